	.target	sm_80

	.elftype	@"ET_EXEC"


//--------------------- .note.nv.tkinfo           --------------------------
	.section	.note.nv.tkinfo,"",@"SHT_NOTE"
	.sectionflags	@"SHF_NOTE_NV_TKINFO"
	.tkinfo
        /*0018*/ 	.word	0x00000002
        /*0030*/ 	.string	""
        /*0030*/ 	.string	"ptxas"
        /*0030*/ 	.string	"Cuda compilation tools, release 13.0, V13.0.88"
        /*0030*/ 	.string	"Build cuda_13.0.r13.0/compiler.36424714_0"
        /*0030*/ 	.string	"-arch sm_80 -m 64 "



//--------------------- .note.nv.cuinfo           --------------------------
	.section	.note.nv.cuinfo,"",@"SHT_NOTE"
	.sectionflags	@"SHF_NOTE_NV_CUINFO"
        /*0018*/ 	.short	0x0002
        /*001a*/ 	.short	0x0050
        /*001c*/ 	.short	0x0082
	.zero		2


//--------------------- .nv.info                  --------------------------
	.section	.nv.info,"",@"SHT_CUDA_INFO"
	.align	4


	//----- nvinfo : EIATTR_REGCOUNT
	.align		4
        /*0000*/ 	.byte	0x04, 0x2f
        /*0002*/ 	.short	(.L_12 - .L_11)
	.align		4
.L_11:
        /*0004*/ 	.word	index@(_ZN7cutlass13device_kernelIN5flash19enable_sm80_to_sm89INS1_16FlashAttnFwdSm80INS1_25CollectiveMainloopFwdSm80ILi4ELi1ELb0EN4cute5tupleIJNS5_1CILi128EEENS7_ILi48EEENS7_ILi96EEEEEELi96ENS_6half_tEfNS_4arch4Sm80ELb1ELb0ELb1ELb1ELb0ELb1ELb1ELb1EEENS1_21CollectiveEpilogueFwdINS6_IJS8_SA_S9_EEENS6_IJNS7_ILi1EEESI_SI_EEESC_SE_Li128ELb1ELb1ELb1ELb0EEENS1_36VarlenDynamicPersistentTileSchedulerILi128ELi48ELi128ELi128ELb1ELb1ELb0ELb1ELb1ELb1EEEEEEEEEvNT_6ParamsE)
        /*0008*/ 	.word	0x000000ff


	//----- nvinfo : EIATTR_FRAME_SIZE
	.align		4
.L_12:
        /*000c*/ 	.byte	0x04, 0x11
        /*000e*/ 	.short	(.L_14 - .L_13)
	.align		4
.L_13:
        /*0010*/ 	.word	index@($__internal_25_$__cuda_sm70_votesync_ballot)
        /*0014*/ 	.word	0x00000000


	//----- nvinfo : EIATTR_FRAME_SIZE
	.align		4
.L_14:
        /*0018*/ 	.byte	0x04, 0x11
        /*001a*/ 	.short	(.L_16 - .L_15)
	.align		4
.L_15:
        /*001c*/ 	.word	index@($__internal_24_$__cuda_sm70_shflsync_up_p)
        /*0020*/ 	.word	0x00000000


	//----- nvinfo : EIATTR_FRAME_SIZE
	.align		4
.L_16:
        /*0024*/ 	.byte	0x04, 0x11
        /*0026*/ 	.short	(.L_18 - .L_17)
	.align		4
.L_17:
        /*0028*/ 	.word	index@($__internal_23_$__cuda_sm70_shflsync_idx_p)
        /*002c*/ 	.word	0x00000000


	//----- nvinfo : EIATTR_FRAME_SIZE
	.align		4
.L_18:
        /*0030*/ 	.byte	0x04, 0x11
        /*0032*/ 	.short	(.L_20 - .L_19)
	.align		4
.L_19:
        /*0034*/ 	.word	index@($__internal_22_$__cuda_sm70_shflsync_bfly_p)
        /*0038*/ 	.word	0x00000000


	//----- nvinfo : EIATTR_FRAME_SIZE
	.align		4
.L_20:
        /*003c*/ 	.byte	0x04, 0x11
        /*003e*/ 	.short	(.L_22 - .L_21)
	.align		4
.L_21:
        /*0040*/ 	.word	index@(_ZN7cutlass13device_kernelIN5flash19enable_sm80_to_sm89INS1_16FlashAttnFwdSm80INS1_25CollectiveMainloopFwdSm80ILi4ELi1ELb0EN4cute5tupleIJNS5_1CILi128EEENS7_ILi48EEENS7_ILi96EEEEEELi96ENS_6half_tEfNS_4arch4Sm80ELb1ELb0ELb1ELb1ELb0ELb1ELb1ELb1EEENS1_21CollectiveEpilogueFwdINS6_IJS8_SA_S9_EEENS6_IJNS7_ILi1EEESI_SI_EEESC_SE_Li128ELb1ELb1ELb1ELb0EEENS1_36VarlenDynamicPersistentTileSchedulerILi128ELi48ELi128ELi128ELb1ELb1ELb0ELb1ELb1ELb1EEEEEEEEEvNT_6ParamsE)
        /*0044*/ 	.word	0x000000c0


	//----- nvinfo : EIATTR_REGCOUNT
	.align		4
.L_22:
        /*0048*/ 	.byte	0x04, 0x2f
        /*004a*/ 	.short	(.L_24 - .L_23)
	.align		4
.L_23:
        /*004c*/ 	.word	index@(_ZN7cutlass13device_kernelIN5flash19enable_sm80_to_sm89INS1_16FlashAttnFwdSm80INS1_25CollectiveMainloopFwdSm80ILi4ELi1ELb0EN4cute5tupleIJNS5_1CILi128EEENS7_ILi48EEENS7_ILi96EEEEEELi96ENS_6half_tEfNS_4arch4Sm80ELb1ELb0ELb1ELb1ELb0ELb0ELb1ELb1EEENS1_21CollectiveEpilogueFwdINS6_IJS8_SA_S9_EEENS6_IJNS7_ILi1EEESI_SI_EEESC_SE_Li128ELb1ELb1ELb1ELb0EEENS1_36VarlenDynamicPersistentTileSchedulerILi128ELi48ELi128ELi128ELb1ELb1ELb0ELb1ELb1ELb1EEEEEEEEEvNT_6ParamsE)
        /*0050*/ 	.word	0x000000ff


	//----- nvinfo : EIATTR_FRAME_SIZE
	.align		4
.L_24:
        /*0054*/ 	.byte	0x04, 0x11
        /*0056*/ 	.short	(.L_26 - .L_25)
	.align		4
.L_25:
        /*0058*/ 	.word	index@($__internal_21_$__cuda_sm70_votesync_ballot)
        /*005c*/ 	.word	0x00000000


	//----- nvinfo : EIATTR_FRAME_SIZE
	.align		4
.L_26:
        /*0060*/ 	.byte	0x04, 0x11
        /*0062*/ 	.short	(.L_28 - .L_27)
	.align		4
.L_27:
        /*0064*/ 	.word	index@($__internal_20_$__cuda_sm70_shflsync_up_p)
        /*0068*/ 	.word	0x00000000


	//----- nvinfo : EIATTR_FRAME_SIZE
	.align		4
.L_28:
        /*006c*/ 	.byte	0x04, 0x11
        /*006e*/ 	.short	(.L_30 - .L_29)
	.align		4
.L_29:
        /*0070*/ 	.word	index@($__internal_19_$__cuda_sm70_shflsync_idx_p)
        /*0074*/ 	.word	0x00000000


	//----- nvinfo : EIATTR_FRAME_SIZE
	.align		4
.L_30:
        /*0078*/ 	.byte	0x04, 0x11
        /*007a*/ 	.short	(.L_32 - .L_31)
	.align		4
.L_31:
        /*007c*/ 	.word	index@($__internal_18_$__cuda_sm70_shflsync_bfly_p)
        /*0080*/ 	.word	0x00000000


	//----- nvinfo : EIATTR_FRAME_SIZE
	.align		4
.L_32:
        /*0084*/ 	.byte	0x04, 0x11
        /*0086*/ 	.short	(.L_34 - .L_33)
	.align		4
.L_33:
        /*0088*/ 	.word	index@(_ZN7cutlass13device_kernelIN5flash19enable_sm80_to_sm89INS1_16FlashAttnFwdSm80INS1_25CollectiveMainloopFwdSm80ILi4ELi1ELb0EN4cute5tupleIJNS5_1CILi128EEENS7_ILi48EEENS7_ILi96EEEEEELi96ENS_6half_tEfNS_4arch4Sm80ELb1ELb0ELb1ELb1ELb0ELb0ELb1ELb1EEENS1_21CollectiveEpilogueFwdINS6_IJS8_SA_S9_EEENS6_IJNS7_ILi1EEESI_SI_EEESC_SE_Li128ELb1ELb1ELb1ELb0EEENS1_36VarlenDynamicPersistentTileSchedulerILi128ELi48ELi128ELi128ELb1ELb1ELb0ELb1ELb1ELb1EEEEEEEEEvNT_6ParamsE)
        /*008c*/ 	.word	0x000000c8


	//----- nvinfo : EIATTR_REGCOUNT
	.align		4
.L_34:
        /*0090*/ 	.byte	0x04, 0x2f
        /*0092*/ 	.short	(.L_36 - .L_35)
	.align		4
.L_35:
        /*0094*/ 	.word	index@(_ZN7cutlass13device_kernelIN5flash19enable_sm80_to_sm89INS1_16FlashAttnFwdSm80INS1_25CollectiveMainloopFwdSm80ILi4ELi1ELb0EN4cute5tupleIJNS5_1CILi128EEENS7_ILi64EEENS7_ILi96EEEEEELi96ENS_6half_tEfNS_4arch4Sm80ELb1ELb0ELb1ELb0ELb0ELb0ELb1ELb1EEENS1_21CollectiveEpilogueFwdINS6_IJS8_SA_S9_EEENS6_IJNS7_ILi1EEESI_SI_EEESC_SE_Li128ELb0ELb1ELb1ELb0EEENS1_30DynamicPersistentTileSchedulerILi128ELi128ELb1ELb1ELb0EEEEEEEEEvNT_6ParamsE)
        /*0098*/ 	.word	0x000000ff


	//----- nvinfo : EIATTR_FRAME_SIZE
	.align		4
.L_36:
        /*009c*/ 	.byte	0x04, 0x11
        /*009e*/ 	.short	(.L_38 - .L_37)
	.align		4
.L_37:
        /*00a0*/ 	.word	index@($__internal_17_$__cuda_sm70_shflsync_idx_p)
        /*00a4*/ 	.word	0x00000000


	//----- nvinfo : EIATTR_FRAME_SIZE
	.align		4
.L_38:
        /*00a8*/ 	.byte	0x04, 0x11
        /*00aa*/ 	.short	(.L_40 - .L_39)
	.align		4
.L_39:
        /*00ac*/ 	.word	index@($__internal_16_$__cuda_sm70_shflsync_bfly_p)
        /*00b0*/ 	.word	0x00000000


	//----- nvinfo : EIATTR_FRAME_SIZE
	.align		4
.L_40:
        /*00b4*/ 	.byte	0x04, 0x11
        /*00b6*/ 	.short	(.L_42 - .L_41)
	.align		4
.L_41:
        /*00b8*/ 	.word	index@(_ZN7cutlass13device_kernelIN5flash19enable_sm80_to_sm89INS1_16FlashAttnFwdSm80INS1_25CollectiveMainloopFwdSm80ILi4ELi1ELb0EN4cute5tupleIJNS5_1CILi128EEENS7_ILi64EEENS7_ILi96EEEEEELi96ENS_6half_tEfNS_4arch4Sm80ELb1ELb0ELb1ELb0ELb0ELb0ELb1ELb1EEENS1_21CollectiveEpilogueFwdINS6_IJS8_SA_S9_EEENS6_IJNS7_ILi1EEESI_SI_EEESC_SE_Li128ELb0ELb1ELb1ELb0EEENS1_30DynamicPersistentTileSchedulerILi128ELi128ELb1ELb1ELb0EEEEEEEEEvNT_6ParamsE)
        /*00bc*/ 	.word	0x00000078


	//----- nvinfo : EIATTR_REGCOUNT
	.align		4
.L_42:
        /*00c0*/ 	.byte	0x04, 0x2f
        /*00c2*/ 	.short	(.L_44 - .L_43)
	.align		4
.L_43:
        /*00c4*/ 	.word	index@(_ZN7cutlass13device_kernelIN5flash19enable_sm80_to_sm89INS1_16FlashAttnFwdSm80INS1_25CollectiveMainloopFwdSm80ILi4ELi1ELb0EN4cute5tupleIJNS5_1CILi128EEENS7_ILi48EEENS7_ILi96EEEEEELi96ENS_6half_tEfNS_4arch4Sm80ELb0ELb1ELb1ELb1ELb0ELb1ELb1ELb1EEENS1_21CollectiveEpilogueFwdINS6_IJS8_SA_S9_EEENS6_IJNS7_ILi1EEESI_SI_EEESC_SE_Li128ELb1ELb1ELb1ELb0EEENS1_36VarlenDynamicPersistentTileSchedulerILi128ELi48ELi128ELi128ELb1ELb1ELb0ELb1ELb0ELb1EEEEEEEEEvNT_6ParamsE)
        /*00c8*/ 	.word	0x000000ff


	//----- nvinfo : EIATTR_FRAME_SIZE
	.align		4
.L_44:
        /*00cc*/ 	.byte	0x04, 0x11
        /*00ce*/ 	.short	(.L_46 - .L_45)
	.align		4
.L_45:
        /*00d0*/ 	.word	index@($__internal_15_$__cuda_sm70_votesync_ballot)
        /*00d4*/ 	.word	0x00000000


	//----- nvinfo : EIATTR_FRAME_SIZE
	.align		4
.L_46:
        /*00d8*/ 	.byte	0x04, 0x11
        /*00da*/ 	.short	(.L_48 - .L_47)
	.align		4
.L_47:
        /*00dc*/ 	.word	index@($__internal_14_$__cuda_sm70_shflsync_up_p)
        /*00e0*/ 	.word	0x00000000


	//----- nvinfo : EIATTR_FRAME_SIZE
	.align		4
.L_48:
        /*00e4*/ 	.byte	0x04, 0x11
        /*00e6*/ 	.short	(.L_50 - .L_49)
	.align		4
.L_49:
        /*00e8*/ 	.word	index@($__internal_13_$__cuda_sm70_shflsync_idx_p)
        /*00ec*/ 	.word	0x00000000


	//----- nvinfo : EIATTR_FRAME_SIZE
	.align		4
.L_50:
        /*00f0*/ 	.byte	0x04, 0x11
        /*00f2*/ 	.short	(.L_52 - .L_51)
	.align		4
.L_51:
        /*00f4*/ 	.word	index@($__internal_12_$__cuda_sm70_shflsync_bfly_p)
        /*00f8*/ 	.word	0x00000000


	//----- nvinfo : EIATTR_FRAME_SIZE
	.align		4
.L_52:
        /*00fc*/ 	.byte	0x04, 0x11
        /*00fe*/ 	.short	(.L_54 - .L_53)
	.align		4
.L_53:
        /*0100*/ 	.word	index@(_ZN7cutlass13device_kernelIN5flash19enable_sm80_to_sm89INS1_16FlashAttnFwdSm80INS1_25CollectiveMainloopFwdSm80ILi4ELi1ELb0EN4cute5tupleIJNS5_1CILi128EEENS7_ILi48EEENS7_ILi96EEEEEELi96ENS_6half_tEfNS_4arch4Sm80ELb0ELb1ELb1ELb1ELb0ELb1ELb1ELb1EEENS1_21CollectiveEpilogueFwdINS6_IJS8_SA_S9_EEENS6_IJNS7_ILi1EEESI_SI_EEESC_SE_Li128ELb1ELb1ELb1ELb0EEENS1_36VarlenDynamicPersistentTileSchedulerILi128ELi48ELi128ELi128ELb1ELb1ELb0ELb1ELb0ELb1EEEEEEEEEvNT_6ParamsE)
        /*0104*/ 	.word	0x000000b0


	//----- nvinfo : EIATTR_REGCOUNT
	.align		4
.L_54:
        /*0108*/ 	.byte	0x04, 0x2f
        /*010a*/ 	.short	(.L_56 - .L_55)
	.align		4
.L_55:
        /*010c*/ 	.word	index@(_ZN7cutlass13device_kernelIN5flash19enable_sm80_to_sm89INS1_16FlashAttnFwdSm80INS1_25CollectiveMainloopFwdSm80ILi4ELi1ELb0EN4cute5tupleIJNS5_1CILi128EEENS7_ILi48EEENS7_ILi96EEEEEELi96ENS_6half_tEfNS_4arch4Sm80ELb0ELb1ELb1ELb1ELb0ELb0ELb1ELb1EEENS1_21CollectiveEpilogueFwdINS6_IJS8_SA_S9_EEENS6_IJNS7_ILi1EEESI_SI_EEESC_SE_Li128ELb1ELb1ELb1ELb0EEENS1_36VarlenDynamicPersistentTileSchedulerILi128ELi48ELi128ELi128ELb1ELb1ELb0ELb1ELb0ELb1EEEEEEEEEvNT_6ParamsE)
        /*0110*/ 	.word	0x000000ff


	//----- nvinfo : EIATTR_FRAME_SIZE
	.align		4
.L_56:
        /*0114*/ 	.byte	0x04, 0x11
        /*0116*/ 	.short	(.L_58 - .L_57)
	.align		4
.L_57:
        /*0118*/ 	.word	index@($__internal_11_$__cuda_sm70_votesync_ballot)
        /*011c*/ 	.word	0x00000000


	//----- nvinfo : EIATTR_FRAME_SIZE
	.align		4
.L_58:
        /*0120*/ 	.byte	0x04, 0x11
        /*0122*/ 	.short	(.L_60 - .L_59)
	.align		4
.L_59:
        /*0124*/ 	.word	index@($__internal_10_$__cuda_sm70_shflsync_up_p)
        /*0128*/ 	.word	0x00000000


	//----- nvinfo : EIATTR_FRAME_SIZE
	.align		4
.L_60:
        /*012c*/ 	.byte	0x04, 0x11
        /*012e*/ 	.short	(.L_62 - .L_61)
	.align		4
.L_61:
        /*0130*/ 	.word	index@($__internal_9_$__cuda_sm70_shflsync_idx_p)
        /*0134*/ 	.word	0x00000000


	//----- nvinfo : EIATTR_FRAME_SIZE
	.align		4
.L_62:
        /*0138*/ 	.byte	0x04, 0x11
        /*013a*/ 	.short	(.L_64 - .L_63)
	.align		4
.L_63:
        /*013c*/ 	.word	index@($__internal_8_$__cuda_sm70_shflsync_bfly_p)
        /*0140*/ 	.word	0x00000000


	//----- nvinfo : EIATTR_FRAME_SIZE
	.align		4
.L_64:
        /*0144*/ 	.byte	0x04, 0x11
        /*0146*/ 	.short	(.L_66 - .L_65)
	.align		4
.L_65:
        /*0148*/ 	.word	index@(_ZN7cutlass13device_kernelIN5flash19enable_sm80_to_sm89INS1_16FlashAttnFwdSm80INS1_25CollectiveMainloopFwdSm80ILi4ELi1ELb0EN4cute5tupleIJNS5_1CILi128EEENS7_ILi48EEENS7_ILi96EEEEEELi96ENS_6half_tEfNS_4arch4Sm80ELb0ELb1ELb1ELb1ELb0ELb0ELb1ELb1EEENS1_21CollectiveEpilogueFwdINS6_IJS8_SA_S9_EEENS6_IJNS7_ILi1EEESI_SI_EEESC_SE_Li128ELb1ELb1ELb1ELb0EEENS1_36VarlenDynamicPersistentTileSchedulerILi128ELi48ELi128ELi128ELb1ELb1ELb0ELb1ELb0ELb1EEEEEEEEEvNT_6ParamsE)
        /*014c*/ 	.word	0x00000068


	//----- nvinfo : EIATTR_REGCOUNT
	.align		4
.L_66:
        /*0150*/ 	.byte	0x04, 0x2f
        /*0152*/ 	.short	(.L_68 - .L_67)
	.align		4
.L_67:
        /*0154*/ 	.word	index@(_ZN7cutlass13device_kernelIN5flash19enable_sm80_to_sm89INS1_16FlashAttnFwdSm80INS1_25CollectiveMainloopFwdSm80ILi4ELi1ELb0EN4cute5tupleIJNS5_1CILi128EEENS7_ILi48EEENS7_ILi96EEEEEELi96ENS_6half_tEfNS_4arch4Sm80ELb0ELb1ELb1ELb0ELb0ELb0ELb1ELb1EEENS1_21CollectiveEpilogueFwdINS6_IJS8_SA_S9_EEENS6_IJNS7_ILi1EEESI_SI_EEESC_SE_Li128ELb0ELb1ELb1ELb0EEENS1_19SingleTileSchedulerILb0ELb1ELb1ELi128EEEEEEEEEvNT_6ParamsE)
        /*0158*/ 	.word	0x000000ff


	//----- nvinfo : EIATTR_FRAME_SIZE
	.align		4
.L_68:
        /*015c*/ 	.byte	0x04, 0x11
        /*015e*/ 	.short	(.L_70 - .L_69)
	.align		4
.L_69:
        /*0160*/ 	.word	index@(_ZN7cutlass13device_kernelIN5flash19enable_sm80_to_sm89INS1_16FlashAttnFwdSm80INS1_25CollectiveMainloopFwdSm80ILi4ELi1ELb0EN4cute5tupleIJNS5_1CILi128EEENS7_ILi48EEENS7_ILi96EEEEEELi96ENS_6half_tEfNS_4arch4Sm80ELb0ELb1ELb1ELb0ELb0ELb0ELb1ELb1EEENS1_21CollectiveEpilogueFwdINS6_IJS8_SA_S9_EEENS6_IJNS7_ILi1EEESI_SI_EEESC_SE_Li128ELb0ELb1ELb1ELb0EEENS1_19SingleTileSchedulerILb0ELb1ELb1ELi128EEEEEEEEEvNT_6ParamsE)
        /*0164*/ 	.word	0x00000000


	//----- nvinfo : EIATTR_REGCOUNT
	.align		4
.L_70:
        /*0168*/ 	.byte	0x04, 0x2f
        /*016a*/ 	.short	(.L_72 - .L_71)
	.align		4
.L_71:
        /*016c*/ 	.word	index@(_ZN7cutlass13device_kernelIN5flash19enable_sm80_to_sm89INS1_16FlashAttnFwdSm80INS1_25CollectiveMainloopFwdSm80ILi4ELi1ELb0EN4cute5tupleIJNS5_1CILi128EEENS7_ILi48EEENS7_ILi96EEEEEELi96ENS_6half_tEfNS_4arch4Sm80ELb0ELb0ELb1ELb1ELb0ELb1ELb1ELb1EEENS1_21CollectiveEpilogueFwdINS6_IJS8_SA_S9_EEENS6_IJNS7_ILi1EEESI_SI_EEESC_SE_Li128ELb1ELb1ELb1ELb0EEENS1_36VarlenDynamicPersistentTileSchedulerILi128ELi48ELi128ELi128ELb1ELb1ELb0ELb0ELb1ELb1EEEEEEEEEvNT_6ParamsE)
        /*0170*/ 	.word	0x000000ff


	//----- nvinfo : EIATTR_FRAME_SIZE
	.align		4
.L_72:
        /*0174*/ 	.byte	0x04, 0x11
        /*0176*/ 	.short	(.L_74 - .L_73)
	.align		4
.L_73:
        /*0178*/ 	.word	index@($__internal_7_$__cuda_sm70_votesync_ballot)
        /*017c*/ 	.word	0x00000000


	//----- nvinfo : EIATTR_FRAME_SIZE
	.align		4
.L_74:
        /*0180*/ 	.byte	0x04, 0x11
        /*0182*/ 	.short	(.L_76 - .L_75)
	.align		4
.L_75:
        /*0184*/ 	.word	index@($__internal_6_$__cuda_sm70_shflsync_up_p)
        /*0188*/ 	.word	0x00000000


	//----- nvinfo : EIATTR_FRAME_SIZE
	.align		4
.L_76:
        /*018c*/ 	.byte	0x04, 0x11
        /*018e*/ 	.short	(.L_78 - .L_77)
	.align		4
.L_77:
        /*0190*/ 	.word	index@($__internal_5_$__cuda_sm70_shflsync_idx_p)
        /*0194*/ 	.word	0x00000000


	//----- nvinfo : EIATTR_FRAME_SIZE
	.align		4
.L_78:
        /*0198*/ 	.byte	0x04, 0x11
        /*019a*/ 	.short	(.L_80 - .L_79)
	.align		4
.L_79:
        /*019c*/ 	.word	index@($__internal_4_$__cuda_sm70_shflsync_bfly_p)
        /*01a0*/ 	.word	0x00000000


	//----- nvinfo : EIATTR_FRAME_SIZE
	.align		4
.L_80:
        /*01a4*/ 	.byte	0x04, 0x11
        /*01a6*/ 	.short	(.L_82 - .L_81)
	.align		4
.L_81:
        /*01a8*/ 	.word	index@(_ZN7cutlass13device_kernelIN5flash19enable_sm80_to_sm89INS1_16FlashAttnFwdSm80INS1_25CollectiveMainloopFwdSm80ILi4ELi1ELb0EN4cute5tupleIJNS5_1CILi128EEENS7_ILi48EEENS7_ILi96EEEEEELi96ENS_6half_tEfNS_4arch4Sm80ELb0ELb0ELb1ELb1ELb0ELb1ELb1ELb1EEENS1_21CollectiveEpilogueFwdINS6_IJS8_SA_S9_EEENS6_IJNS7_ILi1EEESI_SI_EEESC_SE_Li128ELb1ELb1ELb1ELb0EEENS1_36VarlenDynamicPersistentTileSchedulerILi128ELi48ELi128ELi128ELb1ELb1ELb0ELb0ELb1ELb1EEEEEEEEEvNT_6ParamsE)
        /*01ac*/ 	.word	0x000000a0


	//----- nvinfo : EIATTR_REGCOUNT
	.align		4
.L_82:
        /*01b0*/ 	.byte	0x04, 0x2f
        /*01b2*/ 	.short	(.L_84 - .L_83)
	.align		4
.L_83:
        /*01b4*/ 	.word	index@(_ZN7cutlass13device_kernelIN5flash19enable_sm80_to_sm89INS1_16FlashAttnFwdSm80INS1_25CollectiveMainloopFwdSm80ILi4ELi1ELb0EN4cute5tupleIJNS5_1CILi128EEENS7_ILi48EEENS7_ILi96EEEEEELi96ENS_6half_tEfNS_4arch4Sm80ELb0ELb0ELb1ELb1ELb0ELb0ELb1ELb1EEENS1_21CollectiveEpilogueFwdINS6_IJS8_SA_S9_EEENS6_IJNS7_ILi1EEESI_SI_EEESC_SE_Li128ELb1ELb1ELb1ELb0EEENS1_36VarlenDynamicPersistentTileSchedulerILi128ELi48ELi128ELi128ELb1ELb1ELb0ELb0ELb1ELb1EEEEEEEEEvNT_6ParamsE)
        /*01b8*/ 	.word	0x000000ff


	//----- nvinfo : EIATTR_FRAME_SIZE
	.align		4
.L_84:
        /*01bc*/ 	.byte	0x04, 0x11
        /*01be*/ 	.short	(.L_86 - .L_85)
	.align		4
.L_85:
        /*01c0*/ 	.word	index@($__internal_3_$__cuda_sm70_votesync_ballot)
        /*01c4*/ 	.word	0x00000000


	//----- nvinfo : EIATTR_FRAME_SIZE
	.align		4
.L_86:
        /*01c8*/ 	.byte	0x04, 0x11
        /*01ca*/ 	.short	(.L_88 - .L_87)
	.align		4
.L_87:
        /*01cc*/ 	.word	index@($__internal_2_$__cuda_sm70_shflsync_up_p)
        /*01d0*/ 	.word	0x00000000


	//----- nvinfo : EIATTR_FRAME_SIZE
	.align		4
.L_88:
        /*01d4*/ 	.byte	0x04, 0x11
        /*01d6*/ 	.short	(.L_90 - .L_89)
	.align		4
.L_89:
        /*01d8*/ 	.word	index@($__internal_1_$__cuda_sm70_shflsync_idx_p)
        /*01dc*/ 	.word	0x00000000


	//----- nvinfo : EIATTR_FRAME_SIZE
	.align		4
.L_90:
        /*01e0*/ 	.byte	0x04, 0x11
        /*01e2*/ 	.short	(.L_92 - .L_91)
	.align		4
.L_91:
        /*01e4*/ 	.word	index@($__internal_0_$__cuda_sm70_shflsync_bfly_p)
        /*01e8*/ 	.word	0x00000000


	//----- nvinfo : EIATTR_FRAME_SIZE
	.align		4
.L_92:
        /*01ec*/ 	.byte	0x04, 0x11
        /*01ee*/ 	.short	(.L_94 - .L_93)
	.align		4
.L_93:
        /*01f0*/ 	.word	index@(_ZN7cutlass13device_kernelIN5flash19enable_sm80_to_sm89INS1_16FlashAttnFwdSm80INS1_25CollectiveMainloopFwdSm80ILi4ELi1ELb0EN4cute5tupleIJNS5_1CILi128EEENS7_ILi48EEENS7_ILi96EEEEEELi96ENS_6half_tEfNS_4arch4Sm80ELb0ELb0ELb1ELb1ELb0ELb0ELb1ELb1EEENS1_21CollectiveEpilogueFwdINS6_IJS8_SA_S9_EEENS6_IJNS7_ILi1EEESI_SI_EEESC_SE_Li128ELb1ELb1ELb1ELb0EEENS1_36VarlenDynamicPersistentTileSchedulerILi128ELi48ELi128ELi128ELb1ELb1ELb0ELb0ELb1ELb1EEEEEEEEEvNT_6ParamsE)
        /*01f4*/ 	.word	0x000000b8


	//----- nvinfo : EIATTR_REGCOUNT
	.align		4
.L_94:
        /*01f8*/ 	.byte	0x04, 0x2f
        /*01fa*/ 	.short	(.L_96 - .L_95)
	.align		4
.L_95:
        /*01fc*/ 	.word	index@(_ZN7cutlass13device_kernelIN5flash19enable_sm80_to_sm89INS1_16FlashAttnFwdSm80INS1_25CollectiveMainloopFwdSm80ILi4ELi1ELb0EN4cute5tupleIJNS5_1CILi128EEENS7_ILi64EEENS7_ILi96EEEEEELi96ENS_6half_tEfNS_4arch4Sm80ELb0ELb0ELb1ELb0ELb0ELb0ELb1ELb1EEENS1_21CollectiveEpilogueFwdINS6_IJS8_SA_S9_EEENS6_IJNS7_ILi1EEESI_SI_EEESC_SE_Li128ELb0ELb1ELb1ELb0EEENS1_19SingleTileSchedulerILb0ELb1ELb1ELi128EEEEEEEEEvNT_6ParamsE)
        /*0200*/ 	.word	0x000000ff


	//----- nvinfo : EIATTR_FRAME_SIZE
	.align		4
.L_96:
        /*0204*/ 	.byte	0x04, 0x11
        /*0206*/ 	.short	(.L_98 - .L_97)
	.align		4
.L_97:
        /*0208*/ 	.word	index@(_ZN7cutlass13device_kernelIN5flash19enable_sm80_to_sm89INS1_16FlashAttnFwdSm80INS1_25CollectiveMainloopFwdSm80ILi4ELi1ELb0EN4cute5tupleIJNS5_1CILi128EEENS7_ILi64EEENS7_ILi96EEEEEELi96ENS_6half_tEfNS_4arch4Sm80ELb0ELb0ELb1ELb0ELb0ELb0ELb1ELb1EEENS1_21CollectiveEpilogueFwdINS6_IJS8_SA_S9_EEENS6_IJNS7_ILi1EEESI_SI_EEESC_SE_Li128ELb0ELb1ELb1ELb0EEENS1_19SingleTileSchedulerILb0ELb1ELb1ELi128EEEEEEEEEvNT_6ParamsE)
        /*020c*/ 	.word	0x00000060


	//----- nvinfo : EIATTR_MIN_STACK_SIZE
	.align		4
.L_98:
        /*0210*/ 	.byte	0x04, 0x12
        /*0212*/ 	.short	(.L_100 - .L_99)
	.align		4
.L_99:
        /*0214*/ 	.word	index@(_ZN7cutlass13device_kernelIN5flash19enable_sm80_to_sm89INS1_16FlashAttnFwdSm80INS1_25CollectiveMainloopFwdSm80ILi4ELi1ELb0EN4cute5tupleIJNS5_1CILi128EEENS7_ILi64EEENS7_ILi96EEEEEELi96ENS_6half_tEfNS_4arch4Sm80ELb0ELb0ELb1ELb0ELb0ELb0ELb1ELb1EEENS1_21CollectiveEpilogueFwdINS6_IJS8_SA_S9_EEENS6_IJNS7_ILi1EEESI_SI_EEESC_SE_Li128ELb0ELb1ELb1ELb0EEENS1_19SingleTileSchedulerILb0ELb1ELb1ELi128EEEEEEEEEvNT_6ParamsE)
        /*0218*/ 	.word	0x00000060


	//----- nvinfo : EIATTR_MIN_STACK_SIZE
	.align		4
.L_100:
        /*021c*/ 	.byte	0x04, 0x12
        /*021e*/ 	.short	(.L_102 - .L_101)
	.align		4
.L_101:
        /*0220*/ 	.word	index@(_ZN7cutlass13device_kernelIN5flash19enable_sm80_to_sm89INS1_16FlashAttnFwdSm80INS1_25CollectiveMainloopFwdSm80ILi4ELi1ELb0EN4cute5tupleIJNS5_1CILi128EEENS7_ILi48EEENS7_ILi96EEEEEELi96ENS_6half_tEfNS_4arch4Sm80ELb0ELb0ELb1ELb1ELb0ELb0ELb1ELb1EEENS1_21CollectiveEpilogueFwdINS6_IJS8_SA_S9_EEENS6_IJNS7_ILi1EEESI_SI_EEESC_SE_Li128ELb1ELb1ELb1ELb0EEENS1_36VarlenDynamicPersistentTileSchedulerILi128ELi48ELi128ELi128ELb1ELb1ELb0ELb0ELb1ELb1EEEEEEEEEvNT_6ParamsE)
        /*0224*/ 	.word	0x000000b8


	//----- nvinfo : EIATTR_MIN_STACK_SIZE
	.align		4
.L_102:
        /*0228*/ 	.byte	0x04, 0x12
        /*022a*/ 	.short	(.L_104 - .L_103)
	.align		4
.L_103:
        /*022c*/ 	.word	index@(_ZN7cutlass13device_kernelIN5flash19enable_sm80_to_sm89INS1_16FlashAttnFwdSm80INS1_25CollectiveMainloopFwdSm80ILi4ELi1ELb0EN4cute5tupleIJNS5_1CILi128EEENS7_ILi48EEENS7_ILi96EEEEEELi96ENS_6half_tEfNS_4arch4Sm80ELb0ELb0ELb1ELb1ELb0ELb1ELb1ELb1EEENS1_21CollectiveEpilogueFwdINS6_IJS8_SA_S9_EEENS6_IJNS7_ILi1EEESI_SI_EEESC_SE_Li128ELb1ELb1ELb1ELb0EEENS1_36VarlenDynamicPersistentTileSchedulerILi128ELi48ELi128ELi128ELb1ELb1ELb0ELb0ELb1ELb1EEEEEEEEEvNT_6ParamsE)
        /*0230*/ 	.word	0x000000a0


	//----- nvinfo : EIATTR_MIN_STACK_SIZE
	.align		4
.L_104:
        /*0234*/ 	.byte	0x04, 0x12
        /*0236*/ 	.short	(.L_106 - .L_105)
	.align		4
.L_105:
        /*0238*/ 	.word	index@(_ZN7cutlass13device_kernelIN5flash19enable_sm80_to_sm89INS1_16FlashAttnFwdSm80INS1_25CollectiveMainloopFwdSm80ILi4ELi1ELb0EN4cute5tupleIJNS5_1CILi128EEENS7_ILi48EEENS7_ILi96EEEEEELi96ENS_6half_tEfNS_4arch4Sm80ELb0ELb1ELb1ELb0ELb0ELb0ELb1ELb1EEENS1_21CollectiveEpilogueFwdINS6_IJS8_SA_S9_EEENS6_IJNS7_ILi1EEESI_SI_EEESC_SE_Li128ELb0ELb1ELb1ELb0EEENS1_19SingleTileSchedulerILb0ELb1ELb1ELi128EEEEEEEEEvNT_6ParamsE)
        /*023c*/ 	.word	0x00000000


	//----- nvinfo : EIATTR_MIN_STACK_SIZE
	.align		4
.L_106:
        /*0240*/ 	.byte	0x04, 0x12
        /*0242*/ 	.short	(.L_108 - .L_107)
	.align		4
.L_107:
        /*0244*/ 	.word	index@(_ZN7cutlass13device_kernelIN5flash19enable_sm80_to_sm89INS1_16FlashAttnFwdSm80INS1_25CollectiveMainloopFwdSm80ILi4ELi1ELb0EN4cute5tupleIJNS5_1CILi128EEENS7_ILi48EEENS7_ILi96EEEEEELi96ENS_6half_tEfNS_4arch4Sm80ELb0ELb1ELb1ELb1ELb0ELb0ELb1ELb1EEENS1_21CollectiveEpilogueFwdINS6_IJS8_SA_S9_EEENS6_IJNS7_ILi1EEESI_SI_EEESC_SE_Li128ELb1ELb1ELb1ELb0EEENS1_36VarlenDynamicPersistentTileSchedulerILi128ELi48ELi128ELi128ELb1ELb1ELb0ELb1ELb0ELb1EEEEEEEEEvNT_6ParamsE)
        /*0248*/ 	.word	0x00000068


	//----- nvinfo : EIATTR_MIN_STACK_SIZE
	.align		4
.L_108:
        /*024c*/ 	.byte	0x04, 0x12
        /*024e*/ 	.short	(.L_110 - .L_109)
	.align		4
.L_109:
        /*0250*/ 	.word	index@(_ZN7cutlass13device_kernelIN5flash19enable_sm80_to_sm89INS1_16FlashAttnFwdSm80INS1_25CollectiveMainloopFwdSm80ILi4ELi1ELb0EN4cute5tupleIJNS5_1CILi128EEENS7_ILi48EEENS7_ILi96EEEEEELi96ENS_6half_tEfNS_4arch4Sm80ELb0ELb1ELb1ELb1ELb0ELb1ELb1ELb1EEENS1_21CollectiveEpilogueFwdINS6_IJS8_SA_S9_EEENS6_IJNS7_ILi1EEESI_SI_EEESC_SE_Li128ELb1ELb1ELb1ELb0EEENS1_36VarlenDynamicPersistentTileSchedulerILi128ELi48ELi128ELi128ELb1ELb1ELb0ELb1ELb0ELb1EEEEEEEEEvNT_6ParamsE)
        /*0254*/ 	.word	0x000000b0


	//----- nvinfo : EIATTR_MIN_STACK_SIZE
	.align		4
.L_110:
        /*0258*/ 	.byte	0x04, 0x12
        /*025a*/ 	.short	(.L_112 - .L_111)
	.align		4
.L_111:
        /*025c*/ 	.word	index@(_ZN7cutlass13device_kernelIN5flash19enable_sm80_to_sm89INS1_16FlashAttnFwdSm80INS1_25CollectiveMainloopFwdSm80ILi4ELi1ELb0EN4cute5tupleIJNS5_1CILi128EEENS7_ILi64EEENS7_ILi96EEEEEELi96ENS_6half_tEfNS_4arch4Sm80ELb1ELb0ELb1ELb0ELb0ELb0ELb1ELb1EEENS1_21CollectiveEpilogueFwdINS6_IJS8_SA_S9_EEENS6_IJNS7_ILi1EEESI_SI_EEESC_SE_Li128ELb0ELb1ELb1ELb0EEENS1_30DynamicPersistentTileSchedulerILi128ELi128ELb1ELb1ELb0EEEEEEEEEvNT_6ParamsE)
        /*0260*/ 	.word	0x00000078


	//----- nvinfo : EIATTR_MIN_STACK_SIZE
	.align		4
.L_112:
        /*0264*/ 	.byte	0x04, 0x12
        /*0266*/ 	.short	(.L_114 - .L_113)
	.align		4
.L_113:
        /*0268*/ 	.word	index@(_ZN7cutlass13device_kernelIN5flash19enable_sm80_to_sm89INS1_16FlashAttnFwdSm80INS1_25CollectiveMainloopFwdSm80ILi4ELi1ELb0EN4cute5tupleIJNS5_1CILi128EEENS7_ILi48EEENS7_ILi96EEEEEELi96ENS_6half_tEfNS_4arch4Sm80ELb1ELb0ELb1ELb1ELb0ELb0ELb1ELb1EEENS1_21CollectiveEpilogueFwdINS6_IJS8_SA_S9_EEENS6_IJNS7_ILi1EEESI_SI_EEESC_SE_Li128ELb1ELb1ELb1ELb0EEENS1_36VarlenDynamicPersistentTileSchedulerILi128ELi48ELi128ELi128ELb1ELb1ELb0ELb1ELb1ELb1EEEEEEEEEvNT_6ParamsE)
        /*026c*/ 	.word	0x000000c8


	//----- nvinfo : EIATTR_MIN_STACK_SIZE
	.align		4
.L_114:
        /*0270*/ 	.byte	0x04, 0x12
        /*0272*/ 	.short	(.L_116 - .L_115)
	.align		4
.L_115:
        /*0274*/ 	.word	index@(_ZN7cutlass13device_kernelIN5flash19enable_sm80_to_sm89INS1_16FlashAttnFwdSm80INS1_25CollectiveMainloopFwdSm80ILi4ELi1ELb0EN4cute5tupleIJNS5_1CILi128EEENS7_ILi48EEENS7_ILi96EEEEEELi96ENS_6half_tEfNS_4arch4Sm80ELb1ELb0ELb1ELb1ELb0ELb1ELb1ELb1EEENS1_21CollectiveEpilogueFwdINS6_IJS8_SA_S9_EEENS6_IJNS7_ILi1EEESI_SI_EEESC_SE_Li128ELb1ELb1ELb1ELb0EEENS1_36VarlenDynamicPersistentTileSchedulerILi128ELi48ELi128ELi128ELb1ELb1ELb0ELb1ELb1ELb1EEEEEEEEEvNT_6ParamsE)
        /*0278*/ 	.word	0x000000c0
.L_116:


//--------------------- .nv.info._ZN7cutlass13device_kernelIN5flash19enable_sm80_to_sm89INS1_16FlashAttnFwdSm80INS1_25CollectiveMainloopFwdSm80ILi4ELi1ELb0EN4cute5tupleIJNS5_1CILi128EEENS7_ILi64EEENS7_ILi96EEEEEELi96ENS_6half_tEfNS_4arch4Sm80ELb0ELb0ELb1ELb0ELb0ELb0ELb1ELb1EEENS1_21CollectiveEpilogueFwdINS6_IJS8_SA_S9_EEENS6_IJNS7_ILi1EEESI_SI_EEESC_SE_Li128ELb0ELb1ELb1ELb0EEENS1_19SingleTileSchedulerILb0ELb1ELb1ELi128EEEEEEEEEvNT_6ParamsE --------------------------
	.section	.nv.info._ZN7cutlass13device_kernelIN5flash19enable_sm80_to_sm89INS1_16FlashAttnFwdSm80INS1_25CollectiveMainloopFwdSm80ILi4ELi1ELb0EN4cute5tupleIJNS5_1CILi128EEENS7_ILi64EEENS7_ILi96EEEEEELi96ENS_6half_tEfNS_4arch4Sm80ELb0ELb0ELb1ELb0ELb0ELb0ELb1ELb1EEENS1_21CollectiveEpilogueFwdINS6_IJS8_SA_S9_EEENS6_IJNS7_ILi1EEESI_SI_EEESC_SE_Li128ELb0ELb1ELb1ELb0EEENS1_19SingleTileSchedulerILb0ELb1ELb1ELi128EEEEEEEEEvNT_6ParamsE,"",@"SHT_CUDA_INFO"
	.sectionflags	@""
	.align	4


	//----- nvinfo : EIATTR_CUDA_API_VERSION
	.align		4
        /*0000*/ 	.byte	0x04, 0x37
        /*0002*/ 	.short	(.L_118 - .L_117)
.L_117:
        /*0004*/ 	.word	0x00000082


	//----- nvinfo : EIATTR_SW2861232_WAR
	.align		4
.L_118:
        /*0008*/ 	.byte	0x01, 0x35
	.zero		2


	//----- nvinfo : EIATTR_PARAM_CBANK
	.align		4
        /*000c*/ 	.byte	0x04, 0x0a
        /*000e*/ 	.short	(.L_120 - .L_119)
	.align		4
.L_119:
        /*0010*/ 	.word	index@(.nv.constant0._ZN7cutlass13device_kernelIN5flash19enable_sm80_to_sm89INS1_16FlashAttnFwdSm80INS1_25CollectiveMainloopFwdSm80ILi4ELi1ELb0EN4cute5tupleIJNS5_1CILi128EEENS7_ILi64EEENS7_ILi96EEEEEELi96ENS_6half_tEfNS_4arch4Sm80ELb0ELb0ELb1ELb0ELb0ELb0ELb1ELb1EEENS1_21CollectiveEpilogueFwdINS6_IJS8_SA_S9_EEENS6_IJNS7_ILi1EEESI_SI_EEESC_SE_Li128ELb0ELb1ELb1ELb0EEENS1_19SingleTileSchedulerILb0ELb1ELb1ELi128EEEEEEEEEvNT_6ParamsE)
        /*0014*/ 	.short	0x0160
        /*0016*/ 	.short	0x0418


	//----- nvinfo : EIATTR_CBANK_PARAM_SIZE
	.align		4
.L_120:
        /*0018*/ 	.byte	0x03, 0x19
        /*001a*/ 	.short	0x0418


	//----- nvinfo : EIATTR_KPARAM_INFO
	.align		4
        /*001c*/ 	.byte	0x04, 0x17
        /*001e*/ 	.short	(.L_122 - .L_121)
.L_121:
        /*0020*/ 	.word	0x00000000
        /*0024*/ 	.short	0x0000
        /*0026*/ 	.short	0x0000
        /*0028*/ 	.byte	0x00, 0xf0, 0x61, 0x10


	//----- nvinfo : EIATTR_MAXREG_COUNT
	.align		4
.L_122:
        /*002c*/ 	.byte	0x03, 0x1b
        /*002e*/ 	.short	0x00ff


	//----- nvinfo : EIATTR_NUM_BARRIERS
	.align		4
        /*0030*/ 	.byte	0x02, 0x4c
        /*0032*/ 	.byte	0x02
	.zero		1


	//----- nvinfo : EIATTR_ANNOTATIONS
	.align		4
        /*0034*/ 	.byte	0x04, 0x55
        /*0036*/ 	.short	(.L_124 - .L_123)


	//   ....[0]....
.L_123:
        /*0038*/ 	.word	0x00000001
        /*003c*/ 	.byte	0x90, 0x00, 0x00, 0x00, 0x01, 0x00, 0x00, 0x00, 0xf0, 0x00, 0x00, 0x00, 0x01, 0x00, 0x00, 0x00
        /* <DEDUP_REMOVED lines=27> */
        /*01fc*/ 	.byte	0x20, 0xb4, 0x00, 0x00


	//----- nvinfo : EIATTR_MERCURY_ISA_VERSION
	.align		4
.L_124:
        /*0200*/ 	.byte	0x03, 0x5f
        /*0202*/ 	.short	0x0000


	//----- nvinfo : EIATTR_COOP_GROUP_MASK_REGIDS
	.align		4
        /*0204*/ 	.byte	0x04, 0x29
        /*0206*/ 	.short	(.L_126 - .L_125)


	//   ....[0]....
.L_125:
        /*0208*/ 	.word	0xffffffff


	//   ....[1]....
        /*020c*/ 	.word	0xffffffff


	//   ....[2]....
        /*0210*/ 	.word	0xffffffff


	//   ....[3]....
        /*0214*/ 	.word	0xffffffff


	//   ....[4]....
        /*0218*/ 	.word	0xffffffff


	//   ....[5]....
        /*021c*/ 	.word	0xffffffff


	//   ....[6]....
        /*0220*/ 	.word	0xffffffff


	//   ....[7]....
        /*0224*/ 	.word	0xffffffff


	//   ....[8]....
        /*0228*/ 	.word	0xffffffff


	//   ....[9]....
        /*022c*/ 	.word	0xffffffff


	//   ....[10]....
        /*0230*/ 	.word	0xffffffff


	//   ....[11]....
        /*0234*/ 	.word	0xffffffff


	//   ....[12]....
        /*0238*/ 	.word	0xffffffff


	//   ....[13]....
        /*023c*/ 	.word	0xffffffff


	//   ....[14]....
        /*0240*/ 	.word	0xffffffff


	//   ....[15]....
        /*0244*/ 	.word	0xffffffff


	//   ....[16]....
        /*0248*/ 	.word	0xffffffff


	//   ....[17]....
        /*024c*/ 	.word	0xffffffff


	//   ....[18]....
        /*0250*/ 	.word	0xffffffff


	//   ....[19]....
        /*0254*/ 	.word	0xffffffff


	//   ....[20]....
        /*0258*/ 	.word	0xffffffff


	//   ....[21]....
        /*025c*/ 	.word	0xffffffff


	//   ....[22]....
        /*0260*/ 	.word	0xffffffff


	//   ....[23]....
        /*0264*/ 	.word	0xffffffff


	//   ....[24]....
        /*0268*/ 	.word	0xffffffff


	//   ....[25]....
        /*026c*/ 	.word	0xffffffff


	//   ....[26]....
        /*0270*/ 	.word	0xffffffff


	//   ....[27]....
        /*0274*/ 	.word	0xffffffff


	//   ....[28]....
        /*0278*/ 	.word	0xffffffff


	//   ....[29]....
        /*027c*/ 	.word	0xffffffff


	//   ....[30]....
        /*0280*/ 	.word	0xffffffff


	//   ....[31]....
        /*0284*/ 	.word	0xffffffff


	//   ....[32]....
        /*0288*/ 	.word	0xffffffff


	//   ....[33]....
        /*028c*/ 	.word	0xffffffff


	//   ....[34]....
        /*0290*/ 	.word	0xffffffff


	//   ....[35]....
        /*0294*/ 	.word	0xffffffff


	//   ....[36]....
        /*0298*/ 	.word	0xffffffff


	//   ....[37]....
        /*029c*/ 	.word	0xffffffff


	//   ....[38]....
        /*02a0*/ 	.word	0xffffffff


	//   ....[39]....
        /*02a4*/ 	.word	0xffffffff


	//   ....[40]....
        /*02a8*/ 	.word	0xffffffff


	//   ....[41]....
        /*02ac*/ 	.word	0xffffffff


	//   ....[42]....
        /*02b0*/ 	.word	0xffffffff


	//   ....[43]....
        /*02b4*/ 	.word	0xffffffff


	//   ....[44]....
        /*02b8*/ 	.word	0xffffffff


	//   ....[45]....
        /*02bc*/ 	.word	0xffffffff


	//   ....[46]....
        /*02c0*/ 	.word	0xffffffff


	//   ....[47]....
        /*02c4*/ 	.word	0xffffffff


	//   ....[48]....
        /*02c8*/ 	.word	0xffffffff


	//----- nvinfo : EIATTR_COOP_GROUP_INSTR_OFFSETS
	.align		4
.L_126:
        /*02cc*/ 	.byte	0x04, 0x28
        /*02ce*/ 	.short	(.L_128 - .L_127)


	//   ....[0]....
.L_127:
        /*02d0*/ 	.word	0x00000060


	//   ....[1]....
        /*02d4*/ 	.word	0x00000da0


	//   ....[2]....
        /*02d8*/ 	.word	0x00000dd0


	//   ....[3]....
        /*02dc*/ 	.word	0x00001100


	//   ....[4]....
        /*02e0*/ 	.word	0x00001130


	//   ....[5]....
        /*02e4*/ 	.word	0x00001270


	//   ....[6]....
        /*02e8*/ 	.word	0x000012a0


	//   ....[7]....
        /*02ec*/ 	.word	0x000013d0


	//   ....[8]....
        /*02f0*/ 	.word	0x00001410


	//   ....[9]....
        /*02f4*/ 	.word	0x00003400


	//   ....[10]....
        /*02f8*/ 	.word	0x00003580


	//   ....[11]....
        /*02fc*/ 	.word	0x00003600


	//   ....[12]....
        /*0300*/ 	.word	0x00003770


	//   ....[13]....
        /*0304*/ 	.word	0x000037b0


	//   ....[14]....
        /*0308*/ 	.word	0x00003870


	//   ....[15]....
        /*030c*/ 	.word	0x000038a0


	//   ....[16]....
        /*0310*/ 	.word	0x00003ac0


	//   ....[17]....
        /*0314*/ 	.word	0x000068b0


	//   ....[18]....
        /*0318*/ 	.word	0x000068e0


	//   ....[19]....
        /*031c*/ 	.word	0x00006940


	//   ....[20]....
        /*0320*/ 	.word	0x00006980


	//   ....[21]....
        /*0324*/ 	.word	0x000069b0


	//   ....[22]....
        /*0328*/ 	.word	0x00006ac0


	//   ....[23]....
        /*032c*/ 	.word	0x00006eb0


	//   ....[24]....
        /*0330*/ 	.word	0x00006fe0


	//   ....[25]....
        /*0334*/ 	.word	0x00009060


	//   ....[26]....
        /*0338*/ 	.word	0x00009070


	//   ....[27]....
        /*033c*/ 	.word	0x00009080


	//   ....[28]....
        /*0340*/ 	.word	0x00009090


	//   ....[29]....
        /*0344*/ 	.word	0x000090c0


	//   ....[30]....
        /*0348*/ 	.word	0x000090e0


	//   ....[31]....
        /*034c*/ 	.word	0x00009100


	//   ....[32]....
        /*0350*/ 	.word	0x00009110


	//   ....[33]....
        /*0354*/ 	.word	0x00009ef0


	//   ....[34]....
        /*0358*/ 	.word	0x00009f40


	//   ....[35]....
        /*035c*/ 	.word	0x00009f70


	//   ....[36]....
        /*0360*/ 	.word	0x00009fa0


	//   ....[37]....
        /*0364*/ 	.word	0x00009fd0


	//   ....[38]....
        /*0368*/ 	.word	0x0000a000


	//   ....[39]....
        /*036c*/ 	.word	0x0000a030


	//   ....[40]....
        /*0370*/ 	.word	0x0000a050


	//   ....[41]....
        /*0374*/ 	.word	0x0000a070


	//   ....[42]....
        /*0378*/ 	.word	0x0000a080


	//   ....[43]....
        /*037c*/ 	.word	0x0000a5b0


	//   ....[44]....
        /*0380*/ 	.word	0x0000a5d0


	//   ....[45]....
        /*0384*/ 	.word	0x0000aa50


	//   ....[46]....
        /*0388*/ 	.word	0x0000aa70


	//   ....[47]....
        /*038c*/ 	.word	0x0000aef0


	//   ....[48]....
        /*0390*/ 	.word	0x0000af00


	//----- nvinfo : EIATTR_EXIT_INSTR_OFFSETS
	.align		4
.L_128:
        /*0394*/ 	.byte	0x04, 0x1c
        /*0396*/ 	.short	(.L_130 - .L_129)


	//   ....[0]....
.L_129:
        /*0398*/ 	.word	0x000001b0


	//   ....[1]....
        /*039c*/ 	.word	0x0000af10


	//   ....[2]....
        /*03a0*/ 	.word	0x0000b330


	//   ....[3]....
        /*03a4*/ 	.word	0x0000b380


	//   ....[4]....
        /*03a8*/ 	.word	0x0000b3b0


	//   ....[5]....
        /*03ac*/ 	.word	0x0000b410


	//   ....[6]....
        /*03b0*/ 	.word	0x0000b670


	//----- nvinfo : EIATTR_CTAIDZ_USED
	.align		4
.L_130:
        /*03b4*/ 	.byte	0x01, 0x04
	.zero		2


	//----- nvinfo : EIATTR_MAX_THREADS
	.align		4
        /*03b8*/ 	.byte	0x04, 0x05
        /*03ba*/ 	.short	(.L_132 - .L_131)
.L_131:
        /*03bc*/ 	.word	0x00000080
        /*03c0*/ 	.word	0x00000001
        /*03c4*/ 	.word	0x00000001


	//----- nvinfo : EIATTR_CRS_STACK_SIZE
	.align		4
.L_132:
        /*03c8*/ 	.byte	0x04, 0x1e
        /*03ca*/ 	.short	(.L_134 - .L_133)
.L_133:
        /*03cc*/ 	.word	0x00000000
.L_134:


//--------------------- .nv.info._ZN7cutlass13device_kernelIN5flash19enable_sm80_to_sm89INS1_16FlashAttnFwdSm80INS1_25CollectiveMainloopFwdSm80ILi4ELi1ELb0EN4cute5tupleIJNS5_1CILi128EEENS7_ILi48EEENS7_ILi96EEEEEELi96ENS_6half_tEfNS_4arch4Sm80ELb0ELb0ELb1ELb1ELb0ELb0ELb1ELb1EEENS1_21CollectiveEpilogueFwdINS6_IJS8_SA_S9_EEENS6_IJNS7_ILi1EEESI_SI_EEESC_SE_Li128ELb1ELb1ELb1ELb0EEENS1_36VarlenDynamicPersistentTileSchedulerILi128ELi48ELi128ELi128ELb1ELb1ELb0ELb0ELb1ELb1EEEEEEEEEvNT_6ParamsE --------------------------
	.section	.nv.info._ZN7cutlass13device_kernelIN5flash19enable_sm80_to_sm89INS1_16FlashAttnFwdSm80INS1_25CollectiveMainloopFwdSm80ILi4ELi1ELb0EN4cute5tupleIJNS5_1CILi128EEENS7_ILi48EEENS7_ILi96EEEEEELi96ENS_6half_tEfNS_4arch4Sm80ELb0ELb0ELb1ELb1ELb0ELb0ELb1ELb1EEENS1_21CollectiveEpilogueFwdINS6_IJS8_SA_S9_EEENS6_IJNS7_ILi1EEESI_SI_EEESC_SE_Li128ELb1ELb1ELb1ELb0EEENS1_36VarlenDynamicPersistentTileSchedulerILi128ELi48ELi128ELi128ELb1ELb1ELb0ELb0ELb1ELb1EEEEEEEEEvNT_6ParamsE,"",@"SHT_CUDA_INFO"
	.sectionflags	@""
	.align	4


	//----- nvinfo : EIATTR_CUDA_API_VERSION
	.align		4
        /*0000*/ 	.byte	0x04, 0x37
        /*0002*/ 	.short	(.L_136 - .L_135)
.L_135:
        /*0004*/ 	.word	0x00000082


	//----- nvinfo : EIATTR_SW2861232_WAR
	.align		4
.L_136:
        /*0008*/ 	.byte	0x01, 0x35
	.zero		2


	//----- nvinfo : EIATTR_PARAM_CBANK
	.align		4
        /*000c*/ 	.byte	0x04, 0x0a
        /*000e*/ 	.short	(.L_138 - .L_137)
	.align		4
.L_137:
        /*0010*/ 	.word	index@(.nv.constant0._ZN7cutlass13device_kernelIN5flash19enable_sm80_to_sm89INS1_16FlashAttnFwdSm80INS1_25CollectiveMainloopFwdSm80ILi4ELi1ELb0EN4cute5tupleIJNS5_1CILi128EEENS7_ILi48EEENS7_ILi96EEEEEELi96ENS_6half_tEfNS_4arch4Sm80ELb0ELb0ELb1ELb1ELb0ELb0ELb1ELb1EEENS1_21CollectiveEpilogueFwdINS6_IJS8_SA_S9_EEENS6_IJNS7_ILi1EEESI_SI_EEESC_SE_Li128ELb1ELb1ELb1ELb0EEENS1_36VarlenDynamicPersistentTileSchedulerILi128ELi48ELi128ELi128ELb1ELb1ELb0ELb0ELb1ELb1EEEEEEEEEvNT_6ParamsE)
        /*0014*/ 	.short	0x0160
        /*0016*/ 	.short	0x0438


	//----- nvinfo : EIATTR_CBANK_PARAM_SIZE
	.align		4
.L_138:
        /*0018*/ 	.byte	0x03, 0x19
        /*001a*/ 	.short	0x0438


	//----- nvinfo : EIATTR_KPARAM_INFO
	.align		4
        /*001c*/ 	.byte	0x04, 0x17
        /*001e*/ 	.short	(.L_140 - .L_139)
.L_139:
        /*0020*/ 	.word	0x00000000
        /*0024*/ 	.short	0x0000
        /*0026*/ 	.short	0x0000
        /*0028*/ 	.byte	0x00, 0xf0, 0xe1, 0x10


	//----- nvinfo : EIATTR_MAXREG_COUNT
	.align		4
.L_140:
        /*002c*/ 	.byte	0x03, 0x1b
        /*002e*/ 	.short	0x00ff


	//----- nvinfo : EIATTR_NUM_BARRIERS
	.align		4
        /*0030*/ 	.byte	0x02, 0x4c
        /*0032*/ 	.byte	0x06
	.zero		1


	//----- nvinfo : EIATTR_ANNOTATIONS
	.align		4
        /*0034*/ 	.byte	0x04, 0x55
        /*0036*/ 	.short	(.L_142 - .L_141)


	//   ....[0]....
.L_141:
        /* <DEDUP_REMOVED lines=125> */


	//----- nvinfo : EIATTR_MERCURY_ISA_VERSION
	.align		4
.L_142:
        /*07f0*/ 	.byte	0x03, 0x5f
        /*07f2*/ 	.short	0x0000


	//----- nvinfo : EIATTR_INT_WARP_WIDE_INSTR_OFFSETS
	.align		4
        /*07f4*/ 	.byte	0x04, 0x31
        /*07f6*/ 	.short	(.L_144 - .L_143)


	//   ....[0]....
.L_143:
        /*07f8*/ 	.word	0x000092d0


	//   ....[1]....
        /*07fc*/ 	.word	0x00009350


	//----- nvinfo : EIATTR_COOP_GROUP_MASK_REGIDS
	.align		4
.L_144:
        /*0800*/ 	.byte	0x04, 0x29
        /*0802*/ 	.short	(.L_146 - .L_145)


	//   ....[0]....
.L_145:
        /*0804*/ 	.word	0xffffffff


	//   ....[1]....
        /*0808*/ 	.word	0xffffffff


	//   ....[2]....
        /*080c*/ 	.word	0xffffffff


	//   ....[3]....
        /*0810*/ 	.word	0xffffffff


	//   ....[4]....
        /*0814*/ 	.word	0xffffffff


	//   ....[5]....
        /*0818*/ 	.word	0xffffffff


	//   ....[6]....
        /*081c*/ 	.word	0xffffffff


	//   ....[7]....
        /*0820*/ 	.word	0xffffffff


	//   ....[8]....
        /*0824*/ 	.word	0xffffffff


	//   ....[9]....
        /*0828*/ 	.word	0xffffffff


	//   ....[10]....
        /*082c*/ 	.word	0xffffffff


	//   ....[11]....
        /*0830*/ 	.word	0xffffffff


	//   ....[12]....
        /*0834*/ 	.word	0xffffffff


	//   ....[13]....
        /*0838*/ 	.word	0xffffffff


	//   ....[14]....
        /*083c*/ 	.word	0xffffffff


	//   ....[15]....
        /*0840*/ 	.word	0xffffffff


	//   ....[16]....
        /*0844*/ 	.word	0xffffffff


	//   ....[17]....
        /*0848*/ 	.word	0xffffffff


	//   ....[18]....
        /*084c*/ 	.word	0xffffffff


	//   ....[19]....
        /*0850*/ 	.word	0xffffffff


	//   ....[20]....
        /*0854*/ 	.word	0xffffffff


	//   ....[21]....
        /*0858*/ 	.word	0xffffffff


	//   ....[22]....
        /*085c*/ 	.word	0xffffffff


	//   ....[23]....
        /*0860*/ 	.word	0xffffffff


	//   ....[24]....
        /*0864*/ 	.word	0xffffffff


	//   ....[25]....
        /*0868*/ 	.word	0xffffffff


	//   ....[26]....
        /*086c*/ 	.word	0xffffffff


	//   ....[27]....
        /*0870*/ 	.word	0xffffffff


	//   ....[28]....
        /*0874*/ 	.word	0xffffffff


	//   ....[29]....
        /*0878*/ 	.word	0xffffffff


	//   ....[30]....
        /*087c*/ 	.word	0xffffffff


	//   ....[31]....
        /*0880*/ 	.word	0xffffffff


	//   ....[32]....
        /*0884*/ 	.word	0xffffffff


	//   ....[33]....
        /*0888*/ 	.word	0xffffffff


	//   ....[34]....
        /*088c*/ 	.word	0xffffffff


	//   ....[35]....
        /*0890*/ 	.word	0xffffffff


	//   ....[36]....
        /*0894*/ 	.word	0xffffffff


	//   ....[37]....
        /*0898*/ 	.word	0xffffffff


	//   ....[38]....
        /*089c*/ 	.word	0xffffffff


	//   ....[39]....
        /*08a0*/ 	.word	0xffffffff


	//   ....[40]....
        /*08a4*/ 	.word	0xffffffff


	//   ....[41]....
        /*08a8*/ 	.word	0xffffffff


	//   ....[42]....
        /*08ac*/ 	.word	0xffffffff


	//   ....[43]....
        /*08b0*/ 	.word	0xffffffff


	//   ....[44]....
        /*08b4*/ 	.word	0xffffffff


	//   ....[45]....
        /*08b8*/ 	.word	0xffffffff


	//   ....[46]....
        /*08bc*/ 	.word	0xffffffff


	//   ....[47]....
        /*08c0*/ 	.word	0xffffffff


	//   ....[48]....
        /*08c4*/ 	.word	0xffffffff


	//   ....[49]....
        /*08c8*/ 	.word	0xffffffff


	//   ....[50]....
        /*08cc*/ 	.word	0xffffffff


	//   ....[51]....
        /*08d0*/ 	.word	0xffffffff


	//   ....[52]....
        /*08d4*/ 	.word	0xffffffff


	//   ....[53]....
        /*08d8*/ 	.word	0xffffffff


	//   ....[54]....
        /*08dc*/ 	.word	0xffffffff


	//   ....[55]....
        /*08e0*/ 	.word	0xffffffff


	//   ....[56]....
        /*08e4*/ 	.word	0xffffffff


	//   ....[57]....
        /*08e8*/ 	.word	0xffffffff


	//   ....[58]....
        /*08ec*/ 	.word	0xffffffff


	//   ....[59]....
        /*08f0*/ 	.word	0xffffffff


	//   ....[60]....
        /*08f4*/ 	.word	0xffffffff


	//   ....[61]....
        /*08f8*/ 	.word	0xffffffff


	//   ....[62]....
        /*08fc*/ 	.word	0xffffffff


	//   ....[63]....
        /*0900*/ 	.word	0xffffffff


	//   ....[64]....
        /*0904*/ 	.word	0xffffffff


	//   ....[65]....
        /*0908*/ 	.word	0xffffffff


	//   ....[66]....
        /*090c*/ 	.word	0xffffffff


	//   ....[67]....
        /*0910*/ 	.word	0xffffffff


	//   ....[68]....
        /*0914*/ 	.word	0xffffffff


	//   ....[69]....
        /*0918*/ 	.word	0xffffffff


	//   ....[70]....
        /*091c*/ 	.word	0xffffffff


	//   ....[71]....
        /*0920*/ 	.word	0xffffffff


	//   ....[72]....
        /*0924*/ 	.word	0xffffffff


	//   ....[73]....
        /*0928*/ 	.word	0xffffffff


	//   ....[74]....
        /*092c*/ 	.word	0xffffffff


	//   ....[75]....
        /*0930*/ 	.word	0xffffffff


	//   ....[76]....
        /*0934*/ 	.word	0xffffffff


	//   ....[77]....
        /*0938*/ 	.word	0xffffffff


	//   ....[78]....
        /*093c*/ 	.word	0xffffffff


	//   ....[79]....
        /*0940*/ 	.word	0xffffffff


	//   ....[80]....
        /*0944*/ 	.word	0xffffffff


	//   ....[81]....
        /*0948*/ 	.word	0xffffffff


	//   ....[82]....
        /*094c*/ 	.word	0xffffffff


	//   ....[83]....
        /*0950*/ 	.word	0xffffffff


	//   ....[84]....
        /*0954*/ 	.word	0xffffffff


	//   ....[85]....
        /*0958*/ 	.word	0xffffffff


	//   ....[86]....
        /*095c*/ 	.word	0xffffffff


	//   ....[87]....
        /*0960*/ 	.word	0xffffffff


	//   ....[88]....
        /*0964*/ 	.word	0xffffffff


	//   ....[89]....
        /*0968*/ 	.word	0xffffffff


	//   ....[90]....
        /*096c*/ 	.word	0xffffffff


	//   ....[91]....
        /*0970*/ 	.word	0xffffffff


	//   ....[92]....
        /*0974*/ 	.word	0xffffffff


	//   ....[93]....
        /*0978*/ 	.word	0xffffffff


	//   ....[94]....
        /*097c*/ 	.word	0xffffffff


	//   ....[95]....
        /*0980*/ 	.word	0xffffffff


	//   ....[96]....
        /*0984*/ 	.word	0xffffffff


	//   ....[97]....
        /*0988*/ 	.word	0xffffffff


	//   ....[98]....
        /*098c*/ 	.word	0xffffffff


	//   ....[99]....
        /*0990*/ 	.word	0xffffffff


	//   ....[100]....
        /*0994*/ 	.word	0xffffffff


	//   ....[101]....
        /*0998*/ 	.word	0xffffffff


	//   ....[102]....
        /*099c*/ 	.word	0xffffffff


	//   ....[103]....
        /*09a0*/ 	.word	0xffffffff


	//   ....[104]....
        /*09a4*/ 	.word	0xffffffff


	//   ....[105]....
        /*09a8*/ 	.word	0xffffffff


	//   ....[106]....
        /*09ac*/ 	.word	0xffffffff


	//   ....[107]....
        /*09b0*/ 	.word	0xffffffff


	//   ....[108]....
        /*09b4*/ 	.word	0xffffffff


	//   ....[109]....
        /*09b8*/ 	.word	0xffffffff


	//   ....[110]....
        /*09bc*/ 	.word	0xffffffff


	//   ....[111]....
        /*09c0*/ 	.word	0xffffffff


	//   ....[112]....
        /*09c4*/ 	.word	0xffffffff


	//   ....[113]....
        /*09c8*/ 	.word	0xffffffff


	//   ....[114]....
        /*09cc*/ 	.word	0xffffffff


	//   ....[115]....
        /*09d0*/ 	.word	0xffffffff


	//   ....[116]....
        /*09d4*/ 	.word	0xffffffff


	//   ....[117]....
        /*09d8*/ 	.word	0xffffffff


	//   ....[118]....
        /*09dc*/ 	.word	0xffffffff


	//   ....[119]....
        /*09e0*/ 	.word	0xffffffff


	//   ....[120]....
        /*09e4*/ 	.word	0xffffffff


	//   ....[121]....
        /*09e8*/ 	.word	0xffffffff


	//   ....[122]....
        /*09ec*/ 	.word	0xffffffff


	//   ....[123]....
        /*09f0*/ 	.word	0xffffffff


	//   ....[124]....
        /*09f4*/ 	.word	0xffffffff


	//   ....[125]....
        /*09f8*/ 	.word	0xffffffff


	//   ....[126]....
        /*09fc*/ 	.word	0xffffffff


	//   ....[127]....
        /*0a00*/ 	.word	0xffffffff


	//   ....[128]....
        /*0a04*/ 	.word	0xffffffff


	//   ....[129]....
        /*0a08*/ 	.word	0xffffffff


	//   ....[130]....
        /*0a0c*/ 	.word	0xffffffff


	//   ....[131]....
        /*0a10*/ 	.word	0xffffffff


	//   ....[132]....
        /*0a14*/ 	.word	0xffffffff


	//   ....[133]....
        /*0a18*/ 	.word	0xffffffff


	//   ....[134]....
        /*0a1c*/ 	.word	0xffffffff


	//   ....[135]....
        /*0a20*/ 	.word	0xffffffff


	//   ....[136]....
        /*0a24*/ 	.word	0xffffffff


	//   ....[137]....
        /*0a28*/ 	.word	0xffffffff


	//   ....[138]....
        /*0a2c*/ 	.word	0xffffffff


	//   ....[139]....
        /*0a30*/ 	.word	0xffffffff


	//   ....[140]....
        /*0a34*/ 	.word	0xffffffff


	//   ....[141]....
        /*0a38*/ 	.word	0xffffffff


	//   ....[142]....
        /*0a3c*/ 	.word	0xffffffff


	//   ....[143]....
        /*0a40*/ 	.word	0xffffffff


	//   ....[144]....
        /*0a44*/ 	.word	0xffffffff


	//   ....[145]....
        /*0a48*/ 	.word	0xffffffff


	//   ....[146]....
        /*0a4c*/ 	.word	0xffffffff


	//   ....[147]....
        /*0a50*/ 	.word	0xffffffff


	//   ....[148]....
        /*0a54*/ 	.word	0xffffffff


	//   ....[149]....
        /*0a58*/ 	.word	0xffffffff


	//   ....[150]....
        /*0a5c*/ 	.word	0xffffffff


	//   ....[151]....
        /*0a60*/ 	.word	0xffffffff


	//   ....[152]....
        /*0a64*/ 	.word	0xffffffff


	//   ....[153]....
        /*0a68*/ 	.word	0xffffffff


	//   ....[154]....
        /*0a6c*/ 	.word	0xffffffff


	//   ....[155]....
        /*0a70*/ 	.word	0xffffffff


	//   ....[156]....
        /*0a74*/ 	.word	0xffffffff


	//   ....[157]....
        /*0a78*/ 	.word	0xffffffff


	//   ....[158]....
        /*0a7c*/ 	.word	0xffffffff


	//   ....[159]....
        /*0a80*/ 	.word	0xffffffff


	//   ....[160]....
        /*0a84*/ 	.word	0xffffffff


	//   ....[161]....
        /*0a88*/ 	.word	0xffffffff


	//   ....[162]....
        /*0a8c*/ 	.word	0xffffffff


	//   ....[163]....
        /*0a90*/ 	.word	0xffffffff


	//   ....[164]....
        /*0a94*/ 	.word	0xffffffff


	//   ....[165]....
        /*0a98*/ 	.word	0xffffffff


	//   ....[166]....
        /*0a9c*/ 	.word	0xffffffff


	//----- nvinfo : EIATTR_COOP_GROUP_INSTR_OFFSETS
	.align		4
.L_146:
        /*0aa0*/ 	.byte	0x04, 0x28
        /*0aa2*/ 	.short	(.L_148 - .L_147)


	//   ....[0]....
.L_147:
        /*0aa4*/ 	.word	0x00000050


	//   ....[1]....
        /*0aa8*/ 	.word	0x00000200


	//   ....[2]....
        /*0aac*/ 	.word	0x00000230


	//   ....[3]....
        /*0ab0*/ 	.word	0x00000260


	//   ....[4]....
        /*0ab4*/ 	.word	0x00000290


	//   ....[5]....
        /*0ab8*/ 	.word	0x000002c0


	//   ....[6]....
        /*0abc*/ 	.word	0x000002f0


	//   ....[7]....
        /*0ac0*/ 	.word	0x00000460


	//   ....[8]....
        /*0ac4*/ 	.word	0x000004a0


	//   ....[9]....
        /*0ac8*/ 	.word	0x000004d0


	//   ....[10]....
        /*0acc*/ 	.word	0x00000500


	//   ....[11]....
        /*0ad0*/ 	.word	0x00000530


	//   ....[12]....
        /*0ad4*/ 	.word	0x00000560


	//   ....[13]....
        /*0ad8*/ 	.word	0x000005f0


	//   ....[14]....
        /*0adc*/ 	.word	0x00000620


	//   ....[15]....
        /*0ae0*/ 	.word	0x00000630


	//   ....[16]....
        /*0ae4*/ 	.word	0x000006a0


	//   ....[17]....
        /*0ae8*/ 	.word	0x000027f0


	//   ....[18]....
        /*0aec*/ 	.word	0x00002810


	//   ....[19]....
        /*0af0*/ 	.word	0x00002990


	//   ....[20]....
        /*0af4*/ 	.word	0x000029a0


	//   ....[21]....
        /*0af8*/ 	.word	0x00002b20


	//   ....[22]....
        /*0afc*/ 	.word	0x00002b40


	//   ....[23]....
        /*0b00*/ 	.word	0x00002cc0


	//   ....[24]....
        /*0b04*/ 	.word	0x00002cd0


	//   ....[25]....
        /*0b08*/ 	.word	0x000045d0


	//   ....[26]....
        /*0b0c*/ 	.word	0x000046f0


	//   ....[27]....
        /*0b10*/ 	.word	0x000048a0


	//   ....[28]....
        /*0b14*/ 	.word	0x000048c0


	//   ....[29]....
        /*0b18*/ 	.word	0x00004b70


	//   ....[30]....
        /*0b1c*/ 	.word	0x00004be0


	//   ....[31]....
        /*0b20*/ 	.word	0x00004e10


	//   ....[32]....
        /*0b24*/ 	.word	0x00004ee0


	//   ....[33]....
        /*0b28*/ 	.word	0x00006f70


	//   ....[34]....
        /*0b2c*/ 	.word	0x00006fb0


	//   ....[35]....
        /*0b30*/ 	.word	0x00007050


	//   ....[36]....
        /*0b34*/ 	.word	0x000070a0


	//   ....[37]....
        /*0b38*/ 	.word	0x000070e0


	//   ....[38]....
        /*0b3c*/ 	.word	0x000071e0


	//   ....[39]....
        /*0b40*/ 	.word	0x00007220


	//   ....[40]....
        /*0b44*/ 	.word	0x000076a0


	//   ....[41]....
        /*0b48*/ 	.word	0x00008920


	//   ....[42]....
        /*0b4c*/ 	.word	0x00008930


	//   ....[43]....
        /*0b50*/ 	.word	0x00008940


	//   ....[44]....
        /*0b54*/ 	.word	0x00008950


	//   ....[45]....
        /*0b58*/ 	.word	0x00008980


	//   ....[46]....
        /*0b5c*/ 	.word	0x000089a0


	//   ....[47]....
        /*0b60*/ 	.word	0x000089c0


	//   ....[48]....
        /*0b64*/ 	.word	0x000089d0


	//   ....[49]....
        /*0b68*/ 	.word	0x00009f70


	//   ....[50]....
        /*0b6c*/ 	.word	0x00009f80


	//   ....[51]....
        /*0b70*/ 	.word	0x00009f90


	//   ....[52]....
        /*0b74*/ 	.word	0x00009fa0


	//   ....[53]....
        /*0b78*/ 	.word	0x00009fb0


	//   ....[54]....
        /*0b7c*/ 	.word	0x00009fc0


	//   ....[55]....
        /*0b80*/ 	.word	0x00009ff0


	//   ....[56]....
        /*0b84*/ 	.word	0x0000a060


	//   ....[57]....
        /*0b88*/ 	.word	0x0000a4e0


	//   ....[58]....
        /*0b8c*/ 	.word	0x0000a500


	//   ....[59]....
        /*0b90*/ 	.word	0x0000a650


	//   ....[60]....
        /*0b94*/ 	.word	0x0000a660


	//   ....[61]....
        /*0b98*/ 	.word	0x0000a7c0


	//   ....[62]....
        /*0b9c*/ 	.word	0x0000a7e0


	//   ....[63]....
        /*0ba0*/ 	.word	0x0000a940


	//   ....[64]....
        /*0ba4*/ 	.word	0x0000a950


	//   ....[65]....
        /*0ba8*/ 	.word	0x0000acc0


	//   ....[66]....
        /*0bac*/ 	.word	0x0000ace0


	//   ....[67]....
        /*0bb0*/ 	.word	0x0000b1b0


	//   ....[68]....
        /*0bb4*/ 	.word	0x0000b1c0


	//   ....[69]....
        /*0bb8*/ 	.word	0x0000b690


	//   ....[70]....
        /*0bbc*/ 	.word	0x0000b6b0


	//   ....[71]....
        /*0bc0*/ 	.word	0x0000bba0


	//   ....[72]....
        /*0bc4*/ 	.word	0x0000bbb0


	//   ....[73]....
        /*0bc8*/ 	.word	0x0000c8b0


	//   ....[74]....
        /*0bcc*/ 	.word	0x0000c8d0


	//   ....[75]....
        /*0bd0*/ 	.word	0x0000ca30


	//   ....[76]....
        /*0bd4*/ 	.word	0x0000ca40


	//   ....[77]....
        /*0bd8*/ 	.word	0x0000cba0


	//   ....[78]....
        /*0bdc*/ 	.word	0x0000cbc0


	//   ....[79]....
        /*0be0*/ 	.word	0x0000cd20


	//   ....[80]....
        /*0be4*/ 	.word	0x0000cd30


	//   ....[81]....
        /*0be8*/ 	.word	0x0000cf50


	//   ....[82]....
        /*0bec*/ 	.word	0x0000cf70


	//   ....[83]....
        /*0bf0*/ 	.word	0x0000d0a0


	//   ....[84]....
        /*0bf4*/ 	.word	0x0000d0e0


	//   ....[85]....
        /*0bf8*/ 	.word	0x0000d110


	//   ....[86]....
        /*0bfc*/ 	.word	0x0000d140


	//   ....[87]....
        /*0c00*/ 	.word	0x0000d170


	//   ....[88]....
        /*0c04*/ 	.word	0x0000d1a0


	//   ....[89]....
        /*0c08*/ 	.word	0x0000d300


	//   ....[90]....
        /*0c0c*/ 	.word	0x0000d340


	//   ....[91]....
        /*0c10*/ 	.word	0x0000d370


	//   ....[92]....
        /*0c14*/ 	.word	0x0000d3a0


	//   ....[93]....
        /*0c18*/ 	.word	0x0000d3d0


	//   ....[94]....
        /*0c1c*/ 	.word	0x0000d400


	//   ....[95]....
        /*0c20*/ 	.word	0x0000d490


	//   ....[96]....
        /*0c24*/ 	.word	0x0000d4c0


	//   ....[97]....
        /*0c28*/ 	.word	0x0000d4d0


	//   ....[98]....
        /*0c2c*/ 	.word	0x0000d530


	//   ....[99]....
        /*0c30*/ 	.word	0x0000db10


	//   ....[100]....
        /*0c34*/ 	.word	0x0000db70


	//   ....[101]....
        /*0c38*/ 	.word	0x0000dbc0


	//   ....[102]....
        /*0c3c*/ 	.word	0x0000dc10


	//   ....[103]....
        /*0c40*/ 	.word	0x0000dc60


	//   ....[104]....
        /*0c44*/ 	.word	0x0000dcd0


	//   ....[105]....
        /*0c48*/ 	.word	0x0000dd10


	//   ....[106]....
        /*0c4c*/ 	.word	0x0000dd80


	//   ....[107]....
        /*0c50*/ 	.word	0x0000ddf0


	//   ....[108]....
        /*0c54*/ 	.word	0x0000de50


	//   ....[109]....
        /*0c58*/ 	.word	0x0000dec0


	//   ....[110]....
        /*0c5c*/ 	.word	0x0000df30


	//   ....[111]....
        /*0c60*/ 	.word	0x0000df90


	//   ....[112]....
        /*0c64*/ 	.word	0x0000dff0


	//   ....[113]....
        /*0c68*/ 	.word	0x0000e050


	//   ....[114]....
        /*0c6c*/ 	.word	0x0000e0c0


	//   ....[115]....
        /*0c70*/ 	.word	0x0000e120


	//   ....[116]....
        /*0c74*/ 	.word	0x0000e180


	//   ....[117]....
        /*0c78*/ 	.word	0x0000e1f0


	//   ....[118]....
        /*0c7c*/ 	.word	0x0000e230


	//   ....[119]....
        /*0c80*/ 	.word	0x0000e280


	//   ....[120]....
        /*0c84*/ 	.word	0x0000e2d0


	//   ....[121]....
        /*0c88*/ 	.word	0x0000e320


	//   ....[122]....
        /*0c8c*/ 	.word	0x0000e370


	//   ....[123]....
        /*0c90*/ 	.word	0x0000e3c0


	//   ....[124]....
        /*0c94*/ 	.word	0x0000e410


	//   ....[125]....
        /*0c98*/ 	.word	0x0000e470


	//   ....[126]....
        /*0c9c*/ 	.word	0x0000e4e0


	//   ....[127]....
        /*0ca0*/ 	.word	0x0000e540


	//   ....[128]....
        /*0ca4*/ 	.word	0x0000e5a0


	//   ....[129]....
        /*0ca8*/ 	.word	0x0000e600


	//   ....[130]....
        /*0cac*/ 	.word	0x0000e670


	//   ....[131]....
        /*0cb0*/ 	.word	0x0000e6d0


	//   ....[132]....
        /*0cb4*/ 	.word	0x0000e730


	//   ....[133]....
        /*0cb8*/ 	.word	0x0000e790


	//   ....[134]....
        /*0cbc*/ 	.word	0x0000e800


	//   ....[135]....
        /*0cc0*/ 	.word	0x0000e860


	//   ....[136]....
        /*0cc4*/ 	.word	0x0000e8c0


	//   ....[137]....
        /*0cc8*/ 	.word	0x0000e920


	//   ....[138]....
        /*0ccc*/ 	.word	0x0000e990


	//   ....[139]....
        /*0cd0*/ 	.word	0x0000e9f0


	//   ....[140]....
        /*0cd4*/ 	.word	0x0000ea50


	//   ....[141]....
        /*0cd8*/ 	.word	0x0000eab0


	//   ....[142]....
        /*0cdc*/ 	.word	0x0000eb20


	//   ....[143]....
        /*0ce0*/ 	.word	0x0000eb80


	//   ....[144]....
        /*0ce4*/ 	.word	0x0000ebe0


	//   ....[145]....
        /*0ce8*/ 	.word	0x0000ec40


	//   ....[146]....
        /*0cec*/ 	.word	0x0000ecb0


	//   ....[147]....
        /*0cf0*/ 	.word	0x0000ed10


	//   ....[148]....
        /*0cf4*/ 	.word	0x0000ed70


	//   ....[149]....
        /*0cf8*/ 	.word	0x0000edd0


	//   ....[150]....
        /*0cfc*/ 	.word	0x0000ee40


	//   ....[151]....
        /*0d00*/ 	.word	0x0000ee90


	//   ....[152]....
        /*0d04*/ 	.word	0x0000eed0


	//   ....[153]....
        /*0d08*/ 	.word	0x0000ef20


	//   ....[154]....
        /*0d0c*/ 	.word	0x0000ef70


	//   ....[155]....
        /*0d10*/ 	.word	0x0000efc0


	//   ....[156]....
        /*0d14*/ 	.word	0x0000f030


	//   ....[157]....
        /*0d18*/ 	.word	0x0000f070


	//   ....[158]....
        /*0d1c*/ 	.word	0x0000f0c0


	//   ....[159]....
        /*0d20*/ 	.word	0x0000f110


	//   ....[160]....
        /*0d24*/ 	.word	0x0000f160


	//   ....[161]....
        /*0d28*/ 	.word	0x0000f1b0


	//   ....[162]....
        /*0d2c*/ 	.word	0x0000f220


	//   ....[163]....
        /*0d30*/ 	.word	0x0000f260


	//   ....[164]....
        /*0d34*/ 	.word	0x0000f2d0


	//   ....[165]....
        /*0d38*/ 	.word	0x0000f330


	//   ....[166]....
        /*0d3c*/ 	.word	0x0000f390


	//----- nvinfo : EIATTR_EXIT_INSTR_OFFSETS
	.align		4
.L_148:
        /*0d40*/ 	.byte	0x04, 0x1c
        /*0d42*/ 	.short	(.L_150 - .L_149)


	//   ....[0]....
.L_149:
        /*0d44*/ 	.word	0x00000c10


	//   ....[1]....
        /*0d48*/ 	.word	0x0000dad0


	//----- nvinfo : EIATTR_MAX_THREADS
	.align		4
.L_150:
        /*0d4c*/ 	.byte	0x04, 0x05
        /*0d4e*/ 	.short	(.L_152 - .L_151)
.L_151:
        /*0d50*/ 	.word	0x00000080
        /*0d54*/ 	.word	0x00000001
        /*0d58*/ 	.word	0x00000001


	//----- nvinfo : EIATTR_CRS_STACK_SIZE
	.align		4
.L_152:
        /*0d5c*/ 	.byte	0x04, 0x1e
        /*0d5e*/ 	.short	(.L_154 - .L_153)
.L_153:
        /*0d60*/ 	.word	0x00000000
.L_154:


//--------------------- .nv.info._ZN7cutlass13device_kernelIN5flash19enable_sm80_to_sm89INS1_16FlashAttnFwdSm80INS1_25CollectiveMainloopFwdSm80ILi4ELi1ELb0EN4cute5tupleIJNS5_1CILi128EEENS7_ILi48EEENS7_ILi96EEEEEELi96ENS_6half_tEfNS_4arch4Sm80ELb0ELb0ELb1ELb1ELb0ELb1ELb1ELb1EEENS1_21CollectiveEpilogueFwdINS6_IJS8_SA_S9_EEENS6_IJNS7_ILi1EEESI_SI_EEESC_SE_Li128ELb1ELb1ELb1ELb0EEENS1_36VarlenDynamicPersistentTileSchedulerILi128ELi48ELi128ELi128ELb1ELb1ELb0ELb0ELb1ELb1EEEEEEEEEvNT_6ParamsE --------------------------
	.section	.nv.info._ZN7cutlass13device_kernelIN5flash19enable_sm80_to_sm89INS1_16FlashAttnFwdSm80INS1_25CollectiveMainloopFwdSm80ILi4ELi1ELb0EN4cute5tupleIJNS5_1CILi128EEENS7_ILi48EEENS7_ILi96EEEEEELi96ENS_6half_tEfNS_4arch4Sm80ELb0ELb0ELb1ELb1ELb0ELb1ELb1ELb1EEENS1_21CollectiveEpilogueFwdINS6_IJS8_SA_S9_EEENS6_IJNS7_ILi1EEESI_SI_EEESC_SE_Li128ELb1ELb1ELb1ELb0EEENS1_36VarlenDynamicPersistentTileSchedulerILi128ELi48ELi128ELi128ELb1ELb1ELb0ELb0ELb1ELb1EEEEEEEEEvNT_6ParamsE,"",@"SHT_CUDA_INFO"
	.sectionflags	@""
	.align	4


	//----- nvinfo : EIATTR_CUDA_API_VERSION
	.align		4
        /*0000*/ 	.byte	0x04, 0x37
        /*0002*/ 	.short	(.L_156 - .L_155)
.L_155:
        /*0004*/ 	.word	0x00000082


	//----- nvinfo : EIATTR_SW2861232_WAR
	.align		4
.L_156:
        /*0008*/ 	.byte	0x01, 0x35
	.zero		2


	//----- nvinfo : EIATTR_PARAM_CBANK
	.align		4
        /*000c*/ 	.byte	0x04, 0x0a
        /*000e*/ 	.short	(.L_158 - .L_157)
	.align		4
.L_157:
        /*0010*/ 	.word	index@(.nv.constant0._ZN7cutlass13device_kernelIN5flash19enable_sm80_to_sm89INS1_16FlashAttnFwdSm80INS1_25CollectiveMainloopFwdSm80ILi4ELi1ELb0EN4cute5tupleIJNS5_1CILi128EEENS7_ILi48EEENS7_ILi96EEEEEELi96ENS_6half_tEfNS_4arch4Sm80ELb0ELb0ELb1ELb1ELb0ELb1ELb1ELb1EEENS1_21CollectiveEpilogueFwdINS6_IJS8_SA_S9_EEENS6_IJNS7_ILi1EEESI_SI_EEESC_SE_Li128ELb1ELb1ELb1ELb0EEENS1_36VarlenDynamicPersistentTileSchedulerILi128ELi48ELi128ELi128ELb1ELb1ELb0ELb0ELb1ELb1EEEEEEEEEvNT_6ParamsE)
        /*0014*/ 	.short	0x0160
        /*0016*/ 	.short	0x0438


	//----- nvinfo : EIATTR_CBANK_PARAM_SIZE
	.align		4
.L_158:
        /*0018*/ 	.byte	0x03, 0x19
        /*001a*/ 	.short	0x0438


	//----- nvinfo : EIATTR_KPARAM_INFO
	.align		4
        /*001c*/ 	.byte	0x04, 0x17
        /*001e*/ 	.short	(.L_160 - .L_159)
.L_159:
        /*0020*/ 	.word	0x00000000
        /*0024*/ 	.short	0x0000
        /*0026*/ 	.short	0x0000
        /*0028*/ 	.byte	0x00, 0xf0, 0xe1, 0x10


	//----- nvinfo : EIATTR_MAXREG_COUNT
	.align		4
.L_160:
        /*002c*/ 	.byte	0x03, 0x1b
        /*002e*/ 	.short	0x00ff


	//----- nvinfo : EIATTR_NUM_BARRIERS
	.align		4
        /*0030*/ 	.byte	0x02, 0x4c
        /*0032*/ 	.byte	0x06
	.zero		1


	//----- nvinfo : EIATTR_ANNOTATIONS
	.align		4
        /*0034*/ 	.byte	0x04, 0x55
        /*0036*/ 	.short	(.L_162 - .L_161)


	//   ....[0]....
.L_161:
        /* <DEDUP_REMOVED lines=89> */
        /*05bc*/ 	.byte	0x90, 0x86, 0x01, 0x00, 0x01, 0x00, 0x00, 0x00, 0xf0, 0x86, 0x01, 0x00


	//----- nvinfo : EIATTR_MERCURY_ISA_VERSION
	.align		4
.L_162:
        /*05c8*/ 	.byte	0x03, 0x5f
        /*05ca*/ 	.short	0x0000


	//----- nvinfo : EIATTR_INT_WARP_WIDE_INSTR_OFFSETS
	.align		4
        /*05cc*/ 	.byte	0x04, 0x31
        /*05ce*/ 	.short	(.L_164 - .L_163)


	//   ....[0]....
.L_163:
        /*05d0*/ 	.word	0x00014400


	//   ....[1]....
        /*05d4*/ 	.word	0x00014480


	//----- nvinfo : EIATTR_COOP_GROUP_MASK_REGIDS
	.align		4
.L_164:
        /*05d8*/ 	.byte	0x04, 0x29
        /*05da*/ 	.short	(.L_166 - .L_165)


	//   ....[0]....
.L_165:
        /*05dc*/ 	.word	0xffffffff


	//   ....[1]....
        /*05e0*/ 	.word	0xffffffff


	//   ....[2]....
        /*05e4*/ 	.word	0xffffffff


	//   ....[3]....
        /*05e8*/ 	.word	0xffffffff


	//   ....[4]....
        /*05ec*/ 	.word	0xffffffff


	//   ....[5]....
        /*05f0*/ 	.word	0xffffffff


	//   ....[6]....
        /*05f4*/ 	.word	0xffffffff


	//   ....[7]....
        /*05f8*/ 	.word	0xffffffff


	//   ....[8]....
        /*05fc*/ 	.word	0xffffffff


	//   ....[9]....
        /*0600*/ 	.word	0xffffffff


	//   ....[10]....
        /*0604*/ 	.word	0xffffffff


	//   ....[11]....
        /*0608*/ 	.word	0xffffffff


	//   ....[12]....
        /*060c*/ 	.word	0xffffffff


	//   ....[13]....
        /*0610*/ 	.word	0xffffffff


	//   ....[14]....
        /*0614*/ 	.word	0xffffffff


	//   ....[15]....
        /*0618*/ 	.word	0xffffffff


	//   ....[16]....
        /*061c*/ 	.word	0xffffffff


	//   ....[17]....
        /*0620*/ 	.word	0xffffffff


	//   ....[18]....
        /*0624*/ 	.word	0xffffffff


	//   ....[19]....
        /*0628*/ 	.word	0xffffffff


	//   ....[20]....
        /*062c*/ 	.word	0xffffffff


	//   ....[21]....
        /*0630*/ 	.word	0xffffffff


	//   ....[22]....
        /*0634*/ 	.word	0xffffffff


	//   ....[23]....
        /*0638*/ 	.word	0xffffffff


	//   ....[24]....
        /*063c*/ 	.word	0xffffffff


	//   ....[25]....
        /*0640*/ 	.word	0xffffffff


	//   ....[26]....
        /*0644*/ 	.word	0xffffffff


	//   ....[27]....
        /*0648*/ 	.word	0xffffffff


	//   ....[28]....
        /*064c*/ 	.word	0xffffffff


	//   ....[29]....
        /*0650*/ 	.word	0xffffffff


	//   ....[30]....
        /*0654*/ 	.word	0xffffffff


	//   ....[31]....
        /*0658*/ 	.word	0xffffffff


	//   ....[32]....
        /*065c*/ 	.word	0xffffffff


	//   ....[33]....
        /*0660*/ 	.word	0xffffffff


	//   ....[34]....
        /*0664*/ 	.word	0xffffffff


	//   ....[35]....
        /*0668*/ 	.word	0xffffffff


	//   ....[36]....
        /*066c*/ 	.word	0xffffffff


	//   ....[37]....
        /*0670*/ 	.word	0xffffffff


	//   ....[38]....
        /*0674*/ 	.word	0xffffffff


	//   ....[39]....
        /*0678*/ 	.word	0xffffffff


	//   ....[40]....
        /*067c*/ 	.word	0xffffffff


	//   ....[41]....
        /*0680*/ 	.word	0xffffffff


	//   ....[42]....
        /*0684*/ 	.word	0xffffffff


	//   ....[43]....
        /*0688*/ 	.word	0xffffffff


	//   ....[44]....
        /*068c*/ 	.word	0xffffffff


	//   ....[45]....
        /*0690*/ 	.word	0xffffffff


	//   ....[46]....
        /*0694*/ 	.word	0xffffffff


	//   ....[47]....
        /*0698*/ 	.word	0xffffffff


	//   ....[48]....
        /*069c*/ 	.word	0xffffffff


	//   ....[49]....
        /*06a0*/ 	.word	0xffffffff


	//   ....[50]....
        /*06a4*/ 	.word	0xffffffff


	//   ....[51]....
        /*06a8*/ 	.word	0xffffffff


	//   ....[52]....
        /*06ac*/ 	.word	0xffffffff


	//   ....[53]....
        /*06b0*/ 	.word	0xffffffff


	//   ....[54]....
        /*06b4*/ 	.word	0xffffffff


	//   ....[55]....
        /*06b8*/ 	.word	0xffffffff


	//   ....[56]....
        /*06bc*/ 	.word	0xffffffff


	//   ....[57]....
        /*06c0*/ 	.word	0xffffffff


	//   ....[58]....
        /*06c4*/ 	.word	0xffffffff


	//   ....[59]....
        /*06c8*/ 	.word	0xffffffff


	//   ....[60]....
        /*06cc*/ 	.word	0xffffffff


	//   ....[61]....
        /*06d0*/ 	.word	0xffffffff


	//   ....[62]....
        /*06d4*/ 	.word	0xffffffff


	//   ....[63]....
        /*06d8*/ 	.word	0xffffffff


	//   ....[64]....
        /*06dc*/ 	.word	0xffffffff


	//   ....[65]....
        /*06e0*/ 	.word	0xffffffff


	//   ....[66]....
        /*06e4*/ 	.word	0xffffffff


	//   ....[67]....
        /*06e8*/ 	.word	0xffffffff


	//   ....[68]....
        /*06ec*/ 	.word	0xffffffff


	//   ....[69]....
        /*06f0*/ 	.word	0xffffffff


	//   ....[70]....
        /*06f4*/ 	.word	0xffffffff


	//   ....[71]....
        /*06f8*/ 	.word	0xffffffff


	//   ....[72]....
        /*06fc*/ 	.word	0xffffffff


	//   ....[73]....
        /*0700*/ 	.word	0xffffffff


	//   ....[74]....
        /*0704*/ 	.word	0xffffffff


	//   ....[75]....
        /*0708*/ 	.word	0xffffffff


	//   ....[76]....
        /*070c*/ 	.word	0xffffffff


	//   ....[77]....
        /*0710*/ 	.word	0xffffffff


	//   ....[78]....
        /*0714*/ 	.word	0xffffffff


	//   ....[79]....
        /*0718*/ 	.word	0xffffffff


	//   ....[80]....
        /*071c*/ 	.word	0xffffffff


	//   ....[81]....
        /*0720*/ 	.word	0xffffffff


	//   ....[82]....
        /*0724*/ 	.word	0xffffffff


	//   ....[83]....
        /*0728*/ 	.word	0xffffffff


	//   ....[84]....
        /*072c*/ 	.word	0xffffffff


	//   ....[85]....
        /*0730*/ 	.word	0xffffffff


	//   ....[86]....
        /*0734*/ 	.word	0xffffffff


	//   ....[87]....
        /*0738*/ 	.word	0xffffffff


	//   ....[88]....
        /*073c*/ 	.word	0xffffffff


	//   ....[89]....
        /*0740*/ 	.word	0xffffffff


	//   ....[90]....
        /*0744*/ 	.word	0xffffffff


	//   ....[91]....
        /*0748*/ 	.word	0xffffffff


	//   ....[92]....
        /*074c*/ 	.word	0xffffffff


	//   ....[93]....
        /*0750*/ 	.word	0xffffffff


	//   ....[94]....
        /*0754*/ 	.word	0xffffffff


	//   ....[95]....
        /*0758*/ 	.word	0xffffffff


	//   ....[96]....
        /*075c*/ 	.word	0xffffffff


	//   ....[97]....
        /*0760*/ 	.word	0xffffffff


	//   ....[98]....
        /*0764*/ 	.word	0xffffffff


	//   ....[99]....
        /*0768*/ 	.word	0xffffffff


	//   ....[100]....
        /*076c*/ 	.word	0xffffffff


	//   ....[101]....
        /*0770*/ 	.word	0xffffffff


	//   ....[102]....
        /*0774*/ 	.word	0xffffffff


	//   ....[103]....
        /*0778*/ 	.word	0xffffffff


	//   ....[104]....
        /*077c*/ 	.word	0xffffffff


	//   ....[105]....
        /*0780*/ 	.word	0xffffffff


	//   ....[106]....
        /*0784*/ 	.word	0xffffffff


	//   ....[107]....
        /*0788*/ 	.word	0xffffffff


	//   ....[108]....
        /*078c*/ 	.word	0xffffffff


	//   ....[109]....
        /*0790*/ 	.word	0xffffffff


	//   ....[110]....
        /*0794*/ 	.word	0xffffffff


	//   ....[111]....
        /*0798*/ 	.word	0xffffffff


	//   ....[112]....
        /*079c*/ 	.word	0xffffffff


	//   ....[113]....
        /*07a0*/ 	.word	0xffffffff


	//   ....[114]....
        /*07a4*/ 	.word	0xffffffff


	//   ....[115]....
        /*07a8*/ 	.word	0xffffffff


	//   ....[116]....
        /*07ac*/ 	.word	0xffffffff


	//   ....[117]....
        /*07b0*/ 	.word	0xffffffff


	//   ....[118]....
        /*07b4*/ 	.word	0xffffffff


	//   ....[119]....
        /*07b8*/ 	.word	0xffffffff


	//   ....[120]....
        /*07bc*/ 	.word	0xffffffff


	//   ....[121]....
        /*07c0*/ 	.word	0xffffffff


	//   ....[122]....
        /*07c4*/ 	.word	0xffffffff


	//   ....[123]....
        /*07c8*/ 	.word	0xffffffff


	//   ....[124]....
        /*07cc*/ 	.word	0xffffffff


	//   ....[125]....
        /*07d0*/ 	.word	0xffffffff


	//   ....[126]....
        /*07d4*/ 	.word	0xffffffff


	//   ....[127]....
        /*07d8*/ 	.word	0xffffffff


	//   ....[128]....
        /*07dc*/ 	.word	0xffffffff


	//   ....[129]....
        /*07e0*/ 	.word	0xffffffff


	//   ....[130]....
        /*07e4*/ 	.word	0xffffffff


	//   ....[131]....
        /*07e8*/ 	.word	0xffffffff


	//   ....[132]....
        /*07ec*/ 	.word	0xffffffff


	//   ....[133]....
        /*07f0*/ 	.word	0xffffffff


	//   ....[134]....
        /*07f4*/ 	.word	0xffffffff


	//   ....[135]....
        /*07f8*/ 	.word	0xffffffff


	//   ....[136]....
        /*07fc*/ 	.word	0xffffffff


	//   ....[137]....
        /*0800*/ 	.word	0xffffffff


	//   ....[138]....
        /*0804*/ 	.word	0xffffffff


	//   ....[139]....
        /*0808*/ 	.word	0xffffffff


	//   ....[140]....
        /*080c*/ 	.word	0xffffffff


	//   ....[141]....
        /*0810*/ 	.word	0xffffffff


	//   ....[142]....
        /*0814*/ 	.word	0xffffffff


	//   ....[143]....
        /*0818*/ 	.word	0xffffffff


	//   ....[144]....
        /*081c*/ 	.word	0xffffffff


	//   ....[145]....
        /*0820*/ 	.word	0xffffffff


	//   ....[146]....
        /*0824*/ 	.word	0xffffffff


	//   ....[147]....
        /*0828*/ 	.word	0xffffffff


	//   ....[148]....
        /*082c*/ 	.word	0xffffffff


	//   ....[149]....
        /*0830*/ 	.word	0xffffffff


	//   ....[150]....
        /*0834*/ 	.word	0xffffffff


	//   ....[151]....
        /*0838*/ 	.word	0xffffffff


	//   ....[152]....
        /*083c*/ 	.word	0xffffffff


	//   ....[153]....
        /*0840*/ 	.word	0xffffffff


	//   ....[154]....
        /*0844*/ 	.word	0xffffffff


	//   ....[155]....
        /*0848*/ 	.word	0xffffffff


	//   ....[156]....
        /*084c*/ 	.word	0xffffffff


	//   ....[157]....
        /*0850*/ 	.word	0xffffffff


	//   ....[158]....
        /*0854*/ 	.word	0xffffffff


	//   ....[159]....
        /*0858*/ 	.word	0xffffffff


	//   ....[160]....
        /*085c*/ 	.word	0xffffffff


	//   ....[161]....
        /*0860*/ 	.word	0xffffffff


	//   ....[162]....
        /*0864*/ 	.word	0xffffffff


	//   ....[163]....
        /*0868*/ 	.word	0xffffffff


	//   ....[164]....
        /*086c*/ 	.word	0xffffffff


	//   ....[165]....
        /*0870*/ 	.word	0xffffffff


	//   ....[166]....
        /*0874*/ 	.word	0xffffffff


	//   ....[167]....
        /*0878*/ 	.word	0xffffffff


	//   ....[168]....
        /*087c*/ 	.word	0xffffffff


	//   ....[169]....
        /*0880*/ 	.word	0xffffffff


	//   ....[170]....
        /*0884*/ 	.word	0xffffffff


	//   ....[171]....
        /*0888*/ 	.word	0xffffffff


	//   ....[172]....
        /*088c*/ 	.word	0xffffffff


	//   ....[173]....
        /*0890*/ 	.word	0xffffffff


	//   ....[174]....
        /*0894*/ 	.word	0xffffffff


	//----- nvinfo : EIATTR_COOP_GROUP_INSTR_OFFSETS
	.align		4
.L_166:
        /*0898*/ 	.byte	0x04, 0x28
        /*089a*/ 	.short	(.L_168 - .L_167)


	//   ....[0]....
.L_167:
        /*089c*/ 	.word	0x00000050


	//   ....[1]....
        /*08a0*/ 	.word	0x00000200


	//   ....[2]....
        /*08a4*/ 	.word	0x00000230


	//   ....[3]....
        /*08a8*/ 	.word	0x00000260


	//   ....[4]....
        /*08ac*/ 	.word	0x00000290


	//   ....[5]....
        /*08b0*/ 	.word	0x000002c0


	//   ....[6]....
        /*08b4*/ 	.word	0x000002f0


	//   ....[7]....
        /*08b8*/ 	.word	0x00000460


	//   ....[8]....
        /*08bc*/ 	.word	0x000004a0


	//   ....[9]....
        /*08c0*/ 	.word	0x000004d0


	//   ....[10]....
        /*08c4*/ 	.word	0x00000500


	//   ....[11]....
        /*08c8*/ 	.word	0x00000530


	//   ....[12]....
        /*08cc*/ 	.word	0x00000560


	//   ....[13]....
        /*08d0*/ 	.word	0x000005f0


	//   ....[14]....
        /*08d4*/ 	.word	0x00000620


	//   ....[15]....
        /*08d8*/ 	.word	0x00000630


	//   ....[16]....
        /*08dc*/ 	.word	0x000006a0


	//   ....[17]....
        /*08e0*/ 	.word	0x00008050


	//   ....[18]....
        /*08e4*/ 	.word	0x00008070


	//   ....[19]....
        /*08e8*/ 	.word	0x000081e0


	//   ....[20]....
        /*08ec*/ 	.word	0x000081f0


	//   ....[21]....
        /*08f0*/ 	.word	0x00008360


	//   ....[22]....
        /*08f4*/ 	.word	0x00008380


	//   ....[23]....
        /*08f8*/ 	.word	0x000084f0


	//   ....[24]....
        /*08fc*/ 	.word	0x00008500


	//   ....[25]....
        /*0900*/ 	.word	0x00008a50


	//   ....[26]....
        /*0904*/ 	.word	0x00008a90


	//   ....[27]....
        /*0908*/ 	.word	0x00008ad0


	//   ....[28]....
        /*090c*/ 	.word	0x00008b10


	//   ....[29]....
        /*0910*/ 	.word	0x0000b4b0


	//   ....[30]....
        /*0914*/ 	.word	0x0000b4f0


	//   ....[31]....
        /*0918*/ 	.word	0x0000b530


	//   ....[32]....
        /*091c*/ 	.word	0x0000b570


	//   ....[33]....
        /*0920*/ 	.word	0x0000f680


	//   ....[34]....
        /*0924*/ 	.word	0x0000f770


	//   ....[35]....
        /*0928*/ 	.word	0x0000f890


	//   ....[36]....
        /*092c*/ 	.word	0x0000f8b0


	//   ....[37]....
        /*0930*/ 	.word	0x0000ffc0


	//   ....[38]....
        /*0934*/ 	.word	0x0000fff0


	//   ....[39]....
        /*0938*/ 	.word	0x00010000


	//   ....[40]....
        /*093c*/ 	.word	0x00010050


	//   ....[41]....
        /*0940*/ 	.word	0x00012080


	//   ....[42]....
        /*0944*/ 	.word	0x000120e0


	//   ....[43]....
        /*0948*/ 	.word	0x00012190


	//   ....[44]....
        /*094c*/ 	.word	0x000121c0


	//   ....[45]....
        /*0950*/ 	.word	0x00012200


	//   ....[46]....
        /*0954*/ 	.word	0x00012330


	//   ....[47]....
        /*0958*/ 	.word	0x00012450


	//   ....[48]....
        /*095c*/ 	.word	0x00012520


	//   ....[49]....
        /*0960*/ 	.word	0x00013a50


	//   ....[50]....
        /*0964*/ 	.word	0x00013a60


	//   ....[51]....
        /*0968*/ 	.word	0x00013a70


	//   ....[52]....
        /*096c*/ 	.word	0x00013a80


	//   ....[53]....
        /*0970*/ 	.word	0x00013ab0


	//   ....[54]....
        /*0974*/ 	.word	0x00013ad0


	//   ....[55]....
        /*0978*/ 	.word	0x00013af0


	//   ....[56]....
        /*097c*/ 	.word	0x00013b00


	//   ....[57]....
        /*0980*/ 	.word	0x000150a0


	//   ....[58]....
        /*0984*/ 	.word	0x000150b0


	//   ....[59]....
        /*0988*/ 	.word	0x000150d0


	//   ....[60]....
        /*098c*/ 	.word	0x000150e0


	//   ....[61]....
        /*0990*/ 	.word	0x000150f0


	//   ....[62]....
        /*0994*/ 	.word	0x00015100


	//   ....[63]....
        /*0998*/ 	.word	0x00015120


	//   ....[64]....
        /*099c*/ 	.word	0x00015220


	//   ....[65]....
        /*09a0*/ 	.word	0x000155d0


	//   ....[66]....
        /*09a4*/ 	.word	0x000155f0


	//   ....[67]....
        /*09a8*/ 	.word	0x00015740


	//   ....[68]....
        /*09ac*/ 	.word	0x00015750


	//   ....[69]....
        /*09b0*/ 	.word	0x000158b0


	//   ....[70]....
        /*09b4*/ 	.word	0x000158d0


	//   ....[71]....
        /*09b8*/ 	.word	0x00015a30


	//   ....[72]....
        /*09bc*/ 	.word	0x00015a40


	//   ....[73]....
        /*09c0*/ 	.word	0x00015da0


	//   ....[74]....
        /*09c4*/ 	.word	0x00015dc0


	//   ....[75]....
        /*09c8*/ 	.word	0x00016290


	//   ....[76]....
        /*09cc*/ 	.word	0x000162a0


	//   ....[77]....
        /*09d0*/ 	.word	0x00016610


	//   ....[78]....
        /*09d4*/ 	.word	0x00016630


	//   ....[79]....
        /*09d8*/ 	.word	0x000169c0


	//   ....[80]....
        /*09dc*/ 	.word	0x000169d0


	//   ....[81]....
        /*09e0*/ 	.word	0x00017500


	//   ....[82]....
        /*09e4*/ 	.word	0x00017520


	//   ....[83]....
        /*09e8*/ 	.word	0x00017680


	//   ....[84]....
        /*09ec*/ 	.word	0x00017690


	//   ....[85]....
        /*09f0*/ 	.word	0x000177f0


	//   ....[86]....
        /*09f4*/ 	.word	0x00017810


	//   ....[87]....
        /*09f8*/ 	.word	0x00017970


	//   ....[88]....
        /*09fc*/ 	.word	0x00017980


	//   ....[89]....
        /*0a00*/ 	.word	0x00017ba0


	//   ....[90]....
        /*0a04*/ 	.word	0x00017bc0


	//   ....[91]....
        /*0a08*/ 	.word	0x00017cf0


	//   ....[92]....
        /*0a0c*/ 	.word	0x00017d30


	//   ....[93]....
        /*0a10*/ 	.word	0x00017d60


	//   ....[94]....
        /*0a14*/ 	.word	0x00017d90


	//   ....[95]....
        /*0a18*/ 	.word	0x00017dc0


	//   ....[96]....
        /*0a1c*/ 	.word	0x00017df0


	//   ....[97]....
        /*0a20*/ 	.word	0x00017f50


	//   ....[98]....
        /*0a24*/ 	.word	0x00017f90


	//   ....[99]....
        /*0a28*/ 	.word	0x00017fc0


	//   ....[100]....
        /*0a2c*/ 	.word	0x00017ff0


	//   ....[101]....
        /*0a30*/ 	.word	0x00018020


	//   ....[102]....
        /*0a34*/ 	.word	0x00018050


	//   ....[103]....
        /*0a38*/ 	.word	0x000180e0


	//   ....[104]....
        /*0a3c*/ 	.word	0x00018110


	//   ....[105]....
        /*0a40*/ 	.word	0x00018120


	//   ....[106]....
        /*0a44*/ 	.word	0x00018180


	//   ....[107]....
        /*0a48*/ 	.word	0x00018770


	//   ....[108]....
        /*0a4c*/ 	.word	0x000187d0


	//   ....[109]....
        /*0a50*/ 	.word	0x00018820


	//   ....[110]....
        /*0a54*/ 	.word	0x00018870


	//   ....[111]....
        /*0a58*/ 	.word	0x000188c0


	//   ....[112]....
        /*0a5c*/ 	.word	0x00018930


	//   ....[113]....
        /*0a60*/ 	.word	0x00018970


	//   ....[114]....
        /*0a64*/ 	.word	0x000189e0


	//   ....[115]....
        /*0a68*/ 	.word	0x00018a50


	//   ....[116]....
        /*0a6c*/ 	.word	0x00018ab0


	//   ....[117]....
        /*0a70*/ 	.word	0x00018b20


	//   ....[118]....
        /*0a74*/ 	.word	0x00018b90


	//   ....[119]....
        /*0a78*/ 	.word	0x00018bf0


	//   ....[120]....
        /*0a7c*/ 	.word	0x00018c50


	//   ....[121]....
        /*0a80*/ 	.word	0x00018cb0


	//   ....[122]....
        /*0a84*/ 	.word	0x00018d20


	//   ....[123]....
        /*0a88*/ 	.word	0x00018d80


	//   ....[124]....
        /*0a8c*/ 	.word	0x00018de0


	//   ....[125]....
        /*0a90*/ 	.word	0x00018e50


	//   ....[126]....
        /*0a94*/ 	.word	0x00018ea0


	//   ....[127]....
        /*0a98*/ 	.word	0x00018ef0


	//   ....[128]....
        /*0a9c*/ 	.word	0x00018f40


	//   ....[129]....
        /*0aa0*/ 	.word	0x00018f90


	//   ....[130]....
        /*0aa4*/ 	.word	0x00018fe0


	//   ....[131]....
        /*0aa8*/ 	.word	0x00019030


	//   ....[132]....
        /*0aac*/ 	.word	0x00019080


	//   ....[133]....
        /*0ab0*/ 	.word	0x000190f0


	//   ....[134]....
        /*0ab4*/ 	.word	0x00019160


	//   ....[135]....
        /*0ab8*/ 	.word	0x000191c0


	//   ....[136]....
        /*0abc*/ 	.word	0x00019220


	//   ....[137]....
        /*0ac0*/ 	.word	0x00019280


	//   ....[138]....
        /*0ac4*/ 	.word	0x000192f0


	//   ....[139]....
        /*0ac8*/ 	.word	0x00019350


	//   ....[140]....
        /*0acc*/ 	.word	0x000193b0


	//   ....[141]....
        /*0ad0*/ 	.word	0x00019410


	//   ....[142]....
        /*0ad4*/ 	.word	0x00019480


	//   ....[143]....
        /*0ad8*/ 	.word	0x000194e0


	//   ....[144]....
        /*0adc*/ 	.word	0x00019540


	//   ....[145]....
        /*0ae0*/ 	.word	0x000195a0


	//   ....[146]....
        /*0ae4*/ 	.word	0x00019610


	//   ....[147]....
        /*0ae8*/ 	.word	0x00019670


	//   ....[148]....
        /*0aec*/ 	.word	0x000196d0


	//   ....[149]....
        /*0af0*/ 	.word	0x00019730


	//   ....[150]....
        /*0af4*/ 	.word	0x000197a0


	//   ....[151]....
        /*0af8*/ 	.word	0x00019800


	//   ....[152]....
        /*0afc*/ 	.word	0x00019860


	//   ....[153]....
        /*0b00*/ 	.word	0x000198c0


	//   ....[154]....
        /*0b04*/ 	.word	0x00019930


	//   ....[155]....
        /*0b08*/ 	.word	0x00019990


	//   ....[156]....
        /*0b0c*/ 	.word	0x000199f0


	//   ....[157]....
        /*0b10*/ 	.word	0x00019a50


	//   ....[158]....
        /*0b14*/ 	.word	0x00019ac0


	//   ....[159]....
        /*0b18*/ 	.word	0x00019b10


	//   ....[160]....
        /*0b1c*/ 	.word	0x00019b50


	//   ....[161]....
        /*0b20*/ 	.word	0x00019ba0


	//   ....[162]....
        /*0b24*/ 	.word	0x00019bf0


	//   ....[163]....
        /*0b28*/ 	.word	0x00019c40


	//   ....[164]....
        /*0b2c*/ 	.word	0x00019cb0


	//   ....[165]....
        /*0b30*/ 	.word	0x00019cf0


	//   ....[166]....
        /*0b34*/ 	.word	0x00019d40


	//   ....[167]....
        /*0b38*/ 	.word	0x00019d90


	//   ....[168]....
        /*0b3c*/ 	.word	0x00019de0


	//   ....[169]....
        /*0b40*/ 	.word	0x00019e30


	//   ....[170]....
        /*0b44*/ 	.word	0x00019ea0


	//   ....[171]....
        /*0b48*/ 	.word	0x00019ee0


	//   ....[172]....
        /*0b4c*/ 	.word	0x00019f50


	//   ....[173]....
        /*0b50*/ 	.word	0x00019fb0


	//   ....[174]....
        /*0b54*/ 	.word	0x0001a010


	//----- nvinfo : EIATTR_EXIT_INSTR_OFFSETS
	.align		4
.L_168:
        /*0b58*/ 	.byte	0x04, 0x1c
        /*0b5a*/ 	.short	(.L_170 - .L_169)


	//   ....[0]....
.L_169:
        /*0b5c*/ 	.word	0x00000c10


	//   ....[1]....
        /*0b60*/ 	.word	0x00018730


	//----- nvinfo : EIATTR_MAX_THREADS
	.align		4
.L_170:
        /*0b64*/ 	.byte	0x04, 0x05
        /*0b66*/ 	.short	(.L_172 - .L_171)
.L_171:
        /*0b68*/ 	.word	0x00000080
        /*0b6c*/ 	.word	0x00000001
        /*0b70*/ 	.word	0x00000001


	//----- nvinfo : EIATTR_CRS_STACK_SIZE
	.align		4
.L_172:
        /*0b74*/ 	.byte	0x04, 0x1e
        /*0b76*/ 	.short	(.L_174 - .L_173)
.L_173:
        /*0b78*/ 	.word	0x00000000
.L_174:


//--------------------- .nv.info._ZN7cutlass13device_kernelIN5flash19enable_sm80_to_sm89INS1_16FlashAttnFwdSm80INS1_25CollectiveMainloopFwdSm80ILi4ELi1ELb0EN4cute5tupleIJNS5_1CILi128EEENS7_ILi48EEENS7_ILi96EEEEEELi96ENS_6half_tEfNS_4arch4Sm80ELb0ELb1ELb1ELb0ELb0ELb0ELb1ELb1EEENS1_21CollectiveEpilogueFwdINS6_IJS8_SA_S9_EEENS6_IJNS7_ILi1EEESI_SI_EEESC_SE_Li128ELb0ELb1ELb1ELb0EEENS1_19SingleTileSchedulerILb0ELb1ELb1ELi128EEEEEEEEEvNT_6ParamsE --------------------------
	.section	.nv.info._ZN7cutlass13device_kernelIN5flash19enable_sm80_to_sm89INS1_16FlashAttnFwdSm80INS1_25CollectiveMainloopFwdSm80ILi4ELi1ELb0EN4cute5tupleIJNS5_1CILi128EEENS7_ILi48EEENS7_ILi96EEEEEELi96ENS_6half_tEfNS_4arch4Sm80ELb0ELb1ELb1ELb0ELb0ELb0ELb1ELb1EEENS1_21CollectiveEpilogueFwdINS6_IJS8_SA_S9_EEENS6_IJNS7_ILi1EEESI_SI_EEESC_SE_Li128ELb0ELb1ELb1ELb0EEENS1_19SingleTileSchedulerILb0ELb1ELb1ELi128EEEEEEEEEvNT_6ParamsE,"",@"SHT_CUDA_INFO"
	.sectionflags	@""
	.align	4


	//----- nvinfo : EIATTR_CUDA_API_VERSION
	.align		4
        /*0000*/ 	.byte	0x04, 0x37
        /*0002*/ 	.short	(.L_176 - .L_175)
.L_175:
        /*0004*/ 	.word	0x00000082


	//----- nvinfo : EIATTR_SW2861232_WAR
	.align		4
.L_176:
        /*0008*/ 	.byte	0x01, 0x35
	.zero		2


	//----- nvinfo : EIATTR_PARAM_CBANK
	.align		4
        /*000c*/ 	.byte	0x04, 0x0a
        /*000e*/ 	.short	(.L_178 - .L_177)
	.align		4
.L_177:
        /*0010*/ 	.word	index@(.nv.constant0._ZN7cutlass13device_kernelIN5flash19enable_sm80_to_sm89INS1_16FlashAttnFwdSm80INS1_25CollectiveMainloopFwdSm80ILi4ELi1ELb0EN4cute5tupleIJNS5_1CILi128EEENS7_ILi48EEENS7_ILi96EEEEEELi96ENS_6half_tEfNS_4arch4Sm80ELb0ELb1ELb1ELb0ELb0ELb0ELb1ELb1EEENS1_21CollectiveEpilogueFwdINS6_IJS8_SA_S9_EEENS6_IJNS7_ILi1EEESI_SI_EEESC_SE_Li128ELb0ELb1ELb1ELb0EEENS1_19SingleTileSchedulerILb0ELb1ELb1ELi128EEEEEEEEEvNT_6ParamsE)
        /*0014*/ 	.short	0x0160
        /*0016*/ 	.short	0x0418


	//----- nvinfo : EIATTR_CBANK_PARAM_SIZE
	.align		4
.L_178:
        /*0018*/ 	.byte	0x03, 0x19
        /*001a*/ 	.short	0x0418


	//----- nvinfo : EIATTR_KPARAM_INFO
	.align		4
        /*001c*/ 	.byte	0x04, 0x17
        /*001e*/ 	.short	(.L_180 - .L_179)
.L_179:
        /*0020*/ 	.word	0x00000000
        /*0024*/ 	.short	0x0000
        /*0026*/ 	.short	0x0000
        /*0028*/ 	.byte	0x00, 0xf0, 0x61, 0x10


	//----- nvinfo : EIATTR_MAXREG_COUNT
	.align		4
.L_180:
        /*002c*/ 	.byte	0x03, 0x1b
        /*002e*/ 	.short	0x00ff


	//----- nvinfo : EIATTR_NUM_BARRIERS
	.align		4
        /*0030*/ 	.byte	0x02, 0x4c
        /*0032*/ 	.byte	0x02
	.zero		1


	//----- nvinfo : EIATTR_MERCURY_ISA_VERSION
	.align		4
        /*0034*/ 	.byte	0x03, 0x5f
        /*0036*/ 	.short	0x0000


	//----- nvinfo : EIATTR_COOP_GROUP_MASK_REGIDS
	.align		4
        /*0038*/ 	.byte	0x04, 0x29
        /*003a*/ 	.short	(.L_182 - .L_181)


	//   ....[0]....
.L_181:
        /*003c*/ 	.word	0xffffffff


	//   ....[1]....
        /*0040*/ 	.word	0xffffffff


	//   ....[2]....
        /*0044*/ 	.word	0xffffffff


	//   ....[3]....
        /*0048*/ 	.word	0xffffffff


	//   ....[4]....
        /*004c*/ 	.word	0xffffffff


	//   ....[5]....
        /*0050*/ 	.word	0xffffffff


	//   ....[6]....
        /*0054*/ 	.word	0xffffffff


	//   ....[7]....
        /*0058*/ 	.word	0xffffffff


	//   ....[8]....
        /*005c*/ 	.word	0xffffffff


	//   ....[9]....
        /*0060*/ 	.word	0xffffffff


	//   ....[10]....
        /*0064*/ 	.word	0xffffffff


	//   ....[11]....
        /*0068*/ 	.word	0xffffffff


	//   ....[12]....
        /*006c*/ 	.word	0xffffffff


	//   ....[13]....
        /*0070*/ 	.word	0xffffffff


	//   ....[14]....
        /*0074*/ 	.word	0xffffffff


	//   ....[15]....
        /*0078*/ 	.word	0xffffffff


	//   ....[16]....
        /*007c*/ 	.word	0xffffffff


	//   ....[17]....
        /*0080*/ 	.word	0xffffffff


	//   ....[18]....
        /*0084*/ 	.word	0xffffffff


	//   ....[19]....
        /*0088*/ 	.word	0xffffffff


	//   ....[20]....
        /*008c*/ 	.word	0xffffffff


	//   ....[21]....
        /*0090*/ 	.word	0xffffffff


	//   ....[22]....
        /*0094*/ 	.word	0xffffffff


	//   ....[23]....
        /*0098*/ 	.word	0xffffffff


	//   ....[24]....
        /*009c*/ 	.word	0xffffffff


	//   ....[25]....
        /*00a0*/ 	.word	0xffffffff


	//   ....[26]....
        /*00a4*/ 	.word	0xffffffff


	//   ....[27]....
        /*00a8*/ 	.word	0xffffffff


	//   ....[28]....
        /*00ac*/ 	.word	0xffffffff


	//   ....[29]....
        /*00b0*/ 	.word	0xffffffff


	//   ....[30]....
        /*00b4*/ 	.word	0xffffffff


	//   ....[31]....
        /*00b8*/ 	.word	0xffffffff


	//   ....[32]....
        /*00bc*/ 	.word	0xffffffff


	//   ....[33]....
        /*00c0*/ 	.word	0xffffffff


	//   ....[34]....
        /*00c4*/ 	.word	0xffffffff


	//   ....[35]....
        /*00c8*/ 	.word	0xffffffff


	//   ....[36]....
        /*00cc*/ 	.word	0xffffffff


	//   ....[37]....
        /*00d0*/ 	.word	0xffffffff


	//   ....[38]....
        /*00d4*/ 	.word	0xffffffff


	//   ....[39]....
        /*00d8*/ 	.word	0xffffffff


	//   ....[40]....
        /*00dc*/ 	.word	0xffffffff


	//   ....[41]....
        /*00e0*/ 	.word	0xffffffff


	//   ....[42]....
        /*00e4*/ 	.word	0xffffffff


	//   ....[43]....
        /*00e8*/ 	.word	0xffffffff


	//   ....[44]....
        /*00ec*/ 	.word	0xffffffff


	//   ....[45]....
        /*00f0*/ 	.word	0xffffffff


	//   ....[46]....
        /*00f4*/ 	.word	0xffffffff


	//   ....[47]....
        /*00f8*/ 	.word	0xffffffff


	//   ....[48]....
        /*00fc*/ 	.word	0xffffffff


	//   ....[49]....
        /*0100*/ 	.word	0xffffffff


	//   ....[50]....
        /*0104*/ 	.word	0xffffffff


	//   ....[51]....
        /*0108*/ 	.word	0xffffffff


	//   ....[52]....
        /*010c*/ 	.word	0xffffffff


	//   ....[53]....
        /*0110*/ 	.word	0xffffffff


	//   ....[54]....
        /*0114*/ 	.word	0xffffffff


	//   ....[55]....
        /*0118*/ 	.word	0xffffffff


	//   ....[56]....
        /*011c*/ 	.word	0xffffffff


	//   ....[57]....
        /*0120*/ 	.word	0xffffffff


	//   ....[58]....
        /*0124*/ 	.word	0xffffffff


	//   ....[59]....
        /*0128*/ 	.word	0xffffffff


	//   ....[60]....
        /*012c*/ 	.word	0xffffffff


	//   ....[61]....
        /*0130*/ 	.word	0xffffffff


	//   ....[62]....
        /*0134*/ 	.word	0xffffffff


	//   ....[63]....
        /*0138*/ 	.word	0xffffffff


	//   ....[64]....
        /*013c*/ 	.word	0xffffffff


	//   ....[65]....
        /*0140*/ 	.word	0xffffffff


	//   ....[66]....
        /*0144*/ 	.word	0xffffffff


	//   ....[67]....
        /*0148*/ 	.word	0xffffffff


	//   ....[68]....
        /*014c*/ 	.word	0xffffffff


	//   ....[69]....
        /*0150*/ 	.word	0xffffffff


	//   ....[70]....
        /*0154*/ 	.word	0xffffffff


	//   ....[71]....
        /*0158*/ 	.word	0xffffffff


	//   ....[72]....
        /*015c*/ 	.word	0xffffffff


	//   ....[73]....
        /*0160*/ 	.word	0xffffffff


	//   ....[74]....
        /*0164*/ 	.word	0xffffffff


	//   ....[75]....
        /*0168*/ 	.word	0xffffffff


	//   ....[76]....
        /*016c*/ 	.word	0xffffffff


	//----- nvinfo : EIATTR_COOP_GROUP_INSTR_OFFSETS
	.align		4
.L_182:
        /*0170*/ 	.byte	0x04, 0x28
        /*0172*/ 	.short	(.L_184 - .L_183)


	//   ....[0]....
.L_183:
        /*0174*/ 	.word	0x00000050


	//   ....[1]....
        /*0178*/ 	.word	0x00001350


	//   ....[2]....
        /*017c*/ 	.word	0x000013b0


	//   ....[3]....
        /*0180*/ 	.word	0x00001600


	//   ....[4]....
        /*0184*/ 	.word	0x00001630


	//   ....[5]....
        /*0188*/ 	.word	0x00001770


	//   ....[6]....
        /*018c*/ 	.word	0x000017a0


	//   ....[7]....
        /*0190*/ 	.word	0x000018d0


	//   ....[8]....
        /*0194*/ 	.word	0x00001910


	//   ....[9]....
        /*0198*/ 	.word	0x00002d80


	//   ....[10]....
        /*019c*/ 	.word	0x00003030


	//   ....[11]....
        /*01a0*/ 	.word	0x00003800


	//   ....[12]....
        /*01a4*/ 	.word	0x00004140


	//   ....[13]....
        /*01a8*/ 	.word	0x000048a0


	//   ....[14]....
        /*01ac*/ 	.word	0x00004910


	//   ....[15]....
        /*01b0*/ 	.word	0x00004930


	//   ....[16]....
        /*01b4*/ 	.word	0x00004950


	//   ....[17]....
        /*01b8*/ 	.word	0x000049f0


	//   ....[18]....
        /*01bc*/ 	.word	0x00004b00


	//   ....[19]....
        /*01c0*/ 	.word	0x00004dd0


	//   ....[20]....
        /*01c4*/ 	.word	0x00004f60


	//   ....[21]....
        /*01c8*/ 	.word	0x000070e0


	//   ....[22]....
        /*01cc*/ 	.word	0x00007650


	//   ....[23]....
        /*01d0*/ 	.word	0x00007b10


	//   ....[24]....
        /*01d4*/ 	.word	0x00007d20


	//   ....[25]....
        /*01d8*/ 	.word	0x000084d0


	//   ....[26]....
        /*01dc*/ 	.word	0x000085b0


	//   ....[27]....
        /*01e0*/ 	.word	0x000086b0


	//   ....[28]....
        /*01e4*/ 	.word	0x00008700


	//   ....[29]....
        /*01e8*/ 	.word	0x00008790


	//   ....[30]....
        /*01ec*/ 	.word	0x00008930


	//   ....[31]....
        /*01f0*/ 	.word	0x00008a20


	//   ....[32]....
        /*01f4*/ 	.word	0x00008bc0


	//   ....[33]....
        /*01f8*/ 	.word	0x0000ba60


	//   ....[34]....
        /*01fc*/ 	.word	0x0000bab0


	//   ....[35]....
        /*0200*/ 	.word	0x0000baf0


	//   ....[36]....
        /*0204*/ 	.word	0x0000bb30


	//   ....[37]....
        /*0208*/ 	.word	0x0000bb70


	//   ....[38]....
        /*020c*/ 	.word	0x0000bba0


	//   ....[39]....
        /*0210*/ 	.word	0x0000bd00


	//   ....[40]....
        /*0214*/ 	.word	0x0000be30


	//   ....[41]....
        /*0218*/ 	.word	0x0000e8e0


	//   ....[42]....
        /*021c*/ 	.word	0x0000ec90


	//   ....[43]....
        /*0220*/ 	.word	0x0000f110


	//   ....[44]....
        /*0224*/ 	.word	0x0000f7b0


	//   ....[45]....
        /*0228*/ 	.word	0x0000fc80


	//   ....[46]....
        /*022c*/ 	.word	0x0000fd70


	//   ....[47]....
        /*0230*/ 	.word	0x0000fe70


	//   ....[48]....
        /*0234*/ 	.word	0x0000fed0


	//   ....[49]....
        /*0238*/ 	.word	0x0000ff20


	//   ....[50]....
        /*023c*/ 	.word	0x00010080


	//   ....[51]....
        /*0240*/ 	.word	0x00010200


	//   ....[52]....
        /*0244*/ 	.word	0x00010370


	//   ....[53]....
        /*0248*/ 	.word	0x000119a0


	//   ....[54]....
        /*024c*/ 	.word	0x000119c0


	//   ....[55]....
        /*0250*/ 	.word	0x000119d0


	//   ....[56]....
        /*0254*/ 	.word	0x000119f0


	//   ....[57]....
        /*0258*/ 	.word	0x00011a10


	//   ....[58]....
        /*025c*/ 	.word	0x00011a30


	//   ....[59]....
        /*0260*/ 	.word	0x00011a40


	//   ....[60]....
        /*0264*/ 	.word	0x00011a80


	//   ....[61]....
        /*0268*/ 	.word	0x000128e0


	//   ....[62]....
        /*026c*/ 	.word	0x00012930


	//   ....[63]....
        /*0270*/ 	.word	0x00012970


	//   ....[64]....
        /*0274*/ 	.word	0x000129b0


	//   ....[65]....
        /*0278*/ 	.word	0x000129f0


	//   ....[66]....
        /*027c*/ 	.word	0x00012a30


	//   ....[67]....
        /*0280*/ 	.word	0x00012a60


	//   ....[68]....
        /*0284*/ 	.word	0x00012a90


	//   ....[69]....
        /*0288*/ 	.word	0x00012ac0


	//   ....[70]....
        /*028c*/ 	.word	0x00012ae0


	//   ....[71]....
        /*0290*/ 	.word	0x00012fa0


	//   ....[72]....
        /*0294*/ 	.word	0x00012fc0


	//   ....[73]....
        /*0298*/ 	.word	0x00013440


	//   ....[74]....
        /*029c*/ 	.word	0x00013460


	//   ....[75]....
        /*02a0*/ 	.word	0x000138e0


	//   ....[76]....
        /*02a4*/ 	.word	0x000138f0


	//----- nvinfo : EIATTR_EXIT_INSTR_OFFSETS
	.align		4
.L_184:
        /*02a8*/ 	.byte	0x04, 0x1c
        /*02aa*/ 	.short	(.L_186 - .L_185)


	//   ....[0]....
.L_185:
        /*02ac*/ 	.word	0x000001b0


	//   ....[1]....
        /*02b0*/ 	.word	0x00013900


	//   ....[2]....
        /*02b4*/ 	.word	0x00013d20


	//   ....[3]....
        /*02b8*/ 	.word	0x00013d70


	//   ....[4]....
        /*02bc*/ 	.word	0x00013da0


	//   ....[5]....
        /*02c0*/ 	.word	0x00013e00


	//   ....[6]....
        /*02c4*/ 	.word	0x00014090


	//----- nvinfo : EIATTR_CTAIDZ_USED
	.align		4
.L_186:
        /*02c8*/ 	.byte	0x01, 0x04
	.zero		2


	//----- nvinfo : EIATTR_MAX_THREADS
	.align		4
        /*02cc*/ 	.byte	0x04, 0x05
        /*02ce*/ 	.short	(.L_188 - .L_187)
.L_187:
        /*02d0*/ 	.word	0x00000080
        /*02d4*/ 	.word	0x00000001
        /*02d8*/ 	.word	0x00000001


	//----- nvinfo : EIATTR_CRS_STACK_SIZE
	.align		4
.L_188:
        /*02dc*/ 	.byte	0x04, 0x1e
        /*02de*/ 	.short	(.L_190 - .L_189)
.L_189:
        /*02e0*/ 	.word	0x00000000
.L_190:


//--------------------- .nv.info._ZN7cutlass13device_kernelIN5flash19enable_sm80_to_sm89INS1_16FlashAttnFwdSm80INS1_25CollectiveMainloopFwdSm80ILi4ELi1ELb0EN4cute5tupleIJNS5_1CILi128EEENS7_ILi48EEENS7_ILi96EEEEEELi96ENS_6half_tEfNS_4arch4Sm80ELb0ELb1ELb1ELb1ELb0ELb0ELb1ELb1EEENS1_21CollectiveEpilogueFwdINS6_IJS8_SA_S9_EEENS6_IJNS7_ILi1EEESI_SI_EEESC_SE_Li128ELb1ELb1ELb1ELb0EEENS1_36VarlenDynamicPersistentTileSchedulerILi128ELi48ELi128ELi128ELb1ELb1ELb0ELb1ELb0ELb1EEEEEEEEEvNT_6ParamsE --------------------------
	.section	.nv.info._ZN7cutlass13device_kernelIN5flash19enable_sm80_to_sm89INS1_16FlashAttnFwdSm80INS1_25CollectiveMainloopFwdSm80ILi4ELi1ELb0EN4cute5tupleIJNS5_1CILi128EEENS7_ILi48EEENS7_ILi96EEEEEELi96ENS_6half_tEfNS_4arch4Sm80ELb0ELb1ELb1ELb1ELb0ELb0ELb1ELb1EEENS1_21CollectiveEpilogueFwdINS6_IJS8_SA_S9_EEENS6_IJNS7_ILi1EEESI_SI_EEESC_SE_Li128ELb1ELb1ELb1ELb0EEENS1_36VarlenDynamicPersistentTileSchedulerILi128ELi48ELi128ELi128ELb1ELb1ELb0ELb1ELb0ELb1EEEEEEEEEvNT_6ParamsE,"",@"SHT_CUDA_INFO"
	.sectionflags	@""
	.align	4


	//----- nvinfo : EIATTR_CUDA_API_VERSION
	.align		4
        /*0000*/ 	.byte	0x04, 0x37
        /*0002*/ 	.short	(.L_192 - .L_191)
.L_191:
        /*0004*/ 	.word	0x00000082


	//----- nvinfo : EIATTR_SW2861232_WAR
	.align		4
.L_192:
        /*0008*/ 	.byte	0x01, 0x35
	.zero		2


	//----- nvinfo : EIATTR_PARAM_CBANK
	.align		4
        /*000c*/ 	.byte	0x04, 0x0a
        /*000e*/ 	.short	(.L_194 - .L_193)
	.align		4
.L_193:
        /*0010*/ 	.word	index@(.nv.constant0._ZN7cutlass13device_kernelIN5flash19enable_sm80_to_sm89INS1_16FlashAttnFwdSm80INS1_25CollectiveMainloopFwdSm80ILi4ELi1ELb0EN4cute5tupleIJNS5_1CILi128EEENS7_ILi48EEENS7_ILi96EEEEEELi96ENS_6half_tEfNS_4arch4Sm80ELb0ELb1ELb1ELb1ELb0ELb0ELb1ELb1EEENS1_21CollectiveEpilogueFwdINS6_IJS8_SA_S9_EEENS6_IJNS7_ILi1EEESI_SI_EEESC_SE_Li128ELb1ELb1ELb1ELb0EEENS1_36VarlenDynamicPersistentTileSchedulerILi128ELi48ELi128ELi128ELb1ELb1ELb0ELb1ELb0ELb1EEEEEEEEEvNT_6ParamsE)
        /*0014*/ 	.short	0x0160
        /*0016*/ 	.short	0x0438


	//----- nvinfo : EIATTR_CBANK_PARAM_SIZE
	.align		4
.L_194:
        /*0018*/ 	.byte	0x03, 0x19
        /*001a*/ 	.short	0x0438


	//----- nvinfo : EIATTR_KPARAM_INFO
	.align		4
        /*001c*/ 	.byte	0x04, 0x17
        /*001e*/ 	.short	(.L_196 - .L_195)
.L_195:
        /*0020*/ 	.word	0x00000000
        /*0024*/ 	.short	0x0000
        /*0026*/ 	.short	0x0000
        /*0028*/ 	.byte	0x00, 0xf0, 0xe1, 0x10


	//----- nvinfo : EIATTR_MAXREG_COUNT
	.align		4
.L_196:
        /*002c*/ 	.byte	0x03, 0x1b
        /*002e*/ 	.short	0x00ff


	//----- nvinfo : EIATTR_NUM_BARRIERS
	.align		4
        /*0030*/ 	.byte	0x02, 0x4c
        /*0032*/ 	.byte	0x06
	.zero		1


	//----- nvinfo : EIATTR_ANNOTATIONS
	.align		4
        /*0034*/ 	.byte	0x04, 0x55
        /*0036*/ 	.short	(.L_198 - .L_197)


	//   ....[0]....
.L_197:
        /* <DEDUP_REMOVED lines=104> */


	//----- nvinfo : EIATTR_MERCURY_ISA_VERSION
	.align		4
.L_198:
        /*06a0*/ 	.byte	0x03, 0x5f
        /*06a2*/ 	.short	0x0000


	//----- nvinfo : EIATTR_INT_WARP_WIDE_INSTR_OFFSETS
	.align		4
        /*06a4*/ 	.byte	0x04, 0x31
        /*06a6*/ 	.short	(.L_200 - .L_199)


	//   ....[0]....
.L_199:
        /*06a8*/ 	.word	0x00013810


	//   ....[1]....
        /*06ac*/ 	.word	0x00013890


	//----- nvinfo : EIATTR_COOP_GROUP_MASK_REGIDS
	.align		4
.L_200:
        /*06b0*/ 	.byte	0x04, 0x29
        /*06b2*/ 	.short	(.L_202 - .L_201)


	//   ....[0]....
.L_201:
        /*06b4*/ 	.word	0xffffffff


	//   ....[1]....
        /*06b8*/ 	.word	0xffffffff


	//   ....[2]....
        /*06bc*/ 	.word	0xffffffff


	//   ....[3]....
        /*06c0*/ 	.word	0xffffffff


	//   ....[4]....
        /*06c4*/ 	.word	0xffffffff


	//   ....[5]....
        /*06c8*/ 	.word	0xffffffff


	//   ....[6]....
        /*06cc*/ 	.word	0xffffffff


	//   ....[7]....
        /*06d0*/ 	.word	0xffffffff


	//   ....[8]....
        /*06d4*/ 	.word	0xffffffff


	//   ....[9]....
        /*06d8*/ 	.word	0xffffffff


	//   ....[10]....
        /*06dc*/ 	.word	0xffffffff


	//   ....[11]....
        /*06e0*/ 	.word	0xffffffff


	//   ....[12]....
        /*06e4*/ 	.word	0xffffffff


	//   ....[13]....
        /*06e8*/ 	.word	0xffffffff


	//   ....[14]....
        /*06ec*/ 	.word	0xffffffff


	//   ....[15]....
        /*06f0*/ 	.word	0xffffffff


	//   ....[16]....
        /*06f4*/ 	.word	0xffffffff


	//   ....[17]....
        /*06f8*/ 	.word	0xffffffff


	//   ....[18]....
        /*06fc*/ 	.word	0xffffffff


	//   ....[19]....
        /*0700*/ 	.word	0xffffffff


	//   ....[20]....
        /*0704*/ 	.word	0xffffffff


	//   ....[21]....
        /*0708*/ 	.word	0xffffffff


	//   ....[22]....
        /*070c*/ 	.word	0xffffffff


	//   ....[23]....
        /*0710*/ 	.word	0xffffffff


	//   ....[24]....
        /*0714*/ 	.word	0xffffffff


	//   ....[25]....
        /*0718*/ 	.word	0xffffffff


	//   ....[26]....
        /*071c*/ 	.word	0xffffffff


	//   ....[27]....
        /*0720*/ 	.word	0xffffffff


	//   ....[28]....
        /*0724*/ 	.word	0xffffffff


	//   ....[29]....
        /*0728*/ 	.word	0xffffffff


	//   ....[30]....
        /*072c*/ 	.word	0xffffffff


	//   ....[31]....
        /*0730*/ 	.word	0xffffffff


	//   ....[32]....
        /*0734*/ 	.word	0xffffffff


	//   ....[33]....
        /*0738*/ 	.word	0xffffffff


	//   ....[34]....
        /*073c*/ 	.word	0xffffffff


	//   ....[35]....
        /*0740*/ 	.word	0xffffffff


	//   ....[36]....
        /*0744*/ 	.word	0xffffffff


	//   ....[37]....
        /*0748*/ 	.word	0xffffffff


	//   ....[38]....
        /*074c*/ 	.word	0xffffffff


	//   ....[39]....
        /*0750*/ 	.word	0xffffffff


	//   ....[40]....
        /*0754*/ 	.word	0xffffffff


	//   ....[41]....
        /*0758*/ 	.word	0xffffffff


	//   ....[42]....
        /*075c*/ 	.word	0xffffffff


	//   ....[43]....
        /*0760*/ 	.word	0xffffffff


	//   ....[44]....
        /*0764*/ 	.word	0xffffffff


	//   ....[45]....
        /*0768*/ 	.word	0xffffffff


	//   ....[46]....
        /*076c*/ 	.word	0xffffffff


	//   ....[47]....
        /*0770*/ 	.word	0xffffffff


	//   ....[48]....
        /*0774*/ 	.word	0xffffffff


	//   ....[49]....
        /*0778*/ 	.word	0xffffffff


	//   ....[50]....
        /*077c*/ 	.word	0xffffffff


	//   ....[51]....
        /*0780*/ 	.word	0xffffffff


	//   ....[52]....
        /*0784*/ 	.word	0xffffffff


	//   ....[53]....
        /*0788*/ 	.word	0xffffffff


	//   ....[54]....
        /*078c*/ 	.word	0xffffffff


	//   ....[55]....
        /*0790*/ 	.word	0xffffffff


	//   ....[56]....
        /*0794*/ 	.word	0xffffffff


	//   ....[57]....
        /*0798*/ 	.word	0xffffffff


	//   ....[58]....
        /*079c*/ 	.word	0xffffffff


	//   ....[59]....
        /*07a0*/ 	.word	0xffffffff


	//   ....[60]....
        /*07a4*/ 	.word	0xffffffff


	//   ....[61]....
        /*07a8*/ 	.word	0xffffffff


	//   ....[62]....
        /*07ac*/ 	.word	0xffffffff


	//   ....[63]....
        /*07b0*/ 	.word	0xffffffff


	//   ....[64]....
        /*07b4*/ 	.word	0xffffffff


	//   ....[65]....
        /*07b8*/ 	.word	0xffffffff


	//   ....[66]....
        /*07bc*/ 	.word	0xffffffff


	//   ....[67]....
        /*07c0*/ 	.word	0xffffffff


	//   ....[68]....
        /*07c4*/ 	.word	0xffffffff


	//   ....[69]....
        /*07c8*/ 	.word	0xffffffff


	//   ....[70]....
        /*07cc*/ 	.word	0xffffffff


	//   ....[71]....
        /*07d0*/ 	.word	0xffffffff


	//   ....[72]....
        /*07d4*/ 	.word	0xffffffff


	//   ....[73]....
        /*07d8*/ 	.word	0xffffffff


	//   ....[74]....
        /*07dc*/ 	.word	0xffffffff


	//   ....[75]....
        /*07e0*/ 	.word	0xffffffff


	//   ....[76]....
        /*07e4*/ 	.word	0xffffffff


	//   ....[77]....
        /*07e8*/ 	.word	0xffffffff


	//   ....[78]....
        /*07ec*/ 	.word	0xffffffff


	//   ....[79]....
        /*07f0*/ 	.word	0xffffffff


	//   ....[80]....
        /*07f4*/ 	.word	0xffffffff


	//   ....[81]....
        /*07f8*/ 	.word	0xffffffff


	//   ....[82]....
        /*07fc*/ 	.word	0xffffffff


	//   ....[83]....
        /*0800*/ 	.word	0xffffffff


	//   ....[84]....
        /*0804*/ 	.word	0xffffffff


	//   ....[85]....
        /*0808*/ 	.word	0xffffffff


	//   ....[86]....
        /*080c*/ 	.word	0xffffffff


	//   ....[87]....
        /*0810*/ 	.word	0xffffffff


	//   ....[88]....
        /*0814*/ 	.word	0xffffffff


	//   ....[89]....
        /*0818*/ 	.word	0xffffffff


	//   ....[90]....
        /*081c*/ 	.word	0xffffffff


	//   ....[91]....
        /*0820*/ 	.word	0xffffffff


	//   ....[92]....
        /*0824*/ 	.word	0xffffffff


	//   ....[93]....
        /*0828*/ 	.word	0xffffffff


	//   ....[94]....
        /*082c*/ 	.word	0xffffffff


	//   ....[95]....
        /*0830*/ 	.word	0xffffffff


	//   ....[96]....
        /*0834*/ 	.word	0xffffffff


	//   ....[97]....
        /*0838*/ 	.word	0xffffffff


	//   ....[98]....
        /*083c*/ 	.word	0xffffffff


	//   ....[99]....
        /*0840*/ 	.word	0xffffffff


	//   ....[100]....
        /*0844*/ 	.word	0xffffffff


	//   ....[101]....
        /*0848*/ 	.word	0xffffffff


	//   ....[102]....
        /*084c*/ 	.word	0xffffffff


	//   ....[103]....
        /*0850*/ 	.word	0xffffffff


	//   ....[104]....
        /*0854*/ 	.word	0xffffffff


	//   ....[105]....
        /*0858*/ 	.word	0xffffffff


	//   ....[106]....
        /*085c*/ 	.word	0xffffffff


	//   ....[107]....
        /*0860*/ 	.word	0xffffffff


	//   ....[108]....
        /*0864*/ 	.word	0xffffffff


	//   ....[109]....
        /*0868*/ 	.word	0xffffffff


	//   ....[110]....
        /*086c*/ 	.word	0xffffffff


	//   ....[111]....
        /*0870*/ 	.word	0xffffffff


	//   ....[112]....
        /*0874*/ 	.word	0xffffffff


	//   ....[113]....
        /*0878*/ 	.word	0xffffffff


	//   ....[114]....
        /*087c*/ 	.word	0xffffffff


	//   ....[115]....
        /*0880*/ 	.word	0xffffffff


	//   ....[116]....
        /*0884*/ 	.word	0xffffffff


	//   ....[117]....
        /*0888*/ 	.word	0xffffffff


	//   ....[118]....
        /*088c*/ 	.word	0xffffffff


	//   ....[119]....
        /*0890*/ 	.word	0xffffffff


	//   ....[120]....
        /*0894*/ 	.word	0xffffffff


	//   ....[121]....
        /*0898*/ 	.word	0xffffffff


	//   ....[122]....
        /*089c*/ 	.word	0xffffffff


	//   ....[123]....
        /*08a0*/ 	.word	0xffffffff


	//   ....[124]....
        /*08a4*/ 	.word	0xffffffff


	//   ....[125]....
        /*08a8*/ 	.word	0xffffffff


	//   ....[126]....
        /*08ac*/ 	.word	0xffffffff


	//   ....[127]....
        /*08b0*/ 	.word	0xffffffff


	//   ....[128]....
        /*08b4*/ 	.word	0xffffffff


	//   ....[129]....
        /*08b8*/ 	.word	0xffffffff


	//   ....[130]....
        /*08bc*/ 	.word	0xffffffff


	//   ....[131]....
        /*08c0*/ 	.word	0xffffffff


	//   ....[132]....
        /*08c4*/ 	.word	0xffffffff


	//   ....[133]....
        /*08c8*/ 	.word	0xffffffff


	//   ....[134]....
        /*08cc*/ 	.word	0xffffffff


	//   ....[135]....
        /*08d0*/ 	.word	0xffffffff


	//   ....[136]....
        /*08d4*/ 	.word	0xffffffff


	//   ....[137]....
        /*08d8*/ 	.word	0xffffffff


	//   ....[138]....
        /*08dc*/ 	.word	0xffffffff


	//   ....[139]....
        /*08e0*/ 	.word	0xffffffff


	//   ....[140]....
        /*08e4*/ 	.word	0xffffffff


	//   ....[141]....
        /*08e8*/ 	.word	0xffffffff


	//   ....[142]....
        /*08ec*/ 	.word	0xffffffff


	//   ....[143]....
        /*08f0*/ 	.word	0xffffffff


	//   ....[144]....
        /*08f4*/ 	.word	0xffffffff


	//   ....[145]....
        /*08f8*/ 	.word	0xffffffff


	//   ....[146]....
        /*08fc*/ 	.word	0xffffffff


	//   ....[147]....
        /*0900*/ 	.word	0xffffffff


	//   ....[148]....
        /*0904*/ 	.word	0xffffffff


	//   ....[149]....
        /*0908*/ 	.word	0xffffffff


	//   ....[150]....
        /*090c*/ 	.word	0xffffffff


	//   ....[151]....
        /*0910*/ 	.word	0xffffffff


	//   ....[152]....
        /*0914*/ 	.word	0xffffffff


	//   ....[153]....
        /*0918*/ 	.word	0xffffffff


	//   ....[154]....
        /*091c*/ 	.word	0xffffffff


	//   ....[155]....
        /*0920*/ 	.word	0xffffffff


	//   ....[156]....
        /*0924*/ 	.word	0xffffffff


	//   ....[157]....
        /*0928*/ 	.word	0xffffffff


	//   ....[158]....
        /*092c*/ 	.word	0xffffffff


	//   ....[159]....
        /*0930*/ 	.word	0xffffffff


	//   ....[160]....
        /*0934*/ 	.word	0xffffffff


	//   ....[161]....
        /*0938*/ 	.word	0xffffffff


	//   ....[162]....
        /*093c*/ 	.word	0xffffffff


	//   ....[163]....
        /*0940*/ 	.word	0xffffffff


	//   ....[164]....
        /*0944*/ 	.word	0xffffffff


	//   ....[165]....
        /*0948*/ 	.word	0xffffffff


	//   ....[166]....
        /*094c*/ 	.word	0xffffffff


	//   ....[167]....
        /*0950*/ 	.word	0xffffffff


	//   ....[168]....
        /*0954*/ 	.word	0xffffffff


	//   ....[169]....
        /*0958*/ 	.word	0xffffffff


	//   ....[170]....
        /*095c*/ 	.word	0xffffffff


	//   ....[171]....
        /*0960*/ 	.word	0xffffffff


	//   ....[172]....
        /*0964*/ 	.word	0xffffffff


	//   ....[173]....
        /*0968*/ 	.word	0xffffffff


	//   ....[174]....
        /*096c*/ 	.word	0xffffffff


	//   ....[175]....
        /*0970*/ 	.word	0xffffffff


	//   ....[176]....
        /*0974*/ 	.word	0xffffffff


	//   ....[177]....
        /*0978*/ 	.word	0xffffffff


	//   ....[178]....
        /*097c*/ 	.word	0xffffffff


	//   ....[179]....
        /*0980*/ 	.word	0xffffffff


	//   ....[180]....
        /*0984*/ 	.word	0xffffffff


	//   ....[181]....
        /*0988*/ 	.word	0xffffffff


	//   ....[182]....
        /*098c*/ 	.word	0xffffffff


	//   ....[183]....
        /*0990*/ 	.word	0xffffffff


	//   ....[184]....
        /*0994*/ 	.word	0xffffffff


	//   ....[185]....
        /*0998*/ 	.word	0xffffffff


	//   ....[186]....
        /*099c*/ 	.word	0xffffffff


	//   ....[187]....
        /*09a0*/ 	.word	0xffffffff


	//   ....[188]....
        /*09a4*/ 	.word	0xffffffff


	//   ....[189]....
        /*09a8*/ 	.word	0xffffffff


	//   ....[190]....
        /*09ac*/ 	.word	0xffffffff


	//   ....[191]....
        /*09b0*/ 	.word	0xffffffff


	//   ....[192]....
        /*09b4*/ 	.word	0xffffffff


	//   ....[193]....
        /*09b8*/ 	.word	0xffffffff


	//   ....[194]....
        /*09bc*/ 	.word	0xffffffff


	//----- nvinfo : EIATTR_COOP_GROUP_INSTR_OFFSETS
	.align		4
.L_202:
        /*09c0*/ 	.byte	0x04, 0x28
        /*09c2*/ 	.short	(.L_204 - .L_203)


	//   ....[0]....
.L_203:
        /*09c4*/ 	.word	0x00000050


	//   ....[1]....
        /*09c8*/ 	.word	0x00000200


	//   ....[2]....
        /*09cc*/ 	.word	0x00000230


	//   ....[3]....
        /*09d0*/ 	.word	0x00000260


	//   ....[4]....
        /*09d4*/ 	.word	0x00000290


	//   ....[5]....
        /*09d8*/ 	.word	0x000002c0


	//   ....[6]....
        /*09dc*/ 	.word	0x000002f0


	//   ....[7]....
        /*09e0*/ 	.word	0x00000450


	//   ....[8]....
        /*09e4*/ 	.word	0x00000490


	//   ....[9]....
        /*09e8*/ 	.word	0x000004c0


	//   ....[10]....
        /*09ec*/ 	.word	0x000004f0


	//   ....[11]....
        /*09f0*/ 	.word	0x00000520


	//   ....[12]....
        /*09f4*/ 	.word	0x00000550


	//   ....[13]....
        /*09f8*/ 	.word	0x000005e0


	//   ....[14]....
        /*09fc*/ 	.word	0x00000630


	//   ....[15]....
        /*0a00*/ 	.word	0x00000650


	//   ....[16]....
        /*0a04*/ 	.word	0x000006b0


	//   ....[17]....
        /*0a08*/ 	.word	0x00002f40


	//   ....[18]....
        /*0a0c*/ 	.word	0x00002f60


	//   ....[19]....
        /*0a10*/ 	.word	0x00003100


	//   ....[20]....
        /*0a14*/ 	.word	0x00003110


	//   ....[21]....
        /*0a18*/ 	.word	0x000032b0


	//   ....[22]....
        /*0a1c*/ 	.word	0x000032d0


	//   ....[23]....
        /*0a20*/ 	.word	0x00003470


	//   ....[24]....
        /*0a24*/ 	.word	0x00003480


	//   ....[25]....
        /*0a28*/ 	.word	0x00004b50


	//   ....[26]....
        /*0a2c*/ 	.word	0x00005060


	//   ....[27]....
        /*0a30*/ 	.word	0x00005220


	//   ....[28]....
        /*0a34*/ 	.word	0x00005660


	//   ....[29]....
        /*0a38*/ 	.word	0x00005e20


	//   ....[30]....
        /*0a3c*/ 	.word	0x00005e50


	//   ....[31]....
        /*0a40*/ 	.word	0x00005fd0


	//   ....[32]....
        /*0a44*/ 	.word	0x00006020


	//   ....[33]....
        /*0a48*/ 	.word	0x00006290


	//   ....[34]....
        /*0a4c*/ 	.word	0x000062c0


	//   ....[35]....
        /*0a50*/ 	.word	0x000062f0


	//   ....[36]....
        /*0a54*/ 	.word	0x00006380


	//   ....[37]....
        /*0a58*/ 	.word	0x000086e0


	//   ....[38]....
        /*0a5c*/ 	.word	0x000088f0


	//   ....[39]....
        /*0a60*/ 	.word	0x00008ea0


	//   ....[40]....
        /*0a64*/ 	.word	0x00009320


	//   ....[41]....
        /*0a68*/ 	.word	0x000099a0


	//   ....[42]....
        /*0a6c*/ 	.word	0x00009ae0


	//   ....[43]....
        /*0a70*/ 	.word	0x00009b80


	//   ....[44]....
        /*0a74*/ 	.word	0x00009d30


	//   ....[45]....
        /*0a78*/ 	.word	0x00009d70


	//   ....[46]....
        /*0a7c*/ 	.word	0x00009e60


	//   ....[47]....
        /*0a80*/ 	.word	0x00009f90


	//   ....[48]....
        /*0a84*/ 	.word	0x0000a080


	//   ....[49]....
        /*0a88*/ 	.word	0x0000d070


	//   ....[50]....
        /*0a8c*/ 	.word	0x0000d0c0


	//   ....[51]....
        /*0a90*/ 	.word	0x0000d160


	//   ....[52]....
        /*0a94*/ 	.word	0x0000d1b0


	//   ....[53]....
        /*0a98*/ 	.word	0x0000d1e0


	//   ....[54]....
        /*0a9c*/ 	.word	0x0000d220


	//   ....[55]....
        /*0aa0*/ 	.word	0x0000d340


	//   ....[56]....
        /*0aa4*/ 	.word	0x0000d780


	//   ....[57]....
        /*0aa8*/ 	.word	0x0000fd60


	//   ....[58]....
        /*0aac*/ 	.word	0x0000ff70


	//   ....[59]....
        /*0ab0*/ 	.word	0x00010520


	//   ....[60]....
        /*0ab4*/ 	.word	0x000109a0


	//   ....[61]....
        /*0ab8*/ 	.word	0x00011020


	//   ....[62]....
        /*0abc*/ 	.word	0x00011160


	//   ....[63]....
        /*0ac0*/ 	.word	0x00011200


	//   ....[64]....
        /*0ac4*/ 	.word	0x000113b0


	//   ....[65]....
        /*0ac8*/ 	.word	0x000113f0


	//   ....[66]....
        /*0acc*/ 	.word	0x000114e0


	//   ....[67]....
        /*0ad0*/ 	.word	0x00011610


	//   ....[68]....
        /*0ad4*/ 	.word	0x00011700


	//   ....[69]....
        /*0ad8*/ 	.word	0x00012e10


	//   ....[70]....
        /*0adc*/ 	.word	0x00012e80


	//   ....[71]....
        /*0ae0*/ 	.word	0x00012e90


	//   ....[72]....
        /*0ae4*/ 	.word	0x00012ea0


	//   ....[73]....
        /*0ae8*/ 	.word	0x00012ed0


	//   ....[74]....
        /*0aec*/ 	.word	0x00012ef0


	//   ....[75]....
        /*0af0*/ 	.word	0x00012f00


	//   ....[76]....
        /*0af4*/ 	.word	0x00012f10


	//   ....[77]....
        /*0af8*/ 	.word	0x000144c0


	//   ....[78]....
        /*0afc*/ 	.word	0x000144d0


	//   ....[79]....
        /*0b00*/ 	.word	0x000144e0


	//   ....[80]....
        /*0b04*/ 	.word	0x000144f0


	//   ....[81]....
        /*0b08*/ 	.word	0x00014500


	//   ....[82]....
        /*0b0c*/ 	.word	0x00014510


	//   ....[83]....
        /*0b10*/ 	.word	0x00014530


	//   ....[84]....
        /*0b14*/ 	.word	0x00014540


	//   ....[85]....
        /*0b18*/ 	.word	0x000149f0


	//   ....[86]....
        /*0b1c*/ 	.word	0x00014a10


	//   ....[87]....
        /*0b20*/ 	.word	0x00014b80


	//   ....[88]....
        /*0b24*/ 	.word	0x00014b90


	//   ....[89]....
        /*0b28*/ 	.word	0x00014d10


	//   ....[90]....
        /*0b2c*/ 	.word	0x00014d30


	//   ....[91]....
        /*0b30*/ 	.word	0x00014eb0


	//   ....[92]....
        /*0b34*/ 	.word	0x00014ec0


	//   ....[93]....
        /*0b38*/ 	.word	0x00015250


	//   ....[94]....
        /*0b3c*/ 	.word	0x00015270


	//   ....[95]....
        /*0b40*/ 	.word	0x000157e0


	//   ....[96]....
        /*0b44*/ 	.word	0x000157f0


	//   ....[97]....
        /*0b48*/ 	.word	0x00015d60


	//   ....[98]....
        /*0b4c*/ 	.word	0x00015d80


	//   ....[99]....
        /*0b50*/ 	.word	0x00016300


	//   ....[100]....
        /*0b54*/ 	.word	0x00016310


	//   ....[101]....
        /*0b58*/ 	.word	0x00017090


	//   ....[102]....
        /*0b5c*/ 	.word	0x000170b0


	//   ....[103]....
        /*0b60*/ 	.word	0x00017230


	//   ....[104]....
        /*0b64*/ 	.word	0x00017240


	//   ....[105]....
        /*0b68*/ 	.word	0x000173c0


	//   ....[106]....
        /*0b6c*/ 	.word	0x000173e0


	//   ....[107]....
        /*0b70*/ 	.word	0x00017560


	//   ....[108]....
        /*0b74*/ 	.word	0x00017570


	//   ....[109]....
        /*0b78*/ 	.word	0x000177b0


	//   ....[110]....
        /*0b7c*/ 	.word	0x000177d0


	//   ....[111]....
        /*0b80*/ 	.word	0x00017900


	//   ....[112]....
        /*0b84*/ 	.word	0x00017940


	//   ....[113]....
        /*0b88*/ 	.word	0x00017970


	//   ....[114]....
        /*0b8c*/ 	.word	0x000179a0


	//   ....[115]....
        /*0b90*/ 	.word	0x000179d0


	//   ....[116]....
        /*0b94*/ 	.word	0x00017a00


	//   ....[117]....
        /*0b98*/ 	.word	0x00017b60


	//   ....[118]....
        /*0b9c*/ 	.word	0x00017ba0


	//   ....[119]....
        /*0ba0*/ 	.word	0x00017bd0


	//   ....[120]....
        /*0ba4*/ 	.word	0x00017c00


	//   ....[121]....
        /*0ba8*/ 	.word	0x00017c30


	//   ....[122]....
        /*0bac*/ 	.word	0x00017c60


	//   ....[123]....
        /*0bb0*/ 	.word	0x00017cf0


	//   ....[124]....
        /*0bb4*/ 	.word	0x00017d50


	//   ....[125]....
        /*0bb8*/ 	.word	0x00017d60


	//   ....[126]....
        /*0bbc*/ 	.word	0x00017dc0


	//   ....[127]....
        /*0bc0*/ 	.word	0x00018820


	//   ....[128]....
        /*0bc4*/ 	.word	0x00018880


	//   ....[129]....
        /*0bc8*/ 	.word	0x000188d0


	//   ....[130]....
        /*0bcc*/ 	.word	0x00018920


	//   ....[131]....
        /*0bd0*/ 	.word	0x00018970


	//   ....[132]....
        /*0bd4*/ 	.word	0x000189e0


	//   ....[133]....
        /*0bd8*/ 	.word	0x00018a20


	//   ....[134]....
        /*0bdc*/ 	.word	0x00018a90


	//   ....[135]....
        /*0be0*/ 	.word	0x00018b00


	//   ....[136]....
        /*0be4*/ 	.word	0x00018b60


	//   ....[137]....
        /*0be8*/ 	.word	0x00018bd0


	//   ....[138]....
        /*0bec*/ 	.word	0x00018c40


	//   ....[139]....
        /*0bf0*/ 	.word	0x00018ca0


	//   ....[140]....
        /*0bf4*/ 	.word	0x00018d00


	//   ....[141]....
        /*0bf8*/ 	.word	0x00018d60


	//   ....[142]....
        /*0bfc*/ 	.word	0x00018dd0


	//   ....[143]....
        /*0c00*/ 	.word	0x00018e30


	//   ....[144]....
        /*0c04*/ 	.word	0x00018e90


	//   ....[145]....
        /*0c08*/ 	.word	0x00018ee0


	//   ....[146]....
        /*0c0c*/ 	.word	0x00018f30


	//   ....[147]....
        /*0c10*/ 	.word	0x00018f80


	//   ....[148]....
        /*0c14*/ 	.word	0x00018fe0


	//   ....[149]....
        /*0c18*/ 	.word	0x00019030


	//   ....[150]....
        /*0c1c*/ 	.word	0x00019090


	//   ....[151]....
        /*0c20*/ 	.word	0x000190e0


	//   ....[152]....
        /*0c24*/ 	.word	0x00019140


	//   ....[153]....
        /*0c28*/ 	.word	0x000191b0


	//   ....[154]....
        /*0c2c*/ 	.word	0x00019220


	//   ....[155]....
        /*0c30*/ 	.word	0x00019280


	//   ....[156]....
        /*0c34*/ 	.word	0x000192e0


	//   ....[157]....
        /*0c38*/ 	.word	0x00019340


	//   ....[158]....
        /*0c3c*/ 	.word	0x000193b0


	//   ....[159]....
        /*0c40*/ 	.word	0x00019410


	//   ....[160]....
        /*0c44*/ 	.word	0x00019470


	//   ....[161]....
        /*0c48*/ 	.word	0x000194d0


	//   ....[162]....
        /*0c4c*/ 	.word	0x00019540


	//   ....[163]....
        /*0c50*/ 	.word	0x000195a0


	//   ....[164]....
        /*0c54*/ 	.word	0x00019600


	//   ....[165]....
        /*0c58*/ 	.word	0x00019660


	//   ....[166]....
        /*0c5c*/ 	.word	0x000196d0


	//   ....[167]....
        /*0c60*/ 	.word	0x00019730


	//   ....[168]....
        /*0c64*/ 	.word	0x00019790


	//   ....[169]....
        /*0c68*/ 	.word	0x000197f0


	//   ....[170]....
        /*0c6c*/ 	.word	0x00019860


	//   ....[171]....
        /*0c70*/ 	.word	0x000198c0


	//   ....[172]....
        /*0c74*/ 	.word	0x00019920


	//   ....[173]....
        /*0c78*/ 	.word	0x00019980


	//   ....[174]....
        /*0c7c*/ 	.word	0x000199f0


	//   ....[175]....
        /*0c80*/ 	.word	0x00019a50


	//   ....[176]....
        /*0c84*/ 	.word	0x00019ab0


	//   ....[177]....
        /*0c88*/ 	.word	0x00019b10


	//   ....[178]....
        /*0c8c*/ 	.word	0x00019b80


	//   ....[179]....
        /*0c90*/ 	.word	0x00019bd0


	//   ....[180]....
        /*0c94*/ 	.word	0x00019c10


	//   ....[181]....
        /*0c98*/ 	.word	0x00019c60


	//   ....[182]....
        /*0c9c*/ 	.word	0x00019cb0


	//   ....[183]....
        /*0ca0*/ 	.word	0x00019d00


	//   ....[184]....
        /*0ca4*/ 	.word	0x00019d70


	//   ....[185]....
        /*0ca8*/ 	.word	0x00019db0


	//   ....[186]....
        /*0cac*/ 	.word	0x00019e00


	//   ....[187]....
        /*0cb0*/ 	.word	0x00019e50


	//   ....[188]....
        /*0cb4*/ 	.word	0x00019ea0


	//   ....[189]....
        /*0cb8*/ 	.word	0x00019ef0


	//   ....[190]....
        /*0cbc*/ 	.word	0x00019f60


	//   ....[191]....
        /*0cc0*/ 	.word	0x00019fa0


	//   ....[192]....
        /*0cc4*/ 	.word	0x0001a010


	//   ....[193]....
        /*0cc8*/ 	.word	0x0001a070


	//   ....[194]....
        /*0ccc*/ 	.word	0x0001a0d0


	//----- nvinfo : EIATTR_EXIT_INSTR_OFFSETS
	.align		4
.L_204:
        /*0cd0*/ 	.byte	0x04, 0x1c
        /*0cd2*/ 	.short	(.L_206 - .L_205)


	//   ....[0]....
.L_205:
        /*0cd4*/ 	.word	0x000010d0


	//   ....[1]....
        /*0cd8*/ 	.word	0x000187e0


	//----- nvinfo : EIATTR_MAX_THREADS
	.align		4
.L_206:
        /*0cdc*/ 	.byte	0x04, 0x05
        /*0cde*/ 	.short	(.L_208 - .L_207)
.L_207:
        /*0ce0*/ 	.word	0x00000080
        /*0ce4*/ 	.word	0x00000001
        /*0ce8*/ 	.word	0x00000001


	//----- nvinfo : EIATTR_CRS_STACK_SIZE
	.align		4
.L_208:
        /*0cec*/ 	.byte	0x04, 0x1e
        /*0cee*/ 	.short	(.L_210 - .L_209)
.L_209:
        /*0cf0*/ 	.word	0x00000000
.L_210:


//--------------------- .nv.info._ZN7cutlass13device_kernelIN5flash19enable_sm80_to_sm89INS1_16FlashAttnFwdSm80INS1_25CollectiveMainloopFwdSm80ILi4ELi1ELb0EN4cute5tupleIJNS5_1CILi128EEENS7_ILi48EEENS7_ILi96EEEEEELi96ENS_6half_tEfNS_4arch4Sm80ELb0ELb1ELb1ELb1ELb0ELb1ELb1ELb1EEENS1_21CollectiveEpilogueFwdINS6_IJS8_SA_S9_EEENS6_IJNS7_ILi1EEESI_SI_EEESC_SE_Li128ELb1ELb1ELb1ELb0EEENS1_36VarlenDynamicPersistentTileSchedulerILi128ELi48ELi128ELi128ELb1ELb1ELb0ELb1ELb0ELb1EEEEEEEEEvNT_6ParamsE --------------------------
	.section	.nv.info._ZN7cutlass13device_kernelIN5flash19enable_sm80_to_sm89INS1_16FlashAttnFwdSm80INS1_25CollectiveMainloopFwdSm80ILi4ELi1ELb0EN4cute5tupleIJNS5_1CILi128EEENS7_ILi48EEENS7_ILi96EEEEEELi96ENS_6half_tEfNS_4arch4Sm80ELb0ELb1ELb1ELb1ELb0ELb1ELb1ELb1EEENS1_21CollectiveEpilogueFwdINS6_IJS8_SA_S9_EEENS6_IJNS7_ILi1EEESI_SI_EEESC_SE_Li128ELb1ELb1ELb1ELb0EEENS1_36VarlenDynamicPersistentTileSchedulerILi128ELi48ELi128ELi128ELb1ELb1ELb0ELb1ELb0ELb1EEEEEEEEEvNT_6ParamsE,"",@"SHT_CUDA_INFO"
	.sectionflags	@""
	.align	4


	//----- nvinfo : EIATTR_CUDA_API_VERSION
	.align		4
        /*0000*/ 	.byte	0x04, 0x37
        /*0002*/ 	.short	(.L_212 - .L_211)
.L_211:
        /*0004*/ 	.word	0x00000082


	//----- nvinfo : EIATTR_SW2861232_WAR
	.align		4
.L_212:
        /*0008*/ 	.byte	0x01, 0x35
	.zero		2


	//----- nvinfo : EIATTR_PARAM_CBANK
	.align		4
        /*000c*/ 	.byte	0x04, 0x0a
        /*000e*/ 	.short	(.L_214 - .L_213)
	.align		4
.L_213:
        /*0010*/ 	.word	index@(.nv.constant0._ZN7cutlass13device_kernelIN5flash19enable_sm80_to_sm89INS1_16FlashAttnFwdSm80INS1_25CollectiveMainloopFwdSm80ILi4ELi1ELb0EN4cute5tupleIJNS5_1CILi128EEENS7_ILi48EEENS7_ILi96EEEEEELi96ENS_6half_tEfNS_4arch4Sm80ELb0ELb1ELb1ELb1ELb0ELb1ELb1ELb1EEENS1_21CollectiveEpilogueFwdINS6_IJS8_SA_S9_EEENS6_IJNS7_ILi1EEESI_SI_EEESC_SE_Li128ELb1ELb1ELb1ELb0EEENS1_36VarlenDynamicPersistentTileSchedulerILi128ELi48ELi128ELi128ELb1ELb1ELb0ELb1ELb0ELb1EEEEEEEEEvNT_6ParamsE)
        /*0014*/ 	.short	0x0160
        /*0016*/ 	.short	0x0438


	//----- nvinfo : EIATTR_CBANK_PARAM_SIZE
	.align		4
.L_214:
        /*0018*/ 	.byte	0x03, 0x19
        /*001a*/ 	.short	0x0438


	//----- nvinfo : EIATTR_KPARAM_INFO
	.align		4
        /*001c*/ 	.byte	0x04, 0x17
        /*001e*/ 	.short	(.L_216 - .L_215)
.L_215:
        /*0020*/ 	.word	0x00000000
        /*0024*/ 	.short	0x0000
        /*0026*/ 	.short	0x0000
        /*0028*/ 	.byte	0x00, 0xf0, 0xe1, 0x10


	//----- nvinfo : EIATTR_MAXREG_COUNT
	.align		4
.L_216:
        /*002c*/ 	.byte	0x03, 0x1b
        /*002e*/ 	.short	0x00ff


	//----- nvinfo : EIATTR_NUM_BARRIERS
	.align		4
        /*0030*/ 	.byte	0x02, 0x4c
        /*0032*/ 	.byte	0x06
	.zero		1


	//----- nvinfo : EIATTR_ANNOTATIONS
	.align		4
        /*0034*/ 	.byte	0x04, 0x55
        /*0036*/ 	.short	(.L_218 - .L_217)


	//   ....[0]....
.L_217:
        /* <DEDUP_REMOVED lines=131> */


	//----- nvinfo : EIATTR_MERCURY_ISA_VERSION
	.align		4
.L_218:
        /*0850*/ 	.byte	0x03, 0x5f
        /*0852*/ 	.short	0x0000


	//----- nvinfo : EIATTR_INT_WARP_WIDE_INSTR_OFFSETS
	.align		4
        /*0854*/ 	.byte	0x04, 0x31
        /*0856*/ 	.short	(.L_220 - .L_219)


	//   ....[0]....
.L_219:
        /*0858*/ 	.word	0x00020000


	//   ....[1]....
        /*085c*/ 	.word	0x00020080


	//----- nvinfo : EIATTR_COOP_GROUP_MASK_REGIDS
	.align		4
.L_220:
        /*0860*/ 	.byte	0x04, 0x29
        /*0862*/ 	.short	(.L_222 - .L_221)


	//   ....[0]....
.L_221:
        /*0864*/ 	.word	0xffffffff


	//   ....[1]....
        /*0868*/ 	.word	0xffffffff


	//   ....[2]....
        /*086c*/ 	.word	0xffffffff


	//   ....[3]....
        /*0870*/ 	.word	0xffffffff


	//   ....[4]....
        /*0874*/ 	.word	0xffffffff


	//   ....[5]....
        /*0878*/ 	.word	0xffffffff


	//   ....[6]....
        /*087c*/ 	.word	0xffffffff


	//   ....[7]....
        /*0880*/ 	.word	0xffffffff


	//   ....[8]....
        /*0884*/ 	.word	0xffffffff


	//   ....[9]....
        /*0888*/ 	.word	0xffffffff


	//   ....[10]....
        /*088c*/ 	.word	0xffffffff


	//   ....[11]....
        /*0890*/ 	.word	0xffffffff


	//   ....[12]....
        /*0894*/ 	.word	0xffffffff


	//   ....[13]....
        /*0898*/ 	.word	0xffffffff


	//   ....[14]....
        /*089c*/ 	.word	0xffffffff


	//   ....[15]....
        /*08a0*/ 	.word	0xffffffff


	//   ....[16]....
        /*08a4*/ 	.word	0xffffffff


	//   ....[17]....
        /*08a8*/ 	.word	0xffffffff


	//   ....[18]....
        /*08ac*/ 	.word	0xffffffff


	//   ....[19]....
        /*08b0*/ 	.word	0xffffffff


	//   ....[20]....
        /*08b4*/ 	.word	0xffffffff


	//   ....[21]....
        /*08b8*/ 	.word	0xffffffff


	//   ....[22]....
        /*08bc*/ 	.word	0xffffffff


	//   ....[23]....
        /*08c0*/ 	.word	0xffffffff


	//   ....[24]....
        /*08c4*/ 	.word	0xffffffff


	//   ....[25]....
        /*08c8*/ 	.word	0xffffffff


	//   ....[26]....
        /*08cc*/ 	.word	0xffffffff


	//   ....[27]....
        /*08d0*/ 	.word	0xffffffff


	//   ....[28]....
        /*08d4*/ 	.word	0xffffffff


	//   ....[29]....
        /*08d8*/ 	.word	0xffffffff


	//   ....[30]....
        /*08dc*/ 	.word	0xffffffff


	//   ....[31]....
        /*08e0*/ 	.word	0xffffffff


	//   ....[32]....
        /*08e4*/ 	.word	0xffffffff


	//   ....[33]....
        /*08e8*/ 	.word	0xffffffff


	//   ....[34]....
        /*08ec*/ 	.word	0xffffffff


	//   ....[35]....
        /*08f0*/ 	.word	0xffffffff


	//   ....[36]....
        /*08f4*/ 	.word	0xffffffff


	//   ....[37]....
        /*08f8*/ 	.word	0xffffffff


	//   ....[38]....
        /*08fc*/ 	.word	0xffffffff


	//   ....[39]....
        /*0900*/ 	.word	0xffffffff


	//   ....[40]....
        /*0904*/ 	.word	0xffffffff


	//   ....[41]....
        /*0908*/ 	.word	0xffffffff


	//   ....[42]....
        /*090c*/ 	.word	0xffffffff


	//   ....[43]....
        /*0910*/ 	.word	0xffffffff


	//   ....[44]....
        /*0914*/ 	.word	0xffffffff


	//   ....[45]....
        /*0918*/ 	.word	0xffffffff


	//   ....[46]....
        /*091c*/ 	.word	0xffffffff


	//   ....[47]....
        /*0920*/ 	.word	0xffffffff


	//   ....[48]....
        /*0924*/ 	.word	0xffffffff


	//   ....[49]....
        /*0928*/ 	.word	0xffffffff


	//   ....[50]....
        /*092c*/ 	.word	0xffffffff


	//   ....[51]....
        /*0930*/ 	.word	0xffffffff


	//   ....[52]....
        /*0934*/ 	.word	0xffffffff


	//   ....[53]....
        /*0938*/ 	.word	0xffffffff


	//   ....[54]....
        /*093c*/ 	.word	0xffffffff


	//   ....[55]....
        /*0940*/ 	.word	0xffffffff


	//   ....[56]....
        /*0944*/ 	.word	0xffffffff


	//   ....[57]....
        /*0948*/ 	.word	0xffffffff


	//   ....[58]....
        /*094c*/ 	.word	0xffffffff


	//   ....[59]....
        /*0950*/ 	.word	0xffffffff


	//   ....[60]....
        /*0954*/ 	.word	0xffffffff


	//   ....[61]....
        /*0958*/ 	.word	0xffffffff


	//   ....[62]....
        /*095c*/ 	.word	0xffffffff


	//   ....[63]....
        /*0960*/ 	.word	0xffffffff


	//   ....[64]....
        /*0964*/ 	.word	0xffffffff


	//   ....[65]....
        /*0968*/ 	.word	0xffffffff


	//   ....[66]....
        /*096c*/ 	.word	0xffffffff


	//   ....[67]....
        /*0970*/ 	.word	0xffffffff


	//   ....[68]....
        /*0974*/ 	.word	0xffffffff


	//   ....[69]....
        /*0978*/ 	.word	0xffffffff


	//   ....[70]....
        /*097c*/ 	.word	0xffffffff


	//   ....[71]....
        /*0980*/ 	.word	0xffffffff


	//   ....[72]....
        /*0984*/ 	.word	0xffffffff


	//   ....[73]....
        /*0988*/ 	.word	0xffffffff


	//   ....[74]....
        /*098c*/ 	.word	0xffffffff


	//   ....[75]....
        /*0990*/ 	.word	0xffffffff


	//   ....[76]....
        /*0994*/ 	.word	0xffffffff


	//   ....[77]....
        /*0998*/ 	.word	0xffffffff


	//   ....[78]....
        /*099c*/ 	.word	0xffffffff


	//   ....[79]....
        /*09a0*/ 	.word	0xffffffff


	//   ....[80]....
        /*09a4*/ 	.word	0xffffffff


	//   ....[81]....
        /*09a8*/ 	.word	0xffffffff


	//   ....[82]....
        /*09ac*/ 	.word	0xffffffff


	//   ....[83]....
        /*09b0*/ 	.word	0xffffffff


	//   ....[84]....
        /*09b4*/ 	.word	0xffffffff


	//   ....[85]....
        /*09b8*/ 	.word	0xffffffff


	//   ....[86]....
        /*09bc*/ 	.word	0xffffffff


	//   ....[87]....
        /*09c0*/ 	.word	0xffffffff


	//   ....[88]....
        /*09c4*/ 	.word	0xffffffff


	//   ....[89]....
        /*09c8*/ 	.word	0xffffffff


	//   ....[90]....
        /*09cc*/ 	.word	0xffffffff


	//   ....[91]....
        /*09d0*/ 	.word	0xffffffff


	//   ....[92]....
        /*09d4*/ 	.word	0xffffffff


	//   ....[93]....
        /*09d8*/ 	.word	0xffffffff


	//   ....[94]....
        /*09dc*/ 	.word	0xffffffff


	//   ....[95]....
        /*09e0*/ 	.word	0xffffffff


	//   ....[96]....
        /*09e4*/ 	.word	0xffffffff


	//   ....[97]....
        /*09e8*/ 	.word	0xffffffff


	//   ....[98]....
        /*09ec*/ 	.word	0xffffffff


	//   ....[99]....
        /*09f0*/ 	.word	0xffffffff


	//   ....[100]....
        /*09f4*/ 	.word	0xffffffff


	//   ....[101]....
        /*09f8*/ 	.word	0xffffffff


	//   ....[102]....
        /*09fc*/ 	.word	0xffffffff


	//   ....[103]....
        /*0a00*/ 	.word	0xffffffff


	//   ....[104]....
        /*0a04*/ 	.word	0xffffffff


	//   ....[105]....
        /*0a08*/ 	.word	0xffffffff


	//   ....[106]....
        /*0a0c*/ 	.word	0xffffffff


	//   ....[107]....
        /*0a10*/ 	.word	0xffffffff


	//   ....[108]....
        /*0a14*/ 	.word	0xffffffff


	//   ....[109]....
        /*0a18*/ 	.word	0xffffffff


	//   ....[110]....
        /*0a1c*/ 	.word	0xffffffff


	//   ....[111]....
        /*0a20*/ 	.word	0xffffffff


	//   ....[112]....
        /*0a24*/ 	.word	0xffffffff


	//   ....[113]....
        /*0a28*/ 	.word	0xffffffff


	//   ....[114]....
        /*0a2c*/ 	.word	0xffffffff


	//   ....[115]....
        /*0a30*/ 	.word	0xffffffff


	//   ....[116]....
        /*0a34*/ 	.word	0xffffffff


	//   ....[117]....
        /*0a38*/ 	.word	0xffffffff


	//   ....[118]....
        /*0a3c*/ 	.word	0xffffffff


	//   ....[119]....
        /*0a40*/ 	.word	0xffffffff


	//   ....[120]....
        /*0a44*/ 	.word	0xffffffff


	//   ....[121]....
        /*0a48*/ 	.word	0xffffffff


	//   ....[122]....
        /*0a4c*/ 	.word	0xffffffff


	//   ....[123]....
        /*0a50*/ 	.word	0xffffffff


	//   ....[124]....
        /*0a54*/ 	.word	0xffffffff


	//   ....[125]....
        /*0a58*/ 	.word	0xffffffff


	//   ....[126]....
        /*0a5c*/ 	.word	0xffffffff


	//   ....[127]....
        /*0a60*/ 	.word	0xffffffff


	//   ....[128]....
        /*0a64*/ 	.word	0xffffffff


	//   ....[129]....
        /*0a68*/ 	.word	0xffffffff


	//   ....[130]....
        /*0a6c*/ 	.word	0xffffffff


	//   ....[131]....
        /*0a70*/ 	.word	0xffffffff


	//   ....[132]....
        /*0a74*/ 	.word	0xffffffff


	//   ....[133]....
        /*0a78*/ 	.word	0xffffffff


	//   ....[134]....
        /*0a7c*/ 	.word	0xffffffff


	//   ....[135]....
        /*0a80*/ 	.word	0xffffffff


	//   ....[136]....
        /*0a84*/ 	.word	0xffffffff


	//   ....[137]....
        /*0a88*/ 	.word	0xffffffff


	//   ....[138]....
        /*0a8c*/ 	.word	0xffffffff


	//   ....[139]....
        /*0a90*/ 	.word	0xffffffff


	//   ....[140]....
        /*0a94*/ 	.word	0xffffffff


	//   ....[141]....
        /*0a98*/ 	.word	0xffffffff


	//   ....[142]....
        /*0a9c*/ 	.word	0xffffffff


	//   ....[143]....
        /*0aa0*/ 	.word	0xffffffff


	//   ....[144]....
        /*0aa4*/ 	.word	0xffffffff


	//   ....[145]....
        /*0aa8*/ 	.word	0xffffffff


	//   ....[146]....
        /*0aac*/ 	.word	0xffffffff


	//   ....[147]....
        /*0ab0*/ 	.word	0xffffffff


	//   ....[148]....
        /*0ab4*/ 	.word	0xffffffff


	//   ....[149]....
        /*0ab8*/ 	.word	0xffffffff


	//   ....[150]....
        /*0abc*/ 	.word	0xffffffff


	//   ....[151]....
        /*0ac0*/ 	.word	0xffffffff


	//   ....[152]....
        /*0ac4*/ 	.word	0xffffffff


	//   ....[153]....
        /*0ac8*/ 	.word	0xffffffff


	//   ....[154]....
        /*0acc*/ 	.word	0xffffffff


	//   ....[155]....
        /*0ad0*/ 	.word	0xffffffff


	//   ....[156]....
        /*0ad4*/ 	.word	0xffffffff


	//   ....[157]....
        /*0ad8*/ 	.word	0xffffffff


	//   ....[158]....
        /*0adc*/ 	.word	0xffffffff


	//   ....[159]....
        /*0ae0*/ 	.word	0xffffffff


	//   ....[160]....
        /*0ae4*/ 	.word	0xffffffff


	//   ....[161]....
        /*0ae8*/ 	.word	0xffffffff


	//   ....[162]....
        /*0aec*/ 	.word	0xffffffff


	//   ....[163]....
        /*0af0*/ 	.word	0xffffffff


	//   ....[164]....
        /*0af4*/ 	.word	0xffffffff


	//   ....[165]....
        /*0af8*/ 	.word	0xffffffff


	//   ....[166]....
        /*0afc*/ 	.word	0xffffffff


	//   ....[167]....
        /*0b00*/ 	.word	0xffffffff


	//   ....[168]....
        /*0b04*/ 	.word	0xffffffff


	//   ....[169]....
        /*0b08*/ 	.word	0xffffffff


	//   ....[170]....
        /*0b0c*/ 	.word	0xffffffff


	//   ....[171]....
        /*0b10*/ 	.word	0xffffffff


	//   ....[172]....
        /*0b14*/ 	.word	0xffffffff


	//   ....[173]....
        /*0b18*/ 	.word	0xffffffff


	//   ....[174]....
        /*0b1c*/ 	.word	0xffffffff


	//   ....[175]....
        /*0b20*/ 	.word	0xffffffff


	//   ....[176]....
        /*0b24*/ 	.word	0xffffffff


	//   ....[177]....
        /*0b28*/ 	.word	0xffffffff


	//   ....[178]....
        /*0b2c*/ 	.word	0xffffffff


	//   ....[179]....
        /*0b30*/ 	.word	0xffffffff


	//   ....[180]....
        /*0b34*/ 	.word	0xffffffff


	//   ....[181]....
        /*0b38*/ 	.word	0xffffffff


	//   ....[182]....
        /*0b3c*/ 	.word	0xffffffff


	//   ....[183]....
        /*0b40*/ 	.word	0xffffffff


	//   ....[184]....
        /*0b44*/ 	.word	0xffffffff


	//   ....[185]....
        /*0b48*/ 	.word	0xffffffff


	//   ....[186]....
        /*0b4c*/ 	.word	0xffffffff


	//   ....[187]....
        /*0b50*/ 	.word	0xffffffff


	//   ....[188]....
        /*0b54*/ 	.word	0xffffffff


	//   ....[189]....
        /*0b58*/ 	.word	0xffffffff


	//   ....[190]....
        /*0b5c*/ 	.word	0xffffffff


	//   ....[191]....
        /*0b60*/ 	.word	0xffffffff


	//   ....[192]....
        /*0b64*/ 	.word	0xffffffff


	//   ....[193]....
        /*0b68*/ 	.word	0xffffffff


	//   ....[194]....
        /*0b6c*/ 	.word	0xffffffff


	//   ....[195]....
        /*0b70*/ 	.word	0xffffffff


	//   ....[196]....
        /*0b74*/ 	.word	0xffffffff


	//   ....[197]....
        /*0b78*/ 	.word	0xffffffff


	//   ....[198]....
        /*0b7c*/ 	.word	0xffffffff


	//   ....[199]....
        /*0b80*/ 	.word	0xffffffff


	//   ....[200]....
        /*0b84*/ 	.word	0xffffffff


	//   ....[201]....
        /*0b88*/ 	.word	0xffffffff


	//   ....[202]....
        /*0b8c*/ 	.word	0xffffffff


	//   ....[203]....
        /*0b90*/ 	.word	0xffffffff


	//   ....[204]....
        /*0b94*/ 	.word	0xffffffff


	//   ....[205]....
        /*0b98*/ 	.word	0xffffffff


	//   ....[206]....
        /*0b9c*/ 	.word	0xffffffff


	//   ....[207]....
        /*0ba0*/ 	.word	0xffffffff


	//   ....[208]....
        /*0ba4*/ 	.word	0xffffffff


	//   ....[209]....
        /*0ba8*/ 	.word	0xffffffff


	//   ....[210]....
        /*0bac*/ 	.word	0xffffffff


	//----- nvinfo : EIATTR_COOP_GROUP_INSTR_OFFSETS
	.align		4
.L_222:
        /*0bb0*/ 	.byte	0x04, 0x28
        /*0bb2*/ 	.short	(.L_224 - .L_223)


	//   ....[0]....
.L_223:
        /*0bb4*/ 	.word	0x00000050


	//   ....[1]....
        /*0bb8*/ 	.word	0x00000200


	//   ....[2]....
        /*0bbc*/ 	.word	0x00000230


	//   ....[3]....
        /*0bc0*/ 	.word	0x00000260


	//   ....[4]....
        /*0bc4*/ 	.word	0x00000290


	//   ....[5]....
        /*0bc8*/ 	.word	0x000002c0


	//   ....[6]....
        /*0bcc*/ 	.word	0x000002f0


	//   ....[7]....
        /*0bd0*/ 	.word	0x00000450


	//   ....[8]....
        /*0bd4*/ 	.word	0x00000490


	//   ....[9]....
        /*0bd8*/ 	.word	0x000004c0


	//   ....[10]....
        /*0bdc*/ 	.word	0x000004f0


	//   ....[11]....
        /*0be0*/ 	.word	0x00000520


	//   ....[12]....
        /*0be4*/ 	.word	0x00000550


	//   ....[13]....
        /*0be8*/ 	.word	0x000005e0


	//   ....[14]....
        /*0bec*/ 	.word	0x00000630


	//   ....[15]....
        /*0bf0*/ 	.word	0x00000650


	//   ....[16]....
        /*0bf4*/ 	.word	0x000006b0


	//   ....[17]....
        /*0bf8*/ 	.word	0x00008ee0


	//   ....[18]....
        /*0bfc*/ 	.word	0x00008f00


	//   ....[19]....
        /*0c00*/ 	.word	0x000090a0


	//   ....[20]....
        /*0c04*/ 	.word	0x000090b0


	//   ....[21]....
        /*0c08*/ 	.word	0x00009250


	//   ....[22]....
        /*0c0c*/ 	.word	0x00009270


	//   ....[23]....
        /*0c10*/ 	.word	0x00009410


	//   ....[24]....
        /*0c14*/ 	.word	0x00009420


	//   ....[25]....
        /*0c18*/ 	.word	0x00009c60


	//   ....[26]....
        /*0c1c*/ 	.word	0x00009ca0


	//   ....[27]....
        /*0c20*/ 	.word	0x00009ce0


	//   ....[28]....
        /*0c24*/ 	.word	0x00009cf0


	//   ....[29]....
        /*0c28*/ 	.word	0x0000a160


	//   ....[30]....
        /*0c2c*/ 	.word	0x0000a3d0


	//   ....[31]....
        /*0c30*/ 	.word	0x0000a410


	//   ....[32]....
        /*0c34*/ 	.word	0x0000a430


	//   ....[33]....
        /*0c38*/ 	.word	0x0000d020


	//   ....[34]....
        /*0c3c*/ 	.word	0x0000d0f0


	//   ....[35]....
        /*0c40*/ 	.word	0x0000d110


	//   ....[36]....
        /*0c44*/ 	.word	0x0000d120


	//   ....[37]....
        /*0c48*/ 	.word	0x0000d480


	//   ....[38]....
        /*0c4c*/ 	.word	0x0000d5e0


	//   ....[39]....
        /*0c50*/ 	.word	0x0000d630


	//   ....[40]....
        /*0c54*/ 	.word	0x0000d670


	//   ....[41]....
        /*0c58*/ 	.word	0x00011580


	//   ....[42]....
        /*0c5c*/ 	.word	0x00011750


	//   ....[43]....
        /*0c60*/ 	.word	0x00011c50


	//   ....[44]....
        /*0c64*/ 	.word	0x00012090


	//   ....[45]....
        /*0c68*/ 	.word	0x000126b0


	//   ....[46]....
        /*0c6c*/ 	.word	0x00012780


	//   ....[47]....
        /*0c70*/ 	.word	0x000129e0


	//   ....[48]....
        /*0c74*/ 	.word	0x00012a30


	//   ....[49]....
        /*0c78*/ 	.word	0x00012c40


	//   ....[50]....
        /*0c7c*/ 	.word	0x00012d60


	//   ....[51]....
        /*0c80*/ 	.word	0x00012de0


	//   ....[52]....
        /*0c84*/ 	.word	0x00012ea0


	//   ....[53]....
        /*0c88*/ 	.word	0x000150f0


	//   ....[54]....
        /*0c8c*/ 	.word	0x00015300


	//   ....[55]....
        /*0c90*/ 	.word	0x000158b0


	//   ....[56]....
        /*0c94*/ 	.word	0x00015d30


	//   ....[57]....
        /*0c98*/ 	.word	0x000163b0


	//   ....[58]....
        /*0c9c*/ 	.word	0x000164f0


	//   ....[59]....
        /*0ca0*/ 	.word	0x00016560


	//   ....[60]....
        /*0ca4*/ 	.word	0x00016790


	//   ....[61]....
        /*0ca8*/ 	.word	0x00016800


	//   ....[62]....
        /*0cac*/ 	.word	0x00016910


	//   ....[63]....
        /*0cb0*/ 	.word	0x00016ae0


	//   ....[64]....
        /*0cb4*/ 	.word	0x00016cb0


	//   ....[65]....
        /*0cb8*/ 	.word	0x00019980


	//   ....[66]....
        /*0cbc*/ 	.word	0x000199d0


	//   ....[67]....
        /*0cc0*/ 	.word	0x00019a70


	//   ....[68]....
        /*0cc4*/ 	.word	0x00019ac0


	//   ....[69]....
        /*0cc8*/ 	.word	0x00019b00


	//   ....[70]....
        /*0ccc*/ 	.word	0x00019be0


	//   ....[71]....
        /*0cd0*/ 	.word	0x00019c10


	//   ....[72]....
        /*0cd4*/ 	.word	0x0001a150


	//   ....[73]....
        /*0cd8*/ 	.word	0x0001c640


	//   ....[74]....
        /*0cdc*/ 	.word	0x0001c850


	//   ....[75]....
        /*0ce0*/ 	.word	0x0001ce00


	//   ....[76]....
        /*0ce4*/ 	.word	0x0001d280


	//   ....[77]....
        /*0ce8*/ 	.word	0x0001d900


	//   ....[78]....
        /*0cec*/ 	.word	0x0001da40


	//   ....[79]....
        /*0cf0*/ 	.word	0x0001dab0


	//   ....[80]....
        /*0cf4*/ 	.word	0x0001dd20


	//   ....[81]....
        /*0cf8*/ 	.word	0x0001dd60


	//   ....[82]....
        /*0cfc*/ 	.word	0x0001de70


	//   ....[83]....
        /*0d00*/ 	.word	0x0001e010


	//   ....[84]....
        /*0d04*/ 	.word	0x0001e140


	//   ....[85]....
        /*0d08*/ 	.word	0x0001f640


	//   ....[86]....
        /*0d0c*/ 	.word	0x0001f670


	//   ....[87]....
        /*0d10*/ 	.word	0x0001f680


	//   ....[88]....
        /*0d14*/ 	.word	0x0001f690


	//   ....[89]....
        /*0d18*/ 	.word	0x0001f6a0


	//   ....[90]....
        /*0d1c*/ 	.word	0x0001f6d0


	//   ....[91]....
        /*0d20*/ 	.word	0x0001f6f0


	//   ....[92]....
        /*0d24*/ 	.word	0x0001f710


	//   ....[93]....
        /*0d28*/ 	.word	0x00020ca0


	//   ....[94]....
        /*0d2c*/ 	.word	0x00020cb0


	//   ....[95]....
        /*0d30*/ 	.word	0x00020cd0


	//   ....[96]....
        /*0d34*/ 	.word	0x00020ce0


	//   ....[97]....
        /*0d38*/ 	.word	0x00020cf0


	//   ....[98]....
        /*0d3c*/ 	.word	0x00020d00


	//   ....[99]....
        /*0d40*/ 	.word	0x00020d20


	//   ....[100]....
        /*0d44*/ 	.word	0x00020d30


	//   ....[101]....
        /*0d48*/ 	.word	0x000211e0


	//   ....[102]....
        /*0d4c*/ 	.word	0x00021200


	//   ....[103]....
        /*0d50*/ 	.word	0x00021370


	//   ....[104]....
        /*0d54*/ 	.word	0x00021380


	//   ....[105]....
        /*0d58*/ 	.word	0x00021500


	//   ....[106]....
        /*0d5c*/ 	.word	0x00021520


	//   ....[107]....
        /*0d60*/ 	.word	0x000216a0


	//   ....[108]....
        /*0d64*/ 	.word	0x000216b0


	//   ....[109]....
        /*0d68*/ 	.word	0x00021a30


	//   ....[110]....
        /*0d6c*/ 	.word	0x00021a50


	//   ....[111]....
        /*0d70*/ 	.word	0x00021f20


	//   ....[112]....
        /*0d74*/ 	.word	0x00021f30


	//   ....[113]....
        /*0d78*/ 	.word	0x000222b0


	//   ....[114]....
        /*0d7c*/ 	.word	0x000222d0


	//   ....[115]....
        /*0d80*/ 	.word	0x00022660


	//   ....[116]....
        /*0d84*/ 	.word	0x00022670


	//   ....[117]....
        /*0d88*/ 	.word	0x000231c0


	//   ....[118]....
        /*0d8c*/ 	.word	0x000231e0


	//   ....[119]....
        /*0d90*/ 	.word	0x00023360


	//   ....[120]....
        /*0d94*/ 	.word	0x00023370


	//   ....[121]....
        /*0d98*/ 	.word	0x000234f0


	//   ....[122]....
        /*0d9c*/ 	.word	0x00023510


	//   ....[123]....
        /*0da0*/ 	.word	0x00023690


	//   ....[124]....
        /*0da4*/ 	.word	0x000236a0


	//   ....[125]....
        /*0da8*/ 	.word	0x000238e0


	//   ....[126]....
        /*0dac*/ 	.word	0x00023900


	//   ....[127]....
        /*0db0*/ 	.word	0x00023a30


	//   ....[128]....
        /*0db4*/ 	.word	0x00023a70


	//   ....[129]....
        /*0db8*/ 	.word	0x00023aa0


	//   ....[130]....
        /*0dbc*/ 	.word	0x00023ad0


	//   ....[131]....
        /*0dc0*/ 	.word	0x00023b00


	//   ....[132]....
        /*0dc4*/ 	.word	0x00023b30


	//   ....[133]....
        /*0dc8*/ 	.word	0x00023c90


	//   ....[134]....
        /*0dcc*/ 	.word	0x00023cd0


	//   ....[135]....
        /*0dd0*/ 	.word	0x00023d00


	//   ....[136]....
        /*0dd4*/ 	.word	0x00023d30


	//   ....[137]....
        /*0dd8*/ 	.word	0x00023d60


	//   ....[138]....
        /*0ddc*/ 	.word	0x00023d90


	//   ....[139]....
        /*0de0*/ 	.word	0x00023e20


	//   ....[140]....
        /*0de4*/ 	.word	0x00023e80


	//   ....[141]....
        /*0de8*/ 	.word	0x00023e90


	//   ....[142]....
        /*0dec*/ 	.word	0x00023ef0


	//   ....[143]....
        /*0df0*/ 	.word	0x00024950


	//   ....[144]....
        /*0df4*/ 	.word	0x000249b0


	//   ....[145]....
        /*0df8*/ 	.word	0x00024a00


	//   ....[146]....
        /*0dfc*/ 	.word	0x00024a50


	//   ....[147]....
        /*0e00*/ 	.word	0x00024aa0


	//   ....[148]....
        /*0e04*/ 	.word	0x00024b10


	//   ....[149]....
        /*0e08*/ 	.word	0x00024b50


	//   ....[150]....
        /*0e0c*/ 	.word	0x00024bc0


	//   ....[151]....
        /*0e10*/ 	.word	0x00024c30


	//   ....[152]....
        /*0e14*/ 	.word	0x00024c90


	//   ....[153]....
        /*0e18*/ 	.word	0x00024d00


	//   ....[154]....
        /*0e1c*/ 	.word	0x00024d70


	//   ....[155]....
        /*0e20*/ 	.word	0x00024dd0


	//   ....[156]....
        /*0e24*/ 	.word	0x00024e30


	//   ....[157]....
        /*0e28*/ 	.word	0x00024e90


	//   ....[158]....
        /*0e2c*/ 	.word	0x00024f00


	//   ....[159]....
        /*0e30*/ 	.word	0x00024f60


	//   ....[160]....
        /*0e34*/ 	.word	0x00024fc0


	//   ....[161]....
        /*0e38*/ 	.word	0x00025010


	//   ....[162]....
        /*0e3c*/ 	.word	0x00025060


	//   ....[163]....
        /*0e40*/ 	.word	0x000250b0


	//   ....[164]....
        /*0e44*/ 	.word	0x00025100


	//   ....[165]....
        /*0e48*/ 	.word	0x00025150


	//   ....[166]....
        /*0e4c*/ 	.word	0x000251a0


	//   ....[167]....
        /*0e50*/ 	.word	0x000251f0


	//   ....[168]....
        /*0e54*/ 	.word	0x00025240


	//   ....[169]....
        /*0e58*/ 	.word	0x000252b0


	//   ....[170]....
        /*0e5c*/ 	.word	0x00025320


	//   ....[171]....
        /*0e60*/ 	.word	0x00025380


	//   ....[172]....
        /*0e64*/ 	.word	0x000253e0


	//   ....[173]....
        /*0e68*/ 	.word	0x00025440


	//   ....[174]....
        /*0e6c*/ 	.word	0x000254b0


	//   ....[175]....
        /*0e70*/ 	.word	0x00025510


	//   ....[176]....
        /*0e74*/ 	.word	0x00025570


	//   ....[177]....
        /*0e78*/ 	.word	0x000255d0


	//   ....[178]....
        /*0e7c*/ 	.word	0x00025640


	//   ....[179]....
        /*0e80*/ 	.word	0x000256a0


	//   ....[180]....
        /*0e84*/ 	.word	0x00025700


	//   ....[181]....
        /*0e88*/ 	.word	0x00025760


	//   ....[182]....
        /*0e8c*/ 	.word	0x000257d0


	//   ....[183]....
        /*0e90*/ 	.word	0x00025830


	//   ....[184]....
        /*0e94*/ 	.word	0x00025890


	//   ....[185]....
        /*0e98*/ 	.word	0x000258f0


	//   ....[186]....
        /*0e9c*/ 	.word	0x00025960


	//   ....[187]....
        /*0ea0*/ 	.word	0x000259c0


	//   ....[188]....
        /*0ea4*/ 	.word	0x00025a20


	//   ....[189]....
        /*0ea8*/ 	.word	0x00025a80


	//   ....[190]....
        /*0eac*/ 	.word	0x00025af0


	//   ....[191]....
        /*0eb0*/ 	.word	0x00025b50


	//   ....[192]....
        /*0eb4*/ 	.word	0x00025bb0


	//   ....[193]....
        /*0eb8*/ 	.word	0x00025c10


	//   ....[194]....
        /*0ebc*/ 	.word	0x00025c80


	//   ....[195]....
        /*0ec0*/ 	.word	0x00025cd0


	//   ....[196]....
        /*0ec4*/ 	.word	0x00025d10


	//   ....[197]....
        /*0ec8*/ 	.word	0x00025d60


	//   ....[198]....
        /*0ecc*/ 	.word	0x00025db0


	//   ....[199]....
        /*0ed0*/ 	.word	0x00025e00


	//   ....[200]....
        /*0ed4*/ 	.word	0x00025e70


	//   ....[201]....
        /*0ed8*/ 	.word	0x00025eb0


	//   ....[202]....
        /*0edc*/ 	.word	0x00025f00


	//   ....[203]....
        /*0ee0*/ 	.word	0x00025f50


	//   ....[204]....
        /*0ee4*/ 	.word	0x00025fa0


	//   ....[205]....
        /*0ee8*/ 	.word	0x00025ff0


	//   ....[206]....
        /*0eec*/ 	.word	0x00026060


	//   ....[207]....
        /*0ef0*/ 	.word	0x000260a0


	//   ....[208]....
        /*0ef4*/ 	.word	0x00026110


	//   ....[209]....
        /*0ef8*/ 	.word	0x00026170


	//   ....[210]....
        /*0efc*/ 	.word	0x000261d0


	//----- nvinfo : EIATTR_EXIT_INSTR_OFFSETS
	.align		4
.L_224:
        /*0f00*/ 	.byte	0x04, 0x1c
        /*0f02*/ 	.short	(.L_226 - .L_225)


	//   ....[0]....
.L_225:
        /*0f04*/ 	.word	0x000010d0


	//   ....[1]....
        /*0f08*/ 	.word	0x00024910


	//----- nvinfo : EIATTR_MAX_THREADS
	.align		4
.L_226:
        /*0f0c*/ 	.byte	0x04, 0x05
        /*0f0e*/ 	.short	(.L_228 - .L_227)
.L_227:
        /*0f10*/ 	.word	0x00000080
        /*0f14*/ 	.word	0x00000001
        /*0f18*/ 	.word	0x00000001


	//----- nvinfo : EIATTR_CRS_STACK_SIZE
	.align		4
.L_228:
        /*0f1c*/ 	.byte	0x04, 0x1e
        /*0f1e*/ 	.short	(.L_230 - .L_229)
.L_229:
        /*0f20*/ 	.word	0x00000000
.L_230:


//--------------------- .nv.info._ZN7cutlass13device_kernelIN5flash19enable_sm80_to_sm89INS1_16FlashAttnFwdSm80INS1_25CollectiveMainloopFwdSm80ILi4ELi1ELb0EN4cute5tupleIJNS5_1CILi128EEENS7_ILi64EEENS7_ILi96EEEEEELi96ENS_6half_tEfNS_4arch4Sm80ELb1ELb0ELb1ELb0ELb0ELb0ELb1ELb1EEENS1_21CollectiveEpilogueFwdINS6_IJS8_SA_S9_EEENS6_IJNS7_ILi1EEESI_SI_EEESC_SE_Li128ELb0ELb1ELb1ELb0EEENS1_30DynamicPersistentTileSchedulerILi128ELi128ELb1ELb1ELb0EEEEEEEEEvNT_6ParamsE --------------------------
	.section	.nv.info._ZN7cutlass13device_kernelIN5flash19enable_sm80_to_sm89INS1_16FlashAttnFwdSm80INS1_25CollectiveMainloopFwdSm80ILi4ELi1ELb0EN4cute5tupleIJNS5_1CILi128EEENS7_ILi64EEENS7_ILi96EEEEEELi96ENS_6half_tEfNS_4arch4Sm80ELb1ELb0ELb1ELb0ELb0ELb0ELb1ELb1EEENS1_21CollectiveEpilogueFwdINS6_IJS8_SA_S9_EEENS6_IJNS7_ILi1EEESI_SI_EEESC_SE_Li128ELb0ELb1ELb1ELb0EEENS1_30DynamicPersistentTileSchedulerILi128ELi128ELb1ELb1ELb0EEEEEEEEEvNT_6ParamsE,"",@"SHT_CUDA_INFO"
	.sectionflags	@""
	.align	4


	//----- nvinfo : EIATTR_CUDA_API_VERSION
	.align		4
        /*0000*/ 	.byte	0x04, 0x37
        /*0002*/ 	.short	(.L_232 - .L_231)
.L_231:
        /*0004*/ 	.word	0x00000082


	//----- nvinfo : EIATTR_SW2861232_WAR
	.align		4
.L_232:
        /*0008*/ 	.byte	0x01, 0x35
	.zero		2


	//----- nvinfo : EIATTR_PARAM_CBANK
	.align		4
        /*000c*/ 	.byte	0x04, 0x0a
        /*000e*/ 	.short	(.L_234 - .L_233)
	.align		4
.L_233:
        /*0010*/ 	.word	index@(.nv.constant0._ZN7cutlass13device_kernelIN5flash19enable_sm80_to_sm89INS1_16FlashAttnFwdSm80INS1_25CollectiveMainloopFwdSm80ILi4ELi1ELb0EN4cute5tupleIJNS5_1CILi128EEENS7_ILi64EEENS7_ILi96EEEEEELi96ENS_6half_tEfNS_4arch4Sm80ELb1ELb0ELb1ELb0ELb0ELb0ELb1ELb1EEENS1_21CollectiveEpilogueFwdINS6_IJS8_SA_S9_EEENS6_IJNS7_ILi1EEESI_SI_EEESC_SE_Li128ELb0ELb1ELb1ELb0EEENS1_30DynamicPersistentTileSchedulerILi128ELi128ELb1ELb1ELb0EEEEEEEEEvNT_6ParamsE)
        /*0014*/ 	.short	0x0160
        /*0016*/ 	.short	0x0428


	//----- nvinfo : EIATTR_CBANK_PARAM_SIZE
	.align		4
.L_234:
        /*0018*/ 	.byte	0x03, 0x19
        /*001a*/ 	.short	0x0428


	//----- nvinfo : EIATTR_KPARAM_INFO
	.align		4
        /*001c*/ 	.byte	0x04, 0x17
        /*001e*/ 	.short	(.L_236 - .L_235)
.L_235:
        /*0020*/ 	.word	0x00000000
        /*0024*/ 	.short	0x0000
        /*0026*/ 	.short	0x0000
        /*0028*/ 	.byte	0x00, 0xf0, 0xa1, 0x10


	//----- nvinfo : EIATTR_MAXREG_COUNT
	.align		4
.L_236:
        /*002c*/ 	.byte	0x03, 0x1b
        /*002e*/ 	.short	0x00ff


	//----- nvinfo : EIATTR_NUM_BARRIERS
	.align		4
        /*0030*/ 	.byte	0x02, 0x4c
        /*0032*/ 	.byte	0x06
	.zero		1


	//----- nvinfo : EIATTR_ANNOTATIONS
	.align		4
        /*0034*/ 	.byte	0x04, 0x55
        /*0036*/ 	.short	(.L_238 - .L_237)


	//   ....[0]....
.L_237:
        /* <DEDUP_REMOVED lines=60> */


	//----- nvinfo : EIATTR_MERCURY_ISA_VERSION
	.align		4
.L_238:
        /*03e0*/ 	.byte	0x03, 0x5f
        /*03e2*/ 	.short	0x0000


	//----- nvinfo : EIATTR_INT_WARP_WIDE_INSTR_OFFSETS
	.align		4
        /*03e4*/ 	.byte	0x04, 0x31
        /*03e6*/ 	.short	(.L_240 - .L_239)


	//   ....[0]....
.L_239:
        /*03e8*/ 	.word	0x0000ebd0


	//   ....[1]....
        /*03ec*/ 	.word	0x0000ec50


	//----- nvinfo : EIATTR_COOP_GROUP_MASK_REGIDS
	.align		4
.L_240:
        /*03f0*/ 	.byte	0x04, 0x29
        /*03f2*/ 	.short	(.L_242 - .L_241)


	//   ....[0]....
.L_241:
        /*03f4*/ 	.word	0xffffffff


	//   ....[1]....
        /*03f8*/ 	.word	0xffffffff


	//   ....[2]....
        /*03fc*/ 	.word	0xffffffff


	//   ....[3]....
        /*0400*/ 	.word	0xffffffff


	//   ....[4]....
        /*0404*/ 	.word	0xffffffff


	//   ....[5]....
        /*0408*/ 	.word	0xffffffff


	//   ....[6]....
        /*040c*/ 	.word	0xffffffff


	//   ....[7]....
        /*0410*/ 	.word	0xffffffff


	//   ....[8]....
        /*0414*/ 	.word	0xffffffff


	//   ....[9]....
        /*0418*/ 	.word	0xffffffff


	//   ....[10]....
        /*041c*/ 	.word	0xffffffff


	//   ....[11]....
        /*0420*/ 	.word	0xffffffff


	//   ....[12]....
        /*0424*/ 	.word	0xffffffff


	//   ....[13]....
        /*0428*/ 	.word	0xffffffff


	//   ....[14]....
        /*042c*/ 	.word	0xffffffff


	//   ....[15]....
        /*0430*/ 	.word	0xffffffff


	//   ....[16]....
        /*0434*/ 	.word	0xffffffff


	//   ....[17]....
        /*0438*/ 	.word	0xffffffff


	//   ....[18]....
        /*043c*/ 	.word	0xffffffff


	//   ....[19]....
        /*0440*/ 	.word	0xffffffff


	//   ....[20]....
        /*0444*/ 	.word	0xffffffff


	//   ....[21]....
        /*0448*/ 	.word	0xffffffff


	//   ....[22]....
        /*044c*/ 	.word	0xffffffff


	//   ....[23]....
        /*0450*/ 	.word	0xffffffff


	//   ....[24]....
        /*0454*/ 	.word	0xffffffff


	//   ....[25]....
        /*0458*/ 	.word	0xffffffff


	//   ....[26]....
        /*045c*/ 	.word	0xffffffff


	//   ....[27]....
        /*0460*/ 	.word	0xffffffff


	//   ....[28]....
        /*0464*/ 	.word	0xffffffff


	//   ....[29]....
        /*0468*/ 	.word	0xffffffff


	//   ....[30]....
        /*046c*/ 	.word	0xffffffff


	//   ....[31]....
        /*0470*/ 	.word	0xffffffff


	//   ....[32]....
        /*0474*/ 	.word	0xffffffff


	//   ....[33]....
        /*0478*/ 	.word	0xffffffff


	//   ....[34]....
        /*047c*/ 	.word	0xffffffff


	//   ....[35]....
        /*0480*/ 	.word	0xffffffff


	//   ....[36]....
        /*0484*/ 	.word	0xffffffff


	//   ....[37]....
        /*0488*/ 	.word	0xffffffff


	//   ....[38]....
        /*048c*/ 	.word	0xffffffff


	//   ....[39]....
        /*0490*/ 	.word	0xffffffff


	//   ....[40]....
        /*0494*/ 	.word	0xffffffff


	//   ....[41]....
        /*0498*/ 	.word	0xffffffff


	//   ....[42]....
        /*049c*/ 	.word	0xffffffff


	//   ....[43]....
        /*04a0*/ 	.word	0xffffffff


	//   ....[44]....
        /*04a4*/ 	.word	0xffffffff


	//   ....[45]....
        /*04a8*/ 	.word	0xffffffff


	//   ....[46]....
        /*04ac*/ 	.word	0xffffffff


	//   ....[47]....
        /*04b0*/ 	.word	0xffffffff


	//   ....[48]....
        /*04b4*/ 	.word	0xffffffff


	//   ....[49]....
        /*04b8*/ 	.word	0xffffffff


	//   ....[50]....
        /*04bc*/ 	.word	0xffffffff


	//   ....[51]....
        /*04c0*/ 	.word	0xffffffff


	//   ....[52]....
        /*04c4*/ 	.word	0xffffffff


	//   ....[53]....
        /*04c8*/ 	.word	0xffffffff


	//   ....[54]....
        /*04cc*/ 	.word	0xffffffff


	//   ....[55]....
        /*04d0*/ 	.word	0xffffffff


	//   ....[56]....
        /*04d4*/ 	.word	0xffffffff


	//   ....[57]....
        /*04d8*/ 	.word	0xffffffff


	//   ....[58]....
        /*04dc*/ 	.word	0xffffffff


	//   ....[59]....
        /*04e0*/ 	.word	0xffffffff


	//   ....[60]....
        /*04e4*/ 	.word	0xffffffff


	//   ....[61]....
        /*04e8*/ 	.word	0xffffffff


	//   ....[62]....
        /*04ec*/ 	.word	0xffffffff


	//   ....[63]....
        /*04f0*/ 	.word	0xffffffff


	//   ....[64]....
        /*04f4*/ 	.word	0xffffffff


	//   ....[65]....
        /*04f8*/ 	.word	0xffffffff


	//   ....[66]....
        /*04fc*/ 	.word	0xffffffff


	//   ....[67]....
        /*0500*/ 	.word	0xffffffff


	//   ....[68]....
        /*0504*/ 	.word	0xffffffff


	//   ....[69]....
        /*0508*/ 	.word	0xffffffff


	//   ....[70]....
        /*050c*/ 	.word	0xffffffff


	//   ....[71]....
        /*0510*/ 	.word	0xffffffff


	//   ....[72]....
        /*0514*/ 	.word	0xffffffff


	//   ....[73]....
        /*0518*/ 	.word	0xffffffff


	//   ....[74]....
        /*051c*/ 	.word	0xffffffff


	//   ....[75]....
        /*0520*/ 	.word	0xffffffff


	//   ....[76]....
        /*0524*/ 	.word	0xffffffff


	//   ....[77]....
        /*0528*/ 	.word	0xffffffff


	//   ....[78]....
        /*052c*/ 	.word	0xffffffff


	//   ....[79]....
        /*0530*/ 	.word	0xffffffff


	//   ....[80]....
        /*0534*/ 	.word	0xffffffff


	//   ....[81]....
        /*0538*/ 	.word	0xffffffff


	//   ....[82]....
        /*053c*/ 	.word	0xffffffff


	//   ....[83]....
        /*0540*/ 	.word	0xffffffff


	//----- nvinfo : EIATTR_COOP_GROUP_INSTR_OFFSETS
	.align		4
.L_242:
        /*0544*/ 	.byte	0x04, 0x28
        /*0546*/ 	.short	(.L_244 - .L_243)


	//   ....[0]....
.L_243:
        /*0548*/ 	.word	0x00000050


	//   ....[1]....
        /*054c*/ 	.word	0x00001830


	//   ....[2]....
        /*0550*/ 	.word	0x00001850


	//   ....[3]....
        /*0554*/ 	.word	0x00001a10


	//   ....[4]....
        /*0558*/ 	.word	0x00001a20


	//   ....[5]....
        /*055c*/ 	.word	0x00001bd0


	//   ....[6]....
        /*0560*/ 	.word	0x00001bf0


	//   ....[7]....
        /*0564*/ 	.word	0x00001da0


	//   ....[8]....
        /*0568*/ 	.word	0x00001db0


	//   ....[9]....
        /*056c*/ 	.word	0x000037b0


	//   ....[10]....
        /*0570*/ 	.word	0x00003830


	//   ....[11]....
        /*0574*/ 	.word	0x00003af0


	//   ....[12]....
        /*0578*/ 	.word	0x00003dd0


	//   ....[13]....
        /*057c*/ 	.word	0x00003e80


	//   ....[14]....
        /*0580*/ 	.word	0x00003ea0


	//   ....[15]....
        /*0584*/ 	.word	0x00003eb0


	//   ....[16]....
        /*0588*/ 	.word	0x00003ee0


	//   ....[17]....
        /*058c*/ 	.word	0x000046a0


	//   ....[18]....
        /*0590*/ 	.word	0x00004730


	//   ....[19]....
        /*0594*/ 	.word	0x00004780


	//   ....[20]....
        /*0598*/ 	.word	0x000047a0


	//   ....[21]....
        /*059c*/ 	.word	0x00006bd0


	//   ....[22]....
        /*05a0*/ 	.word	0x00006c20


	//   ....[23]....
        /*05a4*/ 	.word	0x00006c80


	//   ....[24]....
        /*05a8*/ 	.word	0x00006cf0


	//   ....[25]....
        /*05ac*/ 	.word	0x00007bc0


	//   ....[26]....
        /*05b0*/ 	.word	0x00007db0


	//   ....[27]....
        /*05b4*/ 	.word	0x00008070


	//   ....[28]....
        /*05b8*/ 	.word	0x00008180


	//   ....[29]....
        /*05bc*/ 	.word	0x000081d0


	//   ....[30]....
        /*05c0*/ 	.word	0x00008260


	//   ....[31]....
        /*05c4*/ 	.word	0x00008290


	//   ....[32]....
        /*05c8*/ 	.word	0x000083a0


	//   ....[33]....
        /*05cc*/ 	.word	0x0000bb30


	//   ....[34]....
        /*05d0*/ 	.word	0x0000bbb0


	//   ....[35]....
        /*05d4*/ 	.word	0x0000bc30


	//   ....[36]....
        /*05d8*/ 	.word	0x0000bc80


	//   ....[37]....
        /*05dc*/ 	.word	0x0000bcd0


	//   ....[38]....
        /*05e0*/ 	.word	0x0000bd10


	//   ....[39]....
        /*05e4*/ 	.word	0x0000c210


	//   ....[40]....
        /*05e8*/ 	.word	0x0000c360


	//   ....[41]....
        /*05ec*/ 	.word	0x0000e1d0


	//   ....[42]....
        /*05f0*/ 	.word	0x0000e240


	//   ....[43]....
        /*05f4*/ 	.word	0x0000e250


	//   ....[44]....
        /*05f8*/ 	.word	0x0000e260


	//   ....[45]....
        /*05fc*/ 	.word	0x0000e290


	//   ....[46]....
        /*0600*/ 	.word	0x0000e2b0


	//   ....[47]....
        /*0604*/ 	.word	0x0000e2c0


	//   ....[48]....
        /*0608*/ 	.word	0x0000e2d0


	//   ....[49]....
        /*060c*/ 	.word	0x0000ed90


	//   ....[50]....
        /*0610*/ 	.word	0x0000f1f0


	//   ....[51]....
        /*0614*/ 	.word	0x0000f200


	//   ....[52]....
        /*0618*/ 	.word	0x0000f220


	//   ....[53]....
        /*061c*/ 	.word	0x0000f230


	//   ....[54]....
        /*0620*/ 	.word	0x0000f270


	//   ....[55]....
        /*0624*/ 	.word	0x0000f290


	//   ....[56]....
        /*0628*/ 	.word	0x0000f2b0


	//   ....[57]....
        /*062c*/ 	.word	0x0000f2d0


	//   ....[58]....
        /*0630*/ 	.word	0x0000f420


	//   ....[59]....
        /*0634*/ 	.word	0x0000f450


	//   ....[60]....
        /*0638*/ 	.word	0x0000f8e0


	//   ....[61]....
        /*063c*/ 	.word	0x0000f900


	//   ....[62]....
        /*0640*/ 	.word	0x0000fc30


	//   ....[63]....
        /*0644*/ 	.word	0x0000fc50


	//   ....[64]....
        /*0648*/ 	.word	0x0000ff80


	//   ....[65]....
        /*064c*/ 	.word	0x0000ff90


	//   ....[66]....
        /*0650*/ 	.word	0x00010630


	//   ....[67]....
        /*0654*/ 	.word	0x00010740


	//   ....[68]....
        /*0658*/ 	.word	0x000107b0


	//   ....[69]....
        /*065c*/ 	.word	0x00010820


	//   ....[70]....
        /*0660*/ 	.word	0x00010880


	//   ....[71]....
        /*0664*/ 	.word	0x000108f0


	//   ....[72]....
        /*0668*/ 	.word	0x00010960


	//   ....[73]....
        /*066c*/ 	.word	0x000109d0


	//   ....[74]....
        /*0670*/ 	.word	0x00010a30


	//   ....[75]....
        /*0674*/ 	.word	0x00010a90


	//   ....[76]....
        /*0678*/ 	.word	0x00010af0


	//   ....[77]....
        /*067c*/ 	.word	0x00010b40


	//   ....[78]....
        /*0680*/ 	.word	0x00010ba0


	//   ....[79]....
        /*0684*/ 	.word	0x00010bf0


	//   ....[80]....
        /*0688*/ 	.word	0x00010c50


	//   ....[81]....
        /*068c*/ 	.word	0x00010ca0


	//   ....[82]....
        /*0690*/ 	.word	0x00010d00


	//   ....[83]....
        /*0694*/ 	.word	0x00010d60


	//----- nvinfo : EIATTR_EXIT_INSTR_OFFSETS
	.align		4
.L_244:
        /*0698*/ 	.byte	0x04, 0x1c
        /*069a*/ 	.short	(.L_246 - .L_245)


	//   ....[0]....
.L_245:
        /*069c*/ 	.word	0x000000a0


	//   ....[1]....
        /*06a0*/ 	.word	0x000106f0


	//----- nvinfo : EIATTR_MAX_THREADS
	.align		4
.L_246:
        /*06a4*/ 	.byte	0x04, 0x05
        /*06a6*/ 	.short	(.L_248 - .L_247)
.L_247:
        /*06a8*/ 	.word	0x00000080
        /*06ac*/ 	.word	0x00000001
        /*06b0*/ 	.word	0x00000001


	//----- nvinfo : EIATTR_CRS_STACK_SIZE
	.align		4
.L_248:
        /*06b4*/ 	.byte	0x04, 0x1e
        /*06b6*/ 	.short	(.L_250 - .L_249)
.L_249:
        /*06b8*/ 	.word	0x00000000
.L_250:


//--------------------- .nv.info._ZN7cutlass13device_kernelIN5flash19enable_sm80_to_sm89INS1_16FlashAttnFwdSm80INS1_25CollectiveMainloopFwdSm80ILi4ELi1ELb0EN4cute5tupleIJNS5_1CILi128EEENS7_ILi48EEENS7_ILi96EEEEEELi96ENS_6half_tEfNS_4arch4Sm80ELb1ELb0ELb1ELb1ELb0ELb0ELb1ELb1EEENS1_21CollectiveEpilogueFwdINS6_IJS8_SA_S9_EEENS6_IJNS7_ILi1EEESI_SI_EEESC_SE_Li128ELb1ELb1ELb1ELb0EEENS1_36VarlenDynamicPersistentTileSchedulerILi128ELi48ELi128ELi128ELb1ELb1ELb0ELb1ELb1ELb1EEEEEEEEEvNT_6ParamsE --------------------------
	.section	.nv.info._ZN7cutlass13device_kernelIN5flash19enable_sm80_to_sm89INS1_16FlashAttnFwdSm80INS1_25CollectiveMainloopFwdSm80ILi4ELi1ELb0EN4cute5tupleIJNS5_1CILi128EEENS7_ILi48EEENS7_ILi96EEEEEELi96ENS_6half_tEfNS_4arch4Sm80ELb1ELb0ELb1ELb1ELb0ELb0ELb1ELb1EEENS1_21CollectiveEpilogueFwdINS6_IJS8_SA_S9_EEENS6_IJNS7_ILi1EEESI_SI_EEESC_SE_Li128ELb1ELb1ELb1ELb0EEENS1_36VarlenDynamicPersistentTileSchedulerILi128ELi48ELi128ELi128ELb1ELb1ELb0ELb1ELb1ELb1EEEEEEEEEvNT_6ParamsE,"",@"SHT_CUDA_INFO"
	.sectionflags	@""
	.align	4


	//----- nvinfo : EIATTR_CUDA_API_VERSION
	.align		4
        /*0000*/ 	.byte	0x04, 0x37
        /*0002*/ 	.short	(.L_252 - .L_251)
.L_251:
        /*0004*/ 	.word	0x00000082


	//----- nvinfo : EIATTR_SW2861232_WAR
	.align		4
.L_252:
        /*0008*/ 	.byte	0x01, 0x35
	.zero		2


	//----- nvinfo : EIATTR_PARAM_CBANK
	.align		4
        /*000c*/ 	.byte	0x04, 0x0a
        /*000e*/ 	.short	(.L_254 - .L_253)
	.align		4
.L_253:
        /*0010*/ 	.word	index@(.nv.constant0._ZN7cutlass13device_kernelIN5flash19enable_sm80_to_sm89INS1_16FlashAttnFwdSm80INS1_25CollectiveMainloopFwdSm80ILi4ELi1ELb0EN4cute5tupleIJNS5_1CILi128EEENS7_ILi48EEENS7_ILi96EEEEEELi96ENS_6half_tEfNS_4arch4Sm80ELb1ELb0ELb1ELb1ELb0ELb0ELb1ELb1EEENS1_21CollectiveEpilogueFwdINS6_IJS8_SA_S9_EEENS6_IJNS7_ILi1EEESI_SI_EEESC_SE_Li128ELb1ELb1ELb1ELb0EEENS1_36VarlenDynamicPersistentTileSchedulerILi128ELi48ELi128ELi128ELb1ELb1ELb0ELb1ELb1ELb1EEEEEEEEEvNT_6ParamsE)
        /*0014*/ 	.short	0x0160
        /*0016*/ 	.short	0x0438


	//----- nvinfo : EIATTR_CBANK_PARAM_SIZE
	.align		4
.L_254:
        /*0018*/ 	.byte	0x03, 0x19
        /*001a*/ 	.short	0x0438


	//----- nvinfo : EIATTR_KPARAM_INFO
	.align		4
        /*001c*/ 	.byte	0x04, 0x17
        /*001e*/ 	.short	(.L_256 - .L_255)
.L_255:
        /*0020*/ 	.word	0x00000000
        /*0024*/ 	.short	0x0000
        /*0026*/ 	.short	0x0000
        /*0028*/ 	.byte	0x00, 0xf0, 0xe1, 0x10


	//----- nvinfo : EIATTR_MAXREG_COUNT
	.align		4
.L_256:
        /*002c*/ 	.byte	0x03, 0x1b
        /*002e*/ 	.short	0x00ff


	//----- nvinfo : EIATTR_NUM_BARRIERS
	.align		4
        /*0030*/ 	.byte	0x02, 0x4c
        /*0032*/ 	.byte	0x06
	.zero		1


	//----- nvinfo : EIATTR_ANNOTATIONS
	.align		4
        /*0034*/ 	.byte	0x04, 0x55
        /*0036*/ 	.short	(.L_258 - .L_257)


	//   ....[0]....
.L_257:
        /* <DEDUP_REMOVED lines=148> */


	//----- nvinfo : EIATTR_MERCURY_ISA_VERSION
	.align		4
.L_258:
        /*0960*/ 	.byte	0x03, 0x5f
        /*0962*/ 	.short	0x0000


	//----- nvinfo : EIATTR_INT_WARP_WIDE_INSTR_OFFSETS
	.align		4
        /*0964*/ 	.byte	0x04, 0x31
        /*0966*/ 	.short	(.L_260 - .L_259)


	//   ....[0]....
.L_259:
        /*0968*/ 	.word	0x0000d560


	//   ....[1]....
        /*096c*/ 	.word	0x0000d5e0


	//----- nvinfo : EIATTR_COOP_GROUP_MASK_REGIDS
	.align		4
.L_260:
        /*0970*/ 	.byte	0x04, 0x29
        /*0972*/ 	.short	(.L_262 - .L_261)


	//   ....[0]....
.L_261:
        /*0974*/ 	.word	0xffffffff


	//   ....[1]....
        /*0978*/ 	.word	0xffffffff


	//   ....[2]....
        /*097c*/ 	.word	0xffffffff


	//   ....[3]....
        /*0980*/ 	.word	0xffffffff


	//   ....[4]....
        /*0984*/ 	.word	0xffffffff


	//   ....[5]....
        /*0988*/ 	.word	0xffffffff


	//   ....[6]....
        /*098c*/ 	.word	0xffffffff


	//   ....[7]....
        /*0990*/ 	.word	0xffffffff


	//   ....[8]....
        /*0994*/ 	.word	0xffffffff


	//   ....[9]....
        /*0998*/ 	.word	0xffffffff


	//   ....[10]....
        /*099c*/ 	.word	0xffffffff


	//   ....[11]....
        /*09a0*/ 	.word	0xffffffff


	//   ....[12]....
        /*09a4*/ 	.word	0xffffffff


	//   ....[13]....
        /*09a8*/ 	.word	0xffffffff


	//   ....[14]....
        /*09ac*/ 	.word	0xffffffff


	//   ....[15]....
        /*09b0*/ 	.word	0xffffffff


	//   ....[16]....
        /*09b4*/ 	.word	0xffffffff


	//   ....[17]....
        /*09b8*/ 	.word	0xffffffff


	//   ....[18]....
        /*09bc*/ 	.word	0xffffffff


	//   ....[19]....
        /*09c0*/ 	.word	0xffffffff


	//   ....[20]....
        /*09c4*/ 	.word	0xffffffff


	//   ....[21]....
        /*09c8*/ 	.word	0xffffffff


	//   ....[22]....
        /*09cc*/ 	.word	0xffffffff


	//   ....[23]....
        /*09d0*/ 	.word	0xffffffff


	//   ....[24]....
        /*09d4*/ 	.word	0xffffffff


	//   ....[25]....
        /*09d8*/ 	.word	0xffffffff


	//   ....[26]....
        /*09dc*/ 	.word	0xffffffff


	//   ....[27]....
        /*09e0*/ 	.word	0xffffffff


	//   ....[28]....
        /*09e4*/ 	.word	0xffffffff


	//   ....[29]....
        /*09e8*/ 	.word	0xffffffff


	//   ....[30]....
        /*09ec*/ 	.word	0xffffffff


	//   ....[31]....
        /*09f0*/ 	.word	0xffffffff


	//   ....[32]....
        /*09f4*/ 	.word	0xffffffff


	//   ....[33]....
        /*09f8*/ 	.word	0xffffffff


	//   ....[34]....
        /*09fc*/ 	.word	0xffffffff


	//   ....[35]....
        /*0a00*/ 	.word	0xffffffff


	//   ....[36]....
        /*0a04*/ 	.word	0xffffffff


	//   ....[37]....
        /*0a08*/ 	.word	0xffffffff


	//   ....[38]....
        /*0a0c*/ 	.word	0xffffffff


	//   ....[39]....
        /*0a10*/ 	.word	0xffffffff


	//   ....[40]....
        /*0a14*/ 	.word	0xffffffff


	//   ....[41]....
        /*0a18*/ 	.word	0xffffffff


	//   ....[42]....
        /*0a1c*/ 	.word	0xffffffff


	//   ....[43]....
        /*0a20*/ 	.word	0xffffffff


	//   ....[44]....
        /*0a24*/ 	.word	0xffffffff


	//   ....[45]....
        /*0a28*/ 	.word	0xffffffff


	//   ....[46]....
        /*0a2c*/ 	.word	0xffffffff


	//   ....[47]....
        /*0a30*/ 	.word	0xffffffff


	//   ....[48]....
        /*0a34*/ 	.word	0xffffffff


	//   ....[49]....
        /*0a38*/ 	.word	0xffffffff


	//   ....[50]....
        /*0a3c*/ 	.word	0xffffffff


	//   ....[51]....
        /*0a40*/ 	.word	0xffffffff


	//   ....[52]....
        /*0a44*/ 	.word	0xffffffff


	//   ....[53]....
        /*0a48*/ 	.word	0xffffffff


	//   ....[54]....
        /*0a4c*/ 	.word	0xffffffff


	//   ....[55]....
        /*0a50*/ 	.word	0xffffffff


	//   ....[56]....
        /*0a54*/ 	.word	0xffffffff


	//   ....[57]....
        /*0a58*/ 	.word	0xffffffff


	//   ....[58]....
        /*0a5c*/ 	.word	0xffffffff


	//   ....[59]....
        /*0a60*/ 	.word	0xffffffff


	//   ....[60]....
        /*0a64*/ 	.word	0xffffffff


	//   ....[61]....
        /*0a68*/ 	.word	0xffffffff


	//   ....[62]....
        /*0a6c*/ 	.word	0xffffffff


	//   ....[63]....
        /*0a70*/ 	.word	0xffffffff


	//   ....[64]....
        /*0a74*/ 	.word	0xffffffff


	//   ....[65]....
        /*0a78*/ 	.word	0xffffffff


	//   ....[66]....
        /*0a7c*/ 	.word	0xffffffff


	//   ....[67]....
        /*0a80*/ 	.word	0xffffffff


	//   ....[68]....
        /*0a84*/ 	.word	0xffffffff


	//   ....[69]....
        /*0a88*/ 	.word	0xffffffff


	//   ....[70]....
        /*0a8c*/ 	.word	0xffffffff


	//   ....[71]....
        /*0a90*/ 	.word	0xffffffff


	//   ....[72]....
        /*0a94*/ 	.word	0xffffffff


	//   ....[73]....
        /*0a98*/ 	.word	0xffffffff


	//   ....[74]....
        /*0a9c*/ 	.word	0xffffffff


	//   ....[75]....
        /*0aa0*/ 	.word	0xffffffff


	//   ....[76]....
        /*0aa4*/ 	.word	0xffffffff


	//   ....[77]....
        /*0aa8*/ 	.word	0xffffffff


	//   ....[78]....
        /*0aac*/ 	.word	0xffffffff


	//   ....[79]....
        /*0ab0*/ 	.word	0xffffffff


	//   ....[80]....
        /*0ab4*/ 	.word	0xffffffff


	//   ....[81]....
        /*0ab8*/ 	.word	0xffffffff


	//   ....[82]....
        /*0abc*/ 	.word	0xffffffff


	//   ....[83]....
        /*0ac0*/ 	.word	0xffffffff


	//   ....[84]....
        /*0ac4*/ 	.word	0xffffffff


	//   ....[85]....
        /*0ac8*/ 	.word	0xffffffff


	//   ....[86]....
        /*0acc*/ 	.word	0xffffffff


	//   ....[87]....
        /*0ad0*/ 	.word	0xffffffff


	//   ....[88]....
        /*0ad4*/ 	.word	0xffffffff


	//   ....[89]....
        /*0ad8*/ 	.word	0xffffffff


	//   ....[90]....
        /*0adc*/ 	.word	0xffffffff


	//   ....[91]....
        /*0ae0*/ 	.word	0xffffffff


	//   ....[92]....
        /*0ae4*/ 	.word	0xffffffff


	//   ....[93]....
        /*0ae8*/ 	.word	0xffffffff


	//   ....[94]....
        /*0aec*/ 	.word	0xffffffff


	//   ....[95]....
        /*0af0*/ 	.word	0xffffffff


	//   ....[96]....
        /*0af4*/ 	.word	0xffffffff


	//   ....[97]....
        /*0af8*/ 	.word	0xffffffff


	//   ....[98]....
        /*0afc*/ 	.word	0xffffffff


	//   ....[99]....
        /*0b00*/ 	.word	0xffffffff


	//   ....[100]....
        /*0b04*/ 	.word	0xffffffff


	//   ....[101]....
        /*0b08*/ 	.word	0xffffffff


	//   ....[102]....
        /*0b0c*/ 	.word	0xffffffff


	//   ....[103]....
        /*0b10*/ 	.word	0xffffffff


	//   ....[104]....
        /*0b14*/ 	.word	0xffffffff


	//   ....[105]....
        /*0b18*/ 	.word	0xffffffff


	//   ....[106]....
        /*0b1c*/ 	.word	0xffffffff


	//   ....[107]....
        /*0b20*/ 	.word	0xffffffff


	//   ....[108]....
        /*0b24*/ 	.word	0xffffffff


	//   ....[109]....
        /*0b28*/ 	.word	0xffffffff


	//   ....[110]....
        /*0b2c*/ 	.word	0xffffffff


	//   ....[111]....
        /*0b30*/ 	.word	0xffffffff


	//   ....[112]....
        /*0b34*/ 	.word	0xffffffff


	//   ....[113]....
        /*0b38*/ 	.word	0xffffffff


	//   ....[114]....
        /*0b3c*/ 	.word	0xffffffff


	//   ....[115]....
        /*0b40*/ 	.word	0xffffffff


	//   ....[116]....
        /*0b44*/ 	.word	0xffffffff


	//   ....[117]....
        /*0b48*/ 	.word	0xffffffff


	//   ....[118]....
        /*0b4c*/ 	.word	0xffffffff


	//   ....[119]....
        /*0b50*/ 	.word	0xffffffff


	//   ....[120]....
        /*0b54*/ 	.word	0xffffffff


	//   ....[121]....
        /*0b58*/ 	.word	0xffffffff


	//   ....[122]....
        /*0b5c*/ 	.word	0xffffffff


	//   ....[123]....
        /*0b60*/ 	.word	0xffffffff


	//   ....[124]....
        /*0b64*/ 	.word	0xffffffff


	//   ....[125]....
        /*0b68*/ 	.word	0xffffffff


	//   ....[126]....
        /*0b6c*/ 	.word	0xffffffff


	//   ....[127]....
        /*0b70*/ 	.word	0xffffffff


	//   ....[128]....
        /*0b74*/ 	.word	0xffffffff


	//   ....[129]....
        /*0b78*/ 	.word	0xffffffff


	//   ....[130]....
        /*0b7c*/ 	.word	0xffffffff


	//   ....[131]....
        /*0b80*/ 	.word	0xffffffff


	//   ....[132]....
        /*0b84*/ 	.word	0xffffffff


	//   ....[133]....
        /*0b88*/ 	.word	0xffffffff


	//   ....[134]....
        /*0b8c*/ 	.word	0xffffffff


	//   ....[135]....
        /*0b90*/ 	.word	0xffffffff


	//   ....[136]....
        /*0b94*/ 	.word	0xffffffff


	//   ....[137]....
        /*0b98*/ 	.word	0xffffffff


	//   ....[138]....
        /*0b9c*/ 	.word	0xffffffff


	//   ....[139]....
        /*0ba0*/ 	.word	0xffffffff


	//   ....[140]....
        /*0ba4*/ 	.word	0xffffffff


	//   ....[141]....
        /*0ba8*/ 	.word	0xffffffff


	//   ....[142]....
        /*0bac*/ 	.word	0xffffffff


	//   ....[143]....
        /*0bb0*/ 	.word	0xffffffff


	//   ....[144]....
        /*0bb4*/ 	.word	0xffffffff


	//   ....[145]....
        /*0bb8*/ 	.word	0xffffffff


	//   ....[146]....
        /*0bbc*/ 	.word	0xffffffff


	//   ....[147]....
        /*0bc0*/ 	.word	0xffffffff


	//   ....[148]....
        /*0bc4*/ 	.word	0xffffffff


	//   ....[149]....
        /*0bc8*/ 	.word	0xffffffff


	//   ....[150]....
        /*0bcc*/ 	.word	0xffffffff


	//   ....[151]....
        /*0bd0*/ 	.word	0xffffffff


	//   ....[152]....
        /*0bd4*/ 	.word	0xffffffff


	//   ....[153]....
        /*0bd8*/ 	.word	0xffffffff


	//   ....[154]....
        /*0bdc*/ 	.word	0xffffffff


	//   ....[155]....
        /*0be0*/ 	.word	0xffffffff


	//   ....[156]....
        /*0be4*/ 	.word	0xffffffff


	//   ....[157]....
        /*0be8*/ 	.word	0xffffffff


	//   ....[158]....
        /*0bec*/ 	.word	0xffffffff


	//   ....[159]....
        /*0bf0*/ 	.word	0xffffffff


	//   ....[160]....
        /*0bf4*/ 	.word	0xffffffff


	//   ....[161]....
        /*0bf8*/ 	.word	0xffffffff


	//   ....[162]....
        /*0bfc*/ 	.word	0xffffffff


	//   ....[163]....
        /*0c00*/ 	.word	0xffffffff


	//   ....[164]....
        /*0c04*/ 	.word	0xffffffff


	//   ....[165]....
        /*0c08*/ 	.word	0xffffffff


	//   ....[166]....
        /*0c0c*/ 	.word	0xffffffff


	//   ....[167]....
        /*0c10*/ 	.word	0xffffffff


	//   ....[168]....
        /*0c14*/ 	.word	0xffffffff


	//   ....[169]....
        /*0c18*/ 	.word	0xffffffff


	//   ....[170]....
        /*0c1c*/ 	.word	0xffffffff


	//   ....[171]....
        /*0c20*/ 	.word	0xffffffff


	//   ....[172]....
        /*0c24*/ 	.word	0xffffffff


	//   ....[173]....
        /*0c28*/ 	.word	0xffffffff


	//   ....[174]....
        /*0c2c*/ 	.word	0xffffffff


	//   ....[175]....
        /*0c30*/ 	.word	0xffffffff


	//   ....[176]....
        /*0c34*/ 	.word	0xffffffff


	//   ....[177]....
        /*0c38*/ 	.word	0xffffffff


	//   ....[178]....
        /*0c3c*/ 	.word	0xffffffff


	//   ....[179]....
        /*0c40*/ 	.word	0xffffffff


	//   ....[180]....
        /*0c44*/ 	.word	0xffffffff


	//   ....[181]....
        /*0c48*/ 	.word	0xffffffff


	//   ....[182]....
        /*0c4c*/ 	.word	0xffffffff


	//----- nvinfo : EIATTR_COOP_GROUP_INSTR_OFFSETS
	.align		4
.L_262:
        /*0c50*/ 	.byte	0x04, 0x28
        /*0c52*/ 	.short	(.L_264 - .L_263)


	//   ....[0]....
.L_263:
        /*0c54*/ 	.word	0x00000050


	//   ....[1]....
        /*0c58*/ 	.word	0x00000200


	//   ....[2]....
        /*0c5c*/ 	.word	0x00000230


	//   ....[3]....
        /*0c60*/ 	.word	0x00000260


	//   ....[4]....
        /*0c64*/ 	.word	0x00000290


	//   ....[5]....
        /*0c68*/ 	.word	0x000002c0


	//   ....[6]....
        /*0c6c*/ 	.word	0x000002f0


	//   ....[7]....
        /*0c70*/ 	.word	0x00000450


	//   ....[8]....
        /*0c74*/ 	.word	0x00000490


	//   ....[9]....
        /*0c78*/ 	.word	0x000004c0


	//   ....[10]....
        /*0c7c*/ 	.word	0x000004f0


	//   ....[11]....
        /*0c80*/ 	.word	0x00000520


	//   ....[12]....
        /*0c84*/ 	.word	0x00000550


	//   ....[13]....
        /*0c88*/ 	.word	0x000005e0


	//   ....[14]....
        /*0c8c*/ 	.word	0x00000630


	//   ....[15]....
        /*0c90*/ 	.word	0x00000650


	//   ....[16]....
        /*0c94*/ 	.word	0x000006b0


	//   ....[17]....
        /*0c98*/ 	.word	0x00002df0


	//   ....[18]....
        /*0c9c*/ 	.word	0x00002e10


	//   ....[19]....
        /*0ca0*/ 	.word	0x00002ff0


	//   ....[20]....
        /*0ca4*/ 	.word	0x00003000


	//   ....[21]....
        /*0ca8*/ 	.word	0x000031d0


	//   ....[22]....
        /*0cac*/ 	.word	0x000031f0


	//   ....[23]....
        /*0cb0*/ 	.word	0x000033c0


	//   ....[24]....
        /*0cb4*/ 	.word	0x000033d0


	//   ....[25]....
        /*0cb8*/ 	.word	0x00004a70


	//   ....[26]....
        /*0cbc*/ 	.word	0x00004a90


	//   ....[27]....
        /*0cc0*/ 	.word	0x00004f10


	//   ....[28]....
        /*0cc4*/ 	.word	0x00004f80


	//   ....[29]....
        /*0cc8*/ 	.word	0x00004fa0


	//   ....[30]....
        /*0ccc*/ 	.word	0x00004fc0


	//   ....[31]....
        /*0cd0*/ 	.word	0x00005050


	//   ....[32]....
        /*0cd4*/ 	.word	0x00005080


	//   ....[33]....
        /*0cd8*/ 	.word	0x000055d0


	//   ....[34]....
        /*0cdc*/ 	.word	0x000057b0


	//   ....[35]....
        /*0ce0*/ 	.word	0x00005880


	//   ....[36]....
        /*0ce4*/ 	.word	0x00005920


	//   ....[37]....
        /*0ce8*/ 	.word	0x000078b0


	//   ....[38]....
        /*0cec*/ 	.word	0x00007900


	//   ....[39]....
        /*0cf0*/ 	.word	0x00007a90


	//   ....[40]....
        /*0cf4*/ 	.word	0x00007af0


	//   ....[41]....
        /*0cf8*/ 	.word	0x00007bb0


	//   ....[42]....
        /*0cfc*/ 	.word	0x00007d90


	//   ....[43]....
        /*0d00*/ 	.word	0x00008140


	//   ....[44]....
        /*0d04*/ 	.word	0x00008260


	//   ....[45]....
        /*0d08*/ 	.word	0x00008320


	//   ....[46]....
        /*0d0c*/ 	.word	0x000083e0


	//   ....[47]....
        /*0d10*/ 	.word	0x00008410


	//   ....[48]....
        /*0d14*/ 	.word	0x000084e0


	//   ....[49]....
        /*0d18*/ 	.word	0x0000b1e0


	//   ....[50]....
        /*0d1c*/ 	.word	0x0000b260


	//   ....[51]....
        /*0d20*/ 	.word	0x0000b2b0


	//   ....[52]....
        /*0d24*/ 	.word	0x0000b2f0


	//   ....[53]....
        /*0d28*/ 	.word	0x0000b320


	//   ....[54]....
        /*0d2c*/ 	.word	0x0000b350


	//   ....[55]....
        /*0d30*/ 	.word	0x0000b4e0


	//   ....[56]....
        /*0d34*/ 	.word	0x0000b830


	//   ....[57]....
        /*0d38*/ 	.word	0x0000cba0


	//   ....[58]....
        /*0d3c*/ 	.word	0x0000cbd0


	//   ....[59]....
        /*0d40*/ 	.word	0x0000cbe0


	//   ....[60]....
        /*0d44*/ 	.word	0x0000cbf0


	//   ....[61]....
        /*0d48*/ 	.word	0x0000cc00


	//   ....[62]....
        /*0d4c*/ 	.word	0x0000cc30


	//   ....[63]....
        /*0d50*/ 	.word	0x0000cc50


	//   ....[64]....
        /*0d54*/ 	.word	0x0000cc70


	//   ....[65]....
        /*0d58*/ 	.word	0x0000e1f0


	//   ....[66]....
        /*0d5c*/ 	.word	0x0000e200


	//   ....[67]....
        /*0d60*/ 	.word	0x0000e210


	//   ....[68]....
        /*0d64*/ 	.word	0x0000e220


	//   ....[69]....
        /*0d68*/ 	.word	0x0000e230


	//   ....[70]....
        /*0d6c*/ 	.word	0x0000e240


	//   ....[71]....
        /*0d70*/ 	.word	0x0000e250


	//   ....[72]....
        /*0d74*/ 	.word	0x0000e270


	//   ....[73]....
        /*0d78*/ 	.word	0x0000e6e0


	//   ....[74]....
        /*0d7c*/ 	.word	0x0000e700


	//   ....[75]....
        /*0d80*/ 	.word	0x0000e870


	//   ....[76]....
        /*0d84*/ 	.word	0x0000e880


	//   ....[77]....
        /*0d88*/ 	.word	0x0000ea00


	//   ....[78]....
        /*0d8c*/ 	.word	0x0000ea20


	//   ....[79]....
        /*0d90*/ 	.word	0x0000eba0


	//   ....[80]....
        /*0d94*/ 	.word	0x0000ebb0


	//   ....[81]....
        /*0d98*/ 	.word	0x0000ef40


	//   ....[82]....
        /*0d9c*/ 	.word	0x0000ef60


	//   ....[83]....
        /*0da0*/ 	.word	0x0000f430


	//   ....[84]....
        /*0da4*/ 	.word	0x0000f440


	//   ....[85]....
        /*0da8*/ 	.word	0x0000f910


	//   ....[86]....
        /*0dac*/ 	.word	0x0000f930


	//   ....[87]....
        /*0db0*/ 	.word	0x0000fe00


	//   ....[88]....
        /*0db4*/ 	.word	0x0000fe10


	//   ....[89]....
        /*0db8*/ 	.word	0x00010a80


	//   ....[90]....
        /*0dbc*/ 	.word	0x00010aa0


	//   ....[91]....
        /*0dc0*/ 	.word	0x00010c20


	//   ....[92]....
        /*0dc4*/ 	.word	0x00010c30


	//   ....[93]....
        /*0dc8*/ 	.word	0x00010db0


	//   ....[94]....
        /*0dcc*/ 	.word	0x00010dd0


	//   ....[95]....
        /*0dd0*/ 	.word	0x00010f50


	//   ....[96]....
        /*0dd4*/ 	.word	0x00010f60


	//   ....[97]....
        /*0dd8*/ 	.word	0x000111a0


	//   ....[98]....
        /*0ddc*/ 	.word	0x000111c0


	//   ....[99]....
        /*0de0*/ 	.word	0x000112f0


	//   ....[100]....
        /*0de4*/ 	.word	0x00011330


	//   ....[101]....
        /*0de8*/ 	.word	0x00011360


	//   ....[102]....
        /*0dec*/ 	.word	0x00011390


	//   ....[103]....
        /*0df0*/ 	.word	0x000113c0


	//   ....[104]....
        /*0df4*/ 	.word	0x000113f0


	//   ....[105]....
        /*0df8*/ 	.word	0x00011550


	//   ....[106]....
        /*0dfc*/ 	.word	0x00011590


	//   ....[107]....
        /*0e00*/ 	.word	0x000115c0


	//   ....[108]....
        /*0e04*/ 	.word	0x000115f0


	//   ....[109]....
        /*0e08*/ 	.word	0x00011620


	//   ....[110]....
        /*0e0c*/ 	.word	0x00011650


	//   ....[111]....
        /*0e10*/ 	.word	0x000116e0


	//   ....[112]....
        /*0e14*/ 	.word	0x00011740


	//   ....[113]....
        /*0e18*/ 	.word	0x00011750


	//   ....[114]....
        /*0e1c*/ 	.word	0x000117b0


	//   ....[115]....
        /*0e20*/ 	.word	0x00012210


	//   ....[116]....
        /*0e24*/ 	.word	0x00012270


	//   ....[117]....
        /*0e28*/ 	.word	0x000122c0


	//   ....[118]....
        /*0e2c*/ 	.word	0x00012310


	//   ....[119]....
        /*0e30*/ 	.word	0x00012360


	//   ....[120]....
        /*0e34*/ 	.word	0x000123d0


	//   ....[121]....
        /*0e38*/ 	.word	0x00012410


	//   ....[122]....
        /*0e3c*/ 	.word	0x00012480


	//   ....[123]....
        /*0e40*/ 	.word	0x000124f0


	//   ....[124]....
        /*0e44*/ 	.word	0x00012550


	//   ....[125]....
        /*0e48*/ 	.word	0x000125c0


	//   ....[126]....
        /*0e4c*/ 	.word	0x00012630


	//   ....[127]....
        /*0e50*/ 	.word	0x00012690


	//   ....[128]....
        /*0e54*/ 	.word	0x000126f0


	//   ....[129]....
        /*0e58*/ 	.word	0x00012750


	//   ....[130]....
        /*0e5c*/ 	.word	0x000127c0


	//   ....[131]....
        /*0e60*/ 	.word	0x00012820


	//   ....[132]....
        /*0e64*/ 	.word	0x00012880


	//   ....[133]....
        /*0e68*/ 	.word	0x000128d0


	//   ....[134]....
        /*0e6c*/ 	.word	0x00012920


	//   ....[135]....
        /*0e70*/ 	.word	0x00012970


	//   ....[136]....
        /*0e74*/ 	.word	0x000129c0


	//   ....[137]....
        /*0e78*/ 	.word	0x00012a10


	//   ....[138]....
        /*0e7c*/ 	.word	0x00012a60


	//   ....[139]....
        /*0e80*/ 	.word	0x00012ab0


	//   ....[140]....
        /*0e84*/ 	.word	0x00012b00


	//   ....[141]....
        /*0e88*/ 	.word	0x00012b70


	//   ....[142]....
        /*0e8c*/ 	.word	0x00012be0


	//   ....[143]....
        /*0e90*/ 	.word	0x00012c40


	//   ....[144]....
        /*0e94*/ 	.word	0x00012ca0


	//   ....[145]....
        /*0e98*/ 	.word	0x00012d00


	//   ....[146]....
        /*0e9c*/ 	.word	0x00012d70


	//   ....[147]....
        /*0ea0*/ 	.word	0x00012dd0


	//   ....[148]....
        /*0ea4*/ 	.word	0x00012e30


	//   ....[149]....
        /*0ea8*/ 	.word	0x00012e90


	//   ....[150]....
        /*0eac*/ 	.word	0x00012f00


	//   ....[151]....
        /*0eb0*/ 	.word	0x00012f60


	//   ....[152]....
        /*0eb4*/ 	.word	0x00012fc0


	//   ....[153]....
        /*0eb8*/ 	.word	0x00013020


	//   ....[154]....
        /*0ebc*/ 	.word	0x00013090


	//   ....[155]....
        /*0ec0*/ 	.word	0x000130f0


	//   ....[156]....
        /*0ec4*/ 	.word	0x00013150


	//   ....[157]....
        /*0ec8*/ 	.word	0x000131b0


	//   ....[158]....
        /*0ecc*/ 	.word	0x00013220


	//   ....[159]....
        /*0ed0*/ 	.word	0x00013280


	//   ....[160]....
        /*0ed4*/ 	.word	0x000132e0


	//   ....[161]....
        /*0ed8*/ 	.word	0x00013340


	//   ....[162]....
        /*0edc*/ 	.word	0x000133b0


	//   ....[163]....
        /*0ee0*/ 	.word	0x00013410


	//   ....[164]....
        /*0ee4*/ 	.word	0x00013470


	//   ....[165]....
        /*0ee8*/ 	.word	0x000134d0


	//   ....[166]....
        /*0eec*/ 	.word	0x00013540


	//   ....[167]....
        /*0ef0*/ 	.word	0x00013590


	//   ....[168]....
        /*0ef4*/ 	.word	0x000135d0


	//   ....[169]....
        /*0ef8*/ 	.word	0x00013620


	//   ....[170]....
        /*0efc*/ 	.word	0x00013670


	//   ....[171]....
        /*0f00*/ 	.word	0x000136c0


	//   ....[172]....
        /*0f04*/ 	.word	0x00013730


	//   ....[173]....
        /*0f08*/ 	.word	0x00013770


	//   ....[174]....
        /*0f0c*/ 	.word	0x000137c0


	//   ....[175]....
        /*0f10*/ 	.word	0x00013810


	//   ....[176]....
        /*0f14*/ 	.word	0x00013860


	//   ....[177]....
        /*0f18*/ 	.word	0x000138b0


	//   ....[178]....
        /*0f1c*/ 	.word	0x00013920


	//   ....[179]....
        /*0f20*/ 	.word	0x00013960


	//   ....[180]....
        /*0f24*/ 	.word	0x000139d0


	//   ....[181]....
        /*0f28*/ 	.word	0x00013a30


	//   ....[182]....
        /*0f2c*/ 	.word	0x00013a90


	//----- nvinfo : EIATTR_EXIT_INSTR_OFFSETS
	.align		4
.L_264:
        /*0f30*/ 	.byte	0x04, 0x1c
        /*0f32*/ 	.short	(.L_266 - .L_265)


	//   ....[0]....
.L_265:
        /*0f34*/ 	.word	0x000010d0


	//   ....[1]....
        /*0f38*/ 	.word	0x000121d0


	//----- nvinfo : EIATTR_MAX_THREADS
	.align		4
.L_266:
        /*0f3c*/ 	.byte	0x04, 0x05
        /*0f3e*/ 	.short	(.L_268 - .L_267)
.L_267:
        /*0f40*/ 	.word	0x00000080
        /*0f44*/ 	.word	0x00000001
        /*0f48*/ 	.word	0x00000001


	//----- nvinfo : EIATTR_CRS_STACK_SIZE
	.align		4
.L_268:
        /*0f4c*/ 	.byte	0x04, 0x1e
        /*0f4e*/ 	.short	(.L_270 - .L_269)
.L_269:
        /*0f50*/ 	.word	0x00000000
.L_270:


//--------------------- .nv.info._ZN7cutlass13device_kernelIN5flash19enable_sm80_to_sm89INS1_16FlashAttnFwdSm80INS1_25CollectiveMainloopFwdSm80ILi4ELi1ELb0EN4cute5tupleIJNS5_1CILi128EEENS7_ILi48EEENS7_ILi96EEEEEELi96ENS_6half_tEfNS_4arch4Sm80ELb1ELb0ELb1ELb1ELb0ELb1ELb1ELb1EEENS1_21CollectiveEpilogueFwdINS6_IJS8_SA_S9_EEENS6_IJNS7_ILi1EEESI_SI_EEESC_SE_Li128ELb1ELb1ELb1ELb0EEENS1_36VarlenDynamicPersistentTileSchedulerILi128ELi48ELi128ELi128ELb1ELb1ELb0ELb1ELb1ELb1EEEEEEEEEvNT_6ParamsE --------------------------
	.section	.nv.info._ZN7cutlass13device_kernelIN5flash19enable_sm80_to_sm89INS1_16FlashAttnFwdSm80INS1_25CollectiveMainloopFwdSm80ILi4ELi1ELb0EN4cute5tupleIJNS5_1CILi128EEENS7_ILi48EEENS7_ILi96EEEEEELi96ENS_6half_tEfNS_4arch4Sm80ELb1ELb0ELb1ELb1ELb0ELb1ELb1ELb1EEENS1_21CollectiveEpilogueFwdINS6_IJS8_SA_S9_EEENS6_IJNS7_ILi1EEESI_SI_EEESC_SE_Li128ELb1ELb1ELb1ELb0EEENS1_36VarlenDynamicPersistentTileSchedulerILi128ELi48ELi128ELi128ELb1ELb1ELb0ELb1ELb1ELb1EEEEEEEEEvNT_6ParamsE,"",@"SHT_CUDA_INFO"
	.sectionflags	@""
	.align	4


	//----- nvinfo : EIATTR_CUDA_API_VERSION
	.align		4
        /*0000*/ 	.byte	0x04, 0x37
        /*0002*/ 	.short	(.L_272 - .L_271)
.L_271:
        /*0004*/ 	.word	0x00000082


	//----- nvinfo : EIATTR_SW2861232_WAR
	.align		4
.L_272:
        /*0008*/ 	.byte	0x01, 0x35
	.zero		2


	//----- nvinfo : EIATTR_PARAM_CBANK
	.align		4
        /*000c*/ 	.byte	0x04, 0x0a
        /*000e*/ 	.short	(.L_274 - .L_273)
	.align		4
.L_273:
        /*0010*/ 	.word	index@(.nv.constant0._ZN7cutlass13device_kernelIN5flash19enable_sm80_to_sm89INS1_16FlashAttnFwdSm80INS1_25CollectiveMainloopFwdSm80ILi4ELi1ELb0EN4cute5tupleIJNS5_1CILi128EEENS7_ILi48EEENS7_ILi96EEEEEELi96ENS_6half_tEfNS_4arch4Sm80ELb1ELb0ELb1ELb1ELb0ELb1ELb1ELb1EEENS1_21CollectiveEpilogueFwdINS6_IJS8_SA_S9_EEENS6_IJNS7_ILi1EEESI_SI_EEESC_SE_Li128ELb1ELb1ELb1ELb0EEENS1_36VarlenDynamicPersistentTileSchedulerILi128ELi48ELi128ELi128ELb1ELb1ELb0ELb1ELb1ELb1EEEEEEEEEvNT_6ParamsE)
        /*0014*/ 	.short	0x0160
        /*0016*/ 	.short	0x0438


	//----- nvinfo : EIATTR_CBANK_PARAM_SIZE
	.align		4
.L_274:
        /*0018*/ 	.byte	0x03, 0x19
        /*001a*/ 	.short	0x0438


	//----- nvinfo : EIATTR_KPARAM_INFO
	.align		4
        /*001c*/ 	.byte	0x04, 0x17
        /*001e*/ 	.short	(.L_276 - .L_275)
.L_275:
        /*0020*/ 	.word	0x00000000
        /*0024*/ 	.short	0x0000
        /*0026*/ 	.short	0x0000
        /*0028*/ 	.byte	0x00, 0xf0, 0xe1, 0x10


	//----- nvinfo : EIATTR_MAXREG_COUNT
	.align		4
.L_276:
        /*002c*/ 	.byte	0x03, 0x1b
        /*002e*/ 	.short	0x00ff


	//----- nvinfo : EIATTR_NUM_BARRIERS
	.align		4
        /*0030*/ 	.byte	0x02, 0x4c
        /*0032*/ 	.byte	0x06
	.zero		1


	//----- nvinfo : EIATTR_ANNOTATIONS
	.align		4
        /*0034*/ 	.byte	0x04, 0x55
        /*0036*/ 	.short	(.L_278 - .L_277)


	//   ....[0]....
.L_277:
        /* <DEDUP_REMOVED lines=130> */


	//----- nvinfo : EIATTR_MERCURY_ISA_VERSION
	.align		4
.L_278:
        /*0840*/ 	.byte	0x03, 0x5f
        /*0842*/ 	.short	0x0000


	//----- nvinfo : EIATTR_INT_WARP_WIDE_INSTR_OFFSETS
	.align		4
        /*0844*/ 	.byte	0x04, 0x31
        /*0846*/ 	.short	(.L_280 - .L_279)


	//   ....[0]....
.L_279:
        /*0848*/ 	.word	0x00019c00


	//   ....[1]....
        /*084c*/ 	.word	0x00019c80


	//----- nvinfo : EIATTR_COOP_GROUP_MASK_REGIDS
	.align		4
.L_280:
        /*0850*/ 	.byte	0x04, 0x29
        /*0852*/ 	.short	(.L_282 - .L_281)


	//   ....[0]....
.L_281:
        /*0854*/ 	.word	0xffffffff


	//   ....[1]....
        /*0858*/ 	.word	0xffffffff


	//   ....[2]....
        /*085c*/ 	.word	0xffffffff


	//   ....[3]....
        /*0860*/ 	.word	0xffffffff


	//   ....[4]....
        /*0864*/ 	.word	0xffffffff


	//   ....[5]....
        /*0868*/ 	.word	0xffffffff


	//   ....[6]....
        /*086c*/ 	.word	0xffffffff


	//   ....[7]....
        /*0870*/ 	.word	0xffffffff


	//   ....[8]....
        /*0874*/ 	.word	0xffffffff


	//   ....[9]....
        /*0878*/ 	.word	0xffffffff


	//   ....[10]....
        /*087c*/ 	.word	0xffffffff


	//   ....[11]....
        /*0880*/ 	.word	0xffffffff


	//   ....[12]....
        /*0884*/ 	.word	0xffffffff


	//   ....[13]....
        /*0888*/ 	.word	0xffffffff


	//   ....[14]....
        /*088c*/ 	.word	0xffffffff


	//   ....[15]....
        /*0890*/ 	.word	0xffffffff


	//   ....[16]....
        /*0894*/ 	.word	0xffffffff


	//   ....[17]....
        /*0898*/ 	.word	0xffffffff


	//   ....[18]....
        /*089c*/ 	.word	0xffffffff


	//   ....[19]....
        /*08a0*/ 	.word	0xffffffff


	//   ....[20]....
        /*08a4*/ 	.word	0xffffffff


	//   ....[21]....
        /*08a8*/ 	.word	0xffffffff


	//   ....[22]....
        /*08ac*/ 	.word	0xffffffff


	//   ....[23]....
        /*08b0*/ 	.word	0xffffffff


	//   ....[24]....
        /*08b4*/ 	.word	0xffffffff


	//   ....[25]....
        /*08b8*/ 	.word	0xffffffff


	//   ....[26]....
        /*08bc*/ 	.word	0xffffffff


	//   ....[27]....
        /*08c0*/ 	.word	0xffffffff


	//   ....[28]....
        /*08c4*/ 	.word	0xffffffff


	//   ....[29]....
        /*08c8*/ 	.word	0xffffffff


	//   ....[30]....
        /*08cc*/ 	.word	0xffffffff


	//   ....[31]....
        /*08d0*/ 	.word	0xffffffff


	//   ....[32]....
        /*08d4*/ 	.word	0xffffffff


	//   ....[33]....
        /*08d8*/ 	.word	0xffffffff


	//   ....[34]....
        /*08dc*/ 	.word	0xffffffff


	//   ....[35]....
        /*08e0*/ 	.word	0xffffffff


	//   ....[36]....
        /*08e4*/ 	.word	0xffffffff


	//   ....[37]....
        /*08e8*/ 	.word	0xffffffff


	//   ....[38]....
        /*08ec*/ 	.word	0xffffffff


	//   ....[39]....
        /*08f0*/ 	.word	0xffffffff


	//   ....[40]....
        /*08f4*/ 	.word	0xffffffff


	//   ....[41]....
        /*08f8*/ 	.word	0xffffffff


	//   ....[42]....
        /*08fc*/ 	.word	0xffffffff


	//   ....[43]....
        /*0900*/ 	.word	0xffffffff


	//   ....[44]....
        /*0904*/ 	.word	0xffffffff


	//   ....[45]....
        /*0908*/ 	.word	0xffffffff


	//   ....[46]....
        /*090c*/ 	.word	0xffffffff


	//   ....[47]....
        /*0910*/ 	.word	0xffffffff


	//   ....[48]....
        /*0914*/ 	.word	0xffffffff


	//   ....[49]....
        /*0918*/ 	.word	0xffffffff


	//   ....[50]....
        /*091c*/ 	.word	0xffffffff


	//   ....[51]....
        /*0920*/ 	.word	0xffffffff


	//   ....[52]....
        /*0924*/ 	.word	0xffffffff


	//   ....[53]....
        /*0928*/ 	.word	0xffffffff


	//   ....[54]....
        /*092c*/ 	.word	0xffffffff


	//   ....[55]....
        /*0930*/ 	.word	0xffffffff


	//   ....[56]....
        /*0934*/ 	.word	0xffffffff


	//   ....[57]....
        /*0938*/ 	.word	0xffffffff


	//   ....[58]....
        /*093c*/ 	.word	0xffffffff


	//   ....[59]....
        /*0940*/ 	.word	0xffffffff


	//   ....[60]....
        /*0944*/ 	.word	0xffffffff


	//   ....[61]....
        /*0948*/ 	.word	0xffffffff


	//   ....[62]....
        /*094c*/ 	.word	0xffffffff


	//   ....[63]....
        /*0950*/ 	.word	0xffffffff


	//   ....[64]....
        /*0954*/ 	.word	0xffffffff


	//   ....[65]....
        /*0958*/ 	.word	0xffffffff


	//   ....[66]....
        /*095c*/ 	.word	0xffffffff


	//   ....[67]....
        /*0960*/ 	.word	0xffffffff


	//   ....[68]....
        /*0964*/ 	.word	0xffffffff


	//   ....[69]....
        /*0968*/ 	.word	0xffffffff


	//   ....[70]....
        /*096c*/ 	.word	0xffffffff


	//   ....[71]....
        /*0970*/ 	.word	0xffffffff


	//   ....[72]....
        /*0974*/ 	.word	0xffffffff


	//   ....[73]....
        /*0978*/ 	.word	0xffffffff


	//   ....[74]....
        /*097c*/ 	.word	0xffffffff


	//   ....[75]....
        /*0980*/ 	.word	0xffffffff


	//   ....[76]....
        /*0984*/ 	.word	0xffffffff


	//   ....[77]....
        /*0988*/ 	.word	0xffffffff


	//   ....[78]....
        /*098c*/ 	.word	0xffffffff


	//   ....[79]....
        /*0990*/ 	.word	0xffffffff


	//   ....[80]....
        /*0994*/ 	.word	0xffffffff


	//   ....[81]....
        /*0998*/ 	.word	0xffffffff


	//   ....[82]....
        /*099c*/ 	.word	0xffffffff


	//   ....[83]....
        /*09a0*/ 	.word	0xffffffff


	//   ....[84]....
        /*09a4*/ 	.word	0xffffffff


	//   ....[85]....
        /*09a8*/ 	.word	0xffffffff


	//   ....[86]....
        /*09ac*/ 	.word	0xffffffff


	//   ....[87]....
        /*09b0*/ 	.word	0xffffffff


	//   ....[88]....
        /*09b4*/ 	.word	0xffffffff


	//   ....[89]....
        /*09b8*/ 	.word	0xffffffff


	//   ....[90]....
        /*09bc*/ 	.word	0xffffffff


	//   ....[91]....
        /*09c0*/ 	.word	0xffffffff


	//   ....[92]....
        /*09c4*/ 	.word	0xffffffff


	//   ....[93]....
        /*09c8*/ 	.word	0xffffffff


	//   ....[94]....
        /*09cc*/ 	.word	0xffffffff


	//   ....[95]....
        /*09d0*/ 	.word	0xffffffff


	//   ....[96]....
        /*09d4*/ 	.word	0xffffffff


	//   ....[97]....
        /*09d8*/ 	.word	0xffffffff


	//   ....[98]....
        /*09dc*/ 	.word	0xffffffff


	//   ....[99]....
        /*09e0*/ 	.word	0xffffffff


	//   ....[100]....
        /*09e4*/ 	.word	0xffffffff


	//   ....[101]....
        /*09e8*/ 	.word	0xffffffff


	//   ....[102]....
        /*09ec*/ 	.word	0xffffffff


	//   ....[103]....
        /*09f0*/ 	.word	0xffffffff


	//   ....[104]....
        /*09f4*/ 	.word	0xffffffff


	//   ....[105]....
        /*09f8*/ 	.word	0xffffffff


	//   ....[106]....
        /*09fc*/ 	.word	0xffffffff


	//   ....[107]....
        /*0a00*/ 	.word	0xffffffff


	//   ....[108]....
        /*0a04*/ 	.word	0xffffffff


	//   ....[109]....
        /*0a08*/ 	.word	0xffffffff


	//   ....[110]....
        /*0a0c*/ 	.word	0xffffffff


	//   ....[111]....
        /*0a10*/ 	.word	0xffffffff


	//   ....[112]....
        /*0a14*/ 	.word	0xffffffff


	//   ....[113]....
        /*0a18*/ 	.word	0xffffffff


	//   ....[114]....
        /*0a1c*/ 	.word	0xffffffff


	//   ....[115]....
        /*0a20*/ 	.word	0xffffffff


	//   ....[116]....
        /*0a24*/ 	.word	0xffffffff


	//   ....[117]....
        /*0a28*/ 	.word	0xffffffff


	//   ....[118]....
        /*0a2c*/ 	.word	0xffffffff


	//   ....[119]....
        /*0a30*/ 	.word	0xffffffff


	//   ....[120]....
        /*0a34*/ 	.word	0xffffffff


	//   ....[121]....
        /*0a38*/ 	.word	0xffffffff


	//   ....[122]....
        /*0a3c*/ 	.word	0xffffffff


	//   ....[123]....
        /*0a40*/ 	.word	0xffffffff


	//   ....[124]....
        /*0a44*/ 	.word	0xffffffff


	//   ....[125]....
        /*0a48*/ 	.word	0xffffffff


	//   ....[126]....
        /*0a4c*/ 	.word	0xffffffff


	//   ....[127]....
        /*0a50*/ 	.word	0xffffffff


	//   ....[128]....
        /*0a54*/ 	.word	0xffffffff


	//   ....[129]....
        /*0a58*/ 	.word	0xffffffff


	//   ....[130]....
        /*0a5c*/ 	.word	0xffffffff


	//   ....[131]....
        /*0a60*/ 	.word	0xffffffff


	//   ....[132]....
        /*0a64*/ 	.word	0xffffffff


	//   ....[133]....
        /*0a68*/ 	.word	0xffffffff


	//   ....[134]....
        /*0a6c*/ 	.word	0xffffffff


	//   ....[135]....
        /*0a70*/ 	.word	0xffffffff


	//   ....[136]....
        /*0a74*/ 	.word	0xffffffff


	//   ....[137]....
        /*0a78*/ 	.word	0xffffffff


	//   ....[138]....
        /*0a7c*/ 	.word	0xffffffff


	//   ....[139]....
        /*0a80*/ 	.word	0xffffffff


	//   ....[140]....
        /*0a84*/ 	.word	0xffffffff


	//   ....[141]....
        /*0a88*/ 	.word	0xffffffff


	//   ....[142]....
        /*0a8c*/ 	.word	0xffffffff


	//   ....[143]....
        /*0a90*/ 	.word	0xffffffff


	//   ....[144]....
        /*0a94*/ 	.word	0xffffffff


	//   ....[145]....
        /*0a98*/ 	.word	0xffffffff


	//   ....[146]....
        /*0a9c*/ 	.word	0xffffffff


	//   ....[147]....
        /*0aa0*/ 	.word	0xffffffff


	//   ....[148]....
        /*0aa4*/ 	.word	0xffffffff


	//   ....[149]....
        /*0aa8*/ 	.word	0xffffffff


	//   ....[150]....
        /*0aac*/ 	.word	0xffffffff


	//   ....[151]....
        /*0ab0*/ 	.word	0xffffffff


	//   ....[152]....
        /*0ab4*/ 	.word	0xffffffff


	//   ....[153]....
        /*0ab8*/ 	.word	0xffffffff


	//   ....[154]....
        /*0abc*/ 	.word	0xffffffff


	//   ....[155]....
        /*0ac0*/ 	.word	0xffffffff


	//   ....[156]....
        /*0ac4*/ 	.word	0xffffffff


	//   ....[157]....
        /*0ac8*/ 	.word	0xffffffff


	//   ....[158]....
        /*0acc*/ 	.word	0xffffffff


	//   ....[159]....
        /*0ad0*/ 	.word	0xffffffff


	//   ....[160]....
        /*0ad4*/ 	.word	0xffffffff


	//   ....[161]....
        /*0ad8*/ 	.word	0xffffffff


	//   ....[162]....
        /*0adc*/ 	.word	0xffffffff


	//   ....[163]....
        /*0ae0*/ 	.word	0xffffffff


	//   ....[164]....
        /*0ae4*/ 	.word	0xffffffff


	//   ....[165]....
        /*0ae8*/ 	.word	0xffffffff


	//   ....[166]....
        /*0aec*/ 	.word	0xffffffff


	//   ....[167]....
        /*0af0*/ 	.word	0xffffffff


	//   ....[168]....
        /*0af4*/ 	.word	0xffffffff


	//   ....[169]....
        /*0af8*/ 	.word	0xffffffff


	//   ....[170]....
        /*0afc*/ 	.word	0xffffffff


	//   ....[171]....
        /*0b00*/ 	.word	0xffffffff


	//   ....[172]....
        /*0b04*/ 	.word	0xffffffff


	//   ....[173]....
        /*0b08*/ 	.word	0xffffffff


	//   ....[174]....
        /*0b0c*/ 	.word	0xffffffff


	//   ....[175]....
        /*0b10*/ 	.word	0xffffffff


	//   ....[176]....
        /*0b14*/ 	.word	0xffffffff


	//   ....[177]....
        /*0b18*/ 	.word	0xffffffff


	//   ....[178]....
        /*0b1c*/ 	.word	0xffffffff


	//   ....[179]....
        /*0b20*/ 	.word	0xffffffff


	//   ....[180]....
        /*0b24*/ 	.word	0xffffffff


	//   ....[181]....
        /*0b28*/ 	.word	0xffffffff


	//   ....[182]....
        /*0b2c*/ 	.word	0xffffffff


	//   ....[183]....
        /*0b30*/ 	.word	0xffffffff


	//   ....[184]....
        /*0b34*/ 	.word	0xffffffff


	//   ....[185]....
        /*0b38*/ 	.word	0xffffffff


	//   ....[186]....
        /*0b3c*/ 	.word	0xffffffff


	//   ....[187]....
        /*0b40*/ 	.word	0xffffffff


	//   ....[188]....
        /*0b44*/ 	.word	0xffffffff


	//   ....[189]....
        /*0b48*/ 	.word	0xffffffff


	//   ....[190]....
        /*0b4c*/ 	.word	0xffffffff


	//   ....[191]....
        /*0b50*/ 	.word	0xffffffff


	//   ....[192]....
        /*0b54*/ 	.word	0xffffffff


	//   ....[193]....
        /*0b58*/ 	.word	0xffffffff


	//   ....[194]....
        /*0b5c*/ 	.word	0xffffffff


	//   ....[195]....
        /*0b60*/ 	.word	0xffffffff


	//   ....[196]....
        /*0b64*/ 	.word	0xffffffff


	//   ....[197]....
        /*0b68*/ 	.word	0xffffffff


	//   ....[198]....
        /*0b6c*/ 	.word	0xffffffff


	//----- nvinfo : EIATTR_COOP_GROUP_INSTR_OFFSETS
	.align		4
.L_282:
        /*0b70*/ 	.byte	0x04, 0x28
        /*0b72*/ 	.short	(.L_284 - .L_283)


	//   ....[0]....
.L_283:
        /*0b74*/ 	.word	0x00000050


	//   ....[1]....
        /*0b78*/ 	.word	0x00000200


	//   ....[2]....
        /*0b7c*/ 	.word	0x00000230


	//   ....[3]....
        /*0b80*/ 	.word	0x00000260


	//   ....[4]....
        /*0b84*/ 	.word	0x00000290


	//   ....[5]....
        /*0b88*/ 	.word	0x000002c0


	//   ....[6]....
        /*0b8c*/ 	.word	0x000002f0


	//   ....[7]....
        /*0b90*/ 	.word	0x00000450


	//   ....[8]....
        /*0b94*/ 	.word	0x00000490


	//   ....[9]....
        /*0b98*/ 	.word	0x000004c0


	//   ....[10]....
        /*0b9c*/ 	.word	0x000004f0


	//   ....[11]....
        /*0ba0*/ 	.word	0x00000520


	//   ....[12]....
        /*0ba4*/ 	.word	0x00000550


	//   ....[13]....
        /*0ba8*/ 	.word	0x000005e0


	//   ....[14]....
        /*0bac*/ 	.word	0x00000630


	//   ....[15]....
        /*0bb0*/ 	.word	0x00000650


	//   ....[16]....
        /*0bb4*/ 	.word	0x000006b0


	//   ....[17]....
        /*0bb8*/ 	.word	0x000088e0


	//   ....[18]....
        /*0bbc*/ 	.word	0x00008900


	//   ....[19]....
        /*0bc0*/ 	.word	0x00008ab0


	//   ....[20]....
        /*0bc4*/ 	.word	0x00008ac0


	//   ....[21]....
        /*0bc8*/ 	.word	0x00008c60


	//   ....[22]....
        /*0bcc*/ 	.word	0x00008c80


	//   ....[23]....
        /*0bd0*/ 	.word	0x00008e20


	//   ....[24]....
        /*0bd4*/ 	.word	0x00008e30


	//   ....[25]....
        /*0bd8*/ 	.word	0x000096c0


	//   ....[26]....
        /*0bdc*/ 	.word	0x000096e0


	//   ....[27]....
        /*0be0*/ 	.word	0x000096f0


	//   ....[28]....
        /*0be4*/ 	.word	0x00009700


	//   ....[29]....
        /*0be8*/ 	.word	0x00009b70


	//   ....[30]....
        /*0bec*/ 	.word	0x00009de0


	//   ....[31]....
        /*0bf0*/ 	.word	0x00009e20


	//   ....[32]....
        /*0bf4*/ 	.word	0x00009e40


	//   ....[33]....
        /*0bf8*/ 	.word	0x0000ca00


	//   ....[34]....
        /*0bfc*/ 	.word	0x0000cab0


	//   ....[35]....
        /*0c00*/ 	.word	0x0000cad0


	//   ....[36]....
        /*0c04*/ 	.word	0x0000cae0


	//   ....[37]....
        /*0c08*/ 	.word	0x0000ce40


	//   ....[38]....
        /*0c0c*/ 	.word	0x0000cfa0


	//   ....[39]....
        /*0c10*/ 	.word	0x0000cff0


	//   ....[40]....
        /*0c14*/ 	.word	0x0000d030


	//   ....[41]....
        /*0c18*/ 	.word	0x00010f20


	//   ....[42]....
        /*0c1c*/ 	.word	0x00010f40


	//   ....[43]....
        /*0c20*/ 	.word	0x00011380


	//   ....[44]....
        /*0c24*/ 	.word	0x00011430


	//   ....[45]....
        /*0c28*/ 	.word	0x00011450


	//   ....[46]....
        /*0c2c*/ 	.word	0x00011470


	//   ....[47]....
        /*0c30*/ 	.word	0x00011540


	//   ....[48]....
        /*0c34*/ 	.word	0x000115b0


	//   ....[49]....
        /*0c38*/ 	.word	0x00011b90


	//   ....[50]....
        /*0c3c*/ 	.word	0x00011d60


	//   ....[51]....
        /*0c40*/ 	.word	0x00011d80


	//   ....[52]....
        /*0c44*/ 	.word	0x00011e80


	//   ....[53]....
        /*0c48*/ 	.word	0x00013ed0


	//   ....[54]....
        /*0c4c*/ 	.word	0x00013f00


	//   ....[55]....
        /*0c50*/ 	.word	0x000140a0


	//   ....[56]....
        /*0c54*/ 	.word	0x000140f0


	//   ....[57]....
        /*0c58*/ 	.word	0x000141b0


	//   ....[58]....
        /*0c5c*/ 	.word	0x00014390


	//   ....[59]....
        /*0c60*/ 	.word	0x00014710


	//   ....[60]....
        /*0c64*/ 	.word	0x00014830


	//   ....[61]....
        /*0c68*/ 	.word	0x00014900


	//   ....[62]....
        /*0c6c*/ 	.word	0x000149e0


	//   ....[63]....
        /*0c70*/ 	.word	0x00014a00


	//   ....[64]....
        /*0c74*/ 	.word	0x00014ae0


	//   ....[65]....
        /*0c78*/ 	.word	0x00017870


	//   ....[66]....
        /*0c7c*/ 	.word	0x000178b0


	//   ....[67]....
        /*0c80*/ 	.word	0x00017950


	//   ....[68]....
        /*0c84*/ 	.word	0x000179a0


	//   ....[69]....
        /*0c88*/ 	.word	0x000179e0


	//   ....[70]....
        /*0c8c*/ 	.word	0x00017af0


	//   ....[71]....
        /*0c90*/ 	.word	0x00017b20


	//   ....[72]....
        /*0c94*/ 	.word	0x00017f80


	//   ....[73]....
        /*0c98*/ 	.word	0x00019240


	//   ....[74]....
        /*0c9c*/ 	.word	0x00019270


	//   ....[75]....
        /*0ca0*/ 	.word	0x00019280


	//   ....[76]....
        /*0ca4*/ 	.word	0x00019290


	//   ....[77]....
        /*0ca8*/ 	.word	0x000192a0


	//   ....[78]....
        /*0cac*/ 	.word	0x000192d0


	//   ....[79]....
        /*0cb0*/ 	.word	0x000192f0


	//   ....[80]....
        /*0cb4*/ 	.word	0x00019310


	//   ....[81]....
        /*0cb8*/ 	.word	0x0001a8a0


	//   ....[82]....
        /*0cbc*/ 	.word	0x0001a8b0


	//   ....[83]....
        /*0cc0*/ 	.word	0x0001a8d0


	//   ....[84]....
        /*0cc4*/ 	.word	0x0001a8e0


	//   ....[85]....
        /*0cc8*/ 	.word	0x0001a8f0


	//   ....[86]....
        /*0ccc*/ 	.word	0x0001a900


	//   ....[87]....
        /*0cd0*/ 	.word	0x0001a920


	//   ....[88]....
        /*0cd4*/ 	.word	0x0001aa20


	//   ....[89]....
        /*0cd8*/ 	.word	0x0001ae10


	//   ....[90]....
        /*0cdc*/ 	.word	0x0001ae30


	//   ....[91]....
        /*0ce0*/ 	.word	0x0001afa0


	//   ....[92]....
        /*0ce4*/ 	.word	0x0001afb0


	//   ....[93]....
        /*0ce8*/ 	.word	0x0001b130


	//   ....[94]....
        /*0cec*/ 	.word	0x0001b150


	//   ....[95]....
        /*0cf0*/ 	.word	0x0001b2d0


	//   ....[96]....
        /*0cf4*/ 	.word	0x0001b2e0


	//   ....[97]....
        /*0cf8*/ 	.word	0x0001b660


	//   ....[98]....
        /*0cfc*/ 	.word	0x0001b680


	//   ....[99]....
        /*0d00*/ 	.word	0x0001bb50


	//   ....[100]....
        /*0d04*/ 	.word	0x0001bb60


	//   ....[101]....
        /*0d08*/ 	.word	0x0001bec0


	//   ....[102]....
        /*0d0c*/ 	.word	0x0001bee0


	//   ....[103]....
        /*0d10*/ 	.word	0x0001c260


	//   ....[104]....
        /*0d14*/ 	.word	0x0001c270


	//   ....[105]....
        /*0d18*/ 	.word	0x0001cdc0


	//   ....[106]....
        /*0d1c*/ 	.word	0x0001cde0


	//   ....[107]....
        /*0d20*/ 	.word	0x0001cf60


	//   ....[108]....
        /*0d24*/ 	.word	0x0001cf70


	//   ....[109]....
        /*0d28*/ 	.word	0x0001d0f0


	//   ....[110]....
        /*0d2c*/ 	.word	0x0001d110


	//   ....[111]....
        /*0d30*/ 	.word	0x0001d290


	//   ....[112]....
        /*0d34*/ 	.word	0x0001d2a0


	//   ....[113]....
        /*0d38*/ 	.word	0x0001d4e0


	//   ....[114]....
        /*0d3c*/ 	.word	0x0001d500


	//   ....[115]....
        /*0d40*/ 	.word	0x0001d630


	//   ....[116]....
        /*0d44*/ 	.word	0x0001d670


	//   ....[117]....
        /*0d48*/ 	.word	0x0001d6a0


	//   ....[118]....
        /*0d4c*/ 	.word	0x0001d6d0


	//   ....[119]....
        /*0d50*/ 	.word	0x0001d700


	//   ....[120]....
        /*0d54*/ 	.word	0x0001d730


	//   ....[121]....
        /*0d58*/ 	.word	0x0001d890


	//   ....[122]....
        /*0d5c*/ 	.word	0x0001d8d0


	//   ....[123]....
        /*0d60*/ 	.word	0x0001d900


	//   ....[124]....
        /*0d64*/ 	.word	0x0001d930


	//   ....[125]....
        /*0d68*/ 	.word	0x0001d960


	//   ....[126]....
        /*0d6c*/ 	.word	0x0001d990


	//   ....[127]....
        /*0d70*/ 	.word	0x0001da20


	//   ....[128]....
        /*0d74*/ 	.word	0x0001da80


	//   ....[129]....
        /*0d78*/ 	.word	0x0001da90


	//   ....[130]....
        /*0d7c*/ 	.word	0x0001daf0


	//   ....[131]....
        /*0d80*/ 	.word	0x0001e550


	//   ....[132]....
        /*0d84*/ 	.word	0x0001e5b0


	//   ....[133]....
        /*0d88*/ 	.word	0x0001e600


	//   ....[134]....
        /*0d8c*/ 	.word	0x0001e650


	//   ....[135]....
        /*0d90*/ 	.word	0x0001e6a0


	//   ....[136]....
        /*0d94*/ 	.word	0x0001e710


	//   ....[137]....
        /*0d98*/ 	.word	0x0001e750


	//   ....[138]....
        /*0d9c*/ 	.word	0x0001e7c0


	//   ....[139]....
        /*0da0*/ 	.word	0x0001e830


	//   ....[140]....
        /*0da4*/ 	.word	0x0001e890


	//   ....[141]....
        /*0da8*/ 	.word	0x0001e900


	//   ....[142]....
        /*0dac*/ 	.word	0x0001e970


	//   ....[143]....
        /*0db0*/ 	.word	0x0001e9d0


	//   ....[144]....
        /*0db4*/ 	.word	0x0001ea30


	//   ....[145]....
        /*0db8*/ 	.word	0x0001ea90


	//   ....[146]....
        /*0dbc*/ 	.word	0x0001eb00


	//   ....[147]....
        /*0dc0*/ 	.word	0x0001eb60


	//   ....[148]....
        /*0dc4*/ 	.word	0x0001ebc0


	//   ....[149]....
        /*0dc8*/ 	.word	0x0001ec10


	//   ....[150]....
        /*0dcc*/ 	.word	0x0001ec60


	//   ....[151]....
        /*0dd0*/ 	.word	0x0001ecb0


	//   ....[152]....
        /*0dd4*/ 	.word	0x0001ed00


	//   ....[153]....
        /*0dd8*/ 	.word	0x0001ed50


	//   ....[154]....
        /*0ddc*/ 	.word	0x0001eda0


	//   ....[155]....
        /*0de0*/ 	.word	0x0001edf0


	//   ....[156]....
        /*0de4*/ 	.word	0x0001ee40


	//   ....[157]....
        /*0de8*/ 	.word	0x0001eeb0


	//   ....[158]....
        /*0dec*/ 	.word	0x0001ef20


	//   ....[159]....
        /*0df0*/ 	.word	0x0001ef80


	//   ....[160]....
        /*0df4*/ 	.word	0x0001efe0


	//   ....[161]....
        /*0df8*/ 	.word	0x0001f040


	//   ....[162]....
        /*0dfc*/ 	.word	0x0001f0b0


	//   ....[163]....
        /*0e00*/ 	.word	0x0001f110


	//   ....[164]....
        /*0e04*/ 	.word	0x0001f170


	//   ....[165]....
        /*0e08*/ 	.word	0x0001f1d0


	//   ....[166]....
        /*0e0c*/ 	.word	0x0001f240


	//   ....[167]....
        /*0e10*/ 	.word	0x0001f2a0


	//   ....[168]....
        /*0e14*/ 	.word	0x0001f300


	//   ....[169]....
        /*0e18*/ 	.word	0x0001f360


	//   ....[170]....
        /*0e1c*/ 	.word	0x0001f3d0


	//   ....[171]....
        /*0e20*/ 	.word	0x0001f430


	//   ....[172]....
        /*0e24*/ 	.word	0x0001f490


	//   ....[173]....
        /*0e28*/ 	.word	0x0001f4f0


	//   ....[174]....
        /*0e2c*/ 	.word	0x0001f560


	//   ....[175]....
        /*0e30*/ 	.word	0x0001f5c0


	//   ....[176]....
        /*0e34*/ 	.word	0x0001f620


	//   ....[177]....
        /*0e38*/ 	.word	0x0001f680


	//   ....[178]....
        /*0e3c*/ 	.word	0x0001f6f0


	//   ....[179]....
        /*0e40*/ 	.word	0x0001f750


	//   ....[180]....
        /*0e44*/ 	.word	0x0001f7b0


	//   ....[181]....
        /*0e48*/ 	.word	0x0001f810


	//   ....[182]....
        /*0e4c*/ 	.word	0x0001f880


	//   ....[183]....
        /*0e50*/ 	.word	0x0001f8d0


	//   ....[184]....
        /*0e54*/ 	.word	0x0001f910


	//   ....[185]....
        /*0e58*/ 	.word	0x0001f960


	//   ....[186]....
        /*0e5c*/ 	.word	0x0001f9b0


	//   ....[187]....
        /*0e60*/ 	.word	0x0001fa00


	//   ....[188]....
        /*0e64*/ 	.word	0x0001fa70


	//   ....[189]....
        /*0e68*/ 	.word	0x0001fab0


	//   ....[190]....
        /*0e6c*/ 	.word	0x0001fb00


	//   ....[191]....
        /*0e70*/ 	.word	0x0001fb50


	//   ....[192]....
        /*0e74*/ 	.word	0x0001fba0


	//   ....[193]....
        /*0e78*/ 	.word	0x0001fbf0


	//   ....[194]....
        /*0e7c*/ 	.word	0x0001fc60


	//   ....[195]....
        /*0e80*/ 	.word	0x0001fca0


	//   ....[196]....
        /*0e84*/ 	.word	0x0001fd10


	//   ....[197]....
        /*0e88*/ 	.word	0x0001fd70


	//   ....[198]....
        /*0e8c*/ 	.word	0x0001fdd0


	//----- nvinfo : EIATTR_EXIT_INSTR_OFFSETS
	.align		4
.L_284:
        /*0e90*/ 	.byte	0x04, 0x1c
        /*0e92*/ 	.short	(.L_286 - .L_285)


	//   ....[0]....
.L_285:
        /*0e94*/ 	.word	0x000010d0


	//   ....[1]....
        /*0e98*/ 	.word	0x0001e510


	//----- nvinfo : EIATTR_MAX_THREADS
	.align		4
.L_286:
        /*0e9c*/ 	.byte	0x04, 0x05
        /*0e9e*/ 	.short	(.L_288 - .L_287)
.L_287:
        /*0ea0*/ 	.word	0x00000080
        /*0ea4*/ 	.word	0x00000001
        /*0ea8*/ 	.word	0x00000001


	//----- nvinfo : EIATTR_CRS_STACK_SIZE
	.align		4
.L_288:
        /*0eac*/ 	.byte	0x04, 0x1e
        /*0eae*/ 	.short	(.L_290 - .L_289)
.L_289:
        /*0eb0*/ 	.word	0x00000000
.L_290:


//--------------------- .nv.callgraph             --------------------------
	.section	.nv.callgraph,"",@"SHT_CUDA_CALLGRAPH"
	.align	4
	.sectionentsize	8
	.align		4
        /*0000*/ 	.word	0x00000000
	.align		4
        /*0004*/ 	.word	0xffffffff
	.align		4
        /*0008*/ 	.word	0x00000000
	.align		4
        /*000c*/ 	.word	0xfffffffe
	.align		4
        /*0010*/ 	.word	0x00000000
	.align		4
        /*0014*/ 	.word	0xfffffffd
	.align		4
        /*0018*/ 	.word	0x00000000
	.align		4
        /*001c*/ 	.word	0xfffffffc


//--------------------- .nv.rel.action            --------------------------
	.section	.nv.rel.action,"",@"SHT_CUDA_RELOCINFO"
	.align	8
	.sectionentsize	8
        /*0000*/ 	.byte	0x73, 0x00, 0x00, 0x00, 0x00, 0x00, 0x00, 0x00, 0x00, 0x00, 0x00, 0x11, 0x25, 0x00, 0x05, 0x36


//--------------------- .nv.constant4             --------------------------
	.section	.nv.constant4,"a",@progbits
	.align	8
	.align		8
.nv.constant4:
        /*0000*/ 	.dword	_ZN79_INTERNAL_f7b72895_43_flash_fwd_hdim96_fp16_split_softcap_sm80_cu_cf07d2ef_48674cuda3std3__45__cpo5beginE
	.align		8
        /*0008*/ 	.dword	_ZN79_INTERNAL_f7b72895_43_flash_fwd_hdim96_fp16_split_softcap_sm80_cu_cf07d2ef_48674cuda3std3__45__cpo3endE
	.align		8
        /*0010*/ 	.dword	_ZN79_INTERNAL_f7b72895_43_flash_fwd_hdim96_fp16_split_softcap_sm80_cu_cf07d2ef_48674cuda3std3__45__cpo6cbeginE
	.align		8
        /*0018*/ 	.dword	_ZN79_INTERNAL_f7b72895_43_flash_fwd_hdim96_fp16_split_softcap_sm80_cu_cf07d2ef_48674cuda3std3__45__cpo4cendE
	.align		8
        /*0020*/ 	.dword	_ZN79_INTERNAL_f7b72895_43_flash_fwd_hdim96_fp16_split_softcap_sm80_cu_cf07d2ef_48674cuda3std3__481_GLOBAL__N__f7b72895_43_flash_fwd_hdim96_fp16_split_softcap_sm80_cu_cf07d2ef_48676ignoreE
	.align		8
        /*0028*/ 	.dword	_ZN79_INTERNAL_f7b72895_43_flash_fwd_hdim96_fp16_split_softcap_sm80_cu_cf07d2ef_48674cuda3std3__419piecewise_constructE
	.align		8
        /*0030*/ 	.dword	_ZN79_INTERNAL_f7b72895_43_flash_fwd_hdim96_fp16_split_softcap_sm80_cu_cf07d2ef_48674cuda3std3__48in_placeE
	.align		8
        /*0038*/ 	.dword	_ZN79_INTERNAL_f7b72895_43_flash_fwd_hdim96_fp16_split_softcap_sm80_cu_cf07d2ef_48674cuda3std6ranges3__45__cpo4swapE
	.align		8
        /*0040*/ 	.dword	_ZN79_INTERNAL_f7b72895_43_flash_fwd_hdim96_fp16_split_softcap_sm80_cu_cf07d2ef_48674cuda3std6ranges3__45__cpo9iter_moveE
	.align		8
        /*0048*/ 	.dword	_ZN79_INTERNAL_f7b72895_43_flash_fwd_hdim96_fp16_split_softcap_sm80_cu_cf07d2ef_48674cute7productE
	.align		8
        /*0050*/ 	.dword	_ZN79_INTERNAL_f7b72895_43_flash_fwd_hdim96_fp16_split_softcap_sm80_cu_cf07d2ef_48674cute1_E


//--------------------- .nv.constant0._ZN7cutlass13device_kernelIN5flash19enable_sm80_to_sm89INS1_16FlashAttnFwdSm80INS1_25CollectiveMainloopFwdSm80ILi4ELi1ELb0EN4cute5tupleIJNS5_1CILi128EEENS7_ILi64EEENS7_ILi96EEEEEELi96ENS_6half_tEfNS_4arch4Sm80ELb0ELb0ELb1ELb0ELb0ELb0ELb1ELb1EEENS1_21CollectiveEpilogueFwdINS6_IJS8_SA_S9_EEENS6_IJNS7_ILi1EEESI_SI_EEESC_SE_Li128ELb0ELb1ELb1ELb0EEENS1_19SingleTileSchedulerILb0ELb1ELb1ELi128EEEEEEEEEvNT_6ParamsE --------------------------
	.section	.nv.constant0._ZN7cutlass13device_kernelIN5flash19enable_sm80_to_sm89INS1_16FlashAttnFwdSm80INS1_25CollectiveMainloopFwdSm80ILi4ELi1ELb0EN4cute5tupleIJNS5_1CILi128EEENS7_ILi64EEENS7_ILi96EEEEEELi96ENS_6half_tEfNS_4arch4Sm80ELb0ELb0ELb1ELb0ELb0ELb0ELb1ELb1EEENS1_21CollectiveEpilogueFwdINS6_IJS8_SA_S9_EEENS6_IJNS7_ILi1EEESI_SI_EEESC_SE_Li128ELb0ELb1ELb1ELb0EEENS1_19SingleTileSchedulerILb0ELb1ELb1ELi128EEEEEEEEEvNT_6ParamsE,"a",@progbits
	.sectionflags	@""
	.align	4
.nv.constant0._ZN7cutlass13device_kernelIN5flash19enable_sm80_to_sm89INS1_16FlashAttnFwdSm80INS1_25CollectiveMainloopFwdSm80ILi4ELi1ELb0EN4cute5tupleIJNS5_1CILi128EEENS7_ILi64EEENS7_ILi96EEEEEELi96ENS_6half_tEfNS_4arch4Sm80ELb0ELb0ELb1ELb0ELb0ELb0ELb1ELb1EEENS1_21CollectiveEpilogueFwdINS6_IJS8_SA_S9_EEENS6_IJNS7_ILi1EEESI_SI_EEESC_SE_Li128ELb0ELb1ELb1ELb0EEENS1_19SingleTileSchedulerILb0ELb1ELb1ELi128EEEEEEEEEvNT_6ParamsE:
	.zero		1400


//--------------------- .nv.constant0._ZN7cutlass13device_kernelIN5flash19enable_sm80_to_sm89INS1_16FlashAttnFwdSm80INS1_25CollectiveMainloopFwdSm80ILi4ELi1ELb0EN4cute5tupleIJNS5_1CILi128EEENS7_ILi48EEENS7_ILi96EEEEEELi96ENS_6half_tEfNS_4arch4Sm80ELb0ELb0ELb1ELb1ELb0ELb0ELb1ELb1EEENS1_21CollectiveEpilogueFwdINS6_IJS8_SA_S9_EEENS6_IJNS7_ILi1EEESI_SI_EEESC_SE_Li128ELb1ELb1ELb1ELb0EEENS1_36VarlenDynamicPersistentTileSchedulerILi128ELi48ELi128ELi128ELb1ELb1ELb0ELb0ELb1ELb1EEEEEEEEEvNT_6ParamsE --------------------------
	.section	.nv.constant0._ZN7cutlass13device_kernelIN5flash19enable_sm80_to_sm89INS1_16FlashAttnFwdSm80INS1_25CollectiveMainloopFwdSm80ILi4ELi1ELb0EN4cute5tupleIJNS5_1CILi128EEENS7_ILi48EEENS7_ILi96EEEEEELi96ENS_6half_tEfNS_4arch4Sm80ELb0ELb0ELb1ELb1ELb0ELb0ELb1ELb1EEENS1_21CollectiveEpilogueFwdINS6_IJS8_SA_S9_EEENS6_IJNS7_ILi1EEESI_SI_EEESC_SE_Li128ELb1ELb1ELb1ELb0EEENS1_36VarlenDynamicPersistentTileSchedulerILi128ELi48ELi128ELi128ELb1ELb1ELb0ELb0ELb1ELb1EEEEEEEEEvNT_6ParamsE,"a",@progbits
	.sectionflags	@""
	.align	4
.nv.constant0._ZN7cutlass13device_kernelIN5flash19enable_sm80_to_sm89INS1_16FlashAttnFwdSm80INS1_25CollectiveMainloopFwdSm80ILi4ELi1ELb0EN4cute5tupleIJNS5_1CILi128EEENS7_ILi48EEENS7_ILi96EEEEEELi96ENS_6half_tEfNS_4arch4Sm80ELb0ELb0ELb1ELb1ELb0ELb0ELb1ELb1EEENS1_21CollectiveEpilogueFwdINS6_IJS8_SA_S9_EEENS6_IJNS7_ILi1EEESI_SI_EEESC_SE_Li128ELb1ELb1ELb1ELb0EEENS1_36VarlenDynamicPersistentTileSchedulerILi128ELi48ELi128ELi128ELb1ELb1ELb0ELb0ELb1ELb1EEEEEEEEEvNT_6ParamsE:
	.zero		1432


//--------------------- .nv.constant0._ZN7cutlass13device_kernelIN5flash19enable_sm80_to_sm89INS1_16FlashAttnFwdSm80INS1_25CollectiveMainloopFwdSm80ILi4ELi1ELb0EN4cute5tupleIJNS5_1CILi128EEENS7_ILi48EEENS7_ILi96EEEEEELi96ENS_6half_tEfNS_4arch4Sm80ELb0ELb0ELb1ELb1ELb0ELb1ELb1ELb1EEENS1_21CollectiveEpilogueFwdINS6_IJS8_SA_S9_EEENS6_IJNS7_ILi1EEESI_SI_EEESC_SE_Li128ELb1ELb1ELb1ELb0EEENS1_36VarlenDynamicPersistentTileSchedulerILi128ELi48ELi128ELi128ELb1ELb1ELb0ELb0ELb1ELb1EEEEEEEEEvNT_6ParamsE --------------------------
	.section	.nv.constant0._ZN7cutlass13device_kernelIN5flash19enable_sm80_to_sm89INS1_16FlashAttnFwdSm80INS1_25CollectiveMainloopFwdSm80ILi4ELi1ELb0EN4cute5tupleIJNS5_1CILi128EEENS7_ILi48EEENS7_ILi96EEEEEELi96ENS_6half_tEfNS_4arch4Sm80ELb0ELb0ELb1ELb1ELb0ELb1ELb1ELb1EEENS1_21CollectiveEpilogueFwdINS6_IJS8_SA_S9_EEENS6_IJNS7_ILi1EEESI_SI_EEESC_SE_Li128ELb1ELb1ELb1ELb0EEENS1_36VarlenDynamicPersistentTileSchedulerILi128ELi48ELi128ELi128ELb1ELb1ELb0ELb0ELb1ELb1EEEEEEEEEvNT_6ParamsE,"a",@progbits
	.sectionflags	@""
	.align	4
.nv.constant0._ZN7cutlass13device_kernelIN5flash19enable_sm80_to_sm89INS1_16FlashAttnFwdSm80INS1_25CollectiveMainloopFwdSm80ILi4ELi1ELb0EN4cute5tupleIJNS5_1CILi128EEENS7_ILi48EEENS7_ILi96EEEEEELi96ENS_6half_tEfNS_4arch4Sm80ELb0ELb0ELb1ELb1ELb0ELb1ELb1ELb1EEENS1_21CollectiveEpilogueFwdINS6_IJS8_SA_S9_EEENS6_IJNS7_ILi1EEESI_SI_EEESC_SE_Li128ELb1ELb1ELb1ELb0EEENS1_36VarlenDynamicPersistentTileSchedulerILi128ELi48ELi128ELi128ELb1ELb1ELb0ELb0ELb1ELb1EEEEEEEEEvNT_6ParamsE:
	.zero		1432


//--------------------- .nv.constant0._ZN7cutlass13device_kernelIN5flash19enable_sm80_to_sm89INS1_16FlashAttnFwdSm80INS1_25CollectiveMainloopFwdSm80ILi4ELi1ELb0EN4cute5tupleIJNS5_1CILi128EEENS7_ILi48EEENS7_ILi96EEEEEELi96ENS_6half_tEfNS_4arch4Sm80ELb0ELb1ELb1ELb0ELb0ELb0ELb1ELb1EEENS1_21CollectiveEpilogueFwdINS6_IJS8_SA_S9_EEENS6_IJNS7_ILi1EEESI_SI_EEESC_SE_Li128ELb0ELb1ELb1ELb0EEENS1_19SingleTileSchedulerILb0ELb1ELb1ELi128EEEEEEEEEvNT_6ParamsE --------------------------
	.section	.nv.constant0._ZN7cutlass13device_kernelIN5flash19enable_sm80_to_sm89INS1_16FlashAttnFwdSm80INS1_25CollectiveMainloopFwdSm80ILi4ELi1ELb0EN4cute5tupleIJNS5_1CILi128EEENS7_ILi48EEENS7_ILi96EEEEEELi96ENS_6half_tEfNS_4arch4Sm80ELb0ELb1ELb1ELb0ELb0ELb0ELb1ELb1EEENS1_21CollectiveEpilogueFwdINS6_IJS8_SA_S9_EEENS6_IJNS7_ILi1EEESI_SI_EEESC_SE_Li128ELb0ELb1ELb1ELb0EEENS1_19SingleTileSchedulerILb0ELb1ELb1ELi128EEEEEEEEEvNT_6ParamsE,"a",@progbits
	.sectionflags	@""
	.align	4
.nv.constant0._ZN7cutlass13device_kernelIN5flash19enable_sm80_to_sm89INS1_16FlashAttnFwdSm80INS1_25CollectiveMainloopFwdSm80ILi4ELi1ELb0EN4cute5tupleIJNS5_1CILi128EEENS7_ILi48EEENS7_ILi96EEEEEELi96ENS_6half_tEfNS_4arch4Sm80ELb0ELb1ELb1ELb0ELb0ELb0ELb1ELb1EEENS1_21CollectiveEpilogueFwdINS6_IJS8_SA_S9_EEENS6_IJNS7_ILi1EEESI_SI_EEESC_SE_Li128ELb0ELb1ELb1ELb0EEENS1_19SingleTileSchedulerILb0ELb1ELb1ELi128EEEEEEEEEvNT_6ParamsE:
	.zero		1400


//--------------------- .nv.constant0._ZN7cutlass13device_kernelIN5flash19enable_sm80_to_sm89INS1_16FlashAttnFwdSm80INS1_25CollectiveMainloopFwdSm80ILi4ELi1ELb0EN4cute5tupleIJNS5_1CILi128EEENS7_ILi48EEENS7_ILi96EEEEEELi96ENS_6half_tEfNS_4arch4Sm80ELb0ELb1ELb1ELb1ELb0ELb0ELb1ELb1EEENS1_21CollectiveEpilogueFwdINS6_IJS8_SA_S9_EEENS6_IJNS7_ILi1EEESI_SI_EEESC_SE_Li128ELb1ELb1ELb1ELb0EEENS1_36VarlenDynamicPersistentTileSchedulerILi128ELi48ELi128ELi128ELb1ELb1ELb0ELb1ELb0ELb1EEEEEEEEEvNT_6ParamsE --------------------------
	.section	.nv.constant0._ZN7cutlass13device_kernelIN5flash19enable_sm80_to_sm89INS1_16FlashAttnFwdSm80INS1_25CollectiveMainloopFwdSm80ILi4ELi1ELb0EN4cute5tupleIJNS5_1CILi128EEENS7_ILi48EEENS7_ILi96EEEEEELi96ENS_6half_tEfNS_4arch4Sm80ELb0ELb1ELb1ELb1ELb0ELb0ELb1ELb1EEENS1_21CollectiveEpilogueFwdINS6_IJS8_SA_S9_EEENS6_IJNS7_ILi1EEESI_SI_EEESC_SE_Li128ELb1ELb1ELb1ELb0EEENS1_36VarlenDynamicPersistentTileSchedulerILi128ELi48ELi128ELi128ELb1ELb1ELb0ELb1ELb0ELb1EEEEEEEEEvNT_6ParamsE,"a",@progbits
	.sectionflags	@""
	.align	4
.nv.constant0._ZN7cutlass13device_kernelIN5flash19enable_sm80_to_sm89INS1_16FlashAttnFwdSm80INS1_25CollectiveMainloopFwdSm80ILi4ELi1ELb0EN4cute5tupleIJNS5_1CILi128EEENS7_ILi48EEENS7_ILi96EEEEEELi96ENS_6half_tEfNS_4arch4Sm80ELb0ELb1ELb1ELb1ELb0ELb0ELb1ELb1EEENS1_21CollectiveEpilogueFwdINS6_IJS8_SA_S9_EEENS6_IJNS7_ILi1EEESI_SI_EEESC_SE_Li128ELb1ELb1ELb1ELb0EEENS1_36VarlenDynamicPersistentTileSchedulerILi128ELi48ELi128ELi128ELb1ELb1ELb0ELb1ELb0ELb1EEEEEEEEEvNT_6ParamsE:
	.zero		1432


//--------------------- .nv.constant0._ZN7cutlass13device_kernelIN5flash19enable_sm80_to_sm89INS1_16FlashAttnFwdSm80INS1_25CollectiveMainloopFwdSm80ILi4ELi1ELb0EN4cute5tupleIJNS5_1CILi128EEENS7_ILi48EEENS7_ILi96EEEEEELi96ENS_6half_tEfNS_4arch4Sm80ELb0ELb1ELb1ELb1ELb0ELb1ELb1ELb1EEENS1_21CollectiveEpilogueFwdINS6_IJS8_SA_S9_EEENS6_IJNS7_ILi1EEESI_SI_EEESC_SE_Li128ELb1ELb1ELb1ELb0EEENS1_36VarlenDynamicPersistentTileSchedulerILi128ELi48ELi128ELi128ELb1ELb1ELb0ELb1ELb0ELb1EEEEEEEEEvNT_6ParamsE --------------------------
	.section	.nv.constant0._ZN7cutlass13device_kernelIN5flash19enable_sm80_to_sm89INS1_16FlashAttnFwdSm80INS1_25CollectiveMainloopFwdSm80ILi4ELi1ELb0EN4cute5tupleIJNS5_1CILi128EEENS7_ILi48EEENS7_ILi96EEEEEELi96ENS_6half_tEfNS_4arch4Sm80ELb0ELb1ELb1ELb1ELb0ELb1ELb1ELb1EEENS1_21CollectiveEpilogueFwdINS6_IJS8_SA_S9_EEENS6_IJNS7_ILi1EEESI_SI_EEESC_SE_Li128ELb1ELb1ELb1ELb0EEENS1_36VarlenDynamicPersistentTileSchedulerILi128ELi48ELi128ELi128ELb1ELb1ELb0ELb1ELb0ELb1EEEEEEEEEvNT_6ParamsE,"a",@progbits
	.sectionflags	@""
	.align	4
.nv.constant0._ZN7cutlass13device_kernelIN5flash19enable_sm80_to_sm89INS1_16FlashAttnFwdSm80INS1_25CollectiveMainloopFwdSm80ILi4ELi1ELb0EN4cute5tupleIJNS5_1CILi128EEENS7_ILi48EEENS7_ILi96EEEEEELi96ENS_6half_tEfNS_4arch4Sm80ELb0ELb1ELb1ELb1ELb0ELb1ELb1ELb1EEENS1_21CollectiveEpilogueFwdINS6_IJS8_SA_S9_EEENS6_IJNS7_ILi1EEESI_SI_EEESC_SE_Li128ELb1ELb1ELb1ELb0EEENS1_36VarlenDynamicPersistentTileSchedulerILi128ELi48ELi128ELi128ELb1ELb1ELb0ELb1ELb0ELb1EEEEEEEEEvNT_6ParamsE:
	.zero		1432


//--------------------- .nv.constant0._ZN7cutlass13device_kernelIN5flash19enable_sm80_to_sm89INS1_16FlashAttnFwdSm80INS1_25CollectiveMainloopFwdSm80ILi4ELi1ELb0EN4cute5tupleIJNS5_1CILi128EEENS7_ILi64EEENS7_ILi96EEEEEELi96ENS_6half_tEfNS_4arch4Sm80ELb1ELb0ELb1ELb0ELb0ELb0ELb1ELb1EEENS1_21CollectiveEpilogueFwdINS6_IJS8_SA_S9_EEENS6_IJNS7_ILi1EEESI_SI_EEESC_SE_Li128ELb0ELb1ELb1ELb0EEENS1_30DynamicPersistentTileSchedulerILi128ELi128ELb1ELb1ELb0EEEEEEEEEvNT_6ParamsE --------------------------
	.section	.nv.constant0._ZN7cutlass13device_kernelIN5flash19enable_sm80_to_sm89INS1_16FlashAttnFwdSm80INS1_25CollectiveMainloopFwdSm80ILi4ELi1ELb0EN4cute5tupleIJNS5_1CILi128EEENS7_ILi64EEENS7_ILi96EEEEEELi96ENS_6half_tEfNS_4arch4Sm80ELb1ELb0ELb1ELb0ELb0ELb0ELb1ELb1EEENS1_21CollectiveEpilogueFwdINS6_IJS8_SA_S9_EEENS6_IJNS7_ILi1EEESI_SI_EEESC_SE_Li128ELb0ELb1ELb1ELb0EEENS1_30DynamicPersistentTileSchedulerILi128ELi128ELb1ELb1ELb0EEEEEEEEEvNT_6ParamsE,"a",@progbits
	.sectionflags	@""
	.align	4
.nv.constant0._ZN7cutlass13device_kernelIN5flash19enable_sm80_to_sm89INS1_16FlashAttnFwdSm80INS1_25CollectiveMainloopFwdSm80ILi4ELi1ELb0EN4cute5tupleIJNS5_1CILi128EEENS7_ILi64EEENS7_ILi96EEEEEELi96ENS_6half_tEfNS_4arch4Sm80ELb1ELb0ELb1ELb0ELb0ELb0ELb1ELb1EEENS1_21CollectiveEpilogueFwdINS6_IJS8_SA_S9_EEENS6_IJNS7_ILi1EEESI_SI_EEESC_SE_Li128ELb0ELb1ELb1ELb0EEENS1_30DynamicPersistentTileSchedulerILi128ELi128ELb1ELb1ELb0EEEEEEEEEvNT_6ParamsE:
	.zero		1416


//--------------------- .nv.constant0._ZN7cutlass13device_kernelIN5flash19enable_sm80_to_sm89INS1_16FlashAttnFwdSm80INS1_25CollectiveMainloopFwdSm80ILi4ELi1ELb0EN4cute5tupleIJNS5_1CILi128EEENS7_ILi48EEENS7_ILi96EEEEEELi96ENS_6half_tEfNS_4arch4Sm80ELb1ELb0ELb1ELb1ELb0ELb0ELb1ELb1EEENS1_21CollectiveEpilogueFwdINS6_IJS8_SA_S9_EEENS6_IJNS7_ILi1EEESI_SI_EEESC_SE_Li128ELb1ELb1ELb1ELb0EEENS1_36VarlenDynamicPersistentTileSchedulerILi128ELi48ELi128ELi128ELb1ELb1ELb0ELb1ELb1ELb1EEEEEEEEEvNT_6ParamsE --------------------------
	.section	.nv.constant0._ZN7cutlass13device_kernelIN5flash19enable_sm80_to_sm89INS1_16FlashAttnFwdSm80INS1_25CollectiveMainloopFwdSm80ILi4ELi1ELb0EN4cute5tupleIJNS5_1CILi128EEENS7_ILi48EEENS7_ILi96EEEEEELi96ENS_6half_tEfNS_4arch4Sm80ELb1ELb0ELb1ELb1ELb0ELb0ELb1ELb1EEENS1_21CollectiveEpilogueFwdINS6_IJS8_SA_S9_EEENS6_IJNS7_ILi1EEESI_SI_EEESC_SE_Li128ELb1ELb1ELb1ELb0EEENS1_36VarlenDynamicPersistentTileSchedulerILi128ELi48ELi128ELi128ELb1ELb1ELb0ELb1ELb1ELb1EEEEEEEEEvNT_6ParamsE,"a",@progbits
	.sectionflags	@""
	.align	4
.nv.constant0._ZN7cutlass13device_kernelIN5flash19enable_sm80_to_sm89INS1_16FlashAttnFwdSm80INS1_25CollectiveMainloopFwdSm80ILi4ELi1ELb0EN4cute5tupleIJNS5_1CILi128EEENS7_ILi48EEENS7_ILi96EEEEEELi96ENS_6half_tEfNS_4arch4Sm80ELb1ELb0ELb1ELb1ELb0ELb0ELb1ELb1EEENS1_21CollectiveEpilogueFwdINS6_IJS8_SA_S9_EEENS6_IJNS7_ILi1EEESI_SI_EEESC_SE_Li128ELb1ELb1ELb1ELb0EEENS1_36VarlenDynamicPersistentTileSchedulerILi128ELi48ELi128ELi128ELb1ELb1ELb0ELb1ELb1ELb1EEEEEEEEEvNT_6ParamsE:
	.zero		1432


//--------------------- .nv.constant0._ZN7cutlass13device_kernelIN5flash19enable_sm80_to_sm89INS1_16FlashAttnFwdSm80INS1_25CollectiveMainloopFwdSm80ILi4ELi1ELb0EN4cute5tupleIJNS5_1CILi128EEENS7_ILi48EEENS7_ILi96EEEEEELi96ENS_6half_tEfNS_4arch4Sm80ELb1ELb0ELb1ELb1ELb0ELb1ELb1ELb1EEENS1_21CollectiveEpilogueFwdINS6_IJS8_SA_S9_EEENS6_IJNS7_ILi1EEESI_SI_EEESC_SE_Li128ELb1ELb1ELb1ELb0EEENS1_36VarlenDynamicPersistentTileSchedulerILi128ELi48ELi128ELi128ELb1ELb1ELb0ELb1ELb1ELb1EEEEEEEEEvNT_6ParamsE --------------------------
	.section	.nv.constant0._ZN7cutlass13device_kernelIN5flash19enable_sm80_to_sm89INS1_16FlashAttnFwdSm80INS1_25CollectiveMainloopFwdSm80ILi4ELi1ELb0EN4cute5tupleIJNS5_1CILi128EEENS7_ILi48EEENS7_ILi96EEEEEELi96ENS_6half_tEfNS_4arch4Sm80ELb1ELb0ELb1ELb1ELb0ELb1ELb1ELb1EEENS1_21CollectiveEpilogueFwdINS6_IJS8_SA_S9_EEENS6_IJNS7_ILi1EEESI_SI_EEESC_SE_Li128ELb1ELb1ELb1ELb0EEENS1_36VarlenDynamicPersistentTileSchedulerILi128ELi48ELi128ELi128ELb1ELb1ELb0ELb1ELb1ELb1EEEEEEEEEvNT_6ParamsE,"a",@progbits
	.sectionflags	@""
	.align	4
.nv.constant0._ZN7cutlass13device_kernelIN5flash19enable_sm80_to_sm89INS1_16FlashAttnFwdSm80INS1_25CollectiveMainloopFwdSm80ILi4ELi1ELb0EN4cute5tupleIJNS5_1CILi128EEENS7_ILi48EEENS7_ILi96EEEEEELi96ENS_6half_tEfNS_4arch4Sm80ELb1ELb0ELb1ELb1ELb0ELb1ELb1ELb1EEENS1_21CollectiveEpilogueFwdINS6_IJS8_SA_S9_EEENS6_IJNS7_ILi1EEESI_SI_EEESC_SE_Li128ELb1ELb1ELb1ELb0EEENS1_36VarlenDynamicPersistentTileSchedulerILi128ELi48ELi128ELi128ELb1ELb1ELb0ELb1ELb1ELb1EEEEEEEEEvNT_6ParamsE:
	.zero		1432


//--------------------- .text._ZN7cutlass13device_kernelIN5flash19enable_sm80_to_sm89INS1_16FlashAttnFwdSm80INS1_25CollectiveMainloopFwdSm80ILi4ELi1ELb0EN4cute5tupleIJNS5_1CILi128EEENS7_ILi64EEENS7_ILi96EEEEEELi96ENS_6half_tEfNS_4arch4Sm80ELb0ELb0ELb1ELb0ELb0ELb0ELb1ELb1EEENS1_21CollectiveEpilogueFwdINS6_IJS8_SA_S9_EEENS6_IJNS7_ILi1EEESI_SI_EEESC_SE_Li128ELb0ELb1ELb1ELb0EEENS1_19SingleTileSchedulerILb0ELb1ELb1ELi128EEEEEEEEEvNT_6ParamsE --------------------------
	.section	.text._ZN7cutlass13device_kernelIN5flash19enable_sm80_to_sm89INS1_16FlashAttnFwdSm80INS1_25CollectiveMainloopFwdSm80ILi4ELi1ELb0EN4cute5tupleIJNS5_1CILi128EEENS7_ILi64EEENS7_ILi96EEEEEELi96ENS_6half_tEfNS_4arch4Sm80ELb0ELb0ELb1ELb0ELb0ELb0ELb1ELb1EEENS1_21CollectiveEpilogueFwdINS6_IJS8_SA_S9_EEENS6_IJNS7_ILi1EEESI_SI_EEESC_SE_Li128ELb0ELb1ELb1ELb0EEENS1_19SingleTileSchedulerILb0ELb1ELb1ELi128EEEEEEEEEvNT_6ParamsE,"ax",@progbits
	.sectioninfo	@"SHI_REGISTERS=255"
	.align	128
.text._ZN7cutlass13device_kernelIN5flash19enable_sm80_to_sm89INS1_16FlashAttnFwdSm80INS1_25CollectiveMainloopFwdSm80ILi4ELi1ELb0EN4cute5tupleIJNS5_1CILi128EEENS7_ILi64EEENS7_ILi96EEEEEELi96ENS_6half_tEfNS_4arch4Sm80ELb0ELb0ELb1ELb0ELb0ELb0ELb1ELb1EEENS1_21CollectiveEpilogueFwdINS6_IJS8_SA_S9_EEENS6_IJNS7_ILi1EEESI_SI_EEESC_SE_Li128ELb0ELb1ELb1ELb0EEENS1_19SingleTileSchedulerILb0ELb1ELb1ELi128EEEEEEEEEvNT_6ParamsE:
        .type           _ZN7cutlass13device_kernelIN5flash19enable_sm80_to_sm89INS1_16FlashAttnFwdSm80INS1_25CollectiveMainloopFwdSm80ILi4ELi1ELb0EN4cute5tupleIJNS5_1CILi128EEENS7_ILi64EEENS7_ILi96EEEEEELi96ENS_6half_tEfNS_4arch4Sm80ELb0ELb0ELb1ELb0ELb0ELb0ELb1ELb1EEENS1_21CollectiveEpilogueFwdINS6_IJS8_SA_S9_EEENS6_IJNS7_ILi1EEESI_SI_EEESC_SE_Li128ELb0ELb1ELb1ELb0EEENS1_19SingleTileSchedulerILb0ELb1ELb1ELi128EEEEEEEEEvNT_6ParamsE,@function
        .size           _ZN7cutlass13device_kernelIN5flash19enable_sm80_to_sm89INS1_16FlashAttnFwdSm80INS1_25CollectiveMainloopFwdSm80ILi4ELi1ELb0EN4cute5tupleIJNS5_1CILi128EEENS7_ILi64EEENS7_ILi96EEEEEELi96ENS_6half_tEfNS_4arch4Sm80ELb0ELb0ELb1ELb0ELb0ELb0ELb1ELb1EEENS1_21CollectiveEpilogueFwdINS6_IJS8_SA_S9_EEENS6_IJNS7_ILi1EEESI_SI_EEESC_SE_Li128ELb0ELb1ELb1ELb0EEENS1_19SingleTileSchedulerILb0ELb1ELb1ELi128EEEEEEEEEvNT_6ParamsE,(.L_x_1424 - _ZN7cutlass13device_kernelIN5flash19enable_sm80_to_sm89INS1_16FlashAttnFwdSm80INS1_25CollectiveMainloopFwdSm80ILi4ELi1ELb0EN4cute5tupleIJNS5_1CILi128EEENS7_ILi64EEENS7_ILi96EEEEEELi96ENS_6half_tEfNS_4arch4Sm80ELb0ELb0ELb1ELb0ELb0ELb0ELb1ELb1EEENS1_21CollectiveEpilogueFwdINS6_IJS8_SA_S9_EEENS6_IJNS7_ILi1EEESI_SI_EEESC_SE_Li128ELb0ELb1ELb1ELb0EEENS1_19SingleTileSchedulerILb0ELb1ELb1ELi128EEEEEEEEEvNT_6ParamsE)
        .other          _ZN7cutlass13device_kernelIN5flash19enable_sm80_to_sm89INS1_16FlashAttnFwdSm80INS1_25CollectiveMainloopFwdSm80ILi4ELi1ELb0EN4cute5tupleIJNS5_1CILi128EEENS7_ILi64EEENS7_ILi96EEEEEELi96ENS_6half_tEfNS_4arch4Sm80ELb0ELb0ELb1ELb0ELb0ELb0ELb1ELb1EEENS1_21CollectiveEpilogueFwdINS6_IJS8_SA_S9_EEENS6_IJNS7_ILi1EEESI_SI_EEESC_SE_Li128ELb0ELb1ELb1ELb0EEENS1_19SingleTileSchedulerILb0ELb1ELb1ELi128EEEEEEEEEvNT_6ParamsE,@"STO_CUDA_ENTRY STV_DEFAULT"
_ZN7cutlass13device_kernelIN5flash19enable_sm80_to_sm89INS1_16FlashAttnFwdSm80INS1_25CollectiveMainloopFwdSm80ILi4ELi1ELb0EN4cute5tupleIJNS5_1CILi128EEENS7_ILi64EEENS7_ILi96EEEEEELi96ENS_6half_tEfNS_4arch4Sm80ELb0ELb0ELb1ELb0ELb0ELb0ELb1ELb1EEENS1_21CollectiveEpilogueFwdINS6_IJS8_SA_S9_EEENS6_IJNS7_ILi1EEESI_SI_EEESC_SE_Li128ELb0ELb1ELb1ELb0EEENS1_19SingleTileSchedulerILb0ELb1ELb1ELi128EEEEEEEEEvNT_6ParamsE:
[----:B------:R-:W-:-:S03]  /*0000*/  MOV R1, c[0x0][0x28] ;  /* 0x00000a0000017a02 */ /* 0x000fc60000000f00 */
[----:B------:R-:W1:Y:S01]  /*0010*/  S2R R174, SR_TID.X ;  /* 0x0000000000ae7919 */ /* 0x000e620000002100 */
[----:B------:R-:W-:-:S03]  /*0020*/  IADD3 R1, R1, -0x60, RZ ;  /* 0xffffffa001017810 */ /* 0x000fc60007ffe0ff */
[----:B------:R-:W2:Y:S04]  /*0030*/  S2R R2, SR_CTAID.Y ;  /* 0x0000000000027919 */ /* 0x000ea80000002600 */
[----:B------:R-:W3:Y:S01]  /*0040*/  S2R R28, SR_CTAID.Z ;  /* 0x00000000001c7919 */ /* 0x000ee20000002700 */
[----:B-1----:R-:W-:-:S06]  /*0050*/  SHF.R.U32.HI R0, RZ, 0x5, R174 ;  /* 0x00000005ff007819 */ /* 0x002fcc00000116ae */
[----:B------:R-:W1:Y:S02]  /*0060*/  SHFL.IDX PT, R0, R0, RZ, 0x1f ;  /* 0x00001fff00007589 */ /* 0x000e6400000e0000 */
[----:B-1----:R-:W-:-:S13]  /*0070*/  ISETP.NE.AND P0, PT, R0, RZ, PT ;  /* 0x000000ff0000720c */ /* 0x002fda0003f05270 */
[----:B------:R-:W-:Y:S05]  /*0080*/  @!P0 BRA `(.L_x_0) ;  /* 0x0000008000008947 */ /* 0x000fea0003800000 */
[----:B--23--:R1:W-:Y:S01]  /*0090*/  STL [R1+0x50], R2 ;  /* 0x0000500201007387 */ /* 0x00c3e20000100800 */
[----:B------:R-:W-:-:S04]  /*00a0*/  MOV R0, c[0x0][0x550] ;  /* 0x0001540000007a02 */ /* 0x000fc80000000f00 */
[----:B------:R-:W-:-:S13]  /*00b0*/  ISETP.NE.AND P0, PT, R0, 0x1, PT ;  /* 0x000000010000780c */ /* 0x000fda0003f05270 */
[----:B------:R-:W-:Y:S05]  /*00c0*/  @!P0 BRA `(.L_x_1) ;  /* 0x000000a000008947 */ /* 0x000fea0003800000 */
[----:B------:R-:W-:-:S05]  /*00d0*/  IMAD.HI.U32 R0, R2, c[0x0][0x554], RZ ;  /* 0x0001550002007a27 */ /* 0x000fca00078e00ff */
[----:B------:R-:W-:-:S05]  /*00e0*/  SHF.R.U32.HI R0, RZ, c[0x0][0x558], R0 ;  /* 0x00015600ff007a19 */ /* 0x000fca0000011600 */
[----:B------:R2:W-:Y:S01]  /*00f0*/  STL [R1+0x50], R0 ;  /* 0x0000500001007387 */ /* 0x0005e20000100800 */
[----:B------:R-:W-:Y:S05]  /*0100*/  BRA `(.L_x_1) ;  /* 0x0000006000007947 */ /* 0x000fea0003800000 */
.L_x_0:
[----:B--23--:R-:W-:Y:S01]  /*0110*/  IMAD.MOV.U32 R0, RZ, RZ, c[0x0][0x550] ;  /* 0x00015400ff007624 */ /* 0x00cfe200078e00ff */
[----:B------:R-:W-:-:S04]  /*0120*/  MOV R3, R2 ;  /* 0x0000000200037202 */ /* 0x000fc80000000f00 */
[----:B------:R-:W-:-:S13]  /*0130*/  ISETP.NE.AND P0, PT, R0, 0x1, PT ;  /* 0x000000010000780c */ /* 0x000fda0003f05270 */
[----:B------:R-:W-:-:S05]  /*0140*/  @P0 IMAD.HI.U32 R0, R2, c[0x0][0x554], RZ ;  /* 0x0001550002000a27 */ /* 0x000fca00078e00ff */
[----:B------:R-:W-:-:S05]  /*0150*/  @P0 SHF.R.U32.HI R3, RZ, c[0x0][0x558], R0 ;  /* 0x00015600ff030a19 */ /* 0x000fca0000011600 */
[----:B------:R1:W-:Y:S02]  /*0160*/  STL [R1+0x50], R3 ;  /* 0x0000500301007387 */ /* 0x0003e40000100800 */
.L_x_1:
[----:B------:R-:W3:Y:S01]  /*0170*/  LDL R22, [R1+0x50] ;  /* 0x0000500001167983 */ /* 0x000ee20000100800 */
[----:B------:R-:W-:Y:S02]  /*0180*/  ISETP.GE.AND P0, PT, R28, RZ, PT ;  /* 0x000000ff1c00720c */ /* 0x000fe40003f06270 */
[----:B--23--:R-:W-:-:S05]  /*0190*/  IADD3 R0, -R22, RZ, RZ ;  /* 0x000000ff16007210 */ /* 0x00cfca0007ffe1ff */
[----:B------:R-:W-:-:S06]  /*01a0*/  IMAD R10, R0, c[0x0][0x550], R2 ;  /* 0x00015400000a7a24 */ /* 0x000fcc00078e0202 */
[----:B------:R-:W-:Y:S05]  /*01b0*/  @!P0 EXIT ;  /* 0x000000000000894d */ /* 0x000fea0003800000 */
[----:B-1----:R-:W-:-:S05]  /*01c0*/  IMAD.MOV.U32 R3, RZ, RZ, c[0x0][0x1d0] ;  /* 0x00007400ff037624 */ /* 0x002fca00078e00ff */
[C---:B------:R-:W-:Y:S02]  /*01d0*/  ISETP.GE.AND P0, PT, R3.reuse, 0x1, PT ;  /* 0x000000010300780c */ /* 0x040fe40003f06270 */
[----:B------:R-:W-:-:S04]  /*01e0*/  IADD3 R2, R3, 0x3f, RZ ;  /* 0x0000003f03027810 */ /* 0x000fc80007ffe0ff */
[----:B------:R-:W-:-:S04]  /*01f0*/  SHF.R.S32.HI R0, RZ, 0x1f, R2 ;  /* 0x0000001fff007819 */ /* 0x000fc80000011402 */
[----:B------:R-:W-:Y:S01]  /*0200*/  LEA.HI R2, R0, R2, RZ, 0x6 ;  /* 0x0000000200027211 */ /* 0x000fe200078f30ff */
[----:B------:R-:W-:-:S03]  /*0210*/  IMAD.MOV.U32 R0, RZ, RZ, RZ ;  /* 0x000000ffff007224 */ /* 0x000fc600078e00ff */
[----:B------:R-:W-:Y:S01]  /*0220*/  SHF.R.S32.HI R11, RZ, 0x6, R2 ;  /* 0x00000006ff0b7819 */ /* 0x000fe20000011402 */
[----:B------:R-:W-:Y:S05]  /*0230*/  @!P0 BRA `(.L_x_2) ;  /* 0x0000020000008947 */ /* 0x000fea0003800000 */
[----:B------:R-:W-:-:S04]  /*0240*/  SHF.R.U32.HI R0, RZ, 0x10, R10 ;  /* 0x00000010ff007819 */ /* 0x000fc8000001160a */
[----:B------:R-:W-:-:S04]  /*0250*/  ISETP.NE.AND P0, PT, R0, RZ, PT ;  /* 0x000000ff0000720c */ /* 0x000fc80003f05270 */
[----:B------:R-:W-:-:S04]  /*0260*/  SEL R5, R0, c[0x0][0x338], P0 ;  /* 0x0000ce0000057a07 */ /* 0x000fc80000000000 */
[----:B------:R-:W-:Y:S02]  /*0270*/  IABS R0, R5 ;  /* 0x0000000500007213 */ /* 0x000fe40000000000 */
[----:B------:R-:W-:-:S03]  /*0280*/  IADD3 R7, R11, -0x1, R5 ;  /* 0xffffffff0b077810 */ /* 0x000fc60007ffe005 */
[----:B------:R-:W-:Y:S01]  /*0290*/  IMAD.MOV.U32 R4, RZ, RZ, R0 ;  /* 0x000000ffff047224 */ /* 0x000fe200078e0000 */
[----:B------:R-:W-:-:S03]  /*02a0*/  IABS R9, R7 ;  /* 0x0000000700097213 */ /* 0x000fc60000000000 */
[----:B------:R-:W1:Y:S08]  /*02b0*/  I2F.RP R2, R4 ;  /* 0x0000000400027306 */ /* 0x000e700000209400 */
[----:B-1----:R-:W1:Y:S02]  /*02c0*/  MUFU.RCP R2, R2 ;  /* 0x0000000200027308 */ /* 0x002e640000001000 */
[----:B-1----:R-:W-:-:S06]  /*02d0*/  IADD3 R2, R2, 0xffffffe, RZ ;  /* 0x0ffffffe02027810 */ /* 0x002fcc0007ffe0ff */
[----:B------:R-:W1:Y:S02]  /*02e0*/  F2I.FTZ.U32.TRUNC.NTZ R3, R2 ;  /* 0x0000000200037305 */ /* 0x000e64000021f000 */
[----:B-1----:R-:W-:Y:S02]  /*02f0*/  IMAD.MOV R0, RZ, RZ, -R3 ;  /* 0x000000ffff007224 */ /* 0x002fe400078e0a03 */
[----:B------:R-:W-:Y:S02]  /*0300*/  IMAD.MOV.U32 R2, RZ, RZ, RZ ;  /* 0x000000ffff027224 */ /* 0x000fe400078e00ff */
[----:B------:R-:W-:Y:S01]  /*0310*/  IMAD.MOV.U32 R6, RZ, RZ, R0 ;  /* 0x000000ffff067224 */ /* 0x000fe200078e0000 */
[----:B------:R-:W-:-:S03]  /*0320*/  IABS R0, R5 ;  /* 0x0000000500007213 */ /* 0x000fc60000000000 */
[----:B------:R-:W-:Y:S02]  /*0330*/  IMAD R6, R6, R4, RZ ;  /* 0x0000000406067224 */ /* 0x000fe400078e02ff */
[----:B------:R-:W-:Y:S02]  /*0340*/  IMAD.MOV R8, RZ, RZ, -R0 ;  /* 0x000000ffff087224 */ /* 0x000fe400078e0a00 */
[----:B------:R-:W-:-:S04]  /*0350*/  IMAD.HI.U32 R0, R3, R6, R2 ;  /* 0x0000000603007227 */ /* 0x000fc800078e0002 */
[----:B------:R-:W-:Y:S02]  /*0360*/  IMAD.MOV.U32 R2, RZ, RZ, R9 ;  /* 0x000000ffff027224 */ /* 0x000fe400078e0009 */
[----:B------:R-:W-:Y:S02]  /*0370*/  IMAD.MOV.U32 R3, RZ, RZ, R8 ;  /* 0x000000ffff037224 */ /* 0x000fe400078e0008 */
[----:B------:R-:W-:-:S04]  /*0380*/  IMAD.HI.U32 R0, R0, R2, RZ ;  /* 0x0000000200007227 */ /* 0x000fc800078e00ff */
[----:B------:R-:W-:-:S05]  /*0390*/  IMAD R2, R0, R3, R2 ;  /* 0x0000000300027224 */ /* 0x000fca00078e0202 */
[----:B------:R-:W-:-:S13]  /*03a0*/  ISETP.GT.U32.AND P1, PT, R4, R2, PT ;  /* 0x000000020400720c */ /* 0x000fda0003f24070 */
[----:B------:R-:W-:Y:S01]  /*03b0*/  @!P1 IMAD.IADD R2, R2, 0x1, -R4 ;  /* 0x0000000102029824 */ /* 0x000fe200078e0a04 */
[----:B------:R-:W-:Y:S02]  /*03c0*/  @!P1 IADD3 R0, R0, 0x1, RZ ;  /* 0x0000000100009810 */ /* 0x000fe40007ffe0ff */
[----:B------:R-:W-:Y:S02]  /*03d0*/  ISETP.NE.AND P1, PT, R5, RZ, PT ;  /* 0x000000ff0500720c */ /* 0x000fe40003f25270 */
[----:B------:R-:W-:Y:S02]  /*03e0*/  ISETP.GE.U32.AND P2, PT, R2, R4, PT ;  /* 0x000000040200720c */ /* 0x000fe40003f46070 */
[----:B------:R-:W-:-:S04]  /*03f0*/  LOP3.LUT R2, R7, R5, RZ, 0x3c, !PT ;  /* 0x0000000507027212 */ /* 0x000fc800078e3cff */
[----:B------:R-:W-:-:S07]  /*0400*/  ISETP.GE.AND P0, PT, R2, RZ, PT ;  /* 0x000000ff0200720c */ /* 0x000fce0003f06270 */
[----:B------:R-:W-:-:S06]  /*0410*/  @P2 IADD3 R0, R0, 0x1, RZ ;  /* 0x0000000100002810 */ /* 0x000fcc0007ffe0ff */
[----:B------:R-:W-:Y:S01]  /*0420*/  @!P0 IMAD.MOV R0, RZ, RZ, -R0 ;  /* 0x000000ffff008224 */ /* 0x000fe200078e0a00 */
[----:B------:R-:W-:Y:S02]  /*0430*/  @!P1 LOP3.LUT R0, RZ, R5, RZ, 0x33, !PT ;  /* 0x00000005ff009212 */ /* 0x000fe400078e33ff */
.L_x_2:
[----:B------:R-:W-:Y:S01]  /*0440*/  LOP3.LUT R2, R10, 0xffff, RZ, 0xc0, !PT ;  /* 0x0000ffff0a027812 */ /* 0x000fe200078ec0ff */
[----:B------:R-:W-:Y:S01]  /*0450*/  ULDC.64 UR6, c[0x0][0x118] ;  /* 0x0000460000067ab9 */ /* 0x000fe20000000a00 */
[----:B------:R-:W-:Y:S01]  /*0460*/  PLOP3.LUT P4, PT, PT, PT, PT, 0x80, 0x0 ;  /* 0x000000000000781c */ /* 0x000fe20003f8f070 */
[----:B------:R-:W-:Y:S01]  /*0470*/  CS2R R20, SRZ ;  /* 0x0000000000147805 */ /* 0x000fe2000001ff00 */
[----:B------:R-:W-:Y:S01]  /*0480*/  CS2R R18, SRZ ;  /* 0x0000000000127805 */ /* 0x000fe2000001ff00 */
[----:B------:R-:W-:Y:S01]  /*0490*/  IMAD R181, R2, R0, RZ ;  /* 0x0000000002b57224 */ /* 0x000fe200078e02ff */
[----:B------:R-:W-:Y:S01]  /*04a0*/  CS2R R94, SRZ ;  /* 0x00000000005e7805 */ /* 0x000fe2000001ff00 */
[----:B------:R-:W-:Y:S01]  /*04b0*/  CS2R R92, SRZ ;  /* 0x00000000005c7805 */ /* 0x000fe2000001ff00 */
[----:B------:R-:W-:Y:S01]  /*04c0*/  CS2R R98, SRZ ;  /* 0x0000000000627805 */ /* 0x000fe2000001ff00 */
[----:B------:R-:W-:Y:S01]  /*04d0*/  IMAD.IADD R0, R181, 0x1, R0 ;  /* 0x00000001b5007824 */ /* 0x000fe200078e0200 */
[----:B------:R1:W-:Y:S01]  /*04e0*/  STL [R1+0x54], R181 ;  /* 0x000054b501007387 */ /* 0x0003e20000100800 */
[----:B------:R-:W-:Y:S01]  /*04f0*/  CS2R R96, SRZ ;  /* 0x0000000000607805 */ /* 0x000fe2000001ff00 */
[----:B------:R-:W-:Y:S01]  /*0500*/  CS2R R90, SRZ ;  /* 0x00000000005a7805 */ /* 0x000fe2000001ff00 */
[----:B------:R-:W-:Y:S01]  /*0510*/  CS2R R88, SRZ ;  /* 0x0000000000587805 */ /* 0x000fe2000001ff00 */
[----:B------:R-:W-:Y:S01]  /*0520*/  IMNMX R173, R11, R0, PT ;  /* 0x000000000bad7217 */ /* 0x000fe20003800200 */
[----:B------:R-:W-:Y:S01]  /*0530*/  CS2R R86, SRZ ;  /* 0x0000000000567805 */ /* 0x000fe2000001ff00 */
[----:B------:R-:W-:Y:S01]  /*0540*/  CS2R R84, SRZ ;  /* 0x0000000000547805 */ /* 0x000fe2000001ff00 */
[----:B------:R-:W-:Y:S01]  /*0550*/  CS2R R78, SRZ ;  /* 0x00000000004e7805 */ /* 0x000fe2000001ff00 */
[----:B------:R-:W-:Y:S01]  /*0560*/  ISETP.GT.AND P0, PT, R173, R181, PT ;  /* 0x000000b5ad00720c */ /* 0x000fe20003f04270 */
[----:B------:R-:W-:Y:S01]  /*0570*/  CS2R R76, SRZ ;  /* 0x00000000004c7805 */ /* 0x000fe2000001ff00 */
        /* <DEDUP_REMOVED lines=38> */
[----:B------:R-:W-:Y:S05]  /*07e0*/  @!P0 BRA `(.L_x_3) ;  /* 0x0000917000008947 */ /* 0x000fea0003800000 */
[----:B-1----:R-:W-:-:S04]  /*07f0*/  ISETP.NE.U32.AND P1, PT, RZ, c[0x0][0x340], PT ;  /* 0x0000d000ff007a0c */ /* 0x002fc80003f25070 */
[----:B------:R-:W-:-:S13]  /*0800*/  ISETP.NE.AND.EX P1, PT, RZ, c[0x0][0x344], PT, P1 ;  /* 0x0000d100ff007a0c */ /* 0x000fda0003f25310 */
[----:B------:R-:W-:-:S04]  /*0810*/  @P1 IMAD.MOV.U32 R2, RZ, RZ, 0x4 ;  /* 0x00000004ff021424 */ /* 0x000fc800078e00ff */
[----:B------:R-:W-:-:S05]  /*0820*/  @P1 IMAD.WIDE R2, R28, R2, c[0x0][0x340] ;  /* 0x0000d0001c021625 */ /* 0x000fca00078e0202 */
[----:B------:R1:W2:Y:S01]  /*0830*/  @P1 LDG.E R17, [R2.64] ;  /* 0x0000000602111981 */ /* 0x0002a2000c1e1900 */
[----:B------:R-:W-:Y:S01]  /*0840*/  SHF.R.S32.HI R23, RZ, 0x1f, R174 ;  /* 0x0000001fff177819 */ /* 0x000fe200000114ae */
[----:B------:R-:W-:Y:S01]  /*0850*/  IMAD.MOV.U32 R4, RZ, RZ, c[0x0][0x2c4] ;  /* 0x0000b100ff047624 */ /* 0x000fe200078e00ff */
[----:B------:R-:W-:Y:S01]  /*0860*/  SHF.R.S32.HI R16, RZ, 0x1f, R22 ;  /* 0x0000001fff107819 */ /* 0x000fe20000011416 */
[----:B------:R-:W3:Y:S01]  /*0870*/  S2R R29, SR_CTAID.X ;  /* 0x00000000001d7919 */ /* 0x000ee20000002500 */
[CC--:B------:R-:W-:Y:S01]  /*0880*/  LEA.HI R20, R23.reuse, R174.reuse, RZ, 0x2 ;  /* 0x000000ae17147211 */ /* 0x0c0fe200078f10ff */
[----:B------:R-:W-:Y:S01]  /*0890*/  ULDC UR5, c[0x0][0x2c4] ;  /* 0x0000b10000057ab9 */ /* 0x000fe20000000800 */
[----:B------:R-:W-:Y:S01]  /*08a0*/  ISETP.NE.AND P0, PT, R4, 0x1, PT ;  /* 0x000000010400780c */ /* 0x000fe20003f05270 */
[----:B------:R-:W-:Y:S01]  /*08b0*/  IMAD R0, R16, c[0x0][0x1b8], RZ ;  /* 0x00006e0010007a24 */ /* 0x000fe200078e02ff */
[----:B------:R-:W-:Y:S01]  /*08c0*/  LOP3.LUT R4, R20, 0xfffffffc, RZ, 0xc0, !PT ;  /* 0xfffffffc14047812 */ /* 0x000fe200078ec0ff */
[----:B------:R-:W-:Y:S01]  /*08d0*/  ULDC UR4, c[0x0][0x168] ;  /* 0x00005a0000047ab9 */ /* 0x000fe20000000800 */
[-C--:B------:R-:W-:Y:S01]  /*08e0*/  LEA.HI R26, R23, R174.reuse, RZ, 0x3 ;  /* 0x000000ae171a7211 */ /* 0x080fe200078f18ff */
[----:B------:R-:W-:Y:S01]  /*08f0*/  IMAD R0, R22, c[0x0][0x1bc], R0 ;  /* 0x00006f0016007a24 */ /* 0x000fe200078e0200 */
[----:B------:R-:W-:Y:S01]  /*0900*/  SHF.R.S32.HI R19, RZ, 0x2, R20 ;  /* 0x00000002ff137819 */ /* 0x000fe20000011414 */
[----:B------:R-:W-:Y:S01]  /*0910*/  UIMAD UR4, UR5, UR4, URZ ;  /* 0x00000004050472a4 */ /* 0x000fe2000f8e023f */
[----:B------:R-:W-:Y:S01]  /*0920*/  IADD3 R4, -R4, R174, RZ ;  /* 0x000000ae04047210 */ /* 0x000fe20007ffe1ff */
[----:B------:R-:W-:Y:S01]  /*0930*/  BSSY B0, `(.L_x_4) ;  /* 0x000007b000007945 */ /* 0x000fe20003800000 */
[----:B------:R-:W-:-:S02]  /*0940*/  SHF.R.S32.HI R24, RZ, 0x3, R26 ;  /* 0x00000003ff187819 */ /* 0x000fc4000001141a */
[----:B------:R-:W-:Y:S01]  /*0950*/  SHF.R.S32.HI R27, RZ, 0x1f, R28 ;  /* 0x0000001fff1b7819 */ /* 0x000fe2000001141c */
[C-C-:B------:R-:W-:Y:S01]  /*0960*/  IMAD R5, R4.reuse, 0x20, R19.reuse ;  /* 0x0000002004057824 */ /* 0x140fe200078e0213 */
[-C--:B------:R-:W-:Y:S01]  /*0970*/  LEA.HI R25, R23, R174.reuse, RZ, 0x4 ;  /* 0x000000ae17197211 */ /* 0x080fe200078f20ff */
[----:B------:R-:W-:Y:S01]  /*0980*/  IMAD.SHL.U32 R4, R4, 0x8, RZ ;  /* 0x0000000804047824 */ /* 0x000fe200078e00ff */
[----:B------:R-:W-:Y:S01]  /*0990*/  SHF.R.S32.HI R9, RZ, 0x1f, R19 ;  /* 0x0000001fff097819 */ /* 0x000fe20000011413 */
[----:B------:R-:W-:Y:S01]  /*09a0*/  IMAD R8, R27, c[0x0][0x1c0], RZ ;  /* 0x000070001b087a24 */ /* 0x000fe200078e02ff */
[----:B------:R-:W-:Y:S01]  /*09b0*/  LOP3.LUT R12, R25, 0xfffffff0, RZ, 0xc0, !PT ;  /* 0xfffffff0190c7812 */ /* 0x000fe200078ec0ff */
[----:B-1----:R-:W-:Y:S01]  /*09c0*/  IMAD.WIDE.U32 R2, R22, c[0x0][0x1b8], RZ ;  /* 0x00006e0016027a25 */ /* 0x002fe200078e00ff */
[----:B------:R-:W-:Y:S02]  /*09d0*/  LEA.HI R160, R23, R174, RZ, 0x5 ;  /* 0x000000ae17a07211 */ /* 0x000fe400078f28ff */
[----:B---3--:R-:W-:Y:S01]  /*09e0*/  LEA R11, R29, R5, 0x7 ;  /* 0x000000051d0b7211 */ /* 0x008fe200078e38ff */
[----:B------:R-:W-:Y:S01]  /*09f0*/  IMAD.IADD R3, R3, 0x1, R0 ;  /* 0x0000000103037824 */ /* 0x000fe200078e0200 */
[----:B------:R-:W-:Y:S01]  /*0a00*/  ISETP.GE.AND P3, PT, R4, c[0x0][0x1d4], PT ;  /* 0x0000750004007a0c */ /* 0x000fe20003f66270 */
[----:B------:R-:W-:-:S02]  /*0a10*/  IMAD.SHL.U32 R0, R24, 0x40, RZ ;  /* 0x0000004018007824 */ /* 0x000fc400078e00ff */
[----:B------:R-:W-:Y:S01]  /*0a20*/  @P0 IMAD.HI.U32 R5, R11, c[0x0][0x2c8], RZ ;  /* 0x0000b2000b050a27 */ /* 0x000fe200078e00ff */
[----:B------:R-:W-:Y:S02]  /*0a30*/  P2R R31, PR, RZ, 0x8 ;  /* 0x00000008ff1f7803 */ /* 0x000fe40000000000 */
[----:B------:R-:W-:Y:S01]  /*0a40*/  LOP3.LUT R0, R0, 0xc0, RZ, 0xc0, !PT ;  /* 0x000000c000007812 */ /* 0x000fe200078ec0ff */
[C---:B------:R-:W-:Y:S02]  /*0a50*/  IMAD R8, R28.reuse, c[0x0][0x1c4], R8 ;  /* 0x000071001c087a24 */ /* 0x040fe400078e0208 */
[----:B------:R-:W-:Y:S01]  /*0a60*/  IMAD.WIDE.U32 R2, R28, c[0x0][0x1c0], R2 ;  /* 0x000070001c027a25 */ /* 0x000fe200078e0002 */
[----:B------:R-:W-:Y:S01]  /*0a70*/  LOP3.LUT R7, R0, 0x18, R4, 0xf8, !PT ;  /* 0x0000001800077812 */ /* 0x000fe200078ef804 */
[----:B------:R1:W-:Y:S01]  /*0a80*/  STL [R1+0x5c], R31 ;  /* 0x00005c1f01007387 */ /* 0x0003e20000100800 */
[----:B------:R-:W-:Y:S01]  /*0a90*/  SHF.R.U32.HI R6, RZ, 0x3, R0 ;  /* 0x00000003ff067819 */ /* 0x000fe20000011600 */
[----:B------:R-:W-:Y:S01]  /*0aa0*/  IMAD.MOV.U32 R0, RZ, RZ, R11 ;  /* 0x000000ffff007224 */ /* 0x000fe200078e000b */
[----:B------:R-:W-:Y:S01]  /*0ab0*/  @P0 SHF.R.U32.HI R0, RZ, c[0x0][0x2cc], R5 ;  /* 0x0000b300ff000a19 */ /* 0x000fe20000011605 */
[----:B------:R-:W-:Y:S01]  /*0ac0*/  IMAD.IADD R3, R3, 0x1, R8 ;  /* 0x0000000103037824 */ /* 0x000fe200078e0208 */
[----:B------:R-:W-:Y:S01]  /*0ad0*/  LOP3.LUT R233, R7, R6, RZ, 0x3c, !PT ;  /* 0x0000000607e97212 */ /* 0x000fe200078e3cff */
[----:B------:R-:W-:Y:S01]  /*0ae0*/  IMAD R7, R9, c[0x0][0x1e0], RZ ;  /* 0x0000780009077a24 */ /* 0x000fe200078e02ff */
[--C-:B------:R-:W-:Y:S01]  /*0af0*/  SHF.R.S32.HI R10, RZ, 0x1f, R0.reuse ;  /* 0x0000001fff0a7819 */ /* 0x100fe20000011400 */
[----:B------:R-:W-:Y:S01]  /*0b00*/  IMAD.MOV R13, RZ, RZ, -R0 ;  /* 0x000000ffff0d7224 */ /* 0x000fe200078e0a00 */
[----:B------:R-:W-:Y:S01]  /*0b10*/  SHF.R.S32.HI R5, RZ, 0x1f, R4 ;  /* 0x0000001fff057819 */ /* 0x000fe20000011404 */
[----:B------:R-:W-:-:S04]  /*0b20*/  IMAD.WIDE.U32 R2, R0, c[0x0][0x1b0], R2 ;  /* 0x00006c0000027a25 */ /* 0x000fc800078e0002 */
[----:B------:R-:W-:Y:S02]  /*0b30*/  IMAD R10, R10, c[0x0][0x1b0], RZ ;  /* 0x00006c000a0a7a24 */ /* 0x000fe400078e02ff */
[----:B------:R-:W-:Y:S02]  /*0b40*/  IMAD R6, R9, c[0x0][0x208], RZ ;  /* 0x0000820009067a24 */ /* 0x000fe400078e02ff */
[----:B------:R-:W-:Y:S02]  /*0b50*/  IMAD R0, R0, c[0x0][0x1b4], R10 ;  /* 0x00006d0000007a24 */ /* 0x000fe400078e020a */
[----:B------:R-:W-:Y:S02]  /*0b60*/  IMAD R10, R13, c[0x0][0x2c4], R11 ;  /* 0x0000b1000d0a7a24 */ /* 0x000fe400078e020b */
[----:B------:R-:W-:Y:S01]  /*0b70*/  IMAD.IADD R18, R174, 0x1, -R12 ;  /* 0x00000001ae127824 */ /* 0x000fe200078e0a0c */
[----:B------:R-:W-:Y:S01]  /*0b80*/  IADD3 R3, R3, R0, RZ ;  /* 0x0000000003037210 */ /* 0x000fe20007ffe0ff */
[C---:B------:R-:W-:Y:S01]  /*0b90*/  IMAD R14, R19.reuse, c[0x0][0x1e4], R7 ;  /* 0x00007900130e7a24 */ /* 0x040fe200078e0207 */
[----:B------:R-:W-:Y:S01]  /*0ba0*/  SHF.R.S32.HI R0, RZ, 0x1f, R10 ;  /* 0x0000001fff007819 */ /* 0x000fe2000001140a */
[C---:B------:R-:W-:Y:S01]  /*0bb0*/  IMAD R15, R19.reuse, c[0x0][0x20c], R6 ;  /* 0x00008300130f7a24 */ /* 0x040fe200078e0206 */
[----:B------:R-:W-:Y:S01]  /*0bc0*/  LEA.HI R21, R18, R18, RZ, 0x1 ;  /* 0x0000001212157211 */ /* 0x000fe200078f08ff */
[----:B------:R-:W-:-:S03]  /*0bd0*/  IMAD.WIDE.U32 R8, R19, c[0x0][0x1e0], R4 ;  /* 0x0000780013087a25 */ /* 0x000fc600078e0004 */
[----:B------:R-:W-:Y:S01]  /*0be0*/  SHF.R.S32.HI R12, RZ, 0x1, R21 ;  /* 0x00000001ff0c7819 */ /* 0x000fe20000011415 */
[----:B------:R-:W-:Y:S01]  /*0bf0*/  IMAD.WIDE.U32 R6, R19, c[0x0][0x208], R4 ;  /* 0x0000820013067a25 */ /* 0x000fe200078e0004 */
[----:B------:R-:W-:Y:S02]  /*0c00*/  IADD3 R9, R9, R14, RZ ;  /* 0x0000000e09097210 */ /* 0x000fe40007ffe0ff */
[----:B------:R-:W-:Y:S01]  /*0c10*/  SHF.R.S32.HI R13, RZ, 0x1f, R21 ;  /* 0x0000001fff0d7819 */ /* 0x000fe20000011415 */
[----:B------:R-:W-:Y:S02]  /*0c20*/  IMAD R0, R0, c[0x0][0x1a8], RZ ;  /* 0x00006a0000007a24 */ /* 0x000fe400078e02ff */
[----:B------:R-:W-:Y:S02]  /*0c30*/  IMAD.IADD R7, R7, 0x1, R15 ;  /* 0x0000000107077824 */ /* 0x000fe400078e020f */
[C---:B------:R-:W-:Y:S02]  /*0c40*/  IMAD R14, R16.reuse, c[0x0][0x1e8], RZ ;  /* 0x00007a00100e7a24 */ /* 0x040fe400078e02ff */
[----:B------:R-:W-:-:S02]  /*0c50*/  IMAD R15, R16, c[0x0][0x210], RZ ;  /* 0x00008400100f7a24 */ /* 0x000fc400078e02ff */
[----:B------:R-:W-:Y:S01]  /*0c60*/  IMAD R16, R10, c[0x0][0x1ac], R0 ;  /* 0x00006b000a107a24 */ /* 0x000fe200078e0200 */
[----:B------:R-:W-:Y:S01]  /*0c70*/  IADD3 R0, R4, 0x40, RZ ;  /* 0x0000004004007810 */ /* 0x000fe20007ffe0ff */
[----:B------:R-:W-:Y:S01]  /*0c80*/  IMAD.WIDE.U32 R10, R10, c[0x0][0x1a8], R2 ;  /* 0x00006a000a0a7a25 */ /* 0x000fe200078e0002 */
[----:B------:R-:W-:Y:S02]  /*0c90*/  LEA.HI R2, R13, R12, RZ, 0x2 ;  /* 0x0000000c0d027211 */ /* 0x000fe400078f10ff */
[----:B------:R-:W-:Y:S01]  /*0ca0*/  ISETP.GE.AND P6, PT, R0, c[0x0][0x1d4], PT ;  /* 0x0000750000007a0c */ /* 0x000fe20003fc6270 */
[----:B------:R-:W-:Y:S01]  /*0cb0*/  IMAD R14, R22, c[0x0][0x1ec], R14 ;  /* 0x00007b00160e7a24 */ /* 0x000fe200078e020e */
[----:B------:R-:W-:Y:S01]  /*0cc0*/  LOP3.LUT R13, R2, 0xfffffffc, RZ, 0xc0, !PT ;  /* 0xfffffffc020d7812 */ /* 0x000fe200078ec0ff */
[----:B------:R-:W-:Y:S01]  /*0cd0*/  IMAD R15, R22, c[0x0][0x214], R15 ;  /* 0x00008500160f7a24 */ /* 0x000fe200078e020f */
[----:B------:R-:W-:Y:S01]  /*0ce0*/  ISETP.GE.AND P5, PT, R0, c[0x0][0x198], PT ;  /* 0x0000660000007a0c */ /* 0x000fe20003fa6270 */
[----:B------:R-:W-:-:S04]  /*0cf0*/  IMAD.WIDE.U32 R8, R22, c[0x0][0x1e8], R8 ;  /* 0x00007a0016087a25 */ /* 0x000fc800078e0008 */
[----:B------:R-:W-:-:S04]  /*0d00*/  IMAD.WIDE.U32 R2, R22, c[0x0][0x210], R6 ;  /* 0x0000840016027a25 */ /* 0x000fc800078e0006 */
[----:B------:R-:W-:Y:S01]  /*0d10*/  IMAD.IADD R0, R11, 0x1, R16 ;  /* 0x000000010b007824 */ /* 0x000fe200078e0210 */
[----:B------:R-:W-:Y:S01]  /*0d20*/  LEA R16, P0, R10, c[0x0][0x160], 0x1 ;  /* 0x000058000a107a11 */ /* 0x000fe200078008ff */
[----:B------:R-:W-:Y:S02]  /*0d30*/  IMAD.IADD R22, R12, 0x1, -R13 ;  /* 0x000000010c167824 */ /* 0x000fe400078e0a0d */
[----:B------:R-:W-:Y:S01]  /*0d40*/  IMAD.IADD R13, R9, 0x1, R14 ;  /* 0x00000001090d7824 */ /* 0x000fe200078e020e */
[----:B------:R-:W-:Y:S01]  /*0d50*/  IADD3 R9, R3, R15, RZ ;  /* 0x0000000f03097210 */ /* 0x000fe20007ffe0ff */
[----:B------:R-:W-:Y:S01]  /*0d60*/  IMAD.MOV.U32 R12, RZ, RZ, R8 ;  /* 0x000000ffff0c7224 */ /* 0x000fe200078e0008 */
[----:B------:R-:W-:Y:S01]  /*0d70*/  LEA.HI.X R15, R10, c[0x0][0x164], R0, 0x1, P0 ;  /* 0x000059000a0f7a11 */ /* 0x000fe200000f0c00 */
[----:B------:R-:W-:Y:S01]  /*0d80*/  IMAD.MOV.U32 R23, RZ, RZ, 0x10 ;  /* 0x00000010ff177424 */ /* 0x000fe200078e00ff */
[----:B------:R-:W-:Y:S01]  /*0d90*/  LEA.HI R0, R20, R19, RZ, 0x1 ;  /* 0x0000001314007211 */ /* 0x000fe200078f08ff */
[----:B------:R1:W3:Y:S01]  /*0da0*/  SHFL.IDX PT, R6, R16, RZ, 0x1c1f ;  /* 0x001c1fff10067589 */ /* 0x0002e200000e0000 */
[----:B------:R-:W-:-:S02]  /*0db0*/  SHF.R.S32.HI R20, RZ, 0x5, R160 ;  /* 0x00000005ff147819 */ /* 0x000fc400000114a0 */
[----:B------:R-:W-:Y:S01]  /*0dc0*/  LOP3.LUT R0, R0, 0x7fffffe, RZ, 0xc0, !PT ;  /* 0x07fffffe00007812 */ /* 0x000fe200078ec0ff */
[----:B------:R1:W4:Y:S01]  /*0dd0*/  SHFL.IDX PT, R7, R15, RZ, 0x1c1f ;  /* 0x001c1fff0f077589 */ /* 0x00032200000e0000 */
[----:B------:R-:W-:Y:S02]  /*0de0*/  IADD3 R14, R4, 0x20, RZ ;  /* 0x00000020040e7810 */ /* 0x000fe40007ffe0ff */
[----:B------:R-:W-:Y:S02]  /*0df0*/  IADD3 R0, R19, -R0, RZ ;  /* 0x8000000013007210 */ /* 0x000fe40007ffe0ff */
[----:B------:R-:W-:Y:S02]  /*0e00*/  MOV R8, R2 ;  /* 0x0000000200087202 */ /* 0x000fe40000000f00 */
[----:B------:R-:W-:Y:S01]  /*0e10*/  ISETP.GE.AND P4, PT, R14, c[0x0][0x1d4], PT ;  /* 0x000075000e007a0c */ /* 0x000fe20003f86270 */
[----:B------:R-:W-:Y:S01]  /*0e20*/  IMAD R11, R20, 0x8, R0 ;  /* 0x00000008140b7824 */ /* 0x000fe200078e0200 */
[----:B------:R-:W-:-:S02]  /*0e30*/  LOP3.LUT P2, RZ, R22, 0x2, RZ, 0xc0, !PT ;  /* 0x0000000216ff7812 */ /* 0x000fc4000784c0ff */
[----:B------:R-:W-:Y:S01]  /*0e40*/  P2R R34, PR, RZ, 0x10 ;  /* 0x00000010ff227803 */ /* 0x000fe20000000000 */
[----:B------:R-:W-:Y:S01]  /*0e50*/  IMAD.U32 R233, R11, 0x20, R233 ;  /* 0x000000200be97824 */ /* 0x000fe200078e00e9 */
[----:B------:R-:W-:-:S03]  /*0e60*/  ISETP.GE.AND P4, PT, R14, c[0x0][0x198], PT ;  /* 0x000066000e007a0c */ /* 0x000fc60003f86270 */
[----:B------:R1:W-:Y:S01]  /*0e70*/  STL [R1+0x58], R34 ;  /* 0x0000582201007387 */ /* 0x0003e20000100800 */
[--C-:B--2---:R-:W-:Y:S01]  /*0e80*/  @P1 SHF.R.S32.HI R3, RZ, 0x1f, R17.reuse ;  /* 0x0000001fff031819 */ /* 0x104fe20000011411 */
[----:B------:R-:W-:Y:S01]  /*0e90*/  @P1 IMAD.MOV.U32 R2, RZ, RZ, R17 ;  /* 0x000000ffff021224 */ /* 0x000fe200078e0011 */
[----:B------:R-:W-:Y:S01]  /*0ea0*/  @!P1 MOV R3, R27 ;  /* 0x0000001b00039202 */ /* 0x000fe20000000f00 */
[----:B------:R-:W-:Y:S01]  /*0eb0*/  @!P1 IMAD.MOV.U32 R2, RZ, RZ, R28 ;  /* 0x000000ffff029224 */ /* 0x000fe200078e001c */
[----:B------:R-:W-:Y:S01]  /*0ec0*/  ISETP.GE.AND P1, PT, R4, c[0x0][0x198], PT ;  /* 0x0000660004007a0c */ /* 0x000fe20003f26270 */
[----:B------:R-:W-:Y:S02]  /*0ed0*/  IMAD R17, R29, 0x80, R19 ;  /* 0x000000801d117824 */ /* 0x000fe400078e0213 */
[C---:B------:R-:W-:Y:S02]  /*0ee0*/  IMAD R10, R3.reuse, c[0x0][0x1f0], RZ ;  /* 0x00007c00030a7a24 */ /* 0x040fe400078e02ff */
[----:B------:R-:W-:Y:S01]  /*0ef0*/  IMAD R0, R3, c[0x0][0x218], RZ ;  /* 0x0000860003007a24 */ /* 0x000fe200078e02ff */
[----:B------:R-:W-:Y:S01]  /*0f00*/  ISETP.GE.AND P0, PT, R17, UR4, PT ;  /* 0x0000000411007c0c */ /* 0x000fe2000bf06270 */
[C---:B------:R-:W-:Y:S01]  /*0f10*/  IMAD R10, R2.reuse, c[0x0][0x1f4], R10 ;  /* 0x00007d00020a7a24 */ /* 0x040fe200078e020a */
[----:B------:R-:W-:Y:S01]  /*0f20*/  SEL R3, R23, 0xfffffff0, !P2 ;  /* 0xfffffff017037807 */ /* 0x000fe20005000000 */
[----:B------:R-:W-:-:S02]  /*0f30*/  IMAD R0, R2, c[0x0][0x21c], R0 ;  /* 0x0000870002007a24 */ /* 0x000fc400078e0200 */
[----:B------:R-:W-:Y:S01]  /*0f40*/  IMAD.WIDE.U32 R36, R2, c[0x0][0x1f0], R12 ;  /* 0x00007c0002247a25 */ /* 0x000fe200078e000c */
[----:B------:R-:W-:-:S03]  /*0f50*/  SEL R12, RZ, 0x1, P3 ;  /* 0x00000001ff0c7807 */ /* 0x000fc60001800000 */
[----:B------:R-:W-:Y:S01]  /*0f60*/  IMAD.WIDE.U32 R32, R2, c[0x0][0x218], R8 ;  /* 0x0000860002207a25 */ /* 0x000fe200078e0008 */
[----:B------:R-:W-:Y:S01]  /*0f70*/  IADD3 R39, R37, R10, RZ ;  /* 0x0000000a25277210 */ /* 0x000fe20007ffe0ff */
[----:B------:R1:W-:Y:S02]  /*0f80*/  STL.64 [R1+0x48], R36 ;  /* 0x0000482401007387 */ /* 0x0003e40000100a00 */
[----:B------:R-:W-:Y:S02]  /*0f90*/  IMAD.IADD R30, R33, 0x1, R0 ;  /* 0x00000001211e7824 */ /* 0x000fe400078e0200 */
[----:B------:R1:W-:Y:S04]  /*0fa0*/  STL.64 [R1+0x40], R32 ;  /* 0x0000402001007387 */ /* 0x0003e80000100a00 */
[----:B------:R1:W-:Y:S04]  /*0fb0*/  STL [R1+0x30], R30 ;  /* 0x0000301e01007387 */ /* 0x0003e80000100800 */
[----:B------:R1:W-:Y:S01]  /*0fc0*/  STL [R1+0x3c], R39 ;  /* 0x00003c2701007387 */ /* 0x0003e20000100800 */
[----:B------:R-:W-:Y:S05]  /*0fd0*/  @P0 BRA `(.L_x_5) ;  /* 0x0000010000000947 */ /* 0x000fea0003800000 */
[----:B---34-:R-:W-:Y:S02]  /*0fe0*/  IADD3 R0, R4, 0x40, RZ ;  /* 0x0000004004007810 */ /* 0x018fe40007ffe0ff */
[----:B------:R-:W-:-:S02]  /*0ff0*/  SHF.R.S32.HI R8, RZ, 0x1f, R14 ;  /* 0x0000001fff087819 */ /* 0x000fc4000001140e */
[----:B------:R-:W-:Y:S02]  /*1000*/  SHF.R.S32.HI R2, RZ, 0x1f, R0 ;  /* 0x0000001fff027819 */ /* 0x000fe40000011400 */
[----:B------:R-:W-:Y:S02]  /*1010*/  LEA.HI R10, R8, R14, RZ, 0x3 ;  /* 0x0000000e080a7211 */ /* 0x000fe400078f18ff */
[----:B------:R-:W-:Y:S01]  /*1020*/  LEA.HI R2, R2, R0, RZ, 0x3 ;  /* 0x0000000002027211 */ /* 0x000fe200078f18ff */
[----:B------:R-:W-:Y:S01]  /*1030*/  IMAD.SHL.U32 R0, R233, 0x2, RZ ;  /* 0x00000002e9007824 */ /* 0x000fe200078e00ff */
[----:B------:R-:W-:Y:S02]  /*1040*/  LEA R8, P0, R4, R6, 0x1 ;  /* 0x0000000604087211 */ /* 0x000fe400078008ff */
[----:B------:R-:W-:Y:S02]  /*1050*/  LOP3.LUT R10, R10, 0xfffffff8, RZ, 0xc0, !PT ;  /* 0xfffffff80a0a7812 */ /* 0x000fe400078ec0ff */
[----:B------:R-:W-:-:S02]  /*1060*/  LOP3.LUT R2, R2, 0xfffffff8, RZ, 0xc0, !PT ;  /* 0xfffffff802027812 */ /* 0x000fc400078ec0ff */
[----:B------:R-:W-:Y:S01]  /*1070*/  LEA.HI.X R9, R4, R7, R5, 0x1, P0 ;  /* 0x0000000704097211 */ /* 0x000fe200000f0c05 */
[----:B------:R-:W-:-:S04]  /*1080*/  IMAD.WIDE R10, R10, 0x2, R6 ;  /* 0x000000020a0a7825 */ /* 0x000fc800078e0206 */
[----:B------:R-:W-:Y:S01]  /*1090*/  IMAD.WIDE R6, R2, 0x2, R6 ;  /* 0x0000000202067825 */ /* 0x000fe200078e0206 */
[----:B------:R-:W-:Y:S01]  /*10a0*/  @!PT LDS RZ, [RZ] ;  /* 0x00000000fffff984 */ /* 0x000fe20000000800 */
[----:B------:R2:W-:Y:S04]  /*10b0*/  LDGSTS.E.BYPASS.LTC128B.128 [R0+0x6100], [R8.64], !P1 ;  /* 0x0610000008007fae */ /* 0x0005e8000c901d46 */
[----:B------:R2:W-:Y:S04]  /*10c0*/  LDGSTS.E.BYPASS.LTC128B.128 [R0+0x8100], [R10.64], !P4 ;  /* 0x081000000a007fae */ /* 0x0005e8000e101d46 */
[----:B------:R2:W-:Y:S02]  /*10d0*/  LDGSTS.E.BYPASS.LTC128B.128 [R0+0xa100], [R6.64], !P5 ;  /* 0x0a10000006007fae */ /* 0x0005e4000e901d46 */
.L_x_5:
[----:B---34-:R-:W-:Y:S05]  /*10e0*/  BSYNC B0 ;  /* 0x0000000000007941 */ /* 0x018fea0003800000 */
.L_x_4:
[----:B--2---:R-:W-:Y:S01]  /*10f0*/  IADD3 R0, R17, 0x20, RZ ;  /* 0x0000002011007810 */ /* 0x004fe20007ffe0ff */
[----:B------:R2:W3:Y:S01]  /*1100*/  SHFL.IDX PT, R7, R15, 0x1, 0x1c1f ;  /* 0x003c1f000f077f89 */ /* 0x0004e200000e0000 */
[----:B------:R-:W-:Y:S02]  /*1110*/  BSSY B0, `(.L_x_6) ;  /* 0x0000014000007945 */ /* 0x000fe40003800000 */
[----:B------:R-:W-:Y:S01]  /*1120*/  ISETP.GE.AND P0, PT, R0, UR4, PT ;  /* 0x0000000400007c0c */ /* 0x000fe2000bf06270 */
[----:B------:R2:W4:-:S12]  /*1130*/  SHFL.IDX PT, R6, R16, 0x1, 0x1c1f ;  /* 0x003c1f0010067f89 */ /* 0x00051800000e0000 */
[----:B------:R-:W-:Y:S05]  /*1140*/  @P0 BRA `(.L_x_7) ;  /* 0x0000010000000947 */ /* 0x000fea0003800000 */
[----:B------:R-:W-:Y:S02]  /*1150*/  IADD3 R0, R4, 0x40, RZ ;  /* 0x0000004004007810 */ /* 0x000fe40007ffe0ff */
[----:B------:R-:W-:Y:S02]  /*1160*/  SHF.R.S32.HI R8, RZ, 0x1f, R14 ;  /* 0x0000001fff087819 */ /* 0x000fe4000001140e */
[----:B------:R-:W-:Y:S02]  /*1170*/  SHF.R.S32.HI R2, RZ, 0x1f, R0 ;  /* 0x0000001fff027819 */ /* 0x000fe40000011400 */
[----:B------:R-:W-:Y:S02]  /*1180*/  LEA.HI R10, R8, R14, RZ, 0x3 ;  /* 0x0000000e080a7211 */ /* 0x000fe400078f18ff */
[----:B------:R-:W-:Y:S01]  /*1190*/  LEA.HI R2, R2, R0, RZ, 0x3 ;  /* 0x0000000002027211 */ /* 0x000fe200078f18ff */
[----:B------:R-:W-:Y:S01]  /*11a0*/  IMAD.SHL.U32 R0, R233, 0x2, RZ ;  /* 0x00000002e9007824 */ /* 0x000fe200078e00ff */
[----:B----4-:R-:W-:-:S02]  /*11b0*/  LEA R8, P0, R4, R6, 0x1 ;  /* 0x0000000604087211 */ /* 0x010fc400078008ff */
[----:B------:R-:W-:Y:S02]  /*11c0*/  LOP3.LUT R10, R10, 0xfffffff8, RZ, 0xc0, !PT ;  /* 0xfffffff80a0a7812 */ /* 0x000fe400078ec0ff */
[----:B------:R-:W-:Y:S02]  /*11d0*/  LOP3.LUT R2, R2, 0xfffffff8, RZ, 0xc0, !PT ;  /* 0xfffffff802027812 */ /* 0x000fe400078ec0ff */
[----:B---3--:R-:W-:Y:S01]  /*11e0*/  LEA.HI.X R9, R4, R7, R5, 0x1, P0 ;  /* 0x0000000704097211 */ /* 0x008fe200000f0c05 */
[----:B------:R-:W-:-:S04]  /*11f0*/  IMAD.WIDE R10, R10, 0x2, R6 ;  /* 0x000000020a0a7825 */ /* 0x000fc800078e0206 */
[----:B------:R-:W-:Y:S01]  /*1200*/  IMAD.WIDE R6, R2, 0x2, R6 ;  /* 0x0000000202067825 */ /* 0x000fe200078e0206 */
[----:B------:R-:W-:Y:S01]  /*1210*/  @!PT LDS RZ, [RZ] ;  /* 0x00000000fffff984 */ /* 0x000fe20000000800 */
[----:B------:R3:W-:Y:S04]  /*1220*/  LDGSTS.E.BYPASS.LTC128B.128 [R0+0x6900], [R8.64], !P1 ;  /* 0x0690000008007fae */ /* 0x0007e8000c901d46 */
[----:B------:R3:W-:Y:S04]  /*1230*/  LDGSTS.E.BYPASS.LTC128B.128 [R0+0x8900], [R10.64], !P4 ;  /* 0x089000000a007fae */ /* 0x0007e8000e101d46 */
[----:B------:R3:W-:Y:S02]  /*1240*/  LDGSTS.E.BYPASS.LTC128B.128 [R0+0xa900], [R6.64], !P5 ;  /* 0x0a90000006007fae */ /* 0x0007e4000e901d46 */
.L_x_7:
[----:B------:R-:W-:Y:S05]  /*1250*/  BSYNC B0 ;  /* 0x0000000000007941 */ /* 0x000fea0003800000 */
.L_x_6:
[----:B---3--:R-:W-:Y:S01]  /*1260*/  IADD3 R0, R17, 0x40, RZ ;  /* 0x0000004011007810 */ /* 0x008fe20007ffe0ff */
[----:B------:R3:W1:Y:S01]  /*1270*/  SHFL.IDX PT, R7, R15, 0x2, 0x1c1f ;  /* 0x005c1f000f077f89 */ /* 0x00066200000e0000 */
[----:B------:R-:W-:Y:S02]  /*1280*/  BSSY B0, `(.L_x_8) ;  /* 0x0000014000007945 */ /* 0x000fe40003800000 */
[----:B------:R-:W-:Y:S01]  /*1290*/  ISETP.GE.AND P0, PT, R0, UR4, PT ;  /* 0x0000000400007c0c */ /* 0x000fe2000bf06270 */
[----:B----4-:R3:W4:-:S12]  /*12a0*/  SHFL.IDX PT, R6, R16, 0x2, 0x1c1f ;  /* 0x005c1f0010067f89 */ /* 0x01071800000e0000 */
        /* <DEDUP_REMOVED lines=10> */
[----:B-1----:R-:W-:Y:S01]  /*1350*/  LEA.HI.X R9, R4, R7, R5, 0x1, P0 ;  /* 0x0000000704097211 */ /* 0x002fe200000f0c05 */
[----:B------:R-:W-:-:S04]  /*1360*/  IMAD.WIDE R10, R10, 0x2, R6 ;  /* 0x000000020a0a7825 */ /* 0x000fc800078e0206 */
[----:B------:R-:W-:Y:S01]  /*1370*/  IMAD.WIDE R6, R2, 0x2, R6 ;  /* 0x0000000202067825 */ /* 0x000fe200078e0206 */
[----:B------:R-:W-:Y:S01]  /*1380*/  @!PT LDS RZ, [RZ] ;  /* 0x00000000fffff984 */ /* 0x000fe20000000800 */
[----:B------:R1:W-:Y:S04]  /*1390*/  LDGSTS.E.BYPASS.LTC128B.128 [R0+0x7100], [R8.64], !P1 ;  /* 0x0710000008007fae */ /* 0x0003e8000c901d46 */
[----:B------:R1:W-:Y:S04]  /*13a0*/  LDGSTS.E.BYPASS.LTC128B.128 [R0+0x9100], [R10.64], !P4 ;  /* 0x091000000a007fae */ /* 0x0003e8000e101d46 */
[----:B------:R1:W-:Y:S02]  /*13b0*/  LDGSTS.E.BYPASS.LTC128B.128 [R0+0xb100], [R6.64], !P5 ;  /* 0x0b10000006007fae */ /* 0x0003e4000e901d46 */
.L_x_9:
[----:B------:R-:W-:Y:S05]  /*13c0*/  BSYNC B0 ;  /* 0x0000000000007941 */ /* 0x000fea0003800000 */
.L_x_8:
[----:B-1--4-:R-:W1:Y:S01]  /*13d0*/  SHFL.IDX PT, R6, R16, 0x3, 0x1c1f ;  /* 0x007c1f0010067f89 */ /* 0x012e6200000e0000 */
[----:B------:R-:W-:Y:S01]  /*13e0*/  IADD3 R0, R17, 0x60, RZ ;  /* 0x0000006011007810 */ /* 0x000fe20007ffe0ff */
[----:B------:R-:W-:Y:S01]  /*13f0*/  IMAD.MOV.U32 R161, RZ, RZ, 0x6 ;  /* 0x00000006ffa17424 */ /* 0x000fe200078e00ff */
[----:B------:R-:W-:Y:S01]  /*1400*/  IADD3 R148, R173, -0x1, RZ ;  /* 0xffffffffad947810 */ /* 0x000fe20007ffe0ff */
[----:B------:R4:W5:Y:S01]  /*1410*/  SHFL.IDX PT, R7, R15, 0x3, 0x1c1f ;  /* 0x007c1f000f077f89 */ /* 0x00096200000e0000 */
[----:B------:R-:W-:Y:S01]  /*1420*/  ISETP.GE.AND P3, PT, R0, UR4, PT ;  /* 0x0000000400007c0c */ /* 0x000fe2000bf66270 */
[----:B------:R-:W-:Y:S01]  /*1430*/  IMAD.SHL.U32 R233, R233, 0x2, RZ ;  /* 0x00000002e9e97824 */ /* 0x000fe200078e00ff */
[----:B------:R-:W-:Y:S01]  /*1440*/  IADD3 R2, -R19, c[0x0][0x1d0], RZ ;  /* 0x0000740013027a10 */ /* 0x000fe20007ffe1ff */
[----:B------:R-:W-:Y:S01]  /*1450*/  IMAD.MOV.U32 R166, RZ, RZ, R38 ;  /* 0x000000ffffa67224 */ /* 0x000fe200078e0026 */
[----:B------:R-:W-:Y:S01]  /*1460*/  SHF.R.S32.HI R13, RZ, 0x1f, R18 ;  /* 0x0000001fff0d7819 */ /* 0x000fe20000011412 */
[----:B------:R-:W-:Y:S01]  /*1470*/  IMAD.MOV.U32 R167, RZ, RZ, R39 ;  /* 0x000000ffffa77224 */ /* 0x000fe200078e0027 */
[----:B------:R-:W-:Y:S01]  /*1480*/  IADD3 R163, R173, -0x2, RZ ;  /* 0xfffffffeada37810 */ /* 0x000fe20007ffe0ff */
[----:B------:R-:W-:Y:S01]  /*1490*/  IMAD R2, R148, -0x40, R2 ;  /* 0xffffffc094027824 */ /* 0x000fe200078e0202 */
[----:B------:R-:W-:Y:S01]  /*14a0*/  LEA.HI R13, R13, R18, RZ, 0x3 ;  /* 0x000000120d0d7211 */ /* 0x000fe200078f18ff */
[----:B------:R-:W-:-:S02]  /*14b0*/  IMAD.MOV.U32 R166, RZ, RZ, R36 ;  /* 0x000000ffffa67224 */ /* 0x000fc400078e0024 */
[----:B------:R-:W-:Y:S01]  /*14c0*/  IMAD.MOV.U32 R159, RZ, RZ, -0x40 ;  /* 0xffffffc0ff9f7424 */ /* 0x000fe200078e00ff */
[----:B------:R-:W-:Y:S01]  /*14d0*/  ISETP.GE.AND P2, PT, R2, 0x1, PT ;  /* 0x000000010200780c */ /* 0x000fe20003f46270 */
[----:B------:R-:W-:Y:S01]  /*14e0*/  IMAD.MOV.U32 R17, RZ, RZ, c[0x0][0x20c] ;  /* 0x00008300ff117624 */ /* 0x000fe200078e00ff */
[----:B------:R-:W-:Y:S01]  /*14f0*/  STL.64 [R1+0x38], R166 ;  /* 0x000038a601007387 */ /* 0x000fe20000100a00 */
[----:B------:R-:W-:Y:S01]  /*1500*/  IMAD R159, R148, R159, c[0x0][0x1d0] ;  /* 0x00007400949f7624 */ /* 0x000fe200078e029f */
[C---:B-1----:R-:W-:Y:S02]  /*1510*/  @!P3 LEA R8, P0, R4.reuse, R6, 0x1 ;  /* 0x000000060408b211 */ /* 0x042fe400078008ff */
[----:B--234-:R-:W-:Y:S02]  /*1520*/  SHF.R.S32.HI R15, RZ, 0x1f, R148 ;  /* 0x0000001fff0f7819 */ /* 0x01cfe40000011494 */
[C---:B-----5:R-:W-:Y:S01]  /*1530*/  @!P3 LEA.HI.X R9, R4.reuse, R7, R5, 0x1, P0 ;  /* 0x000000070409b211 */ /* 0x060fe200000f0c05 */
[----:B------:R-:W-:Y:S01]  /*1540*/  IMAD.MOV.U32 R5, RZ, RZ, c[0x0][0x1e0] ;  /* 0x00007800ff057624 */ /* 0x000fe200078e00ff */
[----:B------:R-:W-:-:S03]  /*1550*/  @!P3 IADD3 R4, R4, 0x40, RZ ;  /* 0x000000400404b810 */ /* 0x000fc60007ffe0ff */
[----:B------:R-:W-:Y:S01]  /*1560*/  @!PT LDS RZ, [RZ] ;  /* 0x00000000fffff984 */ /* 0x000fe20000000800 */
[----:B------:R1:W-:Y:S01]  /*1570*/  @!P3 LDGSTS.E.BYPASS.LTC128B.128 [R233+0x7900], [R8.64], !P1 ;  /* 0x0790000008e9bfae */ /* 0x0003e2000c901d46 */
[C---:B------:R-:W-:Y:S01]  /*1580*/  SHF.L.U64.HI R161, R5.reuse, R161, c[0x0][0x1e4] ;  /* 0x0000790005a17619 */ /* 0x040fe200000102a1 */
[C---:B------:R-:W-:Y:S01]  /*1590*/  IMAD.SHL.U32 R162, R5.reuse, 0x40, RZ ;  /* 0x0000004005a27824 */ /* 0x040fe200078e00ff */
[----:B------:R-:W-:Y:S01]  /*15a0*/  ISETP.GE.AND P1, PT, R2, 0x21, PT ;  /* 0x000000210200780c */ /* 0x000fe20003f26270 */
[----:B------:R-:W-:Y:S02]  /*15b0*/  IMAD.SHL.U32 R164, R5, 0x20, RZ ;  /* 0x0000002005a47824 */ /* 0x000fe400078e00ff */
[----:B------:R-:W-:-:S04]  /*15c0*/  IMAD R0, R161, R148, RZ ;  /* 0x00000094a1007224 */ /* 0x000fc800078e02ff */
[-C--:B------:R-:W-:Y:S02]  /*15d0*/  IMAD R0, R15, R162.reuse, R0 ;  /* 0x000000a20f007224 */ /* 0x080fe400078e0200 */
[----:B-1----:R-:W-:-:S04]  /*15e0*/  IMAD.WIDE.U32 R8, R148, R162, R166 ;  /* 0x000000a294087225 */ /* 0x002fc800078e00a6 */
[----:B------:R-:W-:Y:S01]  /*15f0*/  IMAD.IADD R0, R9, 0x1, R0 ;  /* 0x0000000109007824 */ /* 0x000fe200078e0200 */
[----:B------:R-:W-:Y:S01]  /*1600*/  @P2 LEA R10, P0, R8, c[0x0][0x1c8], 0x1 ;  /* 0x00007200080a2a11 */ /* 0x000fe200078008ff */
[----:B------:R-:W-:-:S03]  /*1610*/  IMAD.MOV.U32 R9, RZ, RZ, 0x5 ;  /* 0x00000005ff097424 */ /* 0x000fc600078e00ff */
[----:B------:R-:W-:Y:S02]  /*1620*/  @P2 LEA.HI.X R11, R8, c[0x0][0x1cc], R0, 0x1, P0 ;  /* 0x00007300080b2a11 */ /* 0x000fe400000f0c00 */
[----:B------:R-:W-:Y:S02]  /*1630*/  @P1 IADD3 R2, P0, R164, R8, RZ ;  /* 0x00000008a4021210 */ /* 0x000fe40007f1e0ff */
[----:B------:R-:W-:Y:S02]  /*1640*/  @!P3 SHF.R.S32.HI R8, RZ, 0x1f, R14 ;  /* 0x0000001fff08b819 */ /* 0x000fe4000001140e */
[----:B------:R-:W-:Y:S02]  /*1650*/  SHF.L.U64.HI R165, R5, R9, c[0x0][0x1e4] ;  /* 0x0000790005a57619 */ /* 0x000fe40000010209 */
[----:B------:R-:W-:Y:S02]  /*1660*/  @!P3 LEA.HI R8, R8, R14, RZ, 0x3 ;  /* 0x0000000e0808b211 */ /* 0x000fe400078f18ff */
[----:B------:R-:W-:Y:S01]  /*1670*/  SHF.R.S32.HI R14, RZ, 0x4, R25 ;  /* 0x00000004ff0e7819 */ /* 0x000fe20000011419 */
[----:B------:R-:W-:Y:S01]  /*1680*/  @P1 IMAD.X R0, R165, 0x1, R0, P0 ;  /* 0x00000001a5001824 */ /* 0x000fe200000e0600 */
[----:B------:R-:W-:-:S05]  /*1690*/  @!P3 LOP3.LUT R8, R8, 0xfffffff8, RZ, 0xc0, !PT ;  /* 0xfffffff80808b812 */ /* 0x000fca00078ec0ff */
[----:B------:R-:W-:-:S05]  /*16a0*/  @!P3 IMAD.WIDE R8, R8, 0x2, R6 ;  /* 0x000000020808b825 */ /* 0x000fca00078e0206 */
[----:B------:R1:W-:Y:S01]  /*16b0*/  @!P3 LDGSTS.E.BYPASS.LTC128B.128 [R233+0x9900], [R8.64], !P4 ;  /* 0x0990000008e9bfae */ /* 0x0003e2000e101d46 */
[----:B------:R-:W-:-:S04]  /*16c0*/  ISETP.NE.AND P4, PT, R34, RZ, PT ;  /* 0x000000ff2200720c */ /* 0x000fc80003f85270 */
[----:B------:R-:W-:Y:S02]  /*16d0*/  SEL R5, RZ, 0x2, P4 ;  /* 0x00000002ff057807 */ /* 0x000fe40002000000 */
[----:B-1----:R-:W-:-:S04]  /*16e0*/  @P1 LEA R8, P0, R2, c[0x0][0x1c8], 0x1 ;  /* 0x0000720002081a11 */ /* 0x002fc800078008ff */
[----:B------:R-:W-:Y:S02]  /*16f0*/  @P1 LEA.HI.X R9, R2, c[0x0][0x1cc], R0, 0x1, P0 ;  /* 0x0000730002091a11 */ /* 0x000fe400000f0c00 */
[----:B------:R-:W-:Y:S02]  /*1700*/  @!P3 SHF.R.S32.HI R0, RZ, 0x1f, R4 ;  /* 0x0000001fff00b819 */ /* 0x000fe40000011404 */
[----:B------:R-:W-:Y:S02]  /*1710*/  SEL R2, RZ, 0x4, P6 ;  /* 0x00000004ff027807 */ /* 0x000fe40003000000 */
[----:B------:R-:W-:Y:S02]  /*1720*/  @!P3 LEA.HI R4, R0, R4, RZ, 0x3 ;  /* 0x000000040004b211 */ /* 0x000fe400078f18ff */
[----:B------:R-:W-:Y:S02]  /*1730*/  LOP3.LUT R0, R26, 0xfffffff8, RZ, 0xc0, !PT ;  /* 0xfffffff81a007812 */ /* 0x000fe400078ec0ff */
[----:B------:R-:W-:-:S02]  /*1740*/  @!P3 LOP3.LUT R4, R4, 0xfffffff8, RZ, 0xc0, !PT ;  /* 0xfffffff80404b812 */ /* 0x000fc400078ec0ff */
[----:B------:R-:W-:Y:S01]  /*1750*/  IADD3 R16, R2, R5, R12 ;  /* 0x0000000502107210 */ /* 0x000fe20007ffe00c */
[----:B------:R-:W-:Y:S01]  /*1760*/  IMAD.IADD R0, R174, 0x1, -R0 ;  /* 0x00000001ae007824 */ /* 0x000fe200078e0a00 */
[----:B------:R-:W-:Y:S01]  /*1770*/  LEA.HI R5, R25, R14, RZ, 0x1 ;  /* 0x0000000e19057211 */ /* 0x000fe200078f08ff */
[----:B------:R-:W-:Y:S01]  /*1780*/  @!P3 IMAD.WIDE R6, R4, 0x2, R6 ;  /* 0x000000020406b825 */ /* 0x000fe200078e0206 */
[----:B------:R-:W-:Y:S02]  /*1790*/  LOP3.LUT R4, R21, 0x7fffffe, RZ, 0xc0, !PT ;  /* 0x07fffffe15047812 */ /* 0x000fe400078ec0ff */
[----:B------:R-:W-:Y:S02]  /*17a0*/  LEA.HI R2, R0, R0, RZ, 0x1 ;  /* 0x0000000000027211 */ /* 0x000fe400078f08ff */
[----:B------:R1:W-:Y:S01]  /*17b0*/  @!P3 LDGSTS.E.BYPASS.LTC128B.128 [R233+0xb900], [R6.64], !P5 ;  /* 0x0b90000006e9bfae */ /* 0x0003e2000e901d46 */
[----:B------:R-:W-:Y:S01]  /*17c0*/  ISETP.NE.AND P5, PT, R31, RZ, PT ;  /* 0x000000ff1f00720c */ /* 0x000fe20003fa5270 */
[----:B------:R-:W-:Y:S01]  /*17d0*/  IMAD.IADD R151, R18, 0x1, -R4 ;  /* 0x0000000112977824 */ /* 0x000fe200078e0a04 */
[----:B------:R-:W-:Y:S01]  /*17e0*/  LOP3.LUT R5, R5, 0xfffffffe, RZ, 0xc0, !PT ;  /* 0xfffffffe05057812 */ /* 0x000fe200078ec0ff */
[----:B------:R-:W0:Y:S01]  /*17f0*/  LDGDEPBAR ;  /* 0x00000000000079af */ /* 0x000e220000000000 */
[----:B------:R-:W-:-:S03]  /*1800*/  LOP3.LUT R12, R2, 0x3fffffe, RZ, 0xc0, !PT ;  /* 0x03fffffe020c7812 */ /* 0x000fc600078ec0ff */
[----:B------:R-:W-:Y:S01]  /*1810*/  BAR.SYNC.DEFER_BLOCKING 0x0 ;  /* 0x0000000000007b1d */ /* 0x000fe20000010000 */
[----:B------:R-:W-:Y:S02]  /*1820*/  IMAD.IADD R4, R14, 0x1, -R5 ;  /* 0x000000010e047824 */ /* 0x000fe400078e0a05 */
[----:B------:R-:W-:Y:S02]  /*1830*/  IMAD.IADD R5, R0, 0x1, -R12 ;  /* 0x0000000100057824 */ /* 0x000fe400078e0a0c */
[----:B------:R-:W-:Y:S02]  /*1840*/  IMAD.SHL.U32 R0, R22, 0x40, RZ ;  /* 0x0000004016007824 */ /* 0x000fe400078e00ff */
[----:B------:R-:W-:-:S03]  /*1850*/  IMAD.SHL.U32 R12, R24, 0x8, RZ ;  /* 0x00000008180c7824 */ /* 0x000fc600078e00ff */
[----:B------:R-:W-:Y:S02]  /*1860*/  LOP3.LUT R0, R0, 0xc0, RZ, 0xc0, !PT ;  /* 0x000000c000007812 */ /* 0x000fe400078ec0ff */
[----:B-1----:R-:W-:Y:S01]  /*1870*/  SHF.R.S32.HI R7, RZ, 0x1, R2 ;  /* 0x00000001ff077819 */ /* 0x002fe20000011402 */
[----:B------:R-:W-:Y:S01]  /*1880*/  IMAD.SHL.U32 R2, R4, 0x8, RZ ;  /* 0x0000000804027824 */ /* 0x000fe200078e00ff */
[----:B------:R-:W-:Y:S01]  /*1890*/  @!PT LDS RZ, [RZ] ;  /* 0x00000000fffff984 */ /* 0x000fe20000000800 */
[----:B------:R-:W-:Y:S01]  /*18a0*/  @!PT LDS RZ, [RZ] ;  /* 0x00000000fffff984 */ /* 0x000fe20000000800 */
[----:B------:R-:W-:Y:S01]  /*18b0*/  @!PT LDS RZ, [RZ] ;  /* 0x00000000fffff984 */ /* 0x000fe20000000800 */
[----:B------:R1:W-:Y:S04]  /*18c0*/  @P2 LDGSTS.E.BYPASS.LTC128B.128 [R233+0x3100], [R10.64], !P5 ;  /* 0x031000000ae92fae */ /* 0x0003e8000e901d46 */
[----:B------:R-:W-:Y:S01]  /*18d0*/  LOP3.LUT R6, R0, 0x8, R2, 0xf8, !PT ;  /* 0x0000000800067812 */ /* 0x000fe200078ef802 */
[----:B------:R-:W-:Y:S01]  /*18e0*/  IMAD.SHL.U32 R2, R13, 0x20, RZ ;  /* 0x000000200d027824 */ /* 0x000fe200078e00ff */
[----:B------:R1:W-:Y:S04]  /*18f0*/  @P2 LDGSTS.E.BYPASS.LTC128B.128 [R233+0x4100], [R10.64+0x40], !P4 ;  /* 0x041000400ae92fae */ /* 0x0003e8000e101d46 */
[----:B------:R-:W-:Y:S01]  /*1900*/  LOP3.LUT R149, R2, 0xffffff00, RZ, 0xc0, !PT ;  /* 0xffffff0002957812 */ /* 0x000fe200078ec0ff */
[----:B------:R1:W-:Y:S01]  /*1910*/  @P2 LDGSTS.E.BYPASS.LTC128B.128 [R233+0x5100], [R10.64+0x80], !P6 ;  /* 0x051000800ae92fae */ /* 0x0003e2000f101d46 */
[----:B------:R-:W-:-:S03]  /*1920*/  LOP3.LUT P2, RZ, R7, 0x2, RZ, 0xc0, !PT ;  /* 0x0000000207ff7812 */ /* 0x000fc6000784c0ff */
[----:B------:R2:W-:Y:S04]  /*1930*/  @P1 LDGSTS.E.BYPASS.LTC128B.128 [R233+0x3900], [R8.64], !P5 ;  /* 0x0390000008e91fae */ /* 0x0005e8000e901d46 */
[----:B------:R2:W-:Y:S04]  /*1940*/  @P1 LDGSTS.E.BYPASS.LTC128B.128 [R233+0x4900], [R8.64+0x40], !P4 ;  /* 0x0490004008e91fae */ /* 0x0005e8000e101d46 */
[----:B------:R2:W-:Y:S01]  /*1950*/  @P1 LDGSTS.E.BYPASS.LTC128B.128 [R233+0x5900], [R8.64+0x80], !P6 ;  /* 0x0590008008e91fae */ /* 0x0005e2000f101d46 */
[----:B------:R-:W-:-:S03]  /*1960*/  LOP3.LUT P1, RZ, R16, 0x2, RZ, 0xc0, !PT ;  /* 0x0000000210ff7812 */ /* 0x000fc6000782c0ff */
[----:B------:R-:W0:Y:S01]  /*1970*/  LDGDEPBAR ;  /* 0x00000000000079af */ /* 0x000e220000000000 */
[----:B-1----:R-:W-:-:S04]  /*1980*/  IMAD.WIDE.U32 R10, R148, c[0x0][0x208], RZ ;  /* 0x00008200940a7a25 */ /* 0x002fc800078e00ff */
[----:B--2---:R-:W-:Y:S01]  /*1990*/  IMAD R9, R4, 0x8, R5 ;  /* 0x0000000804097824 */ /* 0x004fe200078e0205 */
[----:B------:R-:W-:Y:S01]  /*19a0*/  SHF.R.U32.HI R5, RZ, 0x3, R0 ;  /* 0x00000003ff057819 */ /* 0x000fe20000011600 */
[----:B------:R-:W-:Y:S01]  /*19b0*/  IMAD.SHL.U32 R4, R7, 0x40, RZ ;  /* 0x0000004007047824 */ /* 0x000fe200078e00ff */
[----:B------:R-:W-:-:S04]  /*19c0*/  DEPBAR.LE SB0, 0x1 ;  /* 0x000080400000791a */ /* 0x000fc80000000000 */
[----:B------:R-:W-:Y:S01]  /*19d0*/  LOP3.LUT R0, R4, 0xc0, RZ, 0xc0, !PT ;  /* 0x000000c004007812 */ /* 0x000fe200078ec0ff */
[----:B------:R-:W-:-:S04]  /*19e0*/  DEPBAR.LE SB0, 0x0 ;  /* 0x000080000000791a */ /* 0x000fc80000000000 */
[----:B------:R-:W-:Y:S01]  /*19f0*/  IMAD R8, R15, c[0x0][0x208], RZ ;  /* 0x000082000f087a24 */ /* 0x000fe200078e02ff */
[----:B------:R-:W-:Y:S01]  /*1a00*/  LOP3.LUT R2, R0, 0x8, R12, 0xf8, !PT ;  /* 0x0000000800027812 */ /* 0x000fe200078ef80c */
[----:B------:R-:W-:Y:S01]  /*1a10*/  IMAD.MOV.U32 R15, RZ, RZ, c[0x0][0x208] ;  /* 0x00008200ff0f7624 */ /* 0x000fe200078e00ff */
[----:B------:R-:W-:Y:S01]  /*1a20*/  SHF.R.U32.HI R0, RZ, 0x3, R0 ;  /* 0x00000003ff007819 */ /* 0x000fe20000011600 */
[----:B------:R-:W-:Y:S01]  /*1a30*/  IMAD R8, R148, c[0x0][0x20c], R8 ;  /* 0x0000830094087a24 */ /* 0x000fe200078e0208 */
[----:B------:R-:W-:Y:S01]  /*1a40*/  LOP3.LUT R150, R6, R5, RZ, 0x3c, !PT ;  /* 0x0000000506967212 */ /* 0x000fe200078e3cff */
[----:B------:R-:W-:Y:S01]  /*1a50*/  IMAD R5, R20, 0x200, R149 ;  /* 0x0000020014057824 */ /* 0x000fe200078e0295 */
[----:B------:R-:W-:Y:S01]  /*1a60*/  LOP3.LUT R4, R2, R0, RZ, 0x3c, !PT ;  /* 0x0000000002047212 */ /* 0x000fe200078e3cff */
[----:B------:R-:W-:Y:S01]  /*1a70*/  IMAD.IADD R0, R11, 0x1, R8 ;  /* 0x000000010b007824 */ /* 0x000fe200078e0208 */
[----:B------:R-:W-:Y:S01]  /*1a80*/  BAR.SYNC.DEFER_BLOCKING 0x0 ;  /* 0x0000000000007b1d */ /* 0x000fe20000010000 */
[----:B------:R-:W-:Y:S01]  /*1a90*/  LEA R6, P0, R10, R32, 0x6 ;  /* 0x000000200a067211 */ /* 0x000fe200078030ff */
[----:B------:R-:W-:-:S03]  /*1aa0*/  IMAD R2, R151, 0x20, R5 ;  /* 0x0000002097027824 */ /* 0x000fc600078e0205 */
[----:B------:R-:W-:Y:S01]  /*1ab0*/  LEA.HI.X R5, R10, R30, R0, 0x6, P0 ;  /* 0x0000001e0a057211 */ /* 0x000fe200000f3400 */
[----:B------:R-:W-:Y:S01]  /*1ac0*/  IMAD.IADD R2, R150, 0x1, R2 ;  /* 0x0000000196027824 */ /* 0x000fe200078e0202 */
[----:B------:R-:W-:Y:S01]  /*1ad0*/  LEA R12, P0, R6, c[0x0][0x1f8], 0x1 ;  /* 0x00007e00060c7a11 */ /* 0x000fe200078008ff */
[----:B------:R-:W-:Y:S02]  /*1ae0*/  IMAD.U32 R0, R9, 0x20, R4 ;  /* 0x0000002009007824 */ /* 0x000fe400078e0004 */
[----:B------:R-:W-:Y:S01]  /*1af0*/  IMAD.SHL.U32 R219, R2, 0x2, RZ ;  /* 0x0000000202db7824 */ /* 0x000fe200078e00ff */
[----:B------:R-:W-:Y:S01]  /*1b00*/  LEA.HI.X R13, R6, c[0x0][0x1fc], R5, 0x1, P0 ;  /* 0x00007f00060d7a11 */ /* 0x000fe200000f0c05 */
[----:B------:R-:W-:Y:S01]  /*1b10*/  IMAD.SHL.U32 R216, R0, 0x2, RZ ;  /* 0x0000000200d87824 */ /* 0x000fe200078e00ff */
[----:B------:R-:W-:Y:S01]  /*1b20*/  LEA R14, P0, R15, R12, 0x6 ;  /* 0x0000000c0f0e7211 */ /* 0x000fe200078030ff */
[----:B------:R-:W-:Y:S02]  /*1b30*/  IMAD R220, R3, 0x2, R219 ;  /* 0x0000000203dc7824 */ /* 0x000fe400078e02db */
[----:B------:R-:W-:Y:S01]  /*1b40*/  IMAD.IADD R0, R159, 0x1, -R19 ;  /* 0x000000019f007824 */ /* 0x000fe200078e0a13 */
[----:B------:R-:W-:-:S02]  /*1b50*/  IADD3 R2, R216, 0x3100, RZ ;  /* 0x00003100d8027810 */ /* 0x000fc40007ffe0ff */
[----:B------:R-:W-:Y:S02]  /*1b60*/  IADD3 R221, R216, 0x3120, RZ ;  /* 0x00003120d8dd7810 */ /* 0x000fe40007ffe0ff */
[----:B------:R-:W-:Y:S02]  /*1b70*/  @P2 IADD3 R221, R2, -0x20, RZ ;  /* 0xffffffe002dd2810 */ /* 0x000fe40007ffe0ff */
[C---:B------:R-:W-:Y:S01]  /*1b80*/  ISETP.LT.OR P3, PT, R0.reuse, 0x1, P5 ;  /* 0x000000010000780c */ /* 0x040fe20002f61670 */
[----:B------:R-:W-:Y:S01]  /*1b90*/  LDSM.16.M88.4 R8, [R219+0x6100] ;  /* 0x00610000db08783b */ /* 0x000fe20000000200 */
[----:B------:R-:W-:Y:S02]  /*1ba0*/  ISETP.LT.OR P2, PT, R0, 0x1, !P1 ;  /* 0x000000010000780c */ /* 0x000fe40004f41670 */
[----:B------:R-:W-:Y:S01]  /*1bb0*/  LEA.HI.X R15, R15, R13, R17, 0x6, P0 ;  /* 0x0000000d0f0f7211 */ /* 0x000fe200000f3411 */
[----:B------:R-:W1:Y:S01]  /*1bc0*/  LDSM.16.M88.4 R20, [R216+0x3100] ;  /* 0x00310000d814783b */ /* 0x000e620000000200 */
[----:B------:R-:W-:-:S02]  /*1bd0*/  LOP3.LUT P0, RZ, R16, 0x4, RZ, 0xc0, !PT ;  /* 0x0000000410ff7812 */ /* 0x000fc4000780c0ff */
[C---:B------:R-:W-:Y:S01]  /*1be0*/  ISETP.LT.OR P1, PT, R0.reuse, 0x21, !P1 ;  /* 0x000000210000780c */ /* 0x040fe20004f21670 */
[----:B------:R-:W2:Y:S04]  /*1bf0*/  LDSM.16.M88.4 R4, [R219+0x7100] ;  /* 0x00710000db04783b */ /* 0x000ea80000000200 */
[----:B------:R-:W3:Y:S04]  /*1c00*/  LDSM.16.M88.4 R32, [R216+0x3500] ;  /* 0x00350000d820783b */ /* 0x000ee80000000200 */
[----:B------:R-:W4:Y:S04]  /*1c10*/  LDSM.16.M88.4 R44, [R216+0x3900] ;  /* 0x00390000d82c783b */ /* 0x000f280000000200 */
[----:B------:R-:W5:Y:S04]  /*1c20*/  LDSM.16.M88.4 R40, [R216+0x3d00] ;  /* 0x003d0000d828783b */ /* 0x000f680000000200 */
[----:B------:R-:W-:Y:S04]  /*1c30*/  LDSM.16.M88.4 R36, [R220+0x6100] ;  /* 0x00610000dc24783b */ /* 0x000fe80000000200 */
[----:B------:R-:W4:Y:S04]  /*1c40*/  LDSM.16.M88.4 R48, [R221] ;  /* 0x00000000dd30783b */ /* 0x000f280000000200 */
[----:B------:R-:W5:Y:S04]  /*1c50*/  LDSM.16.M88.4 R16, [R220+0x7100] ;  /* 0x00710000dc10783b */ /* 0x000f680000000200 */
[----:B------:R-:W-:Y:S04]  /*1c60*/  LDSM.16.M88.4 R60, [R221+0x400] ;  /* 0x00040000dd3c783b */ /* 0x000fe80000000200 */
[----:B------:R-:W-:Y:S04]  /*1c70*/  LDSM.16.M88.4 R72, [R221+0x800] ;  /* 0x00080000dd48783b */ /* 0x000fe80000000200 */
[----:B------:R-:W-:Y:S01]  /*1c80*/  LDSM.16.M88.4 R84, [R221+0xc00] ;  /* 0x000c0000dd54783b */ /* 0x000fe20000000200 */
[----:B-1----:R-:W-:Y:S03]  /*1c90*/  HMMA.16816.F32 R24, R8, R20, RZ ;  /* 0x000000140818723c */ /* 0x002fe600000018ff */
[----:B------:R-:W-:Y:S01]  /*1ca0*/  @!PT LDS RZ, [RZ] ;  /* 0x00000000fffff984 */ /* 0x000fe20000000800 */
[----:B------:R-:W-:Y:S01]  /*1cb0*/  @!PT LDS RZ, [RZ] ;  /* 0x00000000fffff984 */ /* 0x000fe20000000800 */
[----:B------:R-:W-:Y:S01]  /*1cc0*/  @!PT LDS RZ, [RZ] ;  /* 0x00000000fffff984 */ /* 0x000fe20000000800 */
[----:B------:R1:W-:Y:S01]  /*1cd0*/  LDGSTS.E.BYPASS.LTC128B.128 [R233+0x100], [R12.64], !P3 ;  /* 0x001000000ce97fae */ /* 0x0003e2000d901d46 */
[----:B------:R-:W-:-:S02]  /*1ce0*/  ISETP.LT.OR P3, PT, R0, 0x1, !P0 ;  /* 0x000000010000780c */ /* 0x000fc40004761670 */
[C---:B------:R-:W-:Y:S01]  /*1cf0*/  ISETP.LT.OR P0, PT, R0.reuse, 0x21, !P0 ;  /* 0x000000210000780c */ /* 0x040fe20004701670 */
[----:B------:R1:W-:Y:S01]  /*1d00*/  LDGSTS.E.BYPASS.LTC128B.128 [R233+0x1100], [R12.64+0x40], !P2 ;  /* 0x011000400ce97fae */ /* 0x0003e2000d101d46 */
[----:B------:R-:W-:Y:S01]  /*1d10*/  ISETP.LT.OR P2, PT, R0, 0x21, P5 ;  /* 0x000000210000780c */ /* 0x000fe20002f41670 */
[C---:B--2---:R-:W-:Y:S08]  /*1d20*/  HMMA.16816.F32 R52, R4.reuse, R20, RZ ;  /* 0x000000140434723c */ /* 0x044ff000000018ff */
[----:B------:R1:W-:Y:S01]  /*1d30*/  LDGSTS.E.BYPASS.LTC128B.128 [R233+0x2100], [R12.64+0x80], !P3 ;  /* 0x021000800ce97fae */ /* 0x0003e2000d901d46 */
[C---:B---3--:R-:W-:Y:S03]  /*1d40*/  HMMA.16816.F32 R68, R4.reuse, R32, RZ ;  /* 0x000000200444723c */ /* 0x048fe600000018ff */
[----:B------:R1:W-:Y:S04]  /*1d50*/  LDGSTS.E.BYPASS.LTC128B.128 [R233+0x900], [R14.64], !P2 ;  /* 0x009000000ee97fae */ /* 0x0003e8000d101d46 */
[----:B------:R1:W-:Y:S01]  /*1d60*/  LDGSTS.E.BYPASS.LTC128B.128 [R233+0x1900], [R14.64+0x40], !P1 ;  /* 0x019000400ee97fae */ /* 0x0003e2000c901d46 */
[----:B----4-:R-:W-:Y:S01]  /*1d70*/  HMMA.16816.F32 R56, R4, R44, RZ ;  /* 0x0000002c0438723c */ /* 0x010fe200000018ff */
[----:B------:R-:W-:-:S02]  /*1d80*/  ISETP.GT.AND P1, PT, R148, R181, PT ;  /* 0x000000b59400720c */ /* 0x000fc40003f24270 */
[----:B------:R1:W-:Y:S04]  /*1d90*/  LDGSTS.E.BYPASS.LTC128B.128 [R233+0x2900], [R14.64+0x80], !P0 ;  /* 0x029000800ee97fae */ /* 0x0003e8000c101d46 */
[----:B------:R-:W-:Y:S01]  /*1da0*/  LDSM.16.M88.4 R64, [R216+0x4100] ;  /* 0x00410000d840783b */ /* 0x000fe20000000200 */
[C---:B-----5:R-:W-:Y:S03]  /*1db0*/  HMMA.16816.F32 R76, R4.reuse, R40, RZ ;  /* 0x00000028044c723c */ /* 0x060fe600000018ff */
[----:B------:R-:W2:Y:S04]  /*1dc0*/  LDSM.16.M88.4 R28, [R219+0x8100] ;  /* 0x00810000db1c783b */ /* 0x000ea80000000200 */
[----:B------:R-:W-:Y:S01]  /*1dd0*/  LDSM.16.M88.4 R80, [R221+0x1000] ;  /* 0x00100000dd50783b */ /* 0x000fe20000000200 */
[C---:B------:R-:W-:Y:S03]  /*1de0*/  HMMA.16816.F32 R112, R4.reuse, R22, RZ ;  /* 0x000000160470723c */ /* 0x040fe600000018ff */
[----:B------:R-:W0:Y:S05]  /*1df0*/  LDGDEPBAR ;  /* 0x00000000000079af */ /* 0x000e2a0000000000 */
[C---:B------:R-:W-:Y:S01]  /*1e00*/  HMMA.16816.F32 R108, R4.reuse, R34, RZ ;  /* 0x00000022046c723c */ /* 0x040fe200000018ff */
[----:B-1----:R-:W-:Y:S07]  /*1e10*/  LDSM.16.M88.4 R12, [R220+0x9100] ;  /* 0x00910000dc0c783b */ /* 0x002fee0000000200 */
[C---:B------:R-:W-:Y:S08]  /*1e20*/  HMMA.16816.F32 R104, R4.reuse, R46, RZ ;  /* 0x0000002e0468723c */ /* 0x040ff000000018ff */
[----:B------:R-:W-:Y:S08]  /*1e30*/  HMMA.16816.F32 R96, R4, R42, RZ ;  /* 0x0000002a0460723c */ /* 0x000ff000000018ff */
[----:B------:R-:W-:Y:S01]  /*1e40*/  HMMA.16816.F32 R4, R36, R48, R24 ;  /* 0x000000302404723c */ /* 0x000fe20000001818 */
[----:B------:R-:W1:Y:S07]  /*1e50*/  LDSM.16.M88.4 R24, [R219+0x9100] ;  /* 0x00910000db18783b */ /* 0x000e6e0000000200 */
[C---:B------:R-:W-:Y:S01]  /*1e60*/  HMMA.16816.F32 R92, R8.reuse, R22, RZ ;  /* 0x00000016085c723c */ /* 0x040fe200000018ff */
[----:B------:R-:W3:Y:S07]  /*1e70*/  LDSM.16.M88.4 R20, [R220+0x8100] ;  /* 0x00810000dc14783b */ /* 0x000eee0000000200 */
[C---:B------:R-:W-:Y:S08]  /*1e80*/  HMMA.16816.F32 R88, R8.reuse, R32, RZ ;  /* 0x000000200858723c */ /* 0x040ff000000018ff */
[----:B------:R-:W-:Y:S08]  /*1e90*/  HMMA.16816.F32 R120, R8, R34, RZ ;  /* 0x000000220878723c */ /* 0x000ff000000018ff */
[----:B------:R-:W-:Y:S08]  /*1ea0*/  HMMA.16816.F32 R32, R16, R48, R52 ;  /* 0x000000301020723c */ /* 0x000ff00000001834 */
[----:B--2---:R-:W-:Y:S08]  /*1eb0*/  HMMA.16816.F32 R4, R28, R64, R4 ;  /* 0x000000401c04723c */ /* 0x004ff00000001804 */
[C---:B------:R-:W-:Y:S08]  /*1ec0*/  HMMA.16816.F32 R100, R8.reuse, R44, RZ ;  /* 0x0000002c0864723c */ /* 0x040ff000000018ff */
[C---:B------:R-:W-:Y:S08]  /*1ed0*/  HMMA.16816.F32 R128, R8.reuse, R46, RZ ;  /* 0x0000002e0880723c */ /* 0x040ff000000018ff */
[C---:B------:R-:W-:Y:S08]  /*1ee0*/  HMMA.16816.F32 R116, R8.reuse, R40, RZ ;  /* 0x000000280874723c */ /* 0x040ff000000018ff */
[----:B------:R-:W-:Y:S01]  /*1ef0*/  HMMA.16816.F32 R124, R8, R42, RZ ;  /* 0x0000002a087c723c */ /* 0x000fe200000018ff */
[----:B------:R-:W-:Y:S04]  /*1f00*/  LDSM.16.M88.4 R8, [R219+0xa100] ;  /* 0x00a10000db08783b */ /* 0x000fe80000000200 */
[----:B------:R-:W-:Y:S03]  /*1f10*/  LDSM.16.M88.4 R40, [R216+0x4500] ;  /* 0x00450000d828783b */ /* 0x000fe60000000200 */
[----:B------:R-:W-:Y:S01]  /*1f20*/  HMMA.16816.F32 R136, R16, R72, R56 ;  /* 0x000000481088723c */ /* 0x000fe20000001838 */
[----:B------:R-:W2:Y:S07]  /*1f30*/  LDSM.16.M88.4 R56, [R216+0x5100] ;  /* 0x00510000d838783b */ /* 0x000eae0000000200 */
[----:B-1----:R-:W-:Y:S01]  /*1f40*/  HMMA.16816.F32 R44, R24, R64, R32 ;  /* 0x00000040182c723c */ /* 0x002fe20000001820 */
[----:B------:R-:W-:Y:S07]  /*1f50*/  LDSM.16.M88.4 R32, [R220+0xa100] ;  /* 0x00a10000dc20783b */ /* 0x000fee0000000200 */
[----:B------:R-:W-:Y:S08]  /*1f60*/  HMMA.16816.F32 R52, R36, R50, R92 ;  /* 0x000000322434723c */ /* 0x000ff0000000185c */
[C---:B------:R-:W-:Y:S08]  /*1f70*/  HMMA.16816.F32 R144, R16.reuse, R84, R76 ;  /* 0x000000541090723c */ /* 0x040ff0000000184c */
[C---:B------:R-:W-:Y:S01]  /*1f80*/  HMMA.16816.F32 R76, R16.reuse, R50, R112 ;  /* 0x00000032104c723c */ /* 0x040fe20000001870 */
[----:B------:R-:W-:Y:S07]  /*1f90*/  LDSM.16.M88.4 R48, [R221+0x2000] ;  /* 0x00200000dd30783b */ /* 0x000fee0000000200 */
[C---:B------:R-:W-:Y:S08]  /*1fa0*/  HMMA.16816.F32 R132, R16.reuse, R60, R68 ;  /* 0x0000003c1084723c */ /* 0x040ff00000001844 */
[C---:B------:R-:W-:Y:S08]  /*1fb0*/  HMMA.16816.F32 R108, R16.reuse, R62, R108 ;  /* 0x0000003e106c723c */ /* 0x040ff0000000186c */
[C---:B------:R-:W-:Y:S08]  /*1fc0*/  HMMA.16816.F32 R112, R16.reuse, R74, R104 ;  /* 0x0000004a1070723c */ /* 0x040ff00000001868 */
[----:B------:R-:W-:Y:S08]  /*1fd0*/  HMMA.16816.F32 R140, R16, R86, R96 ;  /* 0x00000056108c723c */ /* 0x000ff00000001860 */
[----:B---3--:R-:W-:Y:S01]  /*1fe0*/  HMMA.16816.F32 R16, R20, R80, R4 ;  /* 0x000000501410723c */ /* 0x008fe20000001804 */
[----:B------:R-:W1:Y:S07]  /*1ff0*/  LDSM.16.M88.4 R4, [R219+0xb100] ;  /* 0x00b10000db04783b */ /* 0x000e6e0000000200 */
[C---:B------:R-:W-:Y:S08]  /*2000*/  HMMA.16816.F32 R68, R36.reuse, R60, R88 ;  /* 0x0000003c2444723c */ /* 0x040ff00000001858 */
[----:B------:R-:W-:Y:S08]  /*2010*/  HMMA.16816.F32 R88, R36, R62, R120 ;  /* 0x0000003e2458723c */ /* 0x000ff00000001878 */
[----:B------:R-:W-:Y:S08]  /*2020*/  HMMA.16816.F32 R60, R12, R80, R44 ;  /* 0x000000500c3c723c */ /* 0x000ff0000000182c */
[----:B------:R-:W-:Y:S08]  /*2030*/  HMMA.16816.F32 R44, R28, R66, R52 ;  /* 0x000000421c2c723c */ /* 0x000ff00000001834 */
[----:B--2---:R-:W-:Y:S01]  /*2040*/  HMMA.16816.F32 R52, R8, R56, R16 ;  /* 0x000000380834723c */ /* 0x004fe20000001810 */
[----:B------:R-:W2:Y:S07]  /*2050*/  LDSM.16.M88.4 R16, [R220+0xb100] ;  /* 0x00b10000dc10783b */ /* 0x000eae0000000200 */
[----:B------:R-:W-:Y:S08]  /*2060*/  HMMA.16816.F32 R76, R24, R66, R76 ;  /* 0x00000042184c723c */ /* 0x000ff0000000184c */
[C---:B------:R-:W-:Y:S08]  /*2070*/  HMMA.16816.F32 R100, R36.reuse, R72, R100 ;  /* 0x000000482464723c */ /* 0x040ff00000001864 */
[C---:B------:R-:W-:Y:S08]  /*2080*/  HMMA.16816.F32 R116, R36.reuse, R84, R116 ;  /* 0x000000542474723c */ /* 0x040ff00000001874 */
[C---:B------:R-:W-:Y:S08]  /*2090*/  HMMA.16816.F32 R128, R36.reuse, R74, R128 ;  /* 0x0000004a2480723c */ /* 0x040ff00000001880 */
[----:B------:R-:W-:Y:S01]  /*20a0*/  HMMA.16816.F32 R124, R36, R86, R124 ;  /* 0x00000056247c723c */ /* 0x000fe2000000187c */
[----:B------:R-:W3:Y:S07]  /*20b0*/  LDSM.16.M88.4 R36, [R221+0x1400] ;  /* 0x00140000dd24783b */ /* 0x000eee0000000200 */
[----:B------:R-:W-:Y:S08]  /*20c0*/  HMMA.16816.F32 R44, R20, R82, R44 ;  /* 0x00000052142c723c */ /* 0x000ff0000000182c */
[----:B-1----:R-:W-:Y:S08]  /*20d0*/  HMMA.16816.F32 R72, R4, R56, R60 ;  /* 0x000000380448723c */ /* 0x002ff0000000183c */
[----:B------:R-:W-:Y:S01]  /*20e0*/  HMMA.16816.F32 R84, R32, R48, R52 ;  /* 0x000000302054723c */ /* 0x000fe20000001834 */
[----:B------:R-:W-:Y:S07]  /*20f0*/  LDSM.16.M88.4 R52, [R216+0x4900] ;  /* 0x00490000d834783b */ /* 0x000fee0000000200 */
[----:B------:R-:W-:Y:S08]  /*2100*/  HMMA.16816.F32 R60, R12, R82, R76 ;  /* 0x000000520c3c723c */ /* 0x000ff0000000184c */
[-C--:B------:R-:W-:Y:S08]  /*2110*/  HMMA.16816.F32 R64, R28, R40.reuse, R68 ;  /* 0x000000281c40723c */ /* 0x080ff00000001844 */
[----:B------:R-:W-:Y:S01]  /*2120*/  HMMA.16816.F32 R68, R24, R40, R132 ;  /* 0x000000281844723c */ /* 0x000fe20000001884 */
[----:B------:R-:W-:-:S04]  /*2130*/  FMUL.FTZ R0, R84, c[0x0][0x320] ;  /* 0x0000c80054007a20 */ /* 0x000fc80000410000 */
[----:B------:R1:W-:Y:S03]  /*2140*/  MUFU.TANH R158, R0 ;  /* 0x00000000009e7308 */ /* 0x0003e60000002400 */
[-C--:B------:R-:W-:Y:S08]  /*2150*/  HMMA.16816.F32 R96, R24, R42.reuse, R108 ;  /* 0x0000002a1860723c */ /* 0x080ff0000000186c */
[----:B------:R-:W-:Y:S01]  /*2160*/  HMMA.16816.F32 R92, R28, R42, R88 ;  /* 0x0000002a1c5c723c */ /* 0x000fe20000001858 */
[----:B-1----:R-:W-:-:S07]  /*2170*/  FMUL.FTZ R0, R85, c[0x0][0x320] ;  /* 0x0000c80055007a20 */ /* 0x002fce0000410000 */
[----:B------:R-:W-:Y:S01]  /*2180*/  HMMA.16816.F32 R40, R8, R58, R44 ;  /* 0x0000003a0828723c */ /* 0x000fe2000000182c */
[----:B------:R-:W1:Y:S01]  /*2190*/  LDSM.16.M88.4 R44, [R216+0x5500] ;  /* 0x00550000d82c783b */ /* 0x000e620000000200 */
[----:B------:R4:W-:Y:S06]  /*21a0*/  MUFU.TANH R157, R0 ;  /* 0x00000000009d7308 */ /* 0x0009ec0000002400 */
[----:B--2---:R-:W-:Y:S08]  /*21b0*/  HMMA.16816.F32 R76, R16, R48, R72 ;  /* 0x00000030104c723c */ /* 0x004ff00000001848 */
[----:B------:R-:W-:Y:S01]  /*21c0*/  HMMA.16816.F32 R56, R4, R58, R60 ;  /* 0x0000003a0438723c */ /* 0x000fe2000000183c */
[----:B----4-:R-:W-:-:S04]  /*21d0*/  FMUL.FTZ R0, R86, c[0x0][0x320] ;  /* 0x0000c80056007a20 */ /* 0x010fc80000410000 */
[----:B------:R2:W-:Y:S03]  /*21e0*/  MUFU.TANH R156, R0 ;  /* 0x00000000009c7308 */ /* 0x0005e60000002400 */
[----:B---3--:R-:W-:Y:S08]  /*21f0*/  HMMA.16816.F32 R64, R20, R36, R64 ;  /* 0x000000241440723c */ /* 0x008ff00000001840 */
[----:B------:R-:W-:Y:S01]  /*2200*/  HMMA.16816.F32 R60, R32, R50, R40 ;  /* 0x00000032203c723c */ /* 0x000fe20000001828 */
[----:B------:R-:W3:Y:S01]  /*2210*/  LDSM.16.M88.4 R40, [R221+0x2400] ;  /* 0x00240000dd28783b */ /* 0x000ee20000000200 */
[----:B--2---:R-:W-:-:S06]  /*2220*/  FMUL.FTZ R0, R87, c[0x0][0x320] ;  /* 0x0000c80057007a20 */ /* 0x004fcc0000410000 */
[----:B------:R-:W-:Y:S01]  /*2230*/  HMMA.16816.F32 R72, R16, R50, R56 ;  /* 0x000000321048723c */ /* 0x000fe20000001838 */
[----:B------:R2:W-:Y:S07]  /*2240*/  MUFU.TANH R155, R0 ;  /* 0x00000000009b7308 */ /* 0x0005ee0000002400 */
[----:B-1----:R-:W-:Y:S08]  /*2250*/  HMMA.16816.F32 R48, R8, R44, R64 ;  /* 0x0000002c0830723c */ /* 0x002ff00000001840 */
[----:B------:R-:W-:Y:S01]  /*2260*/  HMMA.16816.F32 R68, R12, R36, R68 ;  /* 0x000000240c44723c */ /* 0x000fe20000001844 */
[----:B--2---:R-:W-:-:S04]  /*2270*/  FMUL.FTZ R0, R76, c[0x0][0x320] ;  /* 0x0000c8004c007a20 */ /* 0x004fc80000410000 */
[----:B------:R1:W2:Y:S03]  /*2280*/  MUFU.TANH R154, R0 ;  /* 0x00000000009a7308 */ /* 0x0002a60000002400 */
[-C--:B------:R-:W-:Y:S08]  /*2290*/  HMMA.16816.F32 R88, R28, R52.reuse, R100 ;  /* 0x000000341c58723c */ /* 0x080ff00000001864 */
[----:B------:R-:W-:Y:S01]  /*22a0*/  HMMA.16816.F32 R100, R24, R52, R136 ;  /* 0x000000341864723c */ /* 0x000fe20000001888 */
[----:B-1----:R-:W-:-:S07]  /*22b0*/  FMUL.FTZ R0, R77, c[0x0][0x320] ;  /* 0x0000c8004d007a20 */ /* 0x002fce0000410000 */
[----:B------:R-:W-:Y:S01]  /*22c0*/  HMMA.16816.F32 R56, R20, R38, R92 ;  /* 0x000000261438723c */ /* 0x000fe2000000185c */
[----:B------:R1:W4:Y:S07]  /*22d0*/  MUFU.TANH R153, R0 ;  /* 0x0000000000997308 */ /* 0x00032e0000002400 */
[----:B---3--:R-:W-:Y:S01]  /*22e0*/  HMMA.16816.F32 R64, R32, R40, R48 ;  /* 0x000000282040723c */ /* 0x008fe20000001830 */
[----:B------:R-:W-:Y:S07]  /*22f0*/  LDSM.16.M88.4 R48, [R221+0x1800] ;  /* 0x00180000dd30783b */ /* 0x000fee0000000200 */
[----:B------:R-:W-:Y:S01]  /*2300*/  HMMA.16816.F32 R68, R4, R44, R68 ;  /* 0x0000002c0444723c */ /* 0x000fe20000001844 */
[----:B-1----:R-:W-:-:S04]  /*2310*/  FMUL.FTZ R0, R78, c[0x0][0x320] ;  /* 0x0000c8004e007a20 */ /* 0x002fc80000410000 */
[----:B------:R1:W3:Y:S03]  /*2320*/  MUFU.TANH R152, R0 ;  /* 0x0000000000987308 */ /* 0x0002e60000002400 */
[----:B------:R-:W-:Y:S01]  /*2330*/  HMMA.16816.F32 R80, R12, R38, R96 ;  /* 0x000000260c50723c */ /* 0x000fe20000001860 */
[----:B------:R-:W-:Y:S07]  /*2340*/  LDSM.16.M88.4 R36, [R216+0x5900] ;  /* 0x00590000d824783b */ /* 0x000fee0000000200 */
[----:B------:R-:W-:Y:S01]  /*2350*/  HMMA.16816.F32 R56, R8, R46, R56 ;  /* 0x0000002e0838723c */ /* 0x000fe20000001838 */
[----:B-1----:R-:W-:-:S02]  /*2360*/  FMUL.FTZ R0, R79, c[0x0][0x320] ;  /* 0x0000c8004f007a20 */ /* 0x002fc40000410000 */
[----:B------:R-:W1:Y:S05]  /*2370*/  LDSM.16.M88.4 R76, [R216+0x4d00] ;  /* 0x004d0000d84c783b */ /* 0x000e6a0000000200 */
[----:B------:R-:W-:Y:S01]  /*2380*/  HMMA.16816.F32 R84, R16, R40, R68 ;  /* 0x000000281054723c */ /* 0x000fe20000001844 */
[----:B------:R5:W-:Y:S07]  /*2390*/  MUFU.TANH R138, R0 ;  /* 0x00000000008a7308 */ /* 0x000bee0000002400 */
[-C--:B------:R-:W-:Y:S08]  /*23a0*/  HMMA.16816.F32 R92, R24, R54.reuse, R112 ;  /* 0x00000036185c723c */ /* 0x080ff00000001870 */
[----:B------:R-:W-:Y:S01]  /*23b0*/  HMMA.16816.F32 R52, R28, R54, R128 ;  /* 0x000000361c34723c */ /* 0x000fe20000001880 */
[----:B-----5:R-:W-:-:S04]  /*23c0*/  FMUL.FTZ R0, R60, c[0x0][0x320] ;  /* 0x0000c8003c007a20 */ /* 0x020fc80000410000 */
[----:B------:R5:W-:Y:S03]  /*23d0*/  MUFU.TANH R139, R0 ;  /* 0x00000000008b7308 */ /* 0x000be60000002400 */
[----:B------:R-:W-:Y:S01]  /*23e0*/  HMMA.16816.F32 R68, R4, R46, R80 ;  /* 0x0000002e0444723c */ /* 0x000fe20000001850 */
[----:B------:R-:W2:Y:S07]  /*23f0*/  LDSM.16.M88.4 R44, [R221+0x2800] ;  /* 0x00280000dd2c783b */ /* 0x000eae0000000200 */
[----:B------:R-:W-:Y:S01]  /*2400*/  HMMA.16816.F32 R56, R32, R42, R56 ;  /* 0x0000002a2038723c */ /* 0x000fe20000001838 */
[----:B-----5:R-:W-:-:S07]  /*2410*/  FMUL.FTZ R0, R61, c[0x0][0x320] ;  /* 0x0000c8003d007a20 */ /* 0x020fce0000410000 */
[C---:B-1----:R-:W-:Y:S01]  /*2420*/  HMMA.16816.F32 R104, R24.reuse, R76, R144 ;  /* 0x0000004c1868723c */ /* 0x042fe20000001890 */
[----:B------:R1:W-:Y:S07]  /*2430*/  MUFU.TANH R123, R0 ;  /* 0x00000000007b7308 */ /* 0x0003ee0000002400 */
[----:B------:R-:W-:Y:S08]  /*2440*/  HMMA.16816.F32 R96, R24, R78, R140 ;  /* 0x0000004e1860723c */ /* 0x000ff0000000188c */
[----:B------:R-:W-:Y:S01]  /*2450*/  HMMA.16816.F32 R24, R12, R48, R100 ;  /* 0x000000300c18723c */ /* 0x000fe20000001864 */
[----:B-1----:R-:W-:-:S04]  /*2460*/  FMUL.FTZ R0, R62, c[0x0][0x320] ;  /* 0x0000c8003e007a20 */ /* 0x002fc80000410000 */
[----:B------:R1:W-:Y:S03]  /*2470*/  MUFU.TANH R122, R0 ;  /* 0x00000000007a7308 */ /* 0x0003e60000002400 */
[----:B------:R-:W-:Y:S08]  /*2480*/  HMMA.16816.F32 R52, R20, R50, R52 ;  /* 0x000000321434723c */ /* 0x000ff00000001834 */
[----:B------:R-:W-:Y:S01]  /*2490*/  HMMA.16816.F32 R68, R16, R42, R68 ;  /* 0x0000002a1044723c */ /* 0x000fe20000001844 */
[----:B------:R-:W5:Y:S01]  /*24a0*/  LDSM.16.M88.4 R40, [R221+0x1c00] ;  /* 0x001c0000dd28783b */ /* 0x000f620000000200 */
[----:B-1----:R-:W-:-:S06]  /*24b0*/  FMUL.FTZ R0, R63, c[0x0][0x320] ;  /* 0x0000c8003f007a20 */ /* 0x002fcc0000410000 */
[----:B------:R-:W-:Y:S01]  /*24c0*/  HMMA.16816.F32 R60, R20, R48, R88 ;  /* 0x00000030143c723c */ /* 0x000fe20000001858 */
[----:B------:R1:W-:Y:S07]  /*24d0*/  MUFU.TANH R121, R0 ;  /* 0x0000000000797308 */ /* 0x0003ee0000002400 */
[----:B------:R-:W-:Y:S08]  /*24e0*/  HMMA.16816.F32 R24, R4, R36, R24 ;  /* 0x000000240418723c */ /* 0x000ff00000001818 */
[----:B------:R-:W-:Y:S01]  /*24f0*/  HMMA.16816.F32 R48, R12, R50, R92 ;  /* 0x000000320c30723c */ /* 0x000fe2000000185c */
[----:B-1----:R-:W-:-:S04]  /*2500*/  FMUL.FTZ R0, R72, c[0x0][0x320] ;  /* 0x0000c80048007a20 */ /* 0x002fc80000410000 */
[----:B------:R1:W1:Y:S03]  /*2510*/  MUFU.TANH R120, R0 ;  /* 0x0000000000787308 */ /* 0x0002660000002400 */
[----:B------:R-:W-:Y:S01]  /*2520*/  HMMA.16816.F32 R60, R8, R36, R60 ;  /* 0x00000024083c723c */ /* 0x000fe2000000183c */
[----:B-1----:R-:W-:-:S04]  /*2530*/  FMUL.FTZ R0, R73, c[0x0][0x320] ;  /* 0x0000c80049007a20 */ /* 0x002fc80000410000 */
[----:B------:R1:W1:Y:S11]  /*2540*/  MUFU.TANH R111, R0 ;  /* 0x00000000006f7308 */ /* 0x0002760000002400 */
[----:B------:R-:W-:Y:S08]  /*2550*/  @!UPT UIADD3 URZ, URZ, URZ, URZ ;  /* 0x0000003f3f3ff290 */ /* 0x000ff0000fffe03f */
[----:B--2---:R-:W-:Y:S01]  /*2560*/  HMMA.16816.F32 R60, R32, R44, R60 ;  /* 0x0000002c203c723c */ /* 0x004fe2000000183c */
[----:B-1----:R-:W-:-:S04]  /*2570*/  FMUL.FTZ R0, R74, c[0x0][0x320] ;  /* 0x0000c8004a007a20 */ /* 0x002fc80000410000 */
[----:B------:R1:W2:Y:S11]  /*2580*/  MUFU.TANH R109, R0 ;  /* 0x00000000006d7308 */ /* 0x0002b60000002400 */
[----:B------:R-:W-:Y:S08]  /*2590*/  @!UPT UIADD3 URZ, URZ, URZ, URZ ;  /* 0x0000003f3f3ff290 */ /* 0x000ff0000fffe03f */
[----:B------:R-:W-:Y:S02]  /*25a0*/  FMUL.FTZ R63, R63, c[0x0][0x320] ;  /* 0x0000c8003f3f7a20 */ /* 0x000fe40000410000 */
[----:B-1----:R-:W-:-:S04]  /*25b0*/  FMUL.FTZ R0, R75, c[0x0][0x320] ;  /* 0x0000c8004b007a20 */ /* 0x002fc80000410000 */
[----:B------:R-:W-:Y:S01]  /*25c0*/  MUFU.TANH R63, R63 ;  /* 0x0000003f003f7308 */ /* 0x000fe20000002400 */
[C---:B------:R-:W-:Y:S07]  /*25d0*/  HMMA.16816.F32 R72, R28.reuse, R76, R116 ;  /* 0x0000004c1c48723c */ /* 0x040fee0000001874 */
[----:B------:R1:W-:Y:S01]  /*25e0*/  MUFU.TANH R108, R0 ;  /* 0x00000000006c7308 */ /* 0x0003e20000002400 */
[----:B------:R-:W-:Y:S08]  /*25f0*/  HMMA.16816.F32 R76, R28, R78, R124 ;  /* 0x0000004e1c4c723c */ /* 0x000ff0000000187c */
[----:B------:R-:W-:Y:S01]  /*2600*/  HMMA.16816.F32 R28, R8, R38, R52 ;  /* 0x00000026081c723c */ /* 0x000fe20000001834 */
[----:B-1----:R-:W-:-:S07]  /*2610*/  FMUL.FTZ R0, R64, c[0x0][0x320] ;  /* 0x0000c80040007a20 */ /* 0x002fce0000410000 */
[----:B------:R-:W-:Y:S01]  /*2620*/  HMMA.16816.F32 R36, R4, R38, R48 ;  /* 0x000000260424723c */ /* 0x000fe20000001830 */
[----:B------:R1:W-:Y:S11]  /*2630*/  MUFU.TANH R110, R0 ;  /* 0x00000000006e7308 */ /* 0x0003f60000002400 */
[----:B------:R-:W-:Y:S04]  /*2640*/  @!UPT UIADD3 URZ, URZ, URZ, URZ ;  /* 0x0000003f3f3ff290 */ /* 0x000fe8000fffe03f */
[----:B------:R-:W-:Y:S01]  /*2650*/  HMMA.16816.F32 R52, R32, R46, R28 ;  /* 0x0000002e2034723c */ /* 0x000fe2000000181c */
[----:B------:R-:W-:Y:S01]  /*2660*/  LDSM.16.M88.4 R28, [R221+0x2c00] ;  /* 0x002c0000dd1c783b */ /* 0x000fe20000000200 */
[----:B-1----:R-:W-:-:S04]  /*2670*/  FMUL.FTZ R0, R65, c[0x0][0x320] ;  /* 0x0000c80041007a20 */ /* 0x002fc80000410000 */
[----:B------:R1:W-:Y:S02]  /*2680*/  MUFU.TANH R132, R0 ;  /* 0x0000000000847308 */ /* 0x0003e40000002400 */
[----:B-1----:R-:W-:Y:S11]  /*2690*/  FMUL.FTZ R0, R66, c[0x0][0x320] ;  /* 0x0000c80042007a20 */ /* 0x002ff60000410000 */
[----:B------:R-:W-:Y:S05]  /*26a0*/  @!UPT UIADD3 URZ, URZ, URZ, URZ ;  /* 0x0000003f3f3ff290 */ /* 0x000fea000fffe03f */
[----:B------:R-:W-:Y:S01]  /*26b0*/  FMUL.FTZ R2, R55, c[0x0][0x320] ;  /* 0x0000c80037027a20 */ /* 0x000fe20000410000 */
[----:B------:R1:W-:Y:S01]  /*26c0*/  MUFU.TANH R137, R0 ;  /* 0x0000000000897308 */ /* 0x0003e20000002400 */
[----:B------:R-:W-:Y:S02]  /*26d0*/  FMUL.FTZ R54, R54, c[0x0][0x320] ;  /* 0x0000c80036367a20 */ /* 0x000fe40000410000 */
[----:B-1----:R-:W-:Y:S02]  /*26e0*/  FMUL.FTZ R0, R67, c[0x0][0x320] ;  /* 0x0000c80043007a20 */ /* 0x002fe40000410000 */
[----:B-----5:R-:W-:Y:S03]  /*26f0*/  HMMA.16816.F32 R64, R12, R40, R104 ;  /* 0x000000280c40723c */ /* 0x020fe60000001868 */
[----:B------:R1:W-:Y:S02]  /*2700*/  MUFU.TANH R136, R0 ;  /* 0x0000000000887308 */ /* 0x0003e40000002400 */
[----:B-1----:R-:W-:-:S06]  /*2710*/  FMUL.FTZ R0, R84, c[0x0][0x320] ;  /* 0x0000c80054007a20 */ /* 0x002fcc0000410000 */
[----:B------:R1:W5:Y:S02]  /*2720*/  MUFU.TANH R88, R0 ;  /* 0x0000000000587308 */ /* 0x0003640000002400 */
[----:B-1----:R-:W-:-:S06]  /*2730*/  FMUL.FTZ R0, R85, c[0x0][0x320] ;  /* 0x0000c80055007a20 */ /* 0x002fcc0000410000 */
[----:B------:R1:W1:Y:S02]  /*2740*/  MUFU.TANH R84, R0 ;  /* 0x0000000000547308 */ /* 0x0002640000002400 */
[----:B-1----:R-:W-:-:S06]  /*2750*/  FMUL.FTZ R0, R86, c[0x0][0x320] ;  /* 0x0000c80056007a20 */ /* 0x002fcc0000410000 */
[----:B------:R1:W1:Y:S02]  /*2760*/  MUFU.TANH R100, R0 ;  /* 0x0000000000647308 */ /* 0x0002640000002400 */
[----:B-1----:R-:W-:-:S06]  /*2770*/  FMUL.FTZ R0, R87, c[0x0][0x320] ;  /* 0x0000c80057007a20 */ /* 0x002fcc0000410000 */
[----:B------:R1:W-:Y:S02]  /*2780*/  MUFU.TANH R101, R0 ;  /* 0x0000000000657308 */ /* 0x0003e40000002400 */
[----:B-1----:R-:W-:-:S06]  /*2790*/  FMUL.FTZ R0, R56, c[0x0][0x320] ;  /* 0x0000c80038007a20 */ /* 0x002fcc0000410000 */
[----:B------:R1:W-:Y:S02]  /*27a0*/  MUFU.TANH R134, R0 ;  /* 0x0000000000867308 */ /* 0x0003e40000002400 */
[----:B-1----:R-:W-:-:S06]  /*27b0*/  FMUL.FTZ R0, R57, c[0x0][0x320] ;  /* 0x0000c80039007a20 */ /* 0x002fcc0000410000 */
[----:B------:R1:W-:Y:S02]  /*27c0*/  MUFU.TANH R133, R0 ;  /* 0x0000000000857308 */ /* 0x0003e40000002400 */
[----:B-1----:R-:W-:-:S06]  /*27d0*/  FMUL.FTZ R0, R58, c[0x0][0x320] ;  /* 0x0000c8003a007a20 */ /* 0x002fcc0000410000 */
[----:B------:R1:W-:Y:S02]  /*27e0*/  MUFU.TANH R135, R0 ;  /* 0x0000000000877308 */ /* 0x0003e40000002400 */
[----:B-1----:R-:W-:Y:S02]  /*27f0*/  FMUL.FTZ R0, R59, c[0x0][0x320] ;  /* 0x0000c8003b007a20 */ /* 0x002fe40000410000 */
[----:B------:R-:W-:Y:S01]  /*2800*/  HMMA.16816.F32 R56, R16, R44, R24 ;  /* 0x0000002c1038723c */ /* 0x000fe20000001818 */
[----:B------:R-:W1:Y:S03]  /*2810*/  LDSM.16.M88.4 R24, [R216+0x5d00] ;  /* 0x005d0000d818783b */ /* 0x000e660000000200 */
[----:B------:R2:W-:Y:S01]  /*2820*/  MUFU.TANH R144, R0 ;  /* 0x0000000000907308 */ /* 0x0005e20000002400 */
[----:B------:R-:W-:-:S04]  /*2830*/  DEPBAR.LE SB0, 0x0 ;  /* 0x000080000000791a */ /* 0x000fc80000000000 */
[----:B------:R-:W-:Y:S01]  /*2840*/  HMMA.16816.F32 R44, R16, R46, R36 ;  /* 0x0000002e102c723c */ /* 0x000fe20000001824 */
[----:B--2---:R-:W-:-:S04]  /*2850*/  FMUL.FTZ R0, R68, c[0x0][0x320] ;  /* 0x0000c80044007a20 */ /* 0x004fc80000410000 */
[----:B------:R2:W1:Y:S10]  /*2860*/  MUFU.TANH R83, R0 ;  /* 0x0000000000537308 */ /* 0x0004740000002400 */
[----:B------:R-:W-:-:S02]  /*2870*/  FMUL.FTZ R59, R59, c[0x0][0x320] ;  /* 0x0000c8003b3b7a20 */ /* 0x000fc40000410000 */
[----:B------:R-:W-:Y:S02]  /*2880*/  FMUL.FTZ R58, R58, c[0x0][0x320] ;  /* 0x0000c8003a3a7a20 */ /* 0x000fe40000410000 */
[----:B------:R-:W-:Y:S02]  /*2890*/  FMUL.FTZ R56, R56, c[0x0][0x320] ;  /* 0x0000c80038387a20 */ /* 0x000fe40000410000 */
[----:B------:R-:W-:Y:S02]  /*28a0*/  FMUL.FTZ R57, R57, c[0x0][0x320] ;  /* 0x0000c80039397a20 */ /* 0x000fe40000410000 */
[----:B------:R-:W-:Y:S01]  /*28b0*/  MUFU.TANH R147, R56 ;  /* 0x0000003800937308 */ /* 0x000fe20000002400 */
[----:B--2---:R-:W-:-:S07]  /*28c0*/  FMUL.FTZ R0, R69, c[0x0][0x320] ;  /* 0x0000c80045007a20 */ /* 0x004fce0000410000 */
[----:B------:R-:W-:Y:S08]  /*28d0*/  MUFU.TANH R56, R2 ;  /* 0x0000000200387308 */ /* 0x000ff00000002400 */
[----:B------:R2:W-:Y:S08]  /*28e0*/  MUFU.TANH R82, R0 ;  /* 0x0000000000527308 */ /* 0x0005f00000002400 */
[----:B------:R-:W-:Y:S01]  /*28f0*/  MUFU.TANH R172, R57 ;  /* 0x0000003900ac7308 */ /* 0x000fe20000002400 */
[----:B--2---:R-:W-:-:S07]  /*2900*/  FMUL.FTZ R0, R70, c[0x0][0x320] ;  /* 0x0000c80046007a20 */ /* 0x004fce0000410000 */
[----:B------:R-:W-:Y:S08]  /*2910*/  MUFU.TANH R57, R54 ;  /* 0x0000003600397308 */ /* 0x000ff00000002400 */
[----:B------:R2:W-:Y:S02]  /*2920*/  MUFU.TANH R81, R0 ;  /* 0x0000000000517308 */ /* 0x0005e40000002400 */
[----:B--2---:R-:W-:-:S02]  /*2930*/  FMUL.FTZ R0, R71, c[0x0][0x320] ;  /* 0x0000c80047007a20 */ /* 0x004fc40000410000 */
[----:B------:R-:W-:Y:S04]  /*2940*/  HMMA.16816.F32 R68, R12, R42, R96 ;  /* 0x0000002a0c44723c */ /* 0x000fe80000001860 */
[----:B------:R2:W1:Y:S04]  /*2950*/  MUFU.TANH R80, R0 ;  /* 0x0000000000507308 */ /* 0x0004680000002400 */
[C---:B------:R-:W-:Y:S08]  /*2960*/  HMMA.16816.F32 R12, R20.reuse, R40, R72 ;  /* 0x00000028140c723c */ /* 0x040ff00000001848 */
[----:B------:R-:W-:Y:S01]  /*2970*/  HMMA.16816.F32 R20, R20, R42, R76 ;  /* 0x0000002a1414723c */ /* 0x000fe2000000184c */
[----:B--2---:R-:W-:-:S02]  /*2980*/  FMUL.FTZ R0, R60, c[0x0][0x320] ;  /* 0x0000c8003c007a20 */ /* 0x004fc40000410000 */
[----:B------:R-:W-:Y:S05]  /*2990*/  MUFU.TANH R60, R59 ;  /* 0x0000003b003c7308 */ /* 0x000fea0000002400 */
[-C--:B-1----:R-:W-:Y:S03]  /*29a0*/  HMMA.16816.F32 R40, R4, R24.reuse, R64 ;  /* 0x000000180428723c */ /* 0x082fe60000001840 */
[----:B------:R1:W-:Y:S05]  /*29b0*/  MUFU.TANH R177, R0 ;  /* 0x0000000000b17308 */ /* 0x0003ea0000002400 */
[----:B------:R-:W-:Y:S08]  /*29c0*/  HMMA.16816.F32 R12, R8, R24, R12 ;  /* 0x00000018080c723c */ /* 0x000ff0000000180c */
[----:B------:R-:W-:Y:S01]  /*29d0*/  HMMA.16816.F32 R36, R4, R26, R68 ;  /* 0x0000001a0424723c */ /* 0x000fe20000001844 */
[----:B-1----:R-:W-:-:S02]  /*29e0*/  FMUL.FTZ R0, R61, c[0x0][0x320] ;  /* 0x0000c8003d007a20 */ /* 0x002fc40000410000 */
[----:B------:R-:W-:Y:S04]  /*29f0*/  MUFU.TANH R61, R58 ;  /* 0x0000003a003d7308 */ /* 0x000fe80000002400 */
[----:B------:R-:W-:Y:S01]  /*2a00*/  @P1 SHF.R.S32.HI R7, RZ, 0x1f, R163 ;  /* 0x0000001fff071819 */ /* 0x000fe200000114a3 */
[----:B------:R-:W-:Y:S01]  /*2a10*/  HMMA.16816.F32 R48, R8, R26, R20 ;  /* 0x0000001a0830723c */ /* 0x000fe20000001814 */
[----:B------:R-:W-:-:S04]  /*2a20*/  @P1 IMAD R6, R161, R163, RZ ;  /* 0x000000a3a1061224 */ /* 0x000fc800078e02ff */
[----:B------:R-:W-:Y:S01]  /*2a30*/  @P1 IMAD R6, R7, R162, R6 ;  /* 0x000000a207061224 */ /* 0x000fe200078e0206 */
[----:B------:R1:W-:Y:S01]  /*2a40*/  MUFU.TANH R179, R0 ;  /* 0x0000000000b37308 */ /* 0x0003e20000002400 */
[----:B------:R-:W-:Y:S01]  /*2a50*/  FMUL.FTZ R8, R44, c[0x0][0x320] ;  /* 0x0000c8002c087a20 */ /* 0x000fe20000410000 */
[C---:B------:R-:W-:Y:S01]  /*2a60*/  HMMA.16816.F32 R24, R32.reuse, R28, R12 ;  /* 0x0000001c2018723c */ /* 0x040fe2000000180c */
[----:B------:R-:W-:Y:S02]  /*2a70*/  FMUL.FTZ R7, R45, c[0x0][0x320] ;  /* 0x0000c8002d077a20 */ /* 0x000fe40000410000 */
[----:B-1----:R-:W-:Y:S11]  /*2a80*/  FMUL.FTZ R0, R62, c[0x0][0x320] ;  /* 0x0000c8003e007a20 */ /* 0x002ff60000410000 */
[----:B------:R-:W-:Y:S02]  /*2a90*/  @!UPT UIADD3 URZ, URZ, URZ, URZ ;  /* 0x0000003f3f3ff290 */ /* 0x000fe4000fffe03f */
[----:B------:R-:W-:Y:S01]  /*2aa0*/  HMMA.16816.F32 R32, R32, R30, R48 ;  /* 0x0000001e2020723c */ /* 0x000fe20000001830 */
[----:B------:R1:W-:Y:S02]  /*2ab0*/  MUFU.TANH R62, R0 ;  /* 0x00000000003e7308 */ /* 0x0003e40000002400 */
[----:B-1----:R-:W-:-:S06]  /*2ac0*/  FMUL.FTZ R0, R52, c[0x0][0x320] ;  /* 0x0000c80034007a20 */ /* 0x002fcc0000410000 */
[----:B------:R1:W-:Y:S08]  /*2ad0*/  MUFU.TANH R52, R8 ;  /* 0x0000000800347308 */ /* 0x0003f00000002400 */
[----:B------:R2:W-:Y:S01]  /*2ae0*/  MUFU.TANH R59, R0 ;  /* 0x00000000003b7308 */ /* 0x0005e20000002400 */
[C---:B-1----:R-:W-:Y:S07]  /*2af0*/  HMMA.16816.F32 R8, R16.reuse, R28, R40 ;  /* 0x0000001c1008723c */ /* 0x042fee0000001828 */
[----:B------:R-:W-:Y:S01]  /*2b00*/  MUFU.TANH R40, R7 ;  /* 0x0000000700287308 */ /* 0x000fe20000002400 */
[----:B--2---:R-:W-:Y:S01]  /*2b10*/  FMUL.FTZ R0, R53, c[0x0][0x320] ;  /* 0x0000c80035007a20 */ /* 0x004fe20000410000 */
[----:B------:R-:W-:Y:S06]  /*2b20*/  HMMA.16816.F32 R16, R16, R30, R36 ;  /* 0x0000001e1010723c */ /* 0x000fec0000001824 */
[----:B------:R1:W-:Y:S02]  /*2b30*/  MUFU.TANH R58, R0 ;  /* 0x00000000003a7308 */ /* 0x0003e40000002400 */
[----:B-1----:R-:W-:-:S05]  /*2b40*/  LOP3.LUT R0, R160, 0xffffffe0, RZ, 0xc0, !PT ;  /* 0xffffffe0a0007812 */ /* 0x002fca00078ec0ff */
[----:B------:R-:W-:-:S05]  /*2b50*/  IMAD.IADD R0, R174, 0x1, -R0 ;  /* 0x00000001ae007824 */ /* 0x000fca00078e0a00 */
[----:B------:R-:W-:-:S04]  /*2b60*/  SHF.R.S32.HI R4, RZ, 0x1f, R0 ;  /* 0x0000001fff047819 */ /* 0x000fc80000011400 */
[----:B------:R-:W-:Y:S01]  /*2b70*/  LEA.HI R2, R4, R0, RZ, 0x2 ;  /* 0x0000000004027211 */ /* 0x000fe200078f10ff */
[----:B------:R-:W-:-:S03]  /*2b80*/  @P1 IMAD.WIDE.U32 R4, R163, R162, R166 ;  /* 0x000000a2a3041225 */ /* 0x000fc600078e00a6 */
[----:B------:R-:W-:Y:S01]  /*2b90*/  LOP3.LUT R2, R2, 0x7ffffffc, RZ, 0xc0, !PT ;  /* 0x7ffffffc02027812 */ /* 0x000fe200078ec0ff */
[----:B------:R-:W-:Y:S01]  /*2ba0*/  BAR.SYNC.DEFER_BLOCKING 0x0 ;  /* 0x0000000000007b1d */ /* 0x000fe20000010000 */
[----:B------:R-:W-:-:S03]  /*2bb0*/  @P1 LEA R14, P0, R4, c[0x0][0x1c8], 0x1 ;  /* 0x00007200040e1a11 */ /* 0x000fc600078008ff */
[----:B------:R-:W-:Y:S02]  /*2bc0*/  IMAD.IADD R0, R0, 0x1, -R2 ;  /* 0x0000000100007824 */ /* 0x000fe400078e0a02 */
[----:B------:R-:W-:Y:S02]  /*2bd0*/  @P1 IMAD.IADD R2, R5, 0x1, R6 ;  /* 0x0000000105021824 */ /* 0x000fe400078e0206 */
[----:B------:R-:W-:Y:S02]  /*2be0*/  IMAD R0, R0, -0x2, R159 ;  /* 0xfffffffe00007824 */ /* 0x000fe400078e029f */
[----:B------:R-:W-:Y:S01]  /*2bf0*/  FMUL.FTZ R5, R16, c[0x0][0x320] ;  /* 0x0000c80010057a20 */ /* 0x000fe20000410000 */
[----:B------:R-:W-:Y:S01]  /*2c00*/  @P1 LEA.HI.X R15, R4, c[0x0][0x1cc], R2, 0x1, P0 ;  /* 0x00007300040f1a11 */ /* 0x000fe200000f0c02 */
[----:B------:R-:W-:Y:S01]  /*2c10*/  FMUL.FTZ R2, R47, c[0x0][0x320] ;  /* 0x0000c8002f027a20 */ /* 0x000fe20000410000 */
[----:B------:R-:W-:Y:S01]  /*2c20*/  ISETP.GT.AND P2, PT, R0, RZ, PT ;  /* 0x000000ff0000720c */ /* 0x000fe20003f44270 */
[----:B------:R-:W-:Y:S01]  /*2c30*/  FMUL.FTZ R4, R46, c[0x0][0x320] ;  /* 0x0000c8002e047a20 */ /* 0x000fe20000410000 */
[C---:B------:R-:W-:Y:S01]  /*2c40*/  ISETP.GT.AND P0, PT, R0.reuse, 0x1, PT ;  /* 0x000000010000780c */ /* 0x040fe20003f04270 */
[----:B------:R1:W-:Y:S01]  /*2c50*/  MUFU.TANH R12, R2 ;  /* 0x00000002000c7308 */ /* 0x0003e20000002400 */
[----:B------:R-:W-:-:S02]  /*2c60*/  ISETP.GT.AND P3, PT, R0, 0x8, PT ;  /* 0x000000080000780c */ /* 0x000fc40003f64270 */
[----:B------:R-:W-:Y:S02]  /*2c70*/  FSEL R21, R154, -INF , P2 ;  /* 0xff8000009a157808 */ /* 0x000fe40001000000 */
[----:B----4-:R-:W-:Y:S02]  /*2c80*/  FSEL R22, R153, -INF , P0 ;  /* 0xff80000099167808 */ /* 0x010fe40000000000 */
[----:B---3--:R-:W-:Y:S01]  /*2c90*/  FSEL R28, R152, -INF , P2 ;  /* 0xff800000981c7808 */ /* 0x008fe20001000000 */
[----:B------:R2:W3:Y:S01]  /*2ca0*/  MUFU.TANH R7, R4 ;  /* 0x0000000400077308 */ /* 0x0004e20000002400 */
[----:B------:R-:W-:Y:S01]  /*2cb0*/  FSEL R43, R156, -INF , P2 ;  /* 0xff8000009c2b7808 */ /* 0x000fe20001000000 */
[----:B------:R-:W-:Y:S01]  /*2cc0*/  @!PT LDS RZ, [RZ] ;  /* 0x00000000fffff984 */ /* 0x000fe20000000800 */
[----:B------:R-:W-:Y:S01]  /*2cd0*/  @!PT LDS RZ, [RZ] ;  /* 0x00000000fffff984 */ /* 0x000fe20000000800 */
[----:B------:R-:W-:Y:S01]  /*2ce0*/  @!PT LDS RZ, [RZ] ;  /* 0x00000000fffff984 */ /* 0x000fe20000000800 */
[----:B------:R4:W-:Y:S01]  /*2cf0*/  @P1 LDGSTS.E.BYPASS.LTC128B.128 [R233+0x3100], [R14.64], !P5 ;  /* 0x031000000ee91fae */ /* 0x0009e2000e901d46 */
[----:B------:R-:W-:Y:S02]  /*2d00*/  FSEL R38, R158, -INF , P2 ;  /* 0xff8000009e267808 */ /* 0x000fe40001000000 */
[----:B------:R-:W-:Y:S01]  /*2d10*/  ISETP.GT.AND P2, PT, R0, 0x9, PT ;  /* 0x000000090000780c */ /* 0x000fe20003f44270 */
[----:B------:R4:W-:Y:S01]  /*2d20*/  @P1 LDGSTS.E.BYPASS.LTC128B.128 [R233+0x4100], [R14.64+0x40], !P4 ;  /* 0x041000400ee91fae */ /* 0x0009e2000e101d46 */
[----:B------:R-:W-:Y:S01]  /*2d30*/  FSEL R23, R120, -INF , P3 ;  /* 0xff80000078177808 */ /* 0x000fe20001800000 */
[----:B-1----:R-:W-:Y:S01]  /*2d40*/  FMUL.FTZ R2, R24, c[0x0][0x320] ;  /* 0x0000c80018027a20 */ /* 0x002fe20000410000 */
[----:B------:R-:W-:Y:S01]  /*2d50*/  FSEL R29, R138, -INF , P0 ;  /* 0xff8000008a1d7808 */ /* 0x000fe20000000000 */
[----:B------:R4:W-:Y:S01]  /*2d60*/  @P1 LDGSTS.E.BYPASS.LTC128B.128 [R233+0x5100], [R14.64+0x80], !P6 ;  /* 0x051000800ee91fae */ /* 0x0009e2000f101d46 */
[----:B------:R-:W-:Y:S01]  /*2d70*/  FSEL R46, R155, -INF , P0 ;  /* 0xff8000009b2e7808 */ /* 0x000fe20000000000 */
[----:B------:R1:W-:Y:S01]  /*2d80*/  MUFU.TANH R20, R2 ;  /* 0x0000000200147308 */ /* 0x0003e20000002400 */
[----:B------:R-:W-:-:S02]  /*2d90*/  FSEL R39, R157, -INF , P0 ;  /* 0xff8000009d277808 */ /* 0x000fc40000000000 */
[----:B------:R-:W-:Y:S01]  /*2da0*/  ISETP.GT.AND P0, PT, R0, 0x10, PT ;  /* 0x000000100000780c */ /* 0x000fe20003f04270 */
[----:B--2---:R-:W-:Y:S01]  /*2db0*/  FMUL.FTZ R4, R9, c[0x0][0x320] ;  /* 0x0000c80009047a20 */ /* 0x004fe20000410000 */
[----:B------:R-:W-:Y:S02]  /*2dc0*/  FSEL R24, R111, -INF , P2 ;  /* 0xff8000006f187808 */ /* 0x000fe40001000000 */
[----:B------:R-:W-:Y:S01]  /*2dd0*/  FSEL R36, R109, -INF , P3 ;  /* 0xff8000006d247808 */ /* 0x000fe20001800000 */
[----:B------:R2:W-:Y:S01]  /*2de0*/  MUFU.TANH R16, R4 ;  /* 0x0000000400107308 */ /* 0x0005e20000002400 */
[----:B------:R-:W-:Y:S02]  /*2df0*/  FSEL R45, R122, -INF , P3 ;  /* 0xff8000007a2d7808 */ /* 0x000fe40001800000 */
[----:B------:R-:W-:Y:S02]  /*2e00*/  FSEL R41, R139, -INF , P3 ;  /* 0xff8000008b297808 */ /* 0x000fe40001800000 */
[----:B------:R-:W-:-:S02]  /*2e10*/  ISETP.GT.AND P3, PT, R0, 0x11, PT ;  /* 0x000000110000780c */ /* 0x000fc40003f64270 */
[----:B-----5:R-:W-:Y:S01]  /*2e20*/  FSEL R47, R88, -INF , P0 ;  /* 0xff800000582f7808 */ /* 0x020fe20000000000 */
[----:B-1----:R-:W-:Y:S01]  /*2e30*/  FMUL.FTZ R2, R26, c[0x0][0x320] ;  /* 0x0000c8001a027a20 */ /* 0x002fe20000410000 */
[----:B------:R-:W-:Y:S01]  /*2e40*/  FSEL R37, R108, -INF , P2 ;  /* 0xff8000006c257808 */ /* 0x000fe20001000000 */
[----:B------:R1:W-:Y:S01]  /*2e50*/  MUFU.TANH R9, R5 ;  /* 0x0000000500097308 */ /* 0x0003e20000002400 */
[----:B------:R-:W-:Y:S02]  /*2e60*/  FSEL R44, R121, -INF , P2 ;  /* 0xff800000792c7808 */ /* 0x000fe40001000000 */
[----:B------:R-:W-:Y:S02]  /*2e70*/  FSEL R42, R123, -INF , P2 ;  /* 0xff8000007b2a7808 */ /* 0x000fe40001000000 */
[----:B------:R-:W-:Y:S01]  /*2e80*/  ISETP.GT.AND P2, PT, R0, 0x18, PT ;  /* 0x000000180000780c */ /* 0x000fe20003f44270 */
[----:B--2---:R-:W-:Y:S01]  /*2e90*/  FMUL.FTZ R4, R17, c[0x0][0x320] ;  /* 0x0000c80011047a20 */ /* 0x004fe20000410000 */
[----:B------:R-:W-:Y:S01]  /*2ea0*/  FSEL R54, R84, -INF , P3 ;  /* 0xff80000054367808 */ /* 0x000fe20001800000 */
[----:B------:R2:W-:Y:S01]  /*2eb0*/  MUFU.TANH R13, R2 ;  /* 0x00000002000d7308 */ /* 0x0005e20000002400 */
[----:B------:R-:W-:-:S02]  /*2ec0*/  FSEL R100, R100, -INF , P0 ;  /* 0xff80000064647808 */ /* 0x000fc40000000000 */
[----:B------:R-:W-:Y:S02]  /*2ed0*/  FSEL R137, R137, -INF , P0 ;  /* 0xff80000089897808 */ /* 0x000fe40000000000 */
[----:B------:R-:W-:Y:S02]  /*2ee0*/  FSEL R107, R110, -INF , P0 ;  /* 0xff8000006e6b7808 */ /* 0x000fe40000000000 */
[----:B------:R-:W-:Y:S01]  /*2ef0*/  ISETP.GT.AND P0, PT, R0, 0x19, PT ;  /* 0x000000190000780c */ /* 0x000fe20003f04270 */
[----:B-1----:R-:W-:Y:S01]  /*2f00*/  FMUL.FTZ R5, R11, c[0x0][0x320] ;  /* 0x0000c8000b057a20 */ /* 0x002fe20000410000 */
[----:B------:R-:W-:Y:S02]  /*2f10*/  FSEL R53, R83, -INF , P2 ;  /* 0xff80000053357808 */ /* 0x000fe40001000000 */
[----:B------:R-:W-:Y:S02]  /*2f20*/  FSEL R106, R80, -INF , P0 ;  /* 0xff800000506a7808 */ /* 0x000fe40000000000 */
[----:B------:R-:W-:-:S02]  /*2f30*/  FSEL R55, R82, -INF , P0 ;  /* 0xff80000052377808 */ /* 0x000fc40000000000 */
[----:B------:R-:W-:Y:S01]  /*2f40*/  FSEL R144, R144, -INF , P0 ;  /* 0xff80000090907808 */ /* 0x000fe20000000000 */
[----:B--2---:R-:W-:Y:S01]  /*2f50*/  FMUL.FTZ R2, R8, c[0x0][0x320] ;  /* 0x0000c80008027a20 */ /* 0x004fe20000410000 */
[----:B------:R-:W-:Y:S02]  /*2f60*/  FSEL R133, R133, -INF , P0 ;  /* 0xff80000085857808 */ /* 0x000fe40000000000 */
[----:B------:R-:W-:Y:S01]  /*2f70*/  FSEL R101, R101, -INF , P3 ;  /* 0xff80000065657808 */ /* 0x000fe20001800000 */
[----:B------:R1:W-:Y:S01]  /*2f80*/  MUFU.TANH R8, R2 ;  /* 0x0000000200087308 */ /* 0x0003e20000002400 */
[----:B------:R-:W-:Y:S02]  /*2f90*/  FSEL R136, R136, -INF , P3 ;  /* 0xff80000088887808 */ /* 0x000fe40001800000 */
[----:B------:R-:W-:Y:S02]  /*2fa0*/  FSEL R132, R132, -INF , P3 ;  /* 0xff80000084847808 */ /* 0x000fe40001800000 */
[----:B------:R-:W-:-:S02]  /*2fb0*/  ISETP.GT.AND P0, PT, R0, 0x28, PT ;  /* 0x000000280000780c */ /* 0x000fc40003f04270 */
[----:B------:R-:W-:Y:S02]  /*2fc0*/  ISETP.GT.AND P3, PT, R0, 0x20, PT ;  /* 0x000000200000780c */ /* 0x000fe40003f64270 */
[----:B------:R-:W-:Y:S02]  /*2fd0*/  FSEL R105, R81, -INF , P2 ;  /* 0xff80000051697808 */ /* 0x000fe40001000000 */
[----:B------:R-:W-:Y:S02]  /*2fe0*/  FSEL R135, R135, -INF , P2 ;  /* 0xff80000087877808 */ /* 0x000fe40001000000 */
[----:B------:R-:W-:Y:S02]  /*2ff0*/  FSEL R134, R134, -INF , P2 ;  /* 0xff80000086867808 */ /* 0x000fe40001000000 */
[----:B---3--:R-:W-:Y:S01]  /*3000*/  FSEL R175, R7, -INF , P0 ;  /* 0xff80000007af7808 */ /* 0x008fe20000000000 */
[----:B-1----:R-:W-:Y:S01]  /*3010*/  FMUL.FTZ R2, R10, c[0x0][0x320] ;  /* 0x0000c8000a027a20 */ /* 0x002fe20000410000 */
[----:B------:R-:W-:Y:S01]  /*3020*/  ISETP.GT.AND P2, PT, R0, 0x21, PT ;  /* 0x000000210000780c */ /* 0x000fe20003f44270 */
[----:B------:R1:W-:Y:S01]  /*3030*/  MUFU.TANH R7, R4 ;  /* 0x0000000400077308 */ /* 0x0003e20000002400 */
[----:B------:R-:W-:-:S02]  /*3040*/  FSEL R147, R147, -INF , P3 ;  /* 0xff80000093937808 */ /* 0x000fc40001800000 */
[----:B------:R-:W-:Y:S02]  /*3050*/  FSEL R172, R172, -INF , P2 ;  /* 0xff800000acac7808 */ /* 0x000fe40001000000 */
[----:B------:R-:W-:Y:S02]  /*3060*/  FSEL R173, R61, -INF , P3 ;  /* 0xff8000003dad7808 */ /* 0x000fe40001800000 */
[----:B------:R-:W-:Y:S01]  /*3070*/  FSEL R186, R62, -INF , P3 ;  /* 0xff8000003eba7808 */ /* 0x000fe20001800000 */
[----:B------:R2:W3:Y:S01]  /*3080*/  MUFU.TANH R6, R2 ;  /* 0x0000000200067308 */ /* 0x0004e20000002400 */
[----:B------:R-:W-:Y:S02]  /*3090*/  FSEL R177, R177, -INF , P3 ;  /* 0xff800000b1b17808 */ /* 0x000fe40001800000 */
[----:B------:R-:W-:Y:S02]  /*30a0*/  FSEL R174, R60, -INF , P2 ;  /* 0xff8000003cae7808 */ /* 0x000fe40001000000 */
[----:B------:R-:W-:-:S02]  /*30b0*/  FSEL R187, R63, -INF , P2 ;  /* 0xff8000003fbb7808 */ /* 0x000fc40001000000 */
[----:B------:R-:W-:Y:S01]  /*30c0*/  FSEL R179, R179, -INF , P2 ;  /* 0xff800000b3b37808 */ /* 0x000fe20001000000 */
[----:B------:R5:W3:Y:S01]  /*30d0*/  MUFU.TANH R10, R5 ;  /* 0x00000005000a7308 */ /* 0x000ae20000002400 */
[----:B-1----:R-:W-:Y:S02]  /*30e0*/  FMNMX.FTZ R4, R28, R29, !PT ;  /* 0x0000001d1c047209 */ /* 0x002fe40007810000 */
[----:B------:R-:W-:Y:S02]  /*30f0*/  ISETP.GT.AND P3, PT, R0, 0x29, PT ;  /* 0x000000290000780c */ /* 0x000fe40003f64270 */
[----:B------:R-:W-:Y:S02]  /*3100*/  FMNMX.FTZ R4, R36, R4, !PT ;  /* 0x0000000424047209 */ /* 0x000fe40007810000 */
[----:B------:R-:W-:Y:S02]  /*3110*/  ISETP.GT.AND P2, PT, R0, 0x30, PT ;  /* 0x000000300000780c */ /* 0x000fe40003f44270 */
[----:B--2---:R-:W-:-:S02]  /*3120*/  FMNMX.FTZ R2, R21, R22, !PT ;  /* 0x0000001615027209 */ /* 0x004fc40007810000 */
[----:B------:R-:W-:Y:S02]  /*3130*/  FSEL R146, R52, -INF , P0 ;  /* 0xff80000034927808 */ /* 0x000fe40000000000 */
[----:B------:R-:W-:Y:S02]  /*3140*/  FMNMX.FTZ R2, R23, R2, !PT ;  /* 0x0000000217027209 */ /* 0x000fe40007810000 */
[----:B------:R-:W-:Y:S01]  /*3150*/  FMNMX.FTZ R4, R37, R4, !PT ;  /* 0x0000000425047209 */ /* 0x000fe20007810000 */
[----:B-----5:R-:W-:Y:S01]  /*3160*/  FMUL.FTZ R5, R19, c[0x0][0x320] ;  /* 0x0000c80013057a20 */ /* 0x020fe20000410000 */
[----:B------:R-:W-:Y:S02]  /*3170*/  FMNMX.FTZ R2, R24, R2, !PT ;  /* 0x0000000218027209 */ /* 0x000fe40007810000 */
[----:B------:R-:W-:Y:S02]  /*3180*/  FSEL R185, R57, -INF , P0 ;  /* 0xff80000039b97808 */ /* 0x000fe40000000000 */
[----:B------:R-:W-:-:S02]  /*3190*/  FMNMX.FTZ R2, R47, R2, !PT ;  /* 0x000000022f027209 */ /* 0x000fc40007810000 */
[----:B------:R-:W-:Y:S02]  /*31a0*/  FSEL R184, R59, -INF , P0 ;  /* 0xff8000003bb87808 */ /* 0x000fe40000000000 */
[----:B------:R-:W-:Y:S02]  /*31b0*/  FMNMX.FTZ R2, R54, R2, !PT ;  /* 0x0000000236027209 */ /* 0x000fe40007810000 */
[----:B------:R-:W-:Y:S02]  /*31c0*/  FSEL R176, R12, -INF , P3 ;  /* 0xff8000000cb07808 */ /* 0x000fe40001800000 */
[----:B------:R-:W-:Y:S02]  /*31d0*/  FMNMX.FTZ R2, R53, R2, !PT ;  /* 0x0000000235027209 */ /* 0x000fe40007810000 */
[----:B------:R-:W-:Y:S02]  /*31e0*/  FSEL R145, R40, -INF , P3 ;  /* 0xff80000028917808 */ /* 0x000fe40001800000 */
[----:B------:R-:W-:-:S02]  /*31f0*/  FMNMX.FTZ R2, R55, R2, !PT ;  /* 0x0000000237027209 */ /* 0x000fc40007810000 */
[----:B------:R-:W-:Y:S02]  /*3200*/  FSEL R192, R56, -INF , P3 ;  /* 0xff80000038c07808 */ /* 0x000fe40001800000 */
[----:B------:R-:W-:Y:S02]  /*3210*/  FMNMX.FTZ R2, R147, R2, !PT ;  /* 0x0000000293027209 */ /* 0x000fe40007810000 */
[----:B------:R-:W-:Y:S02]  /*3220*/  FSEL R178, R58, -INF , P3 ;  /* 0xff8000003ab27808 */ /* 0x000fe40001800000 */
[----:B------:R-:W-:Y:S02]  /*3230*/  FMNMX.FTZ R2, R172, R2, !PT ;  /* 0x00000002ac027209 */ /* 0x000fe40007810000 */
[----:B---3--:R-:W-:Y:S02]  /*3240*/  FSEL R227, R6, -INF , P2 ;  /* 0xff80000006e37808 */ /* 0x008fe40001000000 */
[----:B------:R-:W-:-:S02]  /*3250*/  FSEL R210, R8, -INF , P2 ;  /* 0xff80000008d27808 */ /* 0x000fc40001000000 */
[----:B------:R-:W-:Y:S01]  /*3260*/  FSEL R180, R13, -INF , P2 ;  /* 0xff8000000db47808 */ /* 0x000fe20001000000 */
[----:B------:R1:W2:Y:S01]  /*3270*/  MUFU.TANH R8, R5 ;  /* 0x0000000500087308 */ /* 0x0002a20000002400 */
[----:B------:R-:W-:Y:S02]  /*3280*/  FSEL R244, R20, -INF , P2 ;  /* 0xff80000014f47808 */ /* 0x000fe40001000000 */
[C---:B------:R-:W-:Y:S02]  /*3290*/  ISETP.GT.AND P0, PT, R0.reuse, 0x31, PT ;  /* 0x000000310000780c */ /* 0x040fe40003f04270 */
[C---:B------:R-:W-:Y:S02]  /*32a0*/  ISETP.GT.AND P3, PT, R0.reuse, 0x38, PT ;  /* 0x000000380000780c */ /* 0x040fe40003f64270 */
[----:B------:R-:W-:Y:S02]  /*32b0*/  ISETP.GT.AND P2, PT, R0, 0x39, PT ;  /* 0x000000390000780c */ /* 0x000fe40003f44270 */
[----:B------:R-:W-:-:S02]  /*32c0*/  FMNMX.FTZ R0, R146, R2, !PT ;  /* 0x0000000292007209 */ /* 0x000fc40007810000 */
[----:B------:R-:W-:Y:S01]  /*32d0*/  FMNMX.FTZ R2, R100, R4, !PT ;  /* 0x0000000464027209 */ /* 0x000fe20007810000 */
[----:B------:R-:W-:Y:S01]  /*32e0*/  FMUL.FTZ R4, R18, c[0x0][0x320] ;  /* 0x0000c80012047a20 */ /* 0x000fe20000410000 */
[----:B------:R-:W-:Y:S02]  /*32f0*/  FMNMX.FTZ R0, R145, R0, !PT ;  /* 0x0000000091007209 */ /* 0x000fe40007810000 */
[----:B------:R-:W-:Y:S01]  /*3300*/  FMNMX.FTZ R2, R101, R2, !PT ;  /* 0x0000000265027209 */ /* 0x000fe20007810000 */
[----:B-1----:R-:W-:Y:S01]  /*3310*/  FMUL.FTZ R5, R25, c[0x0][0x320] ;  /* 0x0000c80019057a20 */ /* 0x002fe20000410000 */
[----:B------:R-:W-:Y:S02]  /*3320*/  FSEL R203, R16, -INF , P0 ;  /* 0xff80000010cb7808 */ /* 0x000fe40000000000 */
[----:B------:R-:W-:Y:S01]  /*3330*/  FMNMX.FTZ R0, R210, R0, !PT ;  /* 0x00000000d2007209 */ /* 0x000fe20007810000 */
[----:B------:R-:W-:Y:S01]  /*3340*/  MUFU.TANH R12, R5 ;  /* 0x00000005000c7308 */ /* 0x000fe20000002400 */
[----:B------:R-:W-:-:S02]  /*3350*/  FMNMX.FTZ R2, R105, R2, !PT ;  /* 0x0000000269027209 */ /* 0x000fc40007810000 */
[----:B------:R-:W-:Y:S02]  /*3360*/  FSEL R204, R9, -INF , P3 ;  /* 0xff80000009cc7808 */ /* 0x000fe40001800000 */
[----:B------:R-:W-:Y:S02]  /*3370*/  FMNMX.FTZ R0, R203, R0, !PT ;  /* 0x00000000cb007209 */ /* 0x000fe40007810000 */
[----:B------:R-:W-:Y:S01]  /*3380*/  FMNMX.FTZ R2, R106, R2, !PT ;  /* 0x000000026a027209 */ /* 0x000fe20007810000 */
[----:B------:R1:W3:Y:S01]  /*3390*/  MUFU.TANH R9, R4 ;  /* 0x0000000400097308 */ /* 0x0002e20000002400 */
[----:B------:R-:W-:Y:S02]  /*33a0*/  FSEL R206, R7, -INF , P2 ;  /* 0xff80000007ce7808 */ /* 0x000fe40001000000 */
[----:B------:R-:W-:Y:S02]  /*33b0*/  FMNMX.FTZ R0, R204, R0, !PT ;  /* 0x00000000cc007209 */ /* 0x000fe40007810000 */
[----:B------:R-:W-:-:S02]  /*33c0*/  FMNMX.FTZ R2, R173, R2, !PT ;  /* 0x00000002ad027209 */ /* 0x000fc40007810000 */
[----:B------:R-:W-:Y:S02]  /*33d0*/  FMNMX.FTZ R6, R206, R0, !PT ;  /* 0x00000000ce067209 */ /* 0x000fe40007810000 */
[----:B------:R-:W-:Y:S02]  /*33e0*/  FMNMX.FTZ R0, R174, R2, !PT ;  /* 0x00000002ae007209 */ /* 0x000fe40007810000 */
[----:B------:R-:W-:Y:S01]  /*33f0*/  FSEL R207, R10, -INF , P0 ;  /* 0xff8000000acf7808 */ /* 0x000fe20000000000 */
[----:B------:R-:W5:Y:S01]  /*3400*/  SHFL.BFLY PT, R7, R6, 0x2, 0x1f ;  /* 0x0c401f0006077f89 */ /* 0x000f6200000e0000 */
[----:B------:R-:W-:Y:S02]  /*3410*/  FMNMX.FTZ R0, R175, R0, !PT ;  /* 0x00000000af007209 */ /* 0x000fe40007810000 */
[----:B--2---:R-:W-:Y:S01]  /*3420*/  FSEL R209, R8, -INF , P2 ;  /* 0xff80000008d17808 */ /* 0x004fe20001000000 */
[----:B------:R-:W-:Y:S01]  /*3430*/  FMUL.FTZ R8, R33, c[0x0][0x320] ;  /* 0x0000c80021087a20 */ /* 0x000fe20000410000 */
[----:B-1----:R-:W-:-:S02]  /*3440*/  FMNMX.FTZ R4, R38, R39, !PT ;  /* 0x0000002726047209 */ /* 0x002fc40007810000 */
[----:B------:R-:W-:Y:S02]  /*3450*/  FMNMX.FTZ R0, R176, R0, !PT ;  /* 0x00000000b0007209 */ /* 0x000fe40007810000 */
[----:B------:R-:W-:Y:S01]  /*3460*/  FMNMX.FTZ R4, R41, R4, !PT ;  /* 0x0000000429047209 */ /* 0x000fe20007810000 */
[----:B------:R-:W-:Y:S01]  /*3470*/  MUFU.TANH R8, R8 ;  /* 0x0000000800087308 */ /* 0x000fe20000002400 */
[----:B------:R-:W-:Y:S02]  /*3480*/  FMNMX.FTZ R0, R227, R0, !PT ;  /* 0x00000000e3007209 */ /* 0x000fe40007810000 */
[----:B------:R-:W-:Y:S01]  /*3490*/  FMNMX.FTZ R2, R42, R4, !PT ;  /* 0x000000042a027209 */ /* 0x000fe20007810000 */
[----:B------:R-:W-:Y:S01]  /*34a0*/  FMUL.FTZ R4, R32, c[0x0][0x320] ;  /* 0x0000c80020047a20 */ /* 0x000fe20000410000 */
[----:B---3--:R-:W-:Y:S01]  /*34b0*/  FSEL R205, R9, -INF , P3 ;  /* 0xff80000009cd7808 */ /* 0x008fe20001800000 */
[----:B------:R-:W-:Y:S01]  /*34c0*/  FMUL.FTZ R9, R35, c[0x0][0x320] ;  /* 0x0000c80023097a20 */ /* 0x000fe20000410000 */
[----:B------:R-:W-:Y:S01]  /*34d0*/  FMNMX.FTZ R2, R107, R2, !PT ;  /* 0x000000026b027209 */ /* 0x000fe20007810000 */
[----:B------:R1:W2:Y:S01]  /*34e0*/  MUFU.TANH R11, R4 ;  /* 0x00000004000b7308 */ /* 0x0002a20000002400 */
[----:B------:R-:W-:-:S02]  /*34f0*/  FMNMX.FTZ R0, R207, R0, !PT ;  /* 0x00000000cf007209 */ /* 0x000fc40007810000 */
[----:B------:R-:W-:Y:S02]  /*3500*/  FMNMX.FTZ R2, R132, R2, !PT ;  /* 0x0000000284027209 */ /* 0x000fe40007810000 */
[----:B------:R-:W-:Y:S02]  /*3510*/  FMNMX.FTZ R0, R205, R0, !PT ;  /* 0x00000000cd007209 */ /* 0x000fe40007810000 */
[----:B------:R-:W-:Y:S02]  /*3520*/  FMNMX.FTZ R2, R134, R2, !PT ;  /* 0x0000000286027209 */ /* 0x000fe40007810000 */
[----:B------:R-:W-:Y:S02]  /*3530*/  FMNMX.FTZ R5, R209, R0, !PT ;  /* 0x00000000d1057209 */ /* 0x000fe40007810000 */
[----:B------:R-:W-:Y:S02]  /*3540*/  FMNMX.FTZ R2, R133, R2, !PT ;  /* 0x0000000285027209 */ /* 0x000fe40007810000 */
[----:B-----5:R-:W-:Y:S01]  /*3550*/  FMNMX.FTZ R102, R6, R7, !PT ;  /* 0x0000000706667209 */ /* 0x020fe20007810000 */
[----:B------:R-:W-:Y:S01]  /*3560*/  FMUL.FTZ R6, R27, c[0x0][0x320] ;  /* 0x0000c8001b067a20 */ /* 0x000fe20000410000 */
[----:B------:R-:W-:Y:S01]  /*3570*/  FMNMX.FTZ R2, R177, R2, !PT ;  /* 0x00000002b1027209 */ /* 0x000fe20007810000 */
[----:B------:R-:W3:Y:S01]  /*3580*/  SHFL.BFLY PT, R7, R5, 0x2, 0x1f ;  /* 0x0c401f0005077f89 */ /* 0x000ee200000e0000 */
[----:B-1----:R-:W-:Y:S01]  /*3590*/  FMNMX.FTZ R4, R43, R46, !PT ;  /* 0x0000002e2b047209 */ /* 0x002fe20007810000 */
[----:B------:R1:W5:Y:S01]  /*35a0*/  MUFU.TANH R10, R6 ;  /* 0x00000006000a7308 */ /* 0x0003620000002400 */
[----:B------:R-:W-:-:S02]  /*35b0*/  FMNMX.FTZ R0, R179, R2, !PT ;  /* 0x00000002b3007209 */ /* 0x000fc40007810000 */
[----:B------:R-:W-:Y:S02]  /*35c0*/  FMNMX.FTZ R4, R45, R4, !PT ;  /* 0x000000042d047209 */ /* 0x000fe40007810000 */
[----:B------:R-:W-:Y:S02]  /*35d0*/  FMNMX.FTZ R0, R184, R0, !PT ;  /* 0x00000000b8007209 */ /* 0x000fe40007810000 */
[----:B------:R-:W-:Y:S02]  /*35e0*/  FMNMX.FTZ R2, R44, R4, !PT ;  /* 0x000000042c027209 */ /* 0x000fe40007810000 */
[----:B------:R-:W-:Y:S01]  /*35f0*/  FMNMX.FTZ R0, R178, R0, !PT ;  /* 0x00000000b2007209 */ /* 0x000fe20007810000 */
[----:B------:R-:W4:Y:S01]  /*3600*/  SHFL.BFLY PT, R4, R102, 0x1, 0x1f ;  /* 0x0c201f0066047f89 */ /* 0x000f2200000e0000 */
[----:B------:R-:W-:Y:S02]  /*3610*/  FMNMX.FTZ R2, R137, R2, !PT ;  /* 0x0000000289027209 */ /* 0x000fe40007810000 */
[----:B------:R-:W-:-:S02]  /*3620*/  FSEL R208, R12, -INF , P0 ;  /* 0xff8000000cd07808 */ /* 0x000fc40000000000 */
[----:B------:R-:W-:Y:S01]  /*3630*/  FMNMX.FTZ R0, R244, R0, !PT ;  /* 0x00000000f4007209 */ /* 0x000fe20007810000 */
[----:B-1----:R-:W-:Y:S01]  /*3640*/  FMUL.FTZ R6, R34, c[0x0][0x320] ;  /* 0x0000c80022067a20 */ /* 0x002fe20000410000 */
[----:B------:R-:W-:Y:S02]  /*3650*/  FMNMX.FTZ R2, R136, R2, !PT ;  /* 0x0000000288027209 */ /* 0x000fe40007810000 */
[----:B--2---:R-:W-:Y:S02]  /*3660*/  FSEL R215, R11, -INF , P3 ;  /* 0xff8000000bd77808 */ /* 0x004fe40001800000 */
[----:B------:R-:W-:Y:S01]  /*3670*/  FMNMX.FTZ R0, R208, R0, !PT ;  /* 0x00000000d0007209 */ /* 0x000fe20007810000 */
[----:B------:R1:W2:Y:S01]  /*3680*/  MUFU.TANH R11, R6 ;  /* 0x00000006000b7308 */ /* 0x0002a20000002400 */
[----:B------:R-:W-:Y:S02]  /*3690*/  FMNMX.FTZ R2, R135, R2, !PT ;  /* 0x0000000287027209 */ /* 0x000fe40007810000 */
[----:B------:R-:W-:-:S02]  /*36a0*/  FSEL R224, R8, -INF , P2 ;  /* 0xff80000008e07808 */ /* 0x000fc40001000000 */
[----:B------:R-:W-:Y:S02]  /*36b0*/  FMNMX.FTZ R0, R215, R0, !PT ;  /* 0x00000000d7007209 */ /* 0x000fe40007810000 */
[----:B------:R-:W-:Y:S02]  /*36c0*/  FMNMX.FTZ R2, R144, R2, !PT ;  /* 0x0000000290027209 */ /* 0x000fe40007810000 */
[----:B---3--:R-:W-:Y:S02]  /*36d0*/  FMNMX.FTZ R7, R5, R7, !PT ;  /* 0x0000000705077209 */ /* 0x008fe40007810000 */
[----:B------:R-:W-:Y:S01]  /*36e0*/  FMNMX.FTZ R2, R186, R2, !PT ;  /* 0x00000002ba027209 */ /* 0x000fe20007810000 */
[----:B------:R3:W3:Y:S01]  /*36f0*/  MUFU.TANH R5, R9 ;  /* 0x0000000900057308 */ /* 0x0006e20000002400 */
[----:B-----5:R-:W-:Y:S02]  /*3700*/  FSEL R223, R10, -INF , P0 ;  /* 0xff8000000adf7808 */ /* 0x020fe40000000000 */
[----:B----4-:R-:W-:Y:S01]  /*3710*/  FMNMX.FTZ R102, R102, R4, !PT ;  /* 0x0000000466667209 */ /* 0x010fe20007810000 */
[----:B------:R-:W-:Y:S01]  /*3720*/  IMAD R4, R151, 0x20, R149 ;  /* 0x0000002097047824 */ /* 0x000fe200078e0295 */
[----:B-1----:R-:W-:-:S02]  /*3730*/  FMNMX.FTZ R6, R224, R0, !PT ;  /* 0x00000000e0067209 */ /* 0x002fc40007810000 */
[----:B------:R-:W-:Y:S01]  /*3740*/  FMNMX.FTZ R0, R187, R2, !PT ;  /* 0x00000002bb007209 */ /* 0x000fe20007810000 */
[C---:B------:R-:W-:Y:S01]  /*3750*/  FMUL.FTZ R13, R102.reuse, c[0x0][0x2d0] ;  /* 0x0000b400660d7a20 */ /* 0x040fe20000410000 */
[----:B--2---:R-:W-:Y:S01]  /*3760*/  FSEL R222, R11, -INF , P3 ;  /* 0xff8000000bde7808 */ /* 0x004fe20001800000 */
[----:B------:R-:W1:Y:S01]  /*3770*/  SHFL.BFLY PT, R8, R6, 0x2, 0x1f ;  /* 0x0c401f0006087f89 */ /* 0x000e6200000e0000 */
[----:B------:R-:W-:Y:S02]  /*3780*/  FMNMX.FTZ R0, R185, R0, !PT ;  /* 0x00000000b9007209 */ /* 0x000fe40007810000 */
[----:B------:R-:W-:Y:S02]  /*3790*/  FSETP.NEU.FTZ.AND P0, PT, R102, -INF , PT ;  /* 0xff8000006600780b */ /* 0x000fe40003f1d000 */
[----:B------:R-:W-:Y:S01]  /*37a0*/  FMNMX.FTZ R0, R192, R0, !PT ;  /* 0x00000000c0007209 */ /* 0x000fe20007810000 */
[----:B---3--:R-:W2:Y:S01]  /*37b0*/  SHFL.BFLY PT, R9, R7, 0x1, 0x1f ;  /* 0x0c201f0007097f89 */ /* 0x008ea200000e0000 */
[----:B------:R-:W-:-:S02]  /*37c0*/  FSEL R225, R5, -INF , P2 ;  /* 0xff80000005e17808 */ /* 0x000fc40001000000 */
[----:B------:R-:W-:Y:S02]  /*37d0*/  FMNMX.FTZ R2, R180, R0, !PT ;  /* 0x00000000b4027209 */ /* 0x000fe40007810000 */
[----:B------:R-:W-:Y:S02]  /*37e0*/  FSEL R13, R13, RZ, P0 ;  /* 0x000000ff0d0d7208 */ /* 0x000fe40000000000 */
[----:B------:R-:W-:-:S03]  /*37f0*/  FMNMX.FTZ R2, R223, R2, !PT ;  /* 0x00000002df027209 */ /* 0x000fc60007810000 */
[--C-:B------:R-:W-:Y:S01]  /*3800*/  FFMA.FTZ R0, R21, c[0x0][0x2d0], -R13.reuse ;  /* 0x0000b40015007a23 */ /* 0x100fe2000001080d */
[----:B------:R-:W-:Y:S01]  /*3810*/  FMNMX.FTZ R2, R222, R2, !PT ;  /* 0x00000002de027209 */ /* 0x000fe20007810000 */
[----:B------:R-:W-:Y:S02]  /*3820*/  FFMA.FTZ R5, R22, c[0x0][0x2d0], -R13 ;  /* 0x0000b40016057a23 */ /* 0x000fe4000001080d */
[----:B------:R3:W-:Y:S01]  /*3830*/  MUFU.EX2 R252, R0 ;  /* 0x0000000000fc7308 */ /* 0x0007e20000000800 */
[----:B-1----:R-:W-:Y:S02]  /*3840*/  FMNMX.FTZ R8, R6, R8, !PT ;  /* 0x0000000806087209 */ /* 0x002fe40007810000 */
[----:B------:R-:W-:-:S05]  /*3850*/  FMNMX.FTZ R6, R225, R2, !PT ;  /* 0x00000002e1067209 */ /* 0x000fca0007810000 */
[----:B------:R1:W-:Y:S01]  /*3860*/  MUFU.EX2 R250, R5 ;  /* 0x0000000500fa7308 */ /* 0x0003e20000000800 */
[----:B------:R-:W4:Y:S01]  /*3870*/  SHFL.BFLY PT, R10, R8, 0x1, 0x1f ;  /* 0x0c201f00080a7f89 */ /* 0x000f2200000e0000 */
[----:B--2---:R-:W-:Y:S01]  /*3880*/  FMNMX.FTZ R2, R7, R9, !PT ;  /* 0x0000000907027209 */ /* 0x004fe20007810000 */
[----:B------:R-:W-:Y:S02]  /*3890*/  FFMA.FTZ R7, R23, c[0x0][0x2d0], -R13 ;  /* 0x0000b40017077a23 */ /* 0x000fe4000001080d */
[----:B------:R-:W2:Y:S02]  /*38a0*/  SHFL.BFLY PT, R9, R6, 0x2, 0x1f ;  /* 0x0c401f0006097f89 */ /* 0x000ea400000e0000 */
[----:B------:R-:W-:Y:S01]  /*38b0*/  FMUL.FTZ R12, R2, c[0x0][0x2d0] ;  /* 0x0000b400020c7a20 */ /* 0x000fe20000410000 */
[----:B------:R5:W-:Y:S01]  /*38c0*/  MUFU.EX2 R249, R7 ;  /* 0x0000000700f97308 */ /* 0x000be20000000800 */
[----:B---3--:R-:W-:Y:S01]  /*38d0*/  IMAD.IADD R0, R150, 0x1, R4 ;  /* 0x0000000196007824 */ /* 0x008fe200078e0204 */
[----:B------:R-:W-:Y:S01]  /*38e0*/  @P1 LEA R4, P0, R164, R14, 0x1 ;  /* 0x0000000ea4041211 */ /* 0x000fe200078008ff */
[----:B------:R-:W-:-:S02]  /*38f0*/  IMAD.MOV.U32 R14, RZ, RZ, R163 ;  /* 0x000000ffff0e7224 */ /* 0x000fc400078e00a3 */
[----:B------:R-:W-:Y:S01]  /*3900*/  IMAD.SHL.U32 R217, R0, 0x2, RZ ;  /* 0x0000000200d97824 */ /* 0x000fe200078e00ff */
[----:B-1----:R-:W-:-:S03]  /*3910*/  @P1 LEA.HI.X R5, R164, R15, R165, 0x1, P0 ;  /* 0x0000000fa4051211 */ /* 0x002fc600000f0ca5 */
[----:B------:R-:W-:Y:S01]  /*3920*/  IMAD R218, R3, 0x2, R217 ;  /* 0x0000000203da7824 */ /* 0x000fe200078e02d9 */
[----:B------:R-:W-:Y:S01]  /*3930*/  FSETP.NEU.FTZ.AND P0, PT, R2, -INF , PT ;  /* 0xff8000000200780b */ /* 0x000fe20003f1d000 */
[----:B------:R-:W-:Y:S01]  /*3940*/  IMAD.MOV.U32 R15, RZ, RZ, R181 ;  /* 0x000000ffff0f7224 */ /* 0x000fe200078e00b5 */
[----:B------:R2:W-:Y:S02]  /*3950*/  @P1 LDGSTS.E.BYPASS.LTC128B.128 [R233+0x3900], [R4.64], !P5 ;  /* 0x0390000004e91fae */ /* 0x0005e4000e901d46 */
[----:B------:R-:W-:Y:S01]  /*3960*/  FSEL R12, R12, RZ, P0 ;  /* 0x000000ff0c0c7208 */ /* 0x000fe20000000000 */
[----:B-----5:R-:W-:Y:S01]  /*3970*/  FFMA.FTZ R7, R24, c[0x0][0x2d0], -R13 ;  /* 0x0000b40018077a23 */ /* 0x020fe2000001080d */
[----:B------:R2:W-:Y:S01]  /*3980*/  @P1 LDGSTS.E.BYPASS.LTC128B.128 [R233+0x4900], [R4.64+0x40], !P4 ;  /* 0x0490004004e91fae */ /* 0x0005e2000e101d46 */
[----:B----4-:R-:W-:Y:S02]  /*3990*/  FMNMX.FTZ R104, R8, R10, !PT ;  /* 0x0000000a08687209 */ /* 0x010fe40007810000 */
[--C-:B------:R-:W-:Y:S01]  /*39a0*/  FFMA.FTZ R0, R29, c[0x0][0x2d0], -R12.reuse ;  /* 0x0000b4001d007a23 */ /* 0x100fe2000001080c */
[----:B------:R1:W3:Y:S01]  /*39b0*/  MUFU.EX2 R251, R7 ;  /* 0x0000000700fb7308 */ /* 0x0002e20000000800 */
[----:B------:R2:W-:Y:S01]  /*39c0*/  @P1 LDGSTS.E.BYPASS.LTC128B.128 [R233+0x5900], [R4.64+0x80], !P6 ;  /* 0x0590008004e91fae */ /* 0x0005e2000f101d46 */
[----:B------:R-:W-:Y:S01]  /*39d0*/  FSETP.NEU.FTZ.AND P0, PT, R104, -INF , PT ;  /* 0xff8000006800780b */ /* 0x000fe20003f1d000 */
[----:B------:R-:W-:-:S02]  /*39e0*/  FFMA.FTZ R3, R37, c[0x0][0x2d0], -R12 ;  /* 0x0000b40025037a23 */ /* 0x000fc4000001080c */
[----:B------:R-:W-:Y:S03]  /*39f0*/  LDSM.16.MT88.4 R24, [R217+0x100] ;  /* 0x00010000d918783b */ /* 0x000fe60000004200 */
[----:B------:R4:W-:Y:S01]  /*3a00*/  MUFU.EX2 R246, R0 ;  /* 0x0000000000f67308 */ /* 0x0009e20000000800 */
[----:B------:R-:W-:Y:S04]  /*3a10*/  LDSM.16.MT88.4 R16, [R218+0x100] ;  /* 0x00010000da10783b */ /* 0x000fe80000004200 */
[----:B------:R-:W-:Y:S03]  /*3a20*/  LDSM.16.MT88.4 R20, [R217+0x1100] ;  /* 0x00110000d914783b */ /* 0x000fe60000004200 */
[----:B------:R-:W-:Y:S01]  /*3a30*/  MUFU.EX2 R247, R3 ;  /* 0x0000000300f77308 */ /* 0x000fe20000000800 */
[--C-:B-1----:R-:W-:Y:S01]  /*3a40*/  FFMA.FTZ R7, R28, c[0x0][0x2d0], -R12.reuse ;  /* 0x0000b4001c077a23 */ /* 0x102fe2000001080c */
[----:B------:R-:W-:Y:S04]  /*3a50*/  LDSM.16.MT88.4 R32, [R217+0x2100] ;  /* 0x00210000d920783b */ /* 0x000fe80000004200 */
[----:B------:R-:W-:Y:S01]  /*3a60*/  LDSM.16.MT88.4 R28, [R218+0x1100] ;  /* 0x00110000da1c783b */ /* 0x000fe20000004200 */
[----:B----4-:R-:W-:Y:S01]  /*3a70*/  FFMA.FTZ R0, R36, c[0x0][0x2d0], -R12 ;  /* 0x0000b40024007a23 */ /* 0x010fe2000001080c */
[----:B------:R-:W-:Y:S02]  /*3a80*/  MUFU.EX2 R248, R7 ;  /* 0x0000000700f87308 */ /* 0x000fe40000000800 */
[----:B------:R-:W0:Y:S01]  /*3a90*/  LDGDEPBAR ;  /* 0x00000000000079af */ /* 0x000e220000000000 */
[----:B--2---:R-:W-:-:S02]  /*3aa0*/  FMNMX.FTZ R4, R6, R9, !PT ;  /* 0x0000000906047209 */ /* 0x004fc40007810000 */
[----:B---3--:R-:W-:-:S03]  /*3ab0*/  F2FP.PACK_AB R6, R251, R249 ;  /* 0x000000f9fb06723e */ /* 0x008fc600000000ff */
[----:B------:R-:W1:Y:S01]  /*3ac0*/  SHFL.BFLY PT, R5, R4, 0x1, 0x1f ;  /* 0x0c201f0004057f89 */ /* 0x000e6200000e0000 */
[----:B------:R2:W3:Y:S02]  /*3ad0*/  MUFU.EX2 R245, R0 ;  /* 0x0000000000f57308 */ /* 0x0004e40000000800 */
[----:B--2---:R-:W-:Y:S01]  /*3ae0*/  FMUL.FTZ R0, R104, c[0x0][0x2d0] ;  /* 0x0000b40068007a20 */ /* 0x004fe20000410000 */
[----:B---3--:R-:W-:-:S04]  /*3af0*/  F2FP.PACK_AB R7, R247, R245 ;  /* 0x000000f5f707723e */ /* 0x008fc800000000ff */
[----:B------:R-:W-:Y:S02]  /*3b00*/  FSEL R0, R0, RZ, P0 ;  /* 0x000000ff00007208 */ /* 0x000fe40000000000 */
[----:B-1----:R-:W-:Y:S02]  /*3b10*/  FMNMX.FTZ R103, R4, R5, !PT ;  /* 0x0000000504677209 */ /* 0x002fe40007810000 */
[----:B------:R-:W-:Y:S01]  /*3b20*/  F2FP.PACK_AB R4, R250, R252 ;  /* 0x000000fcfa04723e */ /* 0x000fe200000000ff */
[--C-:B------:R-:W-:Y:S01]  /*3b30*/  FFMA.FTZ R3, R38, c[0x0][0x2d0], -R0.reuse ;  /* 0x0000b40026037a23 */ /* 0x100fe20000010800 */
[----:B------:R-:W-:Y:S01]  /*3b40*/  FSETP.NEU.FTZ.AND P0, PT, R103, -INF , PT ;  /* 0xff8000006700780b */ /* 0x000fe20003f1d000 */
[--C-:B------:R-:W-:Y:S01]  /*3b50*/  FFMA.FTZ R8, R41, c[0x0][0x2d0], -R0.reuse ;  /* 0x0000b40029087a23 */ /* 0x100fe20000010800 */
[----:B------:R-:W-:Y:S01]  /*3b60*/  F2FP.PACK_AB R5, R246, R248 ;  /* 0x000000f8f605723e */ /* 0x000fe200000000ff */
[----:B------:R1:W-:Y:S06]  /*3b70*/  MUFU.EX2 R241, R3 ;  /* 0x0000000300f17308 */ /* 0x0003ec0000000800 */
[C---:B------:R-:W-:Y:S02]  /*3b80*/  HMMA.16816.F32 R120, R4.reuse, R24, RZ ;  /* 0x000000180478723c */ /* 0x040fe400000018ff */
[----:B------:R2:W-:Y:S06]  /*3b90*/  MUFU.EX2 R242, R8 ;  /* 0x0000000800f27308 */ /* 0x0005ec0000000800 */
[----:B------:R-:W-:Y:S01]  /*3ba0*/  HMMA.16816.F32 R116, R4, R16, RZ ;  /* 0x000000100474723c */ /* 0x000fe200000018ff */
[----:B-1----:R-:W-:-:S02]  /*3bb0*/  FFMA.FTZ R3, R39, c[0x0][0x2d0], -R0 ;  /* 0x0000b40027037a23 */ /* 0x002fc40000010800 */
[----:B------:R-:W1:Y:S02]  /*3bc0*/  LDSM.16.MT88.4 R36, [R218+0x2100] ;  /* 0x00210000da24783b */ /* 0x000e640000004200 */
[----:B------:R3:W-:Y:S03]  /*3bd0*/  MUFU.EX2 R236, R3 ;  /* 0x0000000300ec7308 */ /* 0x0007e60000000800 */
[----:B------:R-:W-:Y:S01]  /*3be0*/  HMMA.16816.F32 R112, R4, R20, RZ ;  /* 0x000000140470723c */ /* 0x000fe200000018ff */
[----:B--2---:R-:W-:-:S04]  /*3bf0*/  FFMA.FTZ R8, R42, c[0x0][0x2d0], -R0 ;  /* 0x0000b4002a087a23 */ /* 0x004fc80000010800 */
[----:B------:R-:W2:Y:S03]  /*3c00*/  MUFU.EX2 R243, R8 ;  /* 0x0000000800f37308 */ /* 0x000ea60000000800 */
[----:B------:R-:W-:Y:S01]  /*3c10*/  HMMA.16816.F32 R108, R4, R28, RZ ;  /* 0x0000001c046c723c */ /* 0x000fe200000018ff */
[----:B---3--:R-:W-:-:S07]  /*3c20*/  FMUL.FTZ R3, R103, c[0x0][0x2d0] ;  /* 0x0000b40067037a20 */ /* 0x008fce0000410000 */
[----:B------:R-:W-:Y:S01]  /*3c30*/  HMMA.16816.F32 R96, R4, R32, RZ ;  /* 0x000000200460723c */ /* 0x000fe200000018ff */
[----:B------:R-:W-:Y:S02]  /*3c40*/  FSEL R3, R3, RZ, P0 ;  /* 0x000000ff03037208 */ /* 0x000fe40000000000 */
[----:B--2---:R-:W-:-:S03]  /*3c50*/  F2FP.PACK_AB R10, R243, R242 ;  /* 0x000000f2f30a723e */ /* 0x004fc600000000ff */
[--C-:B------:R-:W-:Y:S02]  /*3c60*/  FFMA.FTZ R8, R43, c[0x0][0x2d0], -R3.reuse ;  /* 0x0000b4002b087a23 */ /* 0x100fe40000010803 */
[C---:B------:R-:W-:Y:S01]  /*3c70*/  HMMA.16816.F32 R88, R4.reuse, R26, RZ ;  /* 0x0000001a0458723c */ /* 0x040fe200000018ff */
[----:B------:R-:W-:Y:S01]  /*3c80*/  LDSM.16.MT88.4 R40, [R218+0x2500] ;  /* 0x00250000da28783b */ /* 0x000fe20000004200 */
[----:B------:R2:W-:Y:S06]  /*3c90*/  MUFU.EX2 R232, R8 ;  /* 0x0000000800e87308 */ /* 0x0005ec0000000800 */
[C---:B------:R-:W-:Y:S08]  /*3ca0*/  HMMA.16816.F32 R84, R4.reuse, R18, RZ ;  /* 0x000000120454723c */ /* 0x040ff000000018ff */
[----:B-1----:R-:W-:Y:S01]  /*3cb0*/  HMMA.16816.F32 R92, R4, R36, RZ ;  /* 0x00000024045c723c */ /* 0x002fe200000018ff */
[----:B--2---:R-:W-:-:S04]  /*3cc0*/  FFMA.FTZ R8, R46, c[0x0][0x2d0], -R3 ;  /* 0x0000b4002e087a23 */ /* 0x004fc80000010803 */
[----:B------:R1:W2:Y:S03]  /*3cd0*/  MUFU.EX2 R231, R8 ;  /* 0x0000000800e77308 */ /* 0x0002a60000000800 */
[C---:B------:R-:W-:Y:S08]  /*3ce0*/  HMMA.16816.F32 R80, R4.reuse, R22, RZ ;  /* 0x000000160450723c */ /* 0x040ff000000018ff */
[----:B------:R-:W-:Y:S01]  /*3cf0*/  HMMA.16816.F32 R76, R4, R30, RZ ;  /* 0x0000001e044c723c */ /* 0x000fe200000018ff */
[----:B-1----:R-:W-:-:S07]  /*3d00*/  FFMA.FTZ R8, R45, c[0x0][0x2d0], -R3 ;  /* 0x0000b4002d087a23 */ /* 0x002fce0000010803 */
[C---:B------:R-:W-:Y:S01]  /*3d10*/  HMMA.16816.F32 R72, R4.reuse, R34, RZ ;  /* 0x000000220448723c */ /* 0x040fe200000018ff */
[----:B--2---:R-:W-:Y:S01]  /*3d20*/  F2FP.PACK_AB R9, R231, R232 ;  /* 0x000000e8e709723e */ /* 0x004fe200000000ff */
[----:B------:R1:W-:Y:S06]  /*3d30*/  MUFU.EX2 R235, R8 ;  /* 0x0000000800eb7308 */ /* 0x0003ec0000000800 */
[----:B------:R-:W-:Y:S07]  /*3d40*/  HMMA.16816.F32 R64, R4, R38, RZ ;  /* 0x000000260440723c */ /* 0x000fee00000018ff */
[----:B------:R-:W-:-:S02]  /*3d50*/  FFMA.FTZ R4, R47, c[0x0][0x2d0], -R13 ;  /* 0x0000b4002f047a23 */ /* 0x000fc4000001080d */
[----:B-1----:R-:W-:Y:S02]  /*3d60*/  FFMA.FTZ R8, R44, c[0x0][0x2d0], -R3 ;  /* 0x0000b4002c087a23 */ /* 0x002fe40000010803 */
[----:B------:R1:W-:Y:S08]  /*3d70*/  MUFU.EX2 R234, R4 ;  /* 0x0000000400ea7308 */ /* 0x0003f00000000800 */
[----:B------:R2:W3:Y:S01]  /*3d80*/  MUFU.EX2 R240, R8 ;  /* 0x0000000800f07308 */ /* 0x0004e20000000800 */
[----:B-1----:R-:W-:-:S07]  /*3d90*/  FFMA.FTZ R4, R54, c[0x0][0x2d0], -R13 ;  /* 0x0000b40036047a23 */ /* 0x002fce000001080d */
[----:B------:R1:W-:Y:S01]  /*3da0*/  MUFU.EX2 R239, R4 ;  /* 0x0000000400ef7308 */ /* 0x0003e20000000800 */
[----:B--2---:R-:W-:Y:S02]  /*3db0*/  F2FP.PACK_AB R8, R236, R241 ;  /* 0x000000f1ec08723e */ /* 0x004fe400000000ff */
[----:B---3--:R-:W-:-:S07]  /*3dc0*/  F2FP.PACK_AB R11, R240, R235 ;  /* 0x000000ebf00b723e */ /* 0x008fce00000000ff */
[----:B------:R-:W-:Y:S01]  /*3dd0*/  HMMA.16816.F32 R68, R8, R24, RZ ;  /* 0x000000180844723c */ /* 0x000fe200000018ff */
[----:B-1----:R-:W-:-:S04]  /*3de0*/  FFMA.FTZ R4, R53, c[0x0][0x2d0], -R13 ;  /* 0x0000b40035047a23 */ /* 0x002fc8000001080d */
[----:B------:R1:W-:Y:S03]  /*3df0*/  MUFU.EX2 R238, R4 ;  /* 0x0000000400ee7308 */ /* 0x0003e60000000800 */
[C---:B------:R-:W-:Y:S01]  /*3e00*/  HMMA.16816.F32 R140, R8.reuse, R26, RZ ;  /* 0x0000001a088c723c */ /* 0x040fe200000018ff */
[----:B------:R-:W2:Y:S07]  /*3e10*/  LDSM.16.MT88.4 R24, [R217+0x500] ;  /* 0x00050000d918783b */ /* 0x000eae0000004200 */
[----:B------:R-:W-:Y:S01]  /*3e20*/  HMMA.16816.F32 R60, R8, R16, RZ ;  /* 0x00000010083c723c */ /* 0x000fe200000018ff */
[----:B-1----:R-:W-:-:S07]  /*3e30*/  FFMA.FTZ R4, R55, c[0x0][0x2d0], -R13 ;  /* 0x0000b40037047a23 */ /* 0x002fce000001080d */
[C---:B------:R-:W-:Y:S01]  /*3e40*/  HMMA.16816.F32 R128, R8.reuse, R18, RZ ;  /* 0x000000120880723c */ /* 0x040fe200000018ff */
[----:B------:R-:W-:Y:S01]  /*3e50*/  LDSM.16.MT88.4 R16, [R217+0x1500] ;  /* 0x00150000d910783b */ /* 0x000fe20000004200 */
[----:B------:R1:W3:Y:S06]  /*3e60*/  MUFU.EX2 R237, R4 ;  /* 0x0000000400ed7308 */ /* 0x0002ec0000000800 */
[C---:B------:R-:W-:Y:S08]  /*3e70*/  HMMA.16816.F32 R56, R8.reuse, R20, RZ ;  /* 0x000000140838723c */ /* 0x040ff000000018ff */
[----:B------:R-:W-:Y:S01]  /*3e80*/  HMMA.16816.F32 R124, R8, R22, RZ ;  /* 0x00000016087c723c */ /* 0x000fe200000018ff */
[----:B------:R-:W4:Y:S01]  /*3e90*/  LDSM.16.MT88.4 R20, [R218+0x500] ;  /* 0x00050000da14783b */ /* 0x000f220000004200 */
[----:B-1----:R-:W-:Y:S01]  /*3ea0*/  FFMA.FTZ R4, R100, c[0x0][0x2d0], -R12 ;  /* 0x0000b40064047a23 */ /* 0x002fe2000001080c */
[----:B---3--:R-:W-:-:S03]  /*3eb0*/  F2FP.PACK_AB R6, R237, R238 ;  /* 0x000000eeed06723e */ /* 0x008fc600000000ff */
[----:B------:R1:W-:Y:S02]  /*3ec0*/  MUFU.EX2 R226, R4 ;  /* 0x0000000400e27308 */ /* 0x0003e40000000800 */
[C---:B------:R-:W-:Y:S08]  /*3ed0*/  HMMA.16816.F32 R52, R8.reuse, R28, RZ ;  /* 0x0000001c0834723c */ /* 0x040ff000000018ff */
[----:B------:R-:W-:Y:S01]  /*3ee0*/  HMMA.16816.F32 R148, R8, R30, RZ ;  /* 0x0000001e0894723c */ /* 0x000fe200000018ff */
[----:B------:R-:W-:Y:S01]  /*3ef0*/  LDSM.16.MT88.4 R28, [R218+0x1500] ;  /* 0x00150000da1c783b */ /* 0x000fe20000004200 */
[----:B-1----:R-:W-:-:S06]  /*3f00*/  FFMA.FTZ R4, R101, c[0x0][0x2d0], -R12 ;  /* 0x0000b40065047a23 */ /* 0x002fcc000001080c */
[C---:B------:R-:W-:Y:S01]  /*3f10*/  HMMA.16816.F32 R48, R8.reuse, R32, RZ ;  /* 0x000000200830723c */ /* 0x040fe200000018ff */
[----:B------:R1:W3:Y:S07]  /*3f20*/  MUFU.EX2 R230, R4 ;  /* 0x0000000400e67308 */ /* 0x0002ee0000000800 */
[C---:B------:R-:W-:Y:S01]  /*3f30*/  HMMA.16816.F32 R156, R8.reuse, R34, RZ ;  /* 0x00000022089c723c */ /* 0x040fe200000018ff */
[----:B------:R-:W5:Y:S07]  /*3f40*/  LDSM.16.MT88.4 R32, [R217+0x2500] ;  /* 0x00250000d920783b */ /* 0x000f6e0000004200 */
[----:B------:R-:W-:Y:S01]  /*3f50*/  HMMA.16816.F32 R44, R8, R36, RZ ;  /* 0x00000024082c723c */ /* 0x000fe200000018ff */
[----:B-1----:R-:W-:Y:S01]  /*3f60*/  FFMA.FTZ R4, R105, c[0x0][0x2d0], -R12 ;  /* 0x0000b40069047a23 */ /* 0x002fe2000001080c */
[----:B---3--:R-:W-:-:S03]  /*3f70*/  F2FP.PACK_AB R5, R230, R226 ;  /* 0x000000e2e605723e */ /* 0x008fc600000000ff */
[----:B------:R1:W-:Y:S03]  /*3f80*/  MUFU.EX2 R229, R4 ;  /* 0x0000000400e57308 */ /* 0x0003e60000000800 */
[----:B------:R-:W-:Y:S01]  /*3f90*/  HMMA.16816.F32 R160, R8, R38, RZ ;  /* 0x0000002608a0723c */ /* 0x000fe200000018ff */
[----:B------:R-:W-:Y:S06]  /*3fa0*/  LDSM.16.MT88.4 R36, [R218+0x2900] ;  /* 0x00290000da24783b */ /* 0x000fec0000004200 */
[----:B------:R-:W-:-:S04]  /*3fb0*/  FFMA.FTZ R8, R134, c[0x0][0x2d0], -R0 ;  /* 0x0000b40086087a23 */ /* 0x000fc80000010800 */
[----:B------:R3:W-:Y:S01]  /*3fc0*/  MUFU.EX2 R212, R8 ;  /* 0x0000000800d47308 */ /* 0x0007e20000000800 */
[----:B-1----:R-:W-:-:S07]  /*3fd0*/  FFMA.FTZ R4, R106, c[0x0][0x2d0], -R12 ;  /* 0x0000b4006a047a23 */ /* 0x002fce000001080c */
[----:B------:R1:W1:Y:S01]  /*3fe0*/  MUFU.EX2 R228, R4 ;  /* 0x0000000400e47308 */ /* 0x0002620000000800 */
[----:B---3--:R-:W-:-:S07]  /*3ff0*/  FFMA.FTZ R8, R133, c[0x0][0x2d0], -R0 ;  /* 0x0000b40085087a23 */ /* 0x008fce0000010800 */
[----:B------:R3:W-:Y:S01]  /*4000*/  MUFU.EX2 R211, R8 ;  /* 0x0000000800d37308 */ /* 0x0007e20000000800 */
[----:B-1----:R-:W-:Y:S01]  /*4010*/  FFMA.FTZ R4, R107, c[0x0][0x2d0], -R0 ;  /* 0x0000b4006b047a23 */ /* 0x002fe20000010800 */
[----:B------:R-:W-:-:S06]  /*4020*/  F2FP.PACK_AB R7, R228, R229 ;  /* 0x000000e5e407723e */ /* 0x000fcc00000000ff */
[----:B------:R1:W-:Y:S01]  /*4030*/  MUFU.EX2 R214, R4 ;  /* 0x0000000400d67308 */ /* 0x0003e20000000800 */
[----:B---3--:R-:W-:-:S07]  /*4040*/  FFMA.FTZ R8, R137, c[0x0][0x2d0], -R3 ;  /* 0x0000b40089087a23 */ /* 0x008fce0000010803 */
[----:B------:R3:W-:Y:S01]  /*4050*/  MUFU.EX2 R201, R8 ;  /* 0x0000000800c97308 */ /* 0x0007e20000000800 */
[----:B-1----:R-:W-:-:S07]  /*4060*/  FFMA.FTZ R4, R132, c[0x0][0x2d0], -R0 ;  /* 0x0000b40084047a23 */ /* 0x002fce0000010800 */
[----:B------:R1:W1:Y:S01]  /*4070*/  MUFU.EX2 R213, R4 ;  /* 0x0000000400d57308 */ /* 0x0002620000000800 */
[----:B---3--:R-:W-:-:S07]  /*4080*/  FFMA.FTZ R8, R136, c[0x0][0x2d0], -R3 ;  /* 0x0000b40088087a23 */ /* 0x008fce0000010803 */
[----:B------:R3:W3:Y:S01]  /*4090*/  MUFU.EX2 R202, R8 ;  /* 0x0000000800ca7308 */ /* 0x0006e20000000800 */
[----:B-1----:R-:W-:-:S07]  /*40a0*/  F2FP.PACK_AB R4, R239, R234 ;  /* 0x000000eaef04723e */ /* 0x002fce00000000ff */
[----:B--2---:R-:W-:Y:S01]  /*40b0*/  HMMA.16816.F32 R168, R4, R24, R120 ;  /* 0x0000001804a8723c */ /* 0x004fe20000001878 */
[----:B---3--:R-:W-:-:S07]  /*40c0*/  FFMA.FTZ R8, R135, c[0x0][0x2d0], -R3 ;  /* 0x0000b40087087a23 */ /* 0x008fce0000010803 */
[C---:B----4-:R-:W-:Y:S01]  /*40d0*/  HMMA.16816.F32 R164, R4.reuse, R20, R116 ;  /* 0x0000001404a4723c */ /* 0x050fe20000001874 */
[----:B------:R1:W-:Y:S07]  /*40e0*/  MUFU.EX2 R200, R8 ;  /* 0x0000000800c87308 */ /* 0x0003ee0000000800 */
[C---:B------:R-:W-:Y:S08]  /*40f0*/  HMMA.16816.F32 R152, R4.reuse, R16, R112 ;  /* 0x000000100498723c */ /* 0x040ff00000001870 */
[----:B-----5:R-:W-:Y:S01]  /*4100*/  HMMA.16816.F32 R120, R4, R32, R96 ;  /* 0x000000200478723c */ /* 0x020fe20000001860 */
[----:B-1----:R-:W-:-:S04]  /*4110*/  FFMA.FTZ R8, R144, c[0x0][0x2d0], -R3 ;  /* 0x0000b40090087a23 */ /* 0x002fc80000010803 */
[----:B------:R1:W2:Y:S03]  /*4120*/  MUFU.EX2 R199, R8 ;  /* 0x0000000800c77308 */ /* 0x0002a60000000800 */
[C---:B------:R-:W-:Y:S08]  /*4130*/  HMMA.16816.F32 R112, R4.reuse, R40, R92 ;  /* 0x000000280470723c */ /* 0x040ff0000000185c */
[----:B------:R-:W-:Y:S01]  /*4140*/  HMMA.16816.F32 R116, R4, R26, R88 ;  /* 0x0000001a0474723c */ /* 0x000fe20000001858 */
[----:B-1----:R-:W-:-:S07]  /*4150*/  FFMA.FTZ R8, R147, c[0x0][0x2d0], -R13 ;  /* 0x0000b40093087a23 */ /* 0x002fce000001080d */
[C---:B------:R-:W-:Y:S01]  /*4160*/  HMMA.16816.F32 R132, R4.reuse, R22, R84 ;  /* 0x000000160484723c */ /* 0x040fe20000001854 */
[----:B------:R1:W-:Y:S07]  /*4170*/  MUFU.EX2 R198, R8 ;  /* 0x0000000800c67308 */ /* 0x0003ee0000000800 */
[C---:B------:R-:W-:Y:S08]  /*4180*/  HMMA.16816.F32 R136, R4.reuse, R28, R108 ;  /* 0x0000001c0488723c */ /* 0x040ff0000000186c */
[----:B------:R-:W-:Y:S01]  /*4190*/  HMMA.16816.F32 R96, R4, R18, R80 ;  /* 0x000000120460723c */ /* 0x000fe20000001850 */
[----:B-1----:R-:W-:-:S04]  /*41a0*/  FFMA.FTZ R8, R172, c[0x0][0x2d0], -R13 ;  /* 0x0000b400ac087a23 */ /* 0x002fc8000001080d */
[----:B------:R1:W3:Y:S03]  /*41b0*/  MUFU.EX2 R197, R8 ;  /* 0x0000000800c57308 */ /* 0x0002e60000000800 */
[C---:B------:R-:W-:Y:S08]  /*41c0*/  HMMA.16816.F32 R92, R4.reuse, R30, R76 ;  /* 0x0000001e045c723c */ /* 0x040ff0000000184c */
[----:B------:R-:W-:Y:S01]  /*41d0*/  HMMA.16816.F32 R88, R4, R34, R72 ;  /* 0x000000220458723c */ /* 0x000fe20000001848 */
[----:B-1----:R-:W-:-:S07]  /*41e0*/  FFMA.FTZ R8, R146, c[0x0][0x2d0], -R13 ;  /* 0x0000b40092087a23 */ /* 0x002fce000001080d */
[----:B------:R-:W-:Y:S01]  /*41f0*/  HMMA.16816.F32 R84, R4, R42, R64 ;  /* 0x0000002a0454723c */ /* 0x000fe20000001840 */
[----:B------:R1:W-:Y:S06]  /*4200*/  MUFU.EX2 R196, R8 ;  /* 0x0000000800c47308 */ /* 0x0003ec0000000800 */
[----:B------:R-:W-:Y:S02]  /*4210*/  F2FP.PACK_AB R4, R213, R214 ;  /* 0x000000d6d504723e */ /* 0x000fe400000000ff */
[----:B------:R-:W-:Y:S02]  /*4220*/  F2FP.PACK_AB R6, R211, R212 ;  /* 0x000000d4d306723e */ /* 0x000fe400000000ff */
[----:B------:R-:W-:-:S02]  /*4230*/  F2FP.PACK_AB R5, R202, R201 ;  /* 0x000000c9ca05723e */ /* 0x000fc400000000ff */
[----:B--2---:R-:W-:Y:S01]  /*4240*/  F2FP.PACK_AB R7, R199, R200 ;  /* 0x000000c8c707723e */ /* 0x004fe200000000ff */
[----:B-1----:R-:W-:-:S06]  /*4250*/  FFMA.FTZ R8, R145, c[0x0][0x2d0], -R13 ;  /* 0x0000b40091087a23 */ /* 0x002fcc000001080d */
[C---:B------:R-:W-:Y:S01]  /*4260*/  HMMA.16816.F32 R188, R4.reuse, R40, R44 ;  /* 0x0000002804bc723c */ /* 0x040fe2000000182c */
[----:B------:R1:W2:Y:S07]  /*4270*/  MUFU.EX2 R183, R8 ;  /* 0x0000000800b77308 */ /* 0x0002ae0000000800 */
[C---:B------:R-:W-:Y:S07]  /*4280*/  HMMA.16816.F32 R44, R4.reuse, R30, R148 ;  /* 0x0000001e042c723c */ /* 0x040fee0000001894 */
[----:B------:R-:W-:Y:S01]  /*4290*/  IMAD.MOV.U32 R151, RZ, RZ, R180 ;  /* 0x000000ffff977224 */ /* 0x000fe200078e00b4 */
[----:B------:R-:W-:Y:S01]  /*42a0*/  HMMA.16816.F32 R80, R4, R24, R68 ;  /* 0x000000180450723c */ /* 0x000fe20000001844 */
[----:B-1----:R-:W-:-:S04]  /*42b0*/  FFMA.FTZ R8, R173, c[0x0][0x2d0], -R12 ;  /* 0x0000b400ad087a23 */ /* 0x002fc8000001080c */
[----:B------:R1:W-:Y:S03]  /*42c0*/  MUFU.EX2 R182, R8 ;  /* 0x0000000800b67308 */ /* 0x0003e60000000800 */
[C---:B------:R-:W-:Y:S08]  /*42d0*/  HMMA.16816.F32 R64, R4.reuse, R32, R48 ;  /* 0x000000200440723c */ /* 0x040ff00000001830 */
[----:B------:R-:W-:Y:S01]  /*42e0*/  HMMA.16816.F32 R76, R4, R20, R60 ;  /* 0x00000014044c723c */ /* 0x000fe2000000183c */
[----:B-1----:R-:W-:-:S07]  /*42f0*/  FFMA.FTZ R8, R174, c[0x0][0x2d0], -R12 ;  /* 0x0000b400ae087a23 */ /* 0x002fce000001080c */
[C---:B------:R-:W-:Y:S01]  /*4300*/  HMMA.16816.F32 R72, R4.reuse, R16, R56 ;  /* 0x000000100448723c */ /* 0x040fe20000001838 */
[----:B------:R1:W4:Y:S07]  /*4310*/  MUFU.EX2 R181, R8 ;  /* 0x0000000800b57308 */ /* 0x00032e0000000800 */
[C---:B------:R-:W-:Y:S01]  /*4320*/  HMMA.16816.F32 R68, R4.reuse, R28, R52 ;  /* 0x0000001c0444723c */ /* 0x040fe20000001834 */
[----:B------:R-:W-:Y:S07]  /*4330*/  LDSM.16.MT88.4 R28, [R218+0x1900] ;  /* 0x00190000da1c783b */ /* 0x000fee0000004200 */
[C---:B------:R-:W-:Y:S01]  /*4340*/  HMMA.16816.F32 R48, R4.reuse, R18, R124 ;  /* 0x000000120430723c */ /* 0x040fe2000000187c */
[--C-:B-1----:R-:W-:Y:S01]  /*4350*/  FFMA.FTZ R8, R175, c[0x0][0x2d0], -R12.reuse ;  /* 0x0000b400af087a23 */ /* 0x102fe2000001080c */
[----:B------:R-:W1:Y:S03]  /*4360*/  LDSM.16.MT88.4 R16, [R218+0x900] ;  /* 0x00090000da10783b */ /* 0x000e660000004200 */
[----:B------:R5:W-:Y:S03]  /*4370*/  MUFU.EX2 R175, R8 ;  /* 0x0000000800af7308 */ /* 0x000be60000000800 */
[C---:B------:R-:W-:Y:S01]  /*4380*/  HMMA.16816.F32 R60, R4.reuse, R26, R140 ;  /* 0x0000001a043c723c */ /* 0x040fe2000000188c */
[----:B------:R-:W1:Y:S07]  /*4390*/  LDSM.16.MT88.4 R24, [R217+0x900] ;  /* 0x00090000d918783b */ /* 0x000e6e0000004200 */
[----:B------:R-:W-:Y:S01]  /*43a0*/  HMMA.16816.F32 R52, R4, R22, R128 ;  /* 0x000000160434723c */ /* 0x000fe20000001880 */
[----:B------:R-:W1:Y:S01]  /*43b0*/  LDSM.16.MT88.4 R20, [R217+0x1900] ;  /* 0x00190000d914783b */ /* 0x000e620000004200 */
[----:B-----5:R-:W-:-:S06]  /*43c0*/  FFMA.FTZ R8, R176, c[0x0][0x2d0], -R12 ;  /* 0x0000b400b0087a23 */ /* 0x020fcc000001080c */
[C---:B------:R-:W-:Y:S01]  /*43d0*/  HMMA.16816.F32 R56, R4.reuse, R34, R156 ;  /* 0x000000220438723c */ /* 0x040fe2000000189c */
[----:B------:R5:W2:Y:S01]  /*43e0*/  MUFU.EX2 R180, R8 ;  /* 0x0000000800b47308 */ /* 0x000aa20000000800 */
[----:B------:R-:W1:Y:S06]  /*43f0*/  LDSM.16.MT88.4 R32, [R217+0x2900] ;  /* 0x00290000d920783b */ /* 0x000e6c0000004200 */
[----:B------:R-:W-:Y:S07]  /*4400*/  HMMA.16816.F32 R40, R4, R42, R160 ;  /* 0x0000002a0428723c */ /* 0x000fee00000018a0 */
[----:B---3--:R-:W-:Y:S01]  /*4410*/  F2FP.PACK_AB R4, R197, R198 ;  /* 0x000000c6c504723e */ /* 0x008fe200000000ff */
[----:B-----5:R-:W-:Y:S01]  /*4420*/  FFMA.FTZ R8, R177, c[0x0][0x2d0], -R0 ;  /* 0x0000b400b1087a23 */ /* 0x020fe20000010800 */
[----:B--2---:R-:W-:-:S02]  /*4430*/  F2FP.PACK_AB R6, R183, R196 ;  /* 0x000000c4b706723e */ /* 0x004fc400000000ff */
[----:B----4-:R-:W-:Y:S01]  /*4440*/  F2FP.PACK_AB R5, R181, R182 ;  /* 0x000000b6b505723e */ /* 0x010fe200000000ff */
[----:B------:R2:W-:Y:S01]  /*4450*/  MUFU.EX2 R174, R8 ;  /* 0x0000000800ae7308 */ /* 0x0005e20000000800 */
[----:B------:R-:W-:-:S07]  /*4460*/  F2FP.PACK_AB R7, R180, R175 ;  /* 0x000000afb407723e */ /* 0x000fce00000000ff */
[----:B-1----:R-:W-:Y:S01]  /*4470*/  HMMA.16816.F32 R128, R4, R16, R164 ;  /* 0x000000100480723c */ /* 0x002fe200000018a4 */
[----:B--2---:R-:W-:-:S07]  /*4480*/  FFMA.FTZ R8, R179, c[0x0][0x2d0], -R0 ;  /* 0x0000b400b3087a23 */ /* 0x004fce0000010800 */
[C---:B------:R-:W-:Y:S01]  /*4490*/  HMMA.16816.F32 R108, R4.reuse, R24, R168 ;  /* 0x00000018046c723c */ /* 0x040fe200000018a8 */
[----:B------:R-:W-:Y:S01]  /*44a0*/  LDSM.16.MT88.4 R168, [R218+0x1d00] ;  /* 0x001d0000daa8783b */ /* 0x000fe20000004200 */
[----:B------:R1:W2:Y:S06]  /*44b0*/  MUFU.EX2 R107, R8 ;  /* 0x00000008006b7308 */ /* 0x0002ac0000000800 */
[C---:B------:R-:W-:Y:S01]  /*44c0*/  HMMA.16816.F32 R144, R4.reuse, R20, R152 ;  /* 0x000000140490723c */ /* 0x040fe20000001898 */
[----:B------:R-:W-:Y:S07]  /*44d0*/  LDSM.16.MT88.4 R152, [R217+0x1d00] ;  /* 0x001d0000d998783b */ /* 0x000fee0000004200 */
[----:B------:R-:W-:Y:S01]  /*44e0*/  HMMA.16816.F32 R160, R4, R28, R136 ;  /* 0x0000001c04a0723c */ /* 0x000fe20000001888 */
[----:B------:R-:W-:Y:S01]  /*44f0*/  LDSM.16.MT88.4 R136, [R218+0xd00] ;  /* 0x000d0000da88783b */ /* 0x000fe20000004200 */
[----:B-1----:R-:W-:-:S04]  /*4500*/  FFMA.FTZ R8, R184, c[0x0][0x2d0], -R0 ;  /* 0x0000b400b8087a23 */ /* 0x002fc80000010800 */
[----:B------:R1:W-:Y:S02]  /*4510*/  MUFU.EX2 R172, R8 ;  /* 0x0000000800ac7308 */ /* 0x0003e40000000800 */
[C---:B------:R-:W-:Y:S08]  /*4520*/  HMMA.16816.F32 R116, R4.reuse, R26, R116 ;  /* 0x0000001a0474723c */ /* 0x040ff00000001874 */
[----:B------:R-:W-:Y:S01]  /*4530*/  HMMA.16816.F32 R132, R4, R18, R132 ;  /* 0x000000120484723c */ /* 0x000fe20000001884 */
[----:B-1----:R-:W-:-:S07]  /*4540*/  FFMA.FTZ R8, R178, c[0x0][0x2d0], -R0 ;  /* 0x0000b400b2087a23 */ /* 0x002fce0000010800 */
[C---:B------:R-:W-:Y:S01]  /*4550*/  HMMA.16816.F32 R96, R4.reuse, R22, R96 ;  /* 0x000000160460723c */ /* 0x040fe20000001860 */
[----:B------:R1:W3:Y:S07]  /*4560*/  MUFU.EX2 R173, R8 ;  /* 0x0000000800ad7308 */ /* 0x0002ee0000000800 */
[C---:B------:R-:W-:Y:S08]  /*4570*/  HMMA.16816.F32 R164, R4.reuse, R30, R92 ;  /* 0x0000001e04a4723c */ /* 0x040ff0000000185c */
[----:B------:R-:W-:Y:S01]  /*4580*/  HMMA.16816.F32 R88, R4, R34, R88 ;  /* 0x000000220458723c */ /* 0x000fe20000001858 */
[----:B-1----:R-:W-:-:S04]  /*4590*/  FFMA.FTZ R8, R186, c[0x0][0x2d0], -R3 ;  /* 0x0000b400ba087a23 */ /* 0x002fc80000010803 */
[----:B------:R1:W-:Y:S02]  /*45a0*/  MUFU.EX2 R106, R8 ;  /* 0x00000008006a7308 */ /* 0x0003e40000000800 */
[----:B-1----:R-:W-:-:S06]  /*45b0*/  FFMA.FTZ R8, R187, c[0x0][0x2d0], -R3 ;  /* 0x0000b400bb087a23 */ /* 0x002fcc0000010803 */
[----:B------:R1:W4:Y:S02]  /*45c0*/  MUFU.EX2 R105, R8 ;  /* 0x0000000800697308 */ /* 0x0003240000000800 */
[--C-:B-1----:R-:W-:Y:S02]  /*45d0*/  FFMA.FTZ R8, R185, c[0x0][0x2d0], -R3.reuse ;  /* 0x0000b400b9087a23 */ /* 0x102fe40000010803 */
[----:B------:R-:W-:Y:S01]  /*45e0*/  HMMA.16816.F32 R184, R4, R32, R120 ;  /* 0x0000002004b8723c */ /* 0x000fe20000001878 */
[----:B------:R-:W-:Y:S03]  /*45f0*/  LDSM.16.MT88.4 R120, [R217+0xd00] ;  /* 0x000d0000d978783b */ /* 0x000fe60000004200 */
[----:B------:R1:W-:Y:S02]  /*4600*/  MUFU.EX2 R101, R8 ;  /* 0x0000000800657308 */ /* 0x0003e40000000800 */
[----:B-1----:R-:W-:-:S02]  /*4610*/  FFMA.FTZ R8, R192, c[0x0][0x2d0], -R3 ;  /* 0x0000b400c0087a23 */ /* 0x002fc40000010803 */
[C---:B------:R-:W-:Y:S04]  /*4620*/  HMMA.16816.F32 R192, R4.reuse, R36, R112 ;  /* 0x0000002404c0723c */ /* 0x040fe80000001870 */
[----:B------:R1:W5:Y:S04]  /*4630*/  MUFU.EX2 R100, R8 ;  /* 0x0000000800647308 */ /* 0x0003680000000800 */
[----:B------:R-:W-:Y:S07]  /*4640*/  HMMA.16816.F32 R112, R4, R38, R84 ;  /* 0x000000260470723c */ /* 0x000fee0000001854 */
[----:B--2---:R-:W-:-:S02]  /*4650*/  F2FP.PACK_AB R4, R107, R174 ;  /* 0x000000ae6b04723e */ /* 0x004fc400000000ff */
[----:B---3--:R-:W-:Y:S01]  /*4660*/  F2FP.PACK_AB R6, R173, R172 ;  /* 0x000000acad06723e */ /* 0x008fe200000000ff */
[----:B-1----:R-:W-:Y:S01]  /*4670*/  FFMA.FTZ R8, R210, c[0x0][0x2d0], -R13 ;  /* 0x0000b400d2087a23 */ /* 0x002fe2000001080d */
[----:B----4-:R-:W-:Y:S01]  /*4680*/  F2FP.PACK_AB R5, R105, R106 ;  /* 0x0000006a6905723e */ /* 0x010fe200000000ff */
[----:B------:R-:W-:Y:S01]  /*4690*/  IMAD.MOV.U32 R210, RZ, RZ, R14 ;  /* 0x000000ffffd27224 */ /* 0x000fe200078e000e */
[----:B-----5:R-:W-:-:S07]  /*46a0*/  F2FP.PACK_AB R7, R100, R101 ;  /* 0x000000656407723e */ /* 0x020fce00000000ff */
[C---:B------:R-:W-:Y:S08]  /*46b0*/  HMMA.16816.F32 R156, R4.reuse, R26, R60 ;  /* 0x0000001a049c723c */ /* 0x040ff0000000183c */
[C---:B------:R-:W-:Y:S01]  /*46c0*/  HMMA.16816.F32 R60, R4.reuse, R18, R52 ;  /* 0x00000012043c723c */ /* 0x040fe20000001834 */
[----:B------:R1:W-:Y:S06]  /*46d0*/  MUFU.EX2 R52, R8 ;  /* 0x0000000800347308 */ /* 0x0003ec0000000800 */
[----:B------:R-:W-:Y:S01]  /*46e0*/  IMAD.MOV.U32 R55, RZ, RZ, R15 ;  /* 0x000000ffff377224 */ /* 0x000fe200078e000f */
[----:B------:R-:W-:Y:S01]  /*46f0*/  HMMA.16816.F32 R176, R4, R24, R80 ;  /* 0x0000001804b0723c */ /* 0x000fe20000001850 */
[----:B------:R-:W2:Y:S03]  /*4700*/  LDSM.16.MT88.4 R80, [R217+0x2d00] ;  /* 0x002d0000d950783b */ /* 0x000ea60000004200 */
[----:B------:R-:W-:-:S04]  /*4710*/  ISETP.GE.AND P0, PT, R210, R55, PT ;  /* 0x00000037d200720c */ /* 0x000fc80003f06270 */
[----:B------:R-:W-:Y:S01]  /*4720*/  HMMA.16816.F32 R48, R4, R22, R48 ;  /* 0x000000160430723c */ /* 0x000fe20000001830 */
[----:B-1----:R-:W-:-:S04]  /*4730*/  FFMA.FTZ R8, R203, c[0x0][0x2d0], -R13 ;  /* 0x0000b400cb087a23 */ /* 0x002fc8000001080d */
[----:B------:R1:W3:Y:S03]  /*4740*/  MUFU.EX2 R27, R8 ;  /* 0x00000008001b7308 */ /* 0x0002e60000000800 */
[C---:B------:R-:W-:Y:S08]  /*4750*/  HMMA.16816.F32 R140, R4.reuse, R20, R72 ;  /* 0x00000014048c723c */ /* 0x040ff00000001848 */
[----:B------:R-:W-:Y:S01]  /*4760*/  HMMA.16816.F32 R124, R4, R16, R76 ;  /* 0x00000010047c723c */ /* 0x000fe2000000184c */
[----:B-1----:R-:W-:Y:S01]  /*4770*/  FFMA.FTZ R8, R204, c[0x0][0x2d0], -R13 ;  /* 0x0000b400cc087a23 */ /* 0x002fe2000001080d */
[----:B---3--:R-:W-:-:S06]  /*4780*/  F2FP.PACK_AB R92, R27, R52 ;  /* 0x000000341b5c723e */ /* 0x008fcc00000000ff */
        /* <DEDUP_REMOVED lines=8> */
[----:B-1----:R-:W-:Y:S01]  /*4810*/  FFMA.FTZ R8, R227, c[0x0][0x2d0], -R12 ;  /* 0x0000b400e3087a23 */ /* 0x002fe2000001080c */
[----:B---3--:R-:W-:-:S06]  /*4820*/  F2FP.PACK_AB R94, R25, R26 ;  /* 0x0000001a195e723e */ /* 0x008fcc00000000ff */
[----:B------:R-:W-:Y:S01]  /*4830*/  HMMA.16816.F32 R40, R4, R38, R40 ;  /* 0x000000260428723c */ /* 0x000fe20000001828 */
[----:B------:R1:W-:Y:S06]  /*4840*/  MUFU.EX2 R24, R8 ;  /* 0x0000000800187308 */ /* 0x0003ec0000000800 */
[----:B------:R-:W-:Y:S02]  /*4850*/  FFMA.FTZ R4, R215, c[0x0][0x2d0], -R0 ;  /* 0x0000b400d7047a23 */ /* 0x000fe40000010800 */
[----:B------:R-:W-:Y:S02]  /*4860*/  FADD.FTZ R5, R232, R231 ;  /* 0x000000e7e8057221 */ /* 0x000fe40000010000 */
[----:B------:R3:W-:Y:S01]  /*4870*/  MUFU.EX2 R18, R4 ;  /* 0x0000000400127308 */ /* 0x0007e20000000800 */
[----:B-1----:R-:W-:-:S07]  /*4880*/  FFMA.FTZ R8, R207, c[0x0][0x2d0], -R12 ;  /* 0x0000b400cf087a23 */ /* 0x002fce000001080c */
[----:B------:R1:W4:Y:S01]  /*4890*/  MUFU.EX2 R23, R8 ;  /* 0x0000000800177308 */ /* 0x0003220000000800 */
[----:B---3--:R-:W-:-:S04]  /*48a0*/  FADD.FTZ R4, R252, R250 ;  /* 0x000000fafc047221 */ /* 0x008fc80000010000 */
[----:B------:R-:W-:Y:S02]  /*48b0*/  FADD.FTZ R7, R249, R4 ;  /* 0x00000004f9077221 */ /* 0x000fe40000010000 */
[----:B-1----:R-:W-:Y:S01]  /*48c0*/  FFMA.FTZ R8, R205, c[0x0][0x2d0], -R12 ;  /* 0x0000b400cd087a23 */ /* 0x002fe2000001080c */
[----:B----4-:R-:W-:-:S03]  /*48d0*/  F2FP.PACK_AB R93, R23, R24 ;  /* 0x00000018175d723e */ /* 0x010fc600000000ff */
[----:B------:R1:W-:Y:S02]  /*48e0*/  MUFU.EX2 R21, R8 ;  /* 0x0000000800157308 */ /* 0x0003e40000000800 */
[----:B-1----:R-:W-:Y:S02]  /*48f0*/  FFMA.FTZ R8, R209, c[0x0][0x2d0], -R12 ;  /* 0x0000b400d1087a23 */ /* 0x002fe4000001080c */
[----:B------:R-:W-:-:S04]  /*4900*/  FADD.FTZ R12, R235, R5 ;  /* 0x00000005eb0c7221 */ /* 0x000fc80000010000 */
[----:B------:R1:W3:Y:S01]  /*4910*/  MUFU.EX2 R22, R8 ;  /* 0x0000000800167308 */ /* 0x0002e20000000800 */
[----:B------:R-:W-:Y:S02]  /*4920*/  FADD.FTZ R4, R240, R12 ;  /* 0x0000000cf0047221 */ /* 0x000fe40000010000 */
[----:B-1----:R-:W-:Y:S01]  /*4930*/  FFMA.FTZ R8, R244, c[0x0][0x2d0], -R0 ;  /* 0x0000b400f4087a23 */ /* 0x002fe20000010800 */
[----:B---3--:R-:W-:-:S04]  /*4940*/  F2FP.PACK_AB R95, R22, R21 ;  /* 0x00000015165f723e */ /* 0x008fc800000000ff */
[----:B------:R1:W-:Y:S03]  /*4950*/  MUFU.EX2 R20, R8 ;  /* 0x0000000800147308 */ /* 0x0003e60000000800 */
[C---:B--2---:R-:W-:Y:S08]  /*4960*/  HMMA.16816.F32 R76, R92.reuse, R82, R88 ;  /* 0x000000525c4c723c */ /* 0x044ff00000001858 */
[----:B------:R-:W-:Y:S01]  /*4970*/  HMMA.16816.F32 R108, R92, R120, R108 ;  /* 0x000000785c6c723c */ /* 0x000fe2000000186c */
[----:B-1----:R-:W-:-:S02]  /*4980*/  FFMA.FTZ R8, R208, c[0x0][0x2d0], -R0 ;  /* 0x0000b400d0087a23 */ /* 0x002fc40000010800 */
[----:B------:R-:W-:Y:S02]  /*4990*/  FFMA.FTZ R0, R224, c[0x0][0x2d0], -R0 ;  /* 0x0000b400e0007a23 */ /* 0x000fe40000010800 */
[----:B------:R1:W2:Y:S03]  /*49a0*/  MUFU.EX2 R19, R8 ;  /* 0x0000000800137308 */ /* 0x0002a60000000800 */
[C---:B------:R-:W-:Y:S05]  /*49b0*/  HMMA.16816.F32 R116, R92.reuse, R122, R116 ;  /* 0x0000007a5c74723c */ /* 0x040fea0000001874 */
[----:B------:R3:W4:Y:S03]  /*49c0*/  MUFU.EX2 R17, R0 ;  /* 0x0000000000117308 */ /* 0x0007260000000800 */
[C---:B------:R-:W-:Y:S01]  /*49d0*/  HMMA.16816.F32 R128, R92.reuse, R136, R128 ;  /* 0x000000885c80723c */ /* 0x040fe20000001880 */
[----:B-1----:R-:W1:Y:S07]  /*49e0*/  LDSM.16.MT88.4 R8, [R218+0x2d00] ;  /* 0x002d0000da08783b */ /* 0x002e6e0000004200 */
[----:B------:R-:W-:Y:S01]  /*49f0*/  HMMA.16816.F32 R132, R92, R138, R132 ;  /* 0x0000008a5c84723c */ /* 0x000fe20000001884 */
[----:B---3--:R-:W-:-:S07]  /*4a00*/  FFMA.FTZ R0, R151, c[0x0][0x2d0], -R3 ;  /* 0x0000b40097007a23 */ /* 0x008fce0000010803 */
[C---:B------:R-:W-:Y:S01]  /*4a10*/  HMMA.16816.F32 R144, R92.reuse, R152, R144 ;  /* 0x000000985c90723c */ /* 0x040fe20000001890 */
[----:B------:R3:W-:Y:S07]  /*4a20*/  MUFU.EX2 R13, R0 ;  /* 0x00000000000d7308 */ /* 0x0007ee0000000800 */
[C---:B------:R-:W-:Y:S07]  /*4a30*/  HMMA.16816.F32 R148, R92.reuse, R154, R96 ;  /* 0x0000009a5c94723c */ /* 0x040fee0000001860 */
[----:B--2---:R-:W-:Y:S01]  /*4a40*/  F2FP.PACK_AB R96, R19, R20 ;  /* 0x000000141360723e */ /* 0x004fe200000000ff */
[----:B------:R-:W-:Y:S01]  /*4a50*/  HMMA.16816.F32 R160, R92, R168, R160 ;  /* 0x000000a85ca0723c */ /* 0x000fe200000018a0 */
[----:B----4-:R-:W-:Y:S01]  /*4a60*/  F2FP.PACK_AB R98, R17, R18 ;  /* 0x000000121162723e */ /* 0x010fe200000000ff */
[----:B---3--:R-:W-:-:S04]  /*4a70*/  FFMA.FTZ R0, R223, c[0x0][0x2d0], -R3 ;  /* 0x0000b400df007a23 */ /* 0x008fc80000010803 */
[----:B------:R2:W3:Y:S02]  /*4a80*/  MUFU.EX2 R14, R0 ;  /* 0x00000000000e7308 */ /* 0x0004e40000000800 */
[C---:B------:R-:W-:Y:S08]  /*4a90*/  HMMA.16816.F32 R164, R92.reuse, R170, R164 ;  /* 0x000000aa5ca4723c */ /* 0x040ff000000018a4 */
[----:B------:R-:W-:Y:S01]  /*4aa0*/  HMMA.16816.F32 R72, R92, R80, R184 ;  /* 0x000000505c48723c */ /* 0x000fe200000018b8 */
[--C-:B--2---:R-:W-:Y:S01]  /*4ab0*/  FFMA.FTZ R0, R222, c[0x0][0x2d0], -R3.reuse ;  /* 0x0000b400de007a23 */ /* 0x104fe20000010803 */
[----:B---3--:R-:W-:Y:S01]  /*4ac0*/  F2FP.PACK_AB R97, R14, R13 ;  /* 0x0000000d0e61723e */ /* 0x008fe200000000ff */
[----:B------:R-:W-:-:S05]  /*4ad0*/  FFMA.FTZ R3, R225, c[0x0][0x2d0], -R3 ;  /* 0x0000b400e1037a23 */ /* 0x000fca0000010803 */
[C---:B-1----:R-:W-:Y:S01]  /*4ae0*/  HMMA.16816.F32 R88, R92.reuse, R8, R192 ;  /* 0x000000085c58723c */ /* 0x042fe200000018c0 */
[----:B------:R1:W-:Y:S07]  /*4af0*/  MUFU.EX2 R15, R0 ;  /* 0x00000000000f7308 */ /* 0x0003ee0000000800 */
[----:B------:R-:W-:Y:S01]  /*4b00*/  HMMA.16816.F32 R92, R92, R10, R112 ;  /* 0x0000000a5c5c723c */ /* 0x000fe20000001870 */
[----:B------:R2:W3:Y:S01]  /*4b10*/  MUFU.EX2 R16, R3 ;  /* 0x0000000300107308 */ /* 0x0004e20000000800 */
[----:B-1----:R-:W-:-:S04]  /*4b20*/  FADD.FTZ R0, R241, R236 ;  /* 0x000000ecf1007221 */ /* 0x002fc80000010000 */
[----:B------:R-:W-:Y:S02]  /*4b30*/  FADD.FTZ R0, R242, R0 ;  /* 0x00000000f2007221 */ /* 0x000fe40000010000 */
[----:B--2---:R-:W-:Y:S01]  /*4b40*/  FADD.FTZ R3, R248, R246 ;  /* 0x000000f6f8037221 */ /* 0x004fe20000010000 */
[----:B---3--:R-:W-:Y:S01]  /*4b50*/  F2FP.PACK_AB R99, R16, R15 ;  /* 0x0000000f1063723e */ /* 0x008fe200000000ff */
[----:B------:R-:W-:Y:S02]  /*4b60*/  FADD.FTZ R5, R243, R0 ;  /* 0x00000000f3057221 */ /* 0x000fe40000010000 */
[----:B------:R-:W-:Y:S02]  /*4b70*/  FADD.FTZ R6, R245, R3 ;  /* 0x00000003f5067221 */ /* 0x000fe40000010000 */
[----:B------:R-:W-:Y:S02]  /*4b80*/  FADD.FTZ R3, R251, R7 ;  /* 0x00000007fb037221 */ /* 0x000fe40000010000 */
[----:B------:R-:W-:Y:S01]  /*4b90*/  FADD.FTZ R0, R247, R6 ;  /* 0x00000006f7007221 */ /* 0x000fe20000010000 */
[----:B------:R-:W-:Y:S01]  /*4ba0*/  HMMA.16816.F32 R112, R96, R120, R176 ;  /* 0x000000786070723c */ /* 0x000fe200000018b0 */
[----:B------:R-:W-:-:S02]  /*4bb0*/  FADD.FTZ R7, R214, R5 ;  /* 0x00000005d6077221 */ /* 0x000fc40000010000 */
[----:B------:R-:W-:Y:S02]  /*4bc0*/  FADD.FTZ R5, R226, R0 ;  /* 0x00000000e2057221 */ /* 0x000fe40000010000 */
[----:B------:R-:W-:Y:S02]  /*4bd0*/  FADD.FTZ R0, R213, R7 ;  /* 0x00000007d5007221 */ /* 0x000fe40000010000 */
[----:B------:R-:W-:Y:S01]  /*4be0*/  FADD.FTZ R6, R201, R4 ;  /* 0x00000004c9067221 */ /* 0x000fe20000010000 */
[----:B------:R-:W-:Y:S01]  /*4bf0*/  HMMA.16816.F32 R120, R96, R122, R156 ;  /* 0x0000007a6078723c */ /* 0x000fe2000000189c */
[----:B------:R-:W-:Y:S02]  /*4c00*/  FADD.FTZ R4, R234, R3 ;  /* 0x00000003ea047221 */ /* 0x000fe40000010000 */
[----:B------:R-:W-:Y:S02]  /*4c10*/  FADD.FTZ R0, R212, R0 ;  /* 0x00000000d4007221 */ /* 0x000fe40000010000 */
[----:B------:R-:W-:-:S02]  /*4c20*/  FADD.FTZ R3, R202, R6 ;  /* 0x00000006ca037221 */ /* 0x000fc40000010000 */
[----:B------:R-:W-:Y:S01]  /*4c30*/  FADD.FTZ R5, R230, R5 ;  /* 0x00000005e6057221 */ /* 0x000fe20000010000 */
[C---:B------:R-:W-:Y:S01]  /*4c40*/  HMMA.16816.F32 R156, R96.reuse, R168, R68 ;  /* 0x000000a8609c723c */ /* 0x040fe20000001844 */
        /* <DEDUP_REMOVED lines=44> */
[----:B------:R1:W-:Y:S01]  /*4f10*/  STL [R1], R0 ;  /* 0x0000000001007387 */ /* 0x0003e20000100800 */
[----:B------:R-:W-:Y:S01]  /*4f20*/  FADD.FTZ R4, R26, R4 ;  /* 0x000000041a047221 */ /* 0x000fe20000010000 */
[----:B------:R-:W-:Y:S01]  /*4f30*/  HMMA.16816.F32 R96, R96, R10, R40 ;  /* 0x0000000a6060723c */ /* 0x000fe20000001828 */
[----:B------:R-:W-:Y:S02]  /*4f40*/  FADD.FTZ R6, R16, R3 ;  /* 0x0000000310067221 */ /* 0x000fe40000010000 */
[----:B------:R-:W-:-:S03]  /*4f50*/  FADD.FTZ R3, R25, R4 ;  /* 0x0000000419037221 */ /* 0x000fc60000010000 */
[----:B------:R2:W-:Y:S01]  /*4f60*/  STL [R1+0x4], R6 ;  /* 0x0000040601007387 */ /* 0x0005e20000100800 */
[----:B-1----:R-:W-:-:S05]  /*4f70*/  FADD.FTZ R0, R22, R5 ;  /* 0x0000000516007221 */ /* 0x002fca0000010000 */
[----:B------:R2:W-:Y:S04]  /*4f80*/  STL [R1+0xc], R0 ;  /* 0x00000c0001007387 */ /* 0x0005e80000100800 */
[----:B------:R2:W-:Y:S01]  /*4f90*/  STL [R1+0x8], R3 ;  /* 0x0000080301007387 */ /* 0x0005e20000100800 */
[----:B------:R-:W-:Y:S05]  /*4fa0*/  @!P0 BRA `(.L_x_10) ;  /* 0x0000402000008947 */ /* 0x000fea0003800000 */
[----:B------:R-:W3:Y:S04]  /*4fb0*/  LDL.64 R30, [R1+0x40] ;  /* 0x00004000011e7983 */ /* 0x000ee80000100a00 */
[----:B------:R-:W4:Y:S04]  /*4fc0*/  LDL.64 R28, [R1+0x48] ;  /* 0x00004800011c7983 */ /* 0x000f280000100a00 */
[----:B------:R-:W5:Y:S04]  /*4fd0*/  LDL R53, [R1+0x30] ;  /* 0x0000300001357983 */ /* 0x000f680000100800 */
[----:B--2---:R-:W2:Y:S01]  /*4fe0*/  LDL.64 R54, [R1+0x38] ;  /* 0x0000380001367983 */ /* 0x004ea20000100a00 */
[----:B------:R-:W-:Y:S01]  /*4ff0*/  IMAD.MOV.U32 R106, RZ, RZ, R2 ;  /* 0x000000ffff6a7224 */ /* 0x000fe200078e0002 */
[C---:B------:R-:W-:Y:S01]  /*5000*/  IADD3 R232, R221.reuse, 0x400, RZ ;  /* 0x00000400dde87810 */ /* 0x040fe20007ffe0ff */
[----:B------:R-:W-:Y:S01]  /*5010*/  IMAD.MOV.U32 R234, RZ, RZ, R210 ;  /* 0x000000ffffea7224 */ /* 0x000fe200078e00d2 */
[C---:B------:R-:W-:Y:S01]  /*5020*/  IADD3 R231, R221.reuse, 0x800, RZ ;  /* 0x00000800dde77810 */ /* 0x040fe20007ffe0ff */
[----:B------:R-:W-:Y:S01]  /*5030*/  IMAD.MOV.U32 R100, RZ, RZ, R103 ;  /* 0x000000ffff647224 */ /* 0x000fe200078e0067 */
[C---:B------:R-:W-:Y:S01]  /*5040*/  IADD3 R230, R221.reuse, 0xc00, RZ ;  /* 0x00000c00dde67810 */ /* 0x040fe20007ffe0ff */
[----:B------:R-:W-:Y:S01]  /*5050*/  IMAD.MOV.U32 R3, RZ, RZ, R104 ;  /* 0x000000ffff037224 */ /* 0x000fe200078e0068 */
[C---:B------:R-:W-:Y:S01]  /*5060*/  IADD3 R229, R221.reuse, 0x1000, RZ ;  /* 0x00001000dde57810 */ /* 0x040fe20007ffe0ff */
[----:B------:R-:W-:Y:S01]  /*5070*/  IMAD.MOV.U32 R105, RZ, RZ, R102 ;  /* 0x000000ffff697224 */ /* 0x000fe200078e0066 */
[----:B------:R-:W-:-:S02]  /*5080*/  IADD3 R228, R221, 0x1400, RZ ;  /* 0x00001400dde47810 */ /* 0x000fc40007ffe0ff */
[C---:B------:R-:W-:Y:S02]  /*5090*/  IADD3 R227, R221.reuse, 0x1800, RZ ;  /* 0x00001800dde37810 */ /* 0x040fe40007ffe0ff */
[C---:B------:R-:W-:Y:S02]  /*50a0*/  IADD3 R226, R221.reuse, 0x1c00, RZ ;  /* 0x00001c00dde27810 */ /* 0x040fe40007ffe0ff */
[C---:B------:R-:W-:Y:S02]  /*50b0*/  IADD3 R225, R221.reuse, 0x2000, RZ ;  /* 0x00002000dde17810 */ /* 0x040fe40007ffe0ff */
[C---:B------:R-:W-:Y:S02]  /*50c0*/  IADD3 R224, R221.reuse, 0x2400, RZ ;  /* 0x00002400dde07810 */ /* 0x040fe40007ffe0ff */
[C---:B------:R-:W-:Y:S02]  /*50d0*/  IADD3 R223, R221.reuse, 0x2800, RZ ;  /* 0x00002800dddf7810 */ /* 0x040fe40007ffe0ff */
[----:B------:R-:W-:-:S02]  /*50e0*/  IADD3 R222, R221, 0x2c00, RZ ;  /* 0x00002c00ddde7810 */ /* 0x000fc40007ffe0ff */
[C---:B---3--:R-:W-:Y:S02]  /*50f0*/  IADD3 R0, P3, R30.reuse, 0x20, RZ ;  /* 0x000000201e007810 */ /* 0x048fe40007f7e0ff */
[----:B------:R-:W-:Y:S02]  /*5100*/  IADD3 R4, P2, R30, 0x40, RZ ;  /* 0x000000401e047810 */ /* 0x000fe40007f5e0ff */
[C---:B----4-:R-:W-:Y:S01]  /*5110*/  IADD3 R2, P1, R28.reuse, 0x20, RZ ;  /* 0x000000201c027810 */ /* 0x050fe20007f3e0ff */
[----:B------:R1:W-:Y:S04]  /*5120*/  STL [R1+0x2c], R0 ;  /* 0x00002c0001007387 */ /* 0x0003e80000100800 */
[----:B------:R5:W-:Y:S04]  /*5130*/  STL [R1+0x24], R4 ;  /* 0x0000240401007387 */ /* 0x000be80000100800 */
[----:B------:R2:W-:Y:S01]  /*5140*/  STL [R1+0x1c], R2 ;  /* 0x00001c0201007387 */ /* 0x0005e20000100800 */
[----:B-1----:R-:W-:Y:S01]  /*5150*/  IADD3 R0, P0, R28, 0x40, RZ ;  /* 0x000000401c007810 */ /* 0x002fe20007f1e0ff */
[----:B-----5:R-:W-:-:S04]  /*5160*/  IMAD.X R4, RZ, RZ, R53, P2 ;  /* 0x000000ffff047224 */ /* 0x020fc800010e0635 */
[----:B------:R1:W-:Y:S01]  /*5170*/  STL [R1+0x14], R0 ;  /* 0x0000140001007387 */ /* 0x0003e20000100800 */
[----:B--2---:R-:W-:Y:S02]  /*5180*/  IMAD.X R2, RZ, RZ, R55, P1 ;  /* 0x000000ffff027224 */ /* 0x004fe400008e0637 */
[----:B-1----:R-:W-:-:S05]  /*5190*/  IMAD.X R0, RZ, RZ, R53, P3 ;  /* 0x000000ffff007224 */ /* 0x002fca00018e0635 */
[----:B------:R1:W-:Y:S04]  /*51a0*/  STL [R1+0x28], R0 ;  /* 0x0000280001007387 */ /* 0x0003e80000100800 */
[----:B------:R2:W-:Y:S01]  /*51b0*/  STL [R1+0x20], R4 ;  /* 0x0000200401007387 */ /* 0x0005e20000100800 */
[----:B-1----:R-:W-:-:S05]  /*51c0*/  IMAD.X R0, RZ, RZ, R55, P0 ;  /* 0x000000ffff007224 */ /* 0x002fca00000e0637 */
[----:B------:R2:W-:Y:S04]  /*51d0*/  STL [R1+0x10], R0 ;  /* 0x0000100001007387 */ /* 0x0005e80000100800 */
[----:B------:R2:W-:Y:S02]  /*51e0*/  STL [R1+0x18], R2 ;  /* 0x0000180201007387 */ /* 0x0005e40000100800 */
.L_x_11:
[----:B--2---:R-:W2:Y:S01]  /*51f0*/  LDL R0, [R1+0x58] ;  /* 0x0000580001007983 */ /* 0x004ea20000100800 */
[----:B------:R-:W-:Y:S04]  /*5200*/  DEPBAR.LE SB0, 0x0 ;  /* 0x000080000000791a */ /* 0x000fe80000000000 */
[----:B------:R-:W3:Y:S01]  /*5210*/  LDL.64 R194, [R1+0x40] ;  /* 0x0000400001c27983 */ /* 0x000ee20000100a00 */
[----:B------:R-:W-:Y:S01]  /*5220*/  IMAD.WIDE.U32 R44, R234, c[0x0][0x208], RZ ;  /* 0x00008200ea2c7a25 */ /* 0x000fe200078e00ff */
[----:B------:R-:W-:Y:S02]  /*5230*/  MOV R54, c[0x0][0x208] ;  /* 0x0000820000367a02 */ /* 0x000fe40000000f00 */
[----:B------:R-:W-:Y:S02]  /*5240*/  MOV R55, c[0x0][0x20c] ;  /* 0x0000830000377a02 */ /* 0x000fe40000000f00 */
[----:B------:R-:W4:Y:S01]  /*5250*/  LDL R2, [R1+0x5c] ;  /* 0x00005c0001027983 */ /* 0x000f220000100800 */
[----:B------:R-:W-:Y:S03]  /*5260*/  SHF.L.U32 R52, R44, 0x6, RZ ;  /* 0x000000062c347819 */ /* 0x000fe600000006ff */
[----:B------:R-:W5:Y:S04]  /*5270*/  LDL R59, [R1+0x2c] ;  /* 0x00002c00013b7983 */ /* 0x000f680000100800 */
[----:B------:R-:W5:Y:S04]  /*5280*/  LDL R56, [R1+0x28] ;  /* 0x0000280001387983 */ /* 0x000f680000100800 */
[----:B------:R-:W5:Y:S04]  /*5290*/  LDL R57, [R1+0x30] ;  /* 0x0000300001397983 */ /* 0x000f680000100800 */
[----:B------:R-:W5:Y:S04]  /*52a0*/  LDL R58, [R1+0x24] ;  /* 0x00002400013a7983 */ /* 0x000f680000100800 */
[----:B------:R-:W5:Y:S04]  /*52b0*/  LDL R193, [R1+0x20] ;  /* 0x0000200001c17983 */ /* 0x000f680000100800 */
[----:B------:R-:W-:Y:S08]  /*52c0*/  BAR.SYNC.DEFER_BLOCKING 0x0 ;  /* 0x0000000000007b1d */ /* 0x000ff00000010000 */
[----:B------:R-:W-:Y:S08]  /*52d0*/  LDSM.16.M88.4 R64, [R219+0x6100] ;  /* 0x00610000db40783b */ /* 0x000ff00000000200 */
[----:B------:R-:W1:Y:S08]  /*52e0*/  LDSM.16.M88.4 R16, [R216+0x3100] ;  /* 0x00310000d810783b */ /* 0x000e700000000200 */
[----:B------:R-:W1:Y:S08]  /*52f0*/  LDSM.16.M88.4 R60, [R219+0x7100] ;  /* 0x00710000db3c783b */ /* 0x000e700000000200 */
[----:B------:R-:W1:Y:S08]  /*5300*/  LDSM.16.M88.4 R32, [R216+0x3500] ;  /* 0x00350000d820783b */ /* 0x000e700000000200 */
[----:B------:R-:W1:Y:S08]  /*5310*/  LDSM.16.M88.4 R48, [R216+0x3900] ;  /* 0x00390000d830783b */ /* 0x000e700000000200 */
[----:B------:R-:W2:Y:S01]  /*5320*/  LDSM.16.M88.4 R172, [R216+0x3d00] ;  /* 0x003d0000d8ac783b */ /* 0x000ea20000000200 */
[-C--:B-1----:R-:W-:Y:S07]  /*5330*/  HMMA.16816.F32 R4, R64, R16.reuse, RZ ;  /* 0x000000104004723c */ /* 0x082fee00000018ff */
[----:B------:R-:W-:Y:S01]  /*5340*/  LDSM.16.M88.4 R176, [R220+0x6100] ;  /* 0x00610000dcb0783b */ /* 0x000fe20000000200 */
[C---:B------:R-:W-:Y:S07]  /*5350*/  HMMA.16816.F32 R8, R60.reuse, R16, RZ ;  /* 0x000000103c08723c */ /* 0x040fee00000018ff */
[----:B------:R-:W1:Y:S01]  /*5360*/  LDSM.16.M88.4 R180, [R221] ;  /* 0x00000000ddb4783b */ /* 0x000e620000000200 */
[-C--:B------:R-:W-:Y:S07]  /*5370*/  HMMA.16816.F32 R12, R60, R18.reuse, RZ ;  /* 0x000000123c0c723c */ /* 0x080fee00000018ff */
[----:B------:R-:W1:Y:S01]  /*5380*/  LDSM.16.M88.4 R184, [R220+0x7100] ;  /* 0x00710000dcb8783b */ /* 0x000e620000000200 */
[C---:B------:R-:W-:Y:S07]  /*5390*/  HMMA.16816.F32 R16, R64.reuse, R18, RZ ;  /* 0x000000124010723c */ /* 0x040fee00000018ff */
[----:B------:R-:W1:Y:S01]  /*53a0*/  LDSM.16.M88.4 R188, [R232] ;  /* 0x00000000e8bc783b */ /* 0x000e620000000200 */
[-C--:B------:R-:W-:Y:S07]  /*53b0*/  HMMA.16816.F32 R20, R64, R32.reuse, RZ ;  /* 0x000000204014723c */ /* 0x080fee00000018ff */
[----:B------:R-:W-:Y:S01]  /*53c0*/  LDSM.16.M88.4 R196, [R230] ;  /* 0x00000000e6c4783b */ /* 0x000fe20000000200 */
[C---:B------:R-:W-:Y:S08]  /*53d0*/  HMMA.16816.F32 R24, R60.reuse, R32, RZ ;  /* 0x000000203c18723c */ /* 0x040ff000000018ff */
[-C--:B------:R-:W-:Y:S08]  /*53e0*/  HMMA.16816.F32 R28, R60, R34.reuse, RZ ;  /* 0x000000223c1c723c */ /* 0x080ff000000018ff */
[C---:B------:R-:W-:Y:S08]  /*53f0*/  HMMA.16816.F32 R32, R64.reuse, R34, RZ ;  /* 0x000000224020723c */ /* 0x040ff000000018ff */
[-C--:B------:R-:W-:Y:S08]  /*5400*/  HMMA.16816.F32 R36, R64, R48.reuse, RZ ;  /* 0x000000304024723c */ /* 0x080ff000000018ff */
[C---:B------:R-:W-:Y:S02]  /*5410*/  HMMA.16816.F32 R40, R60.reuse, R48, RZ ;  /* 0x000000303c28723c */ /* 0x040fe400000018ff */
[----:B--2---:R-:W-:Y:S02]  /*5420*/  ISETP.NE.AND P4, PT, R0, RZ, PT ;  /* 0x000000ff0000720c */ /* 0x004fe40003f85270 */
[----:B------:R-:W-:Y:S05]  /*5430*/  SHF.R.S32.HI R0, RZ, 0x1f, R234 ;  /* 0x0000001fff007819 */ /* 0x000fea00000114ea */
[----:B------:R-:W-:Y:S04]  /*5440*/  IMAD R0, R0, c[0x0][0x208], RZ ;  /* 0x0000820000007a24 */ /* 0x000fe800078e02ff */
[----:B------:R-:W-:Y:S01]  /*5450*/  IMAD R0, R234, c[0x0][0x20c], R0 ;  /* 0x00008300ea007a24 */ /* 0x000fe200078e0200 */
[----:B----4-:R-:W-:Y:S02]  /*5460*/  ISETP.NE.AND P5, PT, R2, RZ, PT ;  /* 0x000000ff0200720c */ /* 0x010fe40003fa5270 */
[C---:B---3--:R-:W-:Y:S02]  /*5470*/  IADD3 R2, P3, R52.reuse, R194, RZ ;  /* 0x000000c234027210 */ /* 0x048fe40007f7e0ff */
[----:B------:R-:W-:Y:S02]  /*5480*/  IADD3 R0, R45, R0, RZ ;  /* 0x000000002d007210 */ /* 0x000fe40007ffe0ff */
[----:B-----5:R-:W-:Y:S02]  /*5490*/  IADD3 R48, P1, R52, R59, RZ ;  /* 0x0000003b34307210 */ /* 0x020fe40007f3e0ff */
[----:B------:R-:W-:Y:S02]  /*54a0*/  SHF.L.U64.HI R0, R44, 0x6, R0 ;  /* 0x000000062c007819 */ /* 0x000fe40000010200 */
[-C--:B------:R-:W-:Y:S01]  /*54b0*/  HMMA.16816.F32 R44, R60, R50.reuse, RZ ;  /* 0x000000323c2c723c */ /* 0x080fe200000018ff */
[----:B------:R-:W-:Y:S02]  /*54c0*/  LEA R208, P2, R2, c[0x0][0x1f8], 0x1 ;  /* 0x00007e0002d07a11 */ /* 0x000fe400078408ff */
[----:B------:R-:W-:Y:S02]  /*54d0*/  LEA R206, P0, R48, c[0x0][0x1f8], 0x1 ;  /* 0x00007e0030ce7a11 */ /* 0x000fe400078008ff */
[C---:B------:R-:W-:Y:S02]  /*54e0*/  IADD3.X R49, R0.reuse, R57, RZ, P3, !PT ;  /* 0x0000003900317210 */ /* 0x040fe40001ffe4ff */
[----:B------:R-:W-:Y:S02]  /*54f0*/  IADD3.X R53, R0, R56, RZ, P1, !PT ;  /* 0x0000003800357210 */ /* 0x000fe40000ffe4ff */
[----:B------:R-:W-:Y:S03]  /*5500*/  LEA.HI.X R209, R2, c[0x0][0x1fc], R49, 0x1, P2 ;  /* 0x00007f0002d17a11 */ /* 0x000fe600010f0c31 */
[----:B------:R-:W-:Y:S02]  /*5510*/  LEA.HI.X R207, R48, c[0x0][0x1fc], R53, 0x1, P0 ;  /* 0x00007f0030cf7a11 */ /* 0x000fe400000f0c35 */
[C---:B------:R-:W-:Y:S02]  /*5520*/  HMMA.16816.F32 R48, R64.reuse, R50, RZ ;  /* 0x000000324030723c */ /* 0x040fe400000018ff */
[----:B------:R-:W-:Y:S02]  /*5530*/  LEA R2, P0, R54, R52, 0x5 ;  /* 0x0000003436027211 */ /* 0x000fe400078028ff */
[----:B------:R-:W-:Y:S02]  /*5540*/  IADD3 R102, P3, R52, R58, RZ ;  /* 0x0000003a34667210 */ /* 0x000fe40007f7e0ff */
[----:B------:R-:W-:Y:S02]  /*5550*/  LEA.HI.X R101, R54, R0, R55, 0x5, P0 ;  /* 0x0000000036657211 */ /* 0x000fe400000f2c37 */
[-C--:B------:R-:W-:Y:S01]  /*5560*/  HMMA.16816.F32 R52, R64, R172.reuse, RZ ;  /* 0x000000ac4034723c */ /* 0x080fe200000018ff */
[C---:B------:R-:W-:Y:S03]  /*5570*/  IADD3 R103, P2, R2.reuse, R194, RZ ;  /* 0x000000c202677210 */ /* 0x040fe60007f5e0ff */
[C---:B------:R-:W-:Y:S02]  /*5580*/  IADD3 R104, P1, R2.reuse, R59, RZ ;  /* 0x0000003b02687210 */ /* 0x040fe40007f3e0ff */
[----:B------:R-:W-:Y:S02]  /*5590*/  IADD3 R2, P0, R2, R58, RZ ;  /* 0x0000003a02027210 */ /* 0x000fe40007f1e0ff */
[C---:B------:R-:W-:Y:S04]  /*55a0*/  IADD3.X R192, R101.reuse, R56, RZ, P1, !PT ;  /* 0x0000003865c07210 */ /* 0x040fe80000ffe4ff */
[C---:B------:R-:W-:Y:S02]  /*55b0*/  IADD3.X R107, R101.reuse, R57, RZ, P2, !PT ;  /* 0x00000039656b7210 */ /* 0x040fe400017fe4ff */
[C---:B------:R-:W-:Y:S02]  /*55c0*/  HMMA.16816.F32 R56, R60.reuse, R172, RZ ;  /* 0x000000ac3c38723c */ /* 0x040fe400000018ff */
[-C--:B------:R-:W-:Y:S02]  /*55d0*/  IADD3.X R0, R0, R193.reuse, RZ, P3, !PT ;  /* 0x000000c100007210 */ /* 0x080fe40001ffe4ff */
[C---:B------:R-:W-:Y:S02]  /*55e0*/  LEA R202, P1, R104.reuse, c[0x0][0x1f8], 0x1 ;  /* 0x00007e0068ca7a11 */ /* 0x040fe400078208ff */
[----:B------:R-:W-:Y:S02]  /*55f0*/  IADD3.X R101, R101, R193, RZ, P0, !PT ;  /* 0x000000c165657210 */ /* 0x000fe400007fe4ff */
[-C--:B------:R-:W-:Y:S01]  /*5600*/  HMMA.16816.F32 R60, R60, R174.reuse, RZ ;  /* 0x000000ae3c3c723c */ /* 0x080fe200000018ff */
[----:B------:R-:W-:Y:S02]  /*5610*/  LEA.HI.X R203, R104, c[0x0][0x1fc], R192, 0x1, P1 ;  /* 0x00007f0068cb7a11 */ /* 0x000fe400008f0cc0 */
[----:B------:R-:W2:Y:S01]  /*5620*/  LDSM.16.M88.4 R192, [R231] ;  /* 0x00000000e7c0783b */ /* 0x000ea20000000200 */
[C---:B------:R-:W-:Y:S02]  /*5630*/  LEA R200, P3, R102.reuse, c[0x0][0x1f8], 0x1 ;  /* 0x00007e0066c87a11 */ /* 0x040fe400078608ff */
[C---:B------:R-:W-:Y:S02]  /*5640*/  LEA R204, P2, R103.reuse, c[0x0][0x1f8], 0x1 ;  /* 0x00007e0067cc7a11 */ /* 0x040fe400078408ff */
[----:B------:R-:W-:Y:S03]  /*5650*/  HMMA.16816.F32 R64, R64, R174, RZ ;  /* 0x000000ae4040723c */ /* 0x000fe600000018ff */
[----:B------:R-:W-:Y:S01]  /*5660*/  @!PT LDS RZ, [RZ] ;  /* 0x00000000fffff984 */ /* 0x000fe20000000800 */
[----:B------:R-:W-:Y:S01]  /*5670*/  @!PT LDS RZ, [RZ] ;  /* 0x00000000fffff984 */ /* 0x000fe20000000800 */
[----:B------:R-:W-:Y:S01]  /*5680*/  @!PT LDS RZ, [RZ] ;  /* 0x00000000fffff984 */ /* 0x000fe20000000800 */
[----:B------:R3:W-:Y:S01]  /*5690*/  LDGSTS.E.BYPASS.LTC128B.128 [R233+0x100], [R208.64], !P5 ;  /* 0x00100000d0e97fae */ /* 0x0007e2000e901d46 */
[----:B------:R-:W-:Y:S02]  /*56a0*/  LEA.HI.X R201, R102, c[0x0][0x1fc], R0, 0x1, P3 ;  /* 0x00007f0066c97a11 */ /* 0x000fe400018f0c00 */
[----:B------:R-:W-:Y:S02]  /*56b0*/  LEA.HI.X R205, R103, c[0x0][0x1fc], R107, 0x1, P2 ;  /* 0x00007f0067cd7a11 */ /* 0x000fe400010f0c6b */
[-C--:B-1----:R-:W-:Y:S03]  /*56c0*/  HMMA.16816.F32 R4, R176, R180.reuse, R4 ;  /* 0x000000b4b004723c */ /* 0x082fe60000001804 */
[----:B------:R1:W-:Y:S02]  /*56d0*/  LDGSTS.E.BYPASS.LTC128B.128 [R233+0x1100], [R206.64], !P4 ;  /* 0x01100000cee97fae */ /* 0x0003e4000e101d46 */
[C---:B------:R-:W-:Y:S03]  /*56e0*/  LEA R172, P0, R2.reuse, c[0x0][0x1f8], 0x1 ;  /* 0x00007e0002ac7a11 */ /* 0x040fe600078008ff */
[C---:B------:R-:W-:Y:S03]  /*56f0*/  HMMA.16816.F32 R8, R184.reuse, R180, R8 ;  /* 0x000000b4b808723c */ /* 0x040fe60000001808 */
[----:B------:R4:W-:Y:S01]  /*5700*/  LDGSTS.E.BYPASS.LTC128B.128 [R233+0x2100], [R200.64], !P6 ;  /* 0x02100000c8e97fae */ /* 0x0009e2000f101d46 */
[----:B------:R-:W-:Y:S04]  /*5710*/  LEA.HI.X R173, R2, c[0x0][0x1fc], R101, 0x1, P0 ;  /* 0x00007f0002ad7a11 */ /* 0x000fe800000f0c65 */
[-C--:B------:R-:W-:Y:S03]  /*5720*/  HMMA.16816.F32 R12, R184, R182.reuse, R12 ;  /* 0x000000b6b80c723c */ /* 0x080fe6000000180c */
[----:B------:R1:W-:Y:S05]  /*5730*/  LDGSTS.E.BYPASS.LTC128B.128 [R233+0x900], [R204.64], !P5 ;  /* 0x00900000cce97fae */ /* 0x0003ea000e901d46 */
[C---:B------:R-:W-:Y:S03]  /*5740*/  HMMA.16816.F32 R16, R176.reuse, R182, R16 ;  /* 0x000000b6b010723c */ /* 0x040fe60000001810 */
[----:B------:R4:W-:Y:S05]  /*5750*/  LDGSTS.E.BYPASS.LTC128B.128 [R233+0x1900], [R202.64], !P4 ;  /* 0x01900000cae97fae */ /* 0x0009ea000e101d46 */
[-C--:B------:R-:W-:Y:S03]  /*5760*/  HMMA.16816.F32 R20, R176, R188.reuse, R20 ;  /* 0x000000bcb014723c */ /* 0x080fe60000001814 */
[----:B------:R5:W-:Y:S05]  /*5770*/  LDGSTS.E.BYPASS.LTC128B.128 [R233+0x2900], [R172.64], !P6 ;  /* 0x02900000ace97fae */ /* 0x000bea000f101d46 */
[C---:B------:R-:W-:Y:S03]  /*5780*/  HMMA.16816.F32 R24, R184.reuse, R188, R24 ;  /* 0x000000bcb818723c */ /* 0x040fe60000001818 */
[----:B------:R-:W-:Y:S05]  /*5790*/  LDSM.16.M88.4 R180, [R216+0x4500] ;  /* 0x00450000d8b4783b */ /* 0x000fea0000000200 */
[-C--:B------:R-:W-:Y:S03]  /*57a0*/  HMMA.16816.F32 R28, R184, R190.reuse, R28 ;  /* 0x000000beb81c723c */ /* 0x080fe6000000181c */
[----:B------:R-:W0:Y:S05]  /*57b0*/  LDGDEPBAR ;  /* 0x00000000000079af */ /* 0x000e2a0000000000 */
[C---:B------:R-:W-:Y:S03]  /*57c0*/  HMMA.16816.F32 R32, R176.reuse, R190, R32 ;  /* 0x000000beb020723c */ /* 0x040fe60000001820 */
[----:B----4-:R-:W-:Y:S05]  /*57d0*/  LDSM.16.M88.4 R200, [R216+0x4100] ;  /* 0x00410000d8c8783b */ /* 0x010fea0000000200 */
[-C--:B--2---:R-:W-:Y:S03]  /*57e0*/  HMMA.16816.F32 R36, R176, R192.reuse, R36 ;  /* 0x000000c0b024723c */ /* 0x084fe60000001824 */
[----:B-----5:R-:W2:Y:S05]  /*57f0*/  LDSM.16.M88.4 R172, [R219+0x8100] ;  /* 0x00810000dbac783b */ /* 0x020eaa0000000200 */
[C---:B------:R-:W-:Y:S03]  /*5800*/  HMMA.16816.F32 R40, R184.reuse, R192, R40 ;  /* 0x000000c0b828723c */ /* 0x040fe60000001828 */
[----:B-1----:R-:W1:Y:S05]  /*5810*/  LDSM.16.M88.4 R204, [R219+0x9100] ;  /* 0x00910000dbcc783b */ /* 0x002e6a0000000200 */
[-C--:B------:R-:W-:Y:S03]  /*5820*/  HMMA.16816.F32 R44, R184, R194.reuse, R44 ;  /* 0x000000c2b82c723c */ /* 0x080fe6000000182c */
[----:B------:R-:W-:Y:S05]  /*5830*/  LDSM.16.M88.4 R188, [R220+0x8100] ;  /* 0x00810000dcbc783b */ /* 0x000fea0000000200 */
[C---:B------:R-:W-:Y:S03]  /*5840*/  HMMA.16816.F32 R48, R176.reuse, R194, R48 ;  /* 0x000000c2b030723c */ /* 0x040fe60000001830 */
[----:B------:R-:W-:Y:S05]  /*5850*/  LDSM.16.M88.4 R192, [R229] ;  /* 0x00000000e5c0783b */ /* 0x000fea0000000200 */
[-C--:B------:R-:W-:Y:S03]  /*5860*/  HMMA.16816.F32 R52, R176, R196.reuse, R52 ;  /* 0x000000c4b034723c */ /* 0x080fe60000001834 */
[----:B---3--:R-:W-:Y:S05]  /*5870*/  LDSM.16.M88.4 R208, [R228] ;  /* 0x00000000e4d0783b */ /* 0x008fea0000000200 */
[C---:B------:R-:W-:Y:S03]  /*5880*/  HMMA.16816.F32 R56, R184.reuse, R196, R56 ;  /* 0x000000c4b838723c */ /* 0x040fe60000001838 */
[----:B------:R-:W-:Y:S05]  /*5890*/  LDSM.16.M88.4 R212, [R225] ;  /* 0x00000000e1d4783b */ /* 0x000fea0000000200 */
[-C--:B------:R-:W-:Y:S03]  /*58a0*/  HMMA.16816.F32 R60, R184, R198.reuse, R60 ;  /* 0x000000c6b83c723c */ /* 0x080fe6000000183c */
[----:B------:R-:W-:Y:S05]  /*58b0*/  LDSM.16.M88.4 R184, [R216+0x4d00] ;  /* 0x004d0000d8b8783b */ /* 0x000fea0000000200 */
[----:B------:R-:W-:Y:S03]  /*58c0*/  HMMA.16816.F32 R64, R176, R198, R64 ;  /* 0x000000c6b040723c */ /* 0x000fe60000001840 */
[----:B------:R-:W3:Y:S05]  /*58d0*/  LDSM.16.M88.4 R176, [R216+0x4900] ;  /* 0x00490000d8b0783b */ /* 0x000eea0000000200 */
[-C--:B--2---:R-:W-:Y:S03]  /*58e0*/  HMMA.16816.F32 R4, R172, R200.reuse, R4 ;  /* 0x000000c8ac04723c */ /* 0x084fe60000001804 */
[----:B------:R-:W2:Y:S05]  /*58f0*/  LDSM.16.M88.4 R196, [R220+0x9100] ;  /* 0x00910000dcc4783b */ /* 0x000eaa0000000200 */
[C---:B-1----:R-:W-:Y:S08]  /*5900*/  HMMA.16816.F32 R8, R204.reuse, R200, R8 ;  /* 0x000000c8cc08723c */ /* 0x042ff00000001808 */
[-C--:B------:R-:W-:Y:S08]  /*5910*/  HMMA.16816.F32 R12, R204, R202.reuse, R12 ;  /* 0x000000cacc0c723c */ /* 0x080ff0000000180c */
[C---:B------:R-:W-:Y:S01]  /*5920*/  HMMA.16816.F32 R16, R172.reuse, R202, R16 ;  /* 0x000000caac10723c */ /* 0x040fe20000001810 */
[----:B------:R-:W1:Y:S07]  /*5930*/  LDSM.16.M88.4 R200, [R227] ;  /* 0x00000000e3c8783b */ /* 0x000e6e0000000200 */
[-C--:B------:R-:W-:Y:S08]  /*5940*/  HMMA.16816.F32 R20, R172, R180.reuse, R20 ;  /* 0x000000b4ac14723c */ /* 0x080ff00000001814 */
[C---:B------:R-:W-:Y:S08]  /*5950*/  HMMA.16816.F32 R24, R204.reuse, R180, R24 ;  /* 0x000000b4cc18723c */ /* 0x040ff00000001818 */
[-C--:B------:R-:W-:Y:S08]  /*5960*/  HMMA.16816.F32 R28, R204, R182.reuse, R28 ;  /* 0x000000b6cc1c723c */ /* 0x080ff0000000181c */
[C---:B------:R-:W-:Y:S01]  /*5970*/  HMMA.16816.F32 R32, R172.reuse, R182, R32 ;  /* 0x000000b6ac20723c */ /* 0x040fe20000001820 */
[----:B------:R-:W4:Y:S07]  /*5980*/  LDSM.16.M88.4 R180, [R226] ;  /* 0x00000000e2b4783b */ /* 0x000f2e0000000200 */
[-C--:B---3--:R-:W-:Y:S08]  /*5990*/  HMMA.16816.F32 R36, R172, R176.reuse, R36 ;  /* 0x000000b0ac24723c */ /* 0x088ff00000001824 */
[C---:B------:R-:W-:Y:S08]  /*59a0*/  HMMA.16816.F32 R40, R204.reuse, R176, R40 ;  /* 0x000000b0cc28723c */ /* 0x040ff00000001828 */
[-C--:B------:R-:W-:Y:S08]  /*59b0*/  HMMA.16816.F32 R44, R204, R178.reuse, R44 ;  /* 0x000000b2cc2c723c */ /* 0x080ff0000000182c */
[C---:B------:R-:W-:Y:S01]  /*59c0*/  HMMA.16816.F32 R48, R172.reuse, R178, R48 ;  /* 0x000000b2ac30723c */ /* 0x040fe20000001830 */
[----:B------:R-:W-:Y:S07]  /*59d0*/  LDSM.16.M88.4 R176, [R216+0x5100] ;  /* 0x00510000d8b0783b */ /* 0x000fee0000000200 */
[-C--:B------:R-:W-:Y:S08]  /*59e0*/  HMMA.16816.F32 R52, R172, R184.reuse, R52 ;  /* 0x000000b8ac34723c */ /* 0x080ff00000001834 */
[C---:B------:R-:W-:Y:S08]  /*59f0*/  HMMA.16816.F32 R56, R204.reuse, R184, R56 ;  /* 0x000000b8cc38723c */ /* 0x040ff00000001838 */
[-C--:B------:R-:W-:Y:S01]  /*5a00*/  HMMA.16816.F32 R60, R204, R186.reuse, R60 ;  /* 0x000000bacc3c723c */ /* 0x080fe2000000183c */
[----:B------:R-:W-:Y:S07]  /*5a10*/  LDSM.16.M88.4 R204, [R216+0x5d00] ;  /* 0x005d0000d8cc783b */ /* 0x000fee0000000200 */
[----:B------:R-:W-:Y:S01]  /*5a20*/  HMMA.16816.F32 R64, R172, R186, R64 ;  /* 0x000000baac40723c */ /* 0x000fe20000001840 */
[----:B------:R-:W3:Y:S07]  /*5a30*/  LDSM.16.M88.4 R172, [R219+0xa100] ;  /* 0x00a10000dbac783b */ /* 0x000eee0000000200 */
[-C--:B------:R-:W-:Y:S01]  /*5a40*/  HMMA.16816.F32 R4, R188, R192.reuse, R4 ;  /* 0x000000c0bc04723c */ /* 0x080fe20000001804 */
[----:B------:R-:W5:Y:S07]  /*5a50*/  LDSM.16.M88.4 R184, [R219+0xb100] ;  /* 0x00b10000dbb8783b */ /* 0x000f6e0000000200 */
[C---:B--2---:R-:W-:Y:S08]  /*5a60*/  HMMA.16816.F32 R8, R196.reuse, R192, R8 ;  /* 0x000000c0c408723c */ /* 0x044ff00000001808 */
[-C--:B------:R-:W-:Y:S08]  /*5a70*/  HMMA.16816.F32 R12, R196, R194.reuse, R12 ;  /* 0x000000c2c40c723c */ /* 0x080ff0000000180c */
[C---:B------:R-:W-:Y:S01]  /*5a80*/  HMMA.16816.F32 R16, R188.reuse, R194, R16 ;  /* 0x000000c2bc10723c */ /* 0x040fe20000001810 */
[----:B------:R-:W2:Y:S07]  /*5a90*/  LDSM.16.M88.4 R192, [R216+0x5500] ;  /* 0x00550000d8c0783b */ /* 0x000eae0000000200 */
[-C--:B------:R-:W-:Y:S08]  /*5aa0*/  HMMA.16816.F32 R20, R188, R208.reuse, R20 ;  /* 0x000000d0bc14723c */ /* 0x080ff00000001814 */
[C---:B------:R-:W-:Y:S08]  /*5ab0*/  HMMA.16816.F32 R24, R196.reuse, R208, R24 ;  /* 0x000000d0c418723c */ /* 0x040ff00000001818 */
[-C--:B------:R-:W-:Y:S08]  /*5ac0*/  HMMA.16816.F32 R28, R196, R210.reuse, R28 ;  /* 0x000000d2c41c723c */ /* 0x080ff0000000181c */
[C---:B------:R-:W-:Y:S01]  /*5ad0*/  HMMA.16816.F32 R32, R188.reuse, R210, R32 ;  /* 0x000000d2bc20723c */ /* 0x040fe20000001820 */
[----:B------:R-:W-:Y:S07]  /*5ae0*/  LDSM.16.M88.4 R208, [R220+0xa100] ;  /* 0x00a10000dcd0783b */ /* 0x000fee0000000200 */
[-C--:B-1----:R-:W-:Y:S08]  /*5af0*/  HMMA.16816.F32 R36, R188, R200.reuse, R36 ;  /* 0x000000c8bc24723c */ /* 0x082ff00000001824 */
[C---:B------:R-:W-:Y:S08]  /*5b00*/  HMMA.16816.F32 R40, R196.reuse, R200, R40 ;  /* 0x000000c8c428723c */ /* 0x040ff00000001828 */
[-C--:B------:R-:W-:Y:S08]  /*5b10*/  HMMA.16816.F32 R44, R196, R202.reuse, R44 ;  /* 0x000000cac42c723c */ /* 0x080ff0000000182c */
[C---:B------:R-:W-:Y:S01]  /*5b20*/  HMMA.16816.F32 R48, R188.reuse, R202, R48 ;  /* 0x000000cabc30723c */ /* 0x040fe20000001830 */
[----:B------:R-:W1:Y:S07]  /*5b30*/  LDSM.16.M88.4 R200, [R216+0x5900] ;  /* 0x00590000d8c8783b */ /* 0x000e6e0000000200 */
[-C--:B----4-:R-:W-:Y:S08]  /*5b40*/  HMMA.16816.F32 R52, R188, R180.reuse, R52 ;  /* 0x000000b4bc34723c */ /* 0x090ff00000001834 */
[C---:B------:R-:W-:Y:S08]  /*5b50*/  HMMA.16816.F32 R56, R196.reuse, R180, R56 ;  /* 0x000000b4c438723c */ /* 0x040ff00000001838 */
[-C--:B------:R-:W-:Y:S08]  /*5b60*/  HMMA.16816.F32 R60, R196, R182.reuse, R60 ;  /* 0x000000b6c43c723c */ /* 0x080ff0000000183c */
[----:B------:R-:W-:Y:S08]  /*5b70*/  HMMA.16816.F32 R64, R188, R182, R64 ;  /* 0x000000b6bc40723c */ /* 0x000ff00000001840 */
[-C--:B---3--:R-:W-:Y:S08]  /*5b80*/  HMMA.16816.F32 R4, R172, R176.reuse, R4 ;  /* 0x000000b0ac04723c */ /* 0x088ff00000001804 */
[C---:B-----5:R-:W-:Y:S08]  /*5b90*/  HMMA.16816.F32 R8, R184.reuse, R176, R8 ;  /* 0x000000b0b808723c */ /* 0x060ff00000001808 */
[-C--:B------:R-:W-:Y:S08]  /*5ba0*/  HMMA.16816.F32 R12, R184, R178.reuse, R12 ;  /* 0x000000b2b80c723c */ /* 0x080ff0000000180c */
[C---:B------:R-:W-:Y:S01]  /*5bb0*/  HMMA.16816.F32 R16, R172.reuse, R178, R16 ;  /* 0x000000b2ac10723c */ /* 0x040fe20000001810 */
[----:B------:R-:W3:Y:S07]  /*5bc0*/  LDSM.16.M88.4 R176, [R220+0xb100] ;  /* 0x00b10000dcb0783b */ /* 0x000eee0000000200 */
[-C--:B--2---:R-:W-:Y:S08]  /*5bd0*/  HMMA.16816.F32 R20, R172, R192.reuse, R20 ;  /* 0x000000c0ac14723c */ /* 0x084ff00000001814 */
[C---:B------:R-:W-:Y:S08]  /*5be0*/  HMMA.16816.F32 R24, R184.reuse, R192, R24 ;  /* 0x000000c0b818723c */ /* 0x040ff00000001818 */
[-C--:B------:R-:W-:Y:S08]  /*5bf0*/  HMMA.16816.F32 R28, R184, R194.reuse, R28 ;  /* 0x000000c2b81c723c */ /* 0x080ff0000000181c */
[C---:B------:R-:W-:Y:S08]  /*5c00*/  HMMA.16816.F32 R32, R172.reuse, R194, R32 ;  /* 0x000000c2ac20723c */ /* 0x040ff00000001820 */
[-C--:B-1----:R-:W-:Y:S08]  /*5c10*/  HMMA.16816.F32 R36, R172, R200.reuse, R36 ;  /* 0x000000c8ac24723c */ /* 0x082ff00000001824 */
[C---:B------:R-:W-:Y:S08]  /*5c20*/  HMMA.16816.F32 R40, R184.reuse, R200, R40 ;  /* 0x000000c8b828723c */ /* 0x040ff00000001828 */
[-C--:B------:R-:W-:Y:S08]  /*5c30*/  HMMA.16816.F32 R44, R184, R202.reuse, R44 ;  /* 0x000000cab82c723c */ /* 0x080ff0000000182c */
[C---:B------:R-:W-:Y:S08]  /*5c40*/  HMMA.16816.F32 R48, R172.reuse, R202, R48 ;  /* 0x000000caac30723c */ /* 0x040ff00000001830 */
[-C--:B------:R-:W-:Y:S08]  /*5c50*/  HMMA.16816.F32 R52, R172, R204.reuse, R52 ;  /* 0x000000ccac34723c */ /* 0x080ff00000001834 */
[C---:B------:R-:W-:Y:S08]  /*5c60*/  HMMA.16816.F32 R56, R184.reuse, R204, R56 ;  /* 0x000000ccb838723c */ /* 0x040ff00000001838 */
[-C--:B------:R-:W-:Y:S08]  /*5c70*/  HMMA.16816.F32 R60, R184, R206.reuse, R60 ;  /* 0x000000ceb83c723c */ /* 0x080ff0000000183c */
[----:B------:R-:W-:Y:S08]  /*5c80*/  HMMA.16816.F32 R64, R172, R206, R64 ;  /* 0x000000ceac40723c */ /* 0x000ff00000001840 */
[-C--:B------:R-:W-:Y:S08]  /*5c90*/  HMMA.16816.F32 R4, R208, R212.reuse, R4 ;  /* 0x000000d4d004723c */ /* 0x080ff00000001804 */
[C---:B---3--:R-:W-:Y:S08]  /*5ca0*/  HMMA.16816.F32 R8, R176.reuse, R212, R8 ;  /* 0x000000d4b008723c */ /* 0x048ff00000001808 */
[-C--:B------:R-:W-:Y:S08]  /*5cb0*/  HMMA.16816.F32 R12, R176, R214.reuse, R12 ;  /* 0x000000d6b00c723c */ /* 0x080ff0000000180c */
[----:B------:R-:W-:Y:S01]  /*5cc0*/  FMUL.FTZ R4, R4, c[0x0][0x320] ;  /* 0x0000c80004047a20 */ /* 0x000fe20000410000 */
[C---:B------:R-:W-:Y:S03]  /*5cd0*/  HMMA.16816.F32 R16, R208.reuse, R214, R16 ;  /* 0x000000d6d010723c */ /* 0x040fe60000001810 */
[----:B------:R-:W-:Y:S01]  /*5ce0*/  MUFU.TANH R175, R4 ;  /* 0x0000000400af7308 */ /* 0x000fe20000002400 */
[----:B------:R-:W-:Y:S02]  /*5cf0*/  FMUL.FTZ R5, R5, c[0x0][0x320] ;  /* 0x0000c80005057a20 */ /* 0x000fe40000410000 */
[----:B------:R-:W-:Y:S02]  /*5d00*/  FMUL.FTZ R6, R6, c[0x0][0x320] ;  /* 0x0000c80006067a20 */ /* 0x000fe40000410000 */
[----:B------:R-:W-:Y:S04]  /*5d10*/  FMUL.FTZ R7, R7, c[0x0][0x320] ;  /* 0x0000c80007077a20 */ /* 0x000fe80000410000 */
[----:B------:R-:W-:Y:S01]  /*5d20*/  FMUL.FTZ R8, R8, c[0x0][0x320] ;  /* 0x0000c80008087a20 */ /* 0x000fe20000410000 */
[----:B------:R-:W-:Y:S01]  /*5d30*/  MUFU.TANH R174, R5 ;  /* 0x0000000500ae7308 */ /* 0x000fe20000002400 */
[----:B------:R-:W-:Y:S02]  /*5d40*/  FMUL.FTZ R9, R9, c[0x0][0x320] ;  /* 0x0000c80009097a20 */ /* 0x000fe40000410000 */
[----:B------:R-:W-:Y:S02]  /*5d50*/  FMUL.FTZ R10, R10, c[0x0][0x320] ;  /* 0x0000c8000a0a7a20 */ /* 0x000fe40000410000 */
[----:B------:R-:W-:Y:S02]  /*5d60*/  FMUL.FTZ R11, R11, c[0x0][0x320] ;  /* 0x0000c8000b0b7a20 */ /* 0x000fe40000410000 */
[----:B------:R-:W-:Y:S02]  /*5d70*/  FMUL.FTZ R12, R12, c[0x0][0x320] ;  /* 0x0000c8000c0c7a20 */ /* 0x000fe40000410000 */
[----:B------:R-:W-:Y:S01]  /*5d80*/  FMUL.FTZ R13, R13, c[0x0][0x320] ;  /* 0x0000c8000d0d7a20 */ /* 0x000fe20000410000 */
[----:B------:R-:W1:Y:S01]  /*5d90*/  MUFU.TANH R181, R6 ;  /* 0x0000000600b57308 */ /* 0x000e620000002400 */
[----:B------:R-:W-:Y:S02]  /*5da0*/  FMUL.FTZ R17, R17, c[0x0][0x320] ;  /* 0x0000c80011117a20 */ /* 0x000fe40000410000 */
[----:B------:R-:W-:Y:S02]  /*5db0*/  FMUL.FTZ R16, R16, c[0x0][0x320] ;  /* 0x0000c80010107a20 */ /* 0x000fe40000410000 */
[----:B------:R-:W-:Y:S02]  /*5dc0*/  FMUL.FTZ R14, R14, c[0x0][0x320] ;  /* 0x0000c8000e0e7a20 */ /* 0x000fe40000410000 */
[----:B------:R-:W-:Y:S02]  /*5dd0*/  FMUL.FTZ R15, R15, c[0x0][0x320] ;  /* 0x0000c8000f0f7a20 */ /* 0x000fe40000410000 */
[----:B------:R-:W-:Y:S01]  /*5de0*/  FMUL.FTZ R18, R18, c[0x0][0x320] ;  /* 0x0000c80012127a20 */ /* 0x000fe20000410000 */
[----:B------:R-:W-:Y:S01]  /*5df0*/  MUFU.TANH R16, R16 ;  /* 0x0000001000107308 */ /* 0x000fe20000002400 */
[----:B------:R-:W-:Y:S09]  /*5e00*/  FMUL.FTZ R19, R19, c[0x0][0x320] ;  /* 0x0000c80013137a20 */ /* 0x000ff20000410000 */
[----:B------:R2:W3:Y:S01]  /*5e10*/  MUFU.TANH R180, R7 ;  /* 0x0000000700b47308 */ /* 0x0004e20000002400 */
[----:B-1----:R-:W-:Y:S09]  /*5e20*/  FMNMX.FTZ R2, R181, R100, !PT ;  /* 0x00000064b5027209 */ /* 0x002ff20007810000 */
[----:B------:R-:W-:Y:S10]  /*5e30*/  MUFU.TANH R184, R12 ;  /* 0x0000000c00b87308 */ /* 0x000ff40000002400 */
[----:B------:R-:W1:Y:S01]  /*5e40*/  MUFU.TANH R182, R8 ;  /* 0x0000000800b67308 */ /* 0x000e620000002400 */
[----:B--2---:R-:W2:Y:S01]  /*5e50*/  LDSM.16.M88.4 R4, [R224] ;  /* 0x00000000e004783b */ /* 0x004ea20000000200 */
[----:B---3--:R-:W-:Y:S08]  /*5e60*/  FMNMX.FTZ R2, R180, R2, !PT ;  /* 0x00000002b4027209 */ /* 0x008ff00007810000 */
[----:B------:R-:W-:Y:S10]  /*5e70*/  MUFU.TANH R183, R13 ;  /* 0x0000000d00b77308 */ /* 0x000ff40000002400 */
[----:B------:R-:W3:Y:S01]  /*5e80*/  MUFU.TANH R185, R9 ;  /* 0x0000000900b97308 */ /* 0x000ee20000002400 */
[----:B-1----:R-:W-:Y:S09]  /*5e90*/  FMNMX.FTZ R0, R182, R105, !PT ;  /* 0x00000069b6007209 */ /* 0x002ff20007810000 */
[----:B------:R-:W-:Y:S10]  /*5ea0*/  MUFU.TANH R187, R14 ;  /* 0x0000000e00bb7308 */ /* 0x000ff40000002400 */
[----:B------:R-:W-:Y:S01]  /*5eb0*/  MUFU.TANH R188, R10 ;  /* 0x0000000a00bc7308 */ /* 0x000fe20000002400 */
[-C--:B--2---:R-:W-:Y:S03]  /*5ec0*/  HMMA.16816.F32 R20, R208, R4.reuse, R20 ;  /* 0x00000004d014723c */ /* 0x084fe60000001814 */
[----:B---3--:R-:W-:Y:S06]  /*5ed0*/  FMNMX.FTZ R0, R185, R0, !PT ;  /* 0x00000000b9007209 */ /* 0x008fec0007810000 */
[----:B------:R-:W-:Y:S03]  /*5ee0*/  MUFU.TANH R186, R15 ;  /* 0x0000000f00ba7308 */ /* 0x000fe60000002400 */
[----:B------:R-:W-:Y:S01]  /*5ef0*/  FMNMX.FTZ R0, R184, R0, !PT ;  /* 0x00000000b8007209 */ /* 0x000fe20007810000 */
[C---:B------:R-:W-:Y:S04]  /*5f00*/  HMMA.16816.F32 R24, R176.reuse, R4, R24 ;  /* 0x00000004b018723c */ /* 0x040fe80000001818 */
[----:B------:R-:W-:Y:S02]  /*5f10*/  FMNMX.FTZ R0, R183, R0, !PT ;  /* 0x00000000b7007209 */ /* 0x000fe40007810000 */
[----:B------:R1:W-:Y:S02]  /*5f20*/  MUFU.TANH R189, R11 ;  /* 0x0000000b00bd7308 */ /* 0x0003e40000002400 */
[-C--:B------:R-:W-:Y:S04]  /*5f30*/  HMMA.16816.F32 R28, R176, R6.reuse, R28 ;  /* 0x00000006b01c723c */ /* 0x080fe8000000181c */
[----:B------:R-:W-:Y:S04]  /*5f40*/  FMUL.FTZ R21, R21, c[0x0][0x320] ;  /* 0x0000c80015157a20 */ /* 0x000fe80000410000 */
[C---:B------:R-:W-:Y:S01]  /*5f50*/  HMMA.16816.F32 R32, R208.reuse, R6, R32 ;  /* 0x00000006d020723c */ /* 0x040fe20000001820 */
[----:B------:R-:W-:Y:S01]  /*5f60*/  MUFU.TANH R17, R17 ;  /* 0x0000001100117308 */ /* 0x000fe20000002400 */
[----:B------:R-:W-:Y:S02]  /*5f70*/  LDSM.16.M88.4 R4, [R222] ;  /* 0x00000000de04783b */ /* 0x000fe40000000200 */
[----:B------:R-:W-:Y:S02]  /*5f80*/  FMUL.FTZ R20, R20, c[0x0][0x320] ;  /* 0x0000c80014147a20 */ /* 0x000fe40000410000 */
[----:B------:R-:W-:Y:S02]  /*5f90*/  FMUL.FTZ R22, R22, c[0x0][0x320] ;  /* 0x0000c80016167a20 */ /* 0x000fe40000410000 */
[----:B------:R-:W-:Y:S03]  /*5fa0*/  FMUL.FTZ R24, R24, c[0x0][0x320] ;  /* 0x0000c80018187a20 */ /* 0x000fe60000410000 */
[----:B------:R-:W-:Y:S01]  /*5fb0*/  MUFU.TANH R192, R20 ;  /* 0x0000001400c07308 */ /* 0x000fe20000002400 */
[----:B------:R-:W-:Y:S02]  /*5fc0*/  FMUL.FTZ R23, R23, c[0x0][0x320] ;  /* 0x0000c80017177a20 */ /* 0x000fe40000410000 */
[----:B------:R-:W-:Y:S01]  /*5fd0*/  FMUL.FTZ R26, R26, c[0x0][0x320] ;  /* 0x0000c8001a1a7a20 */ /* 0x000fe20000410000 */
[----:B-1----:R-:W1:Y:S01]  /*5fe0*/  LDSM.16.M88.4 R8, [R223] ;  /* 0x00000000df08783b */ /* 0x002e620000000200 */
[----:B------:R-:W-:Y:S04]  /*5ff0*/  DEPBAR.LE SB0, 0x0 ;  /* 0x000080000000791a */ /* 0x000fe80000000000 */
[----:B------:R-:W-:Y:S01]  /*6000*/  FMUL.FTZ R31, R31, c[0x0][0x320] ;  /* 0x0000c8001f1f7a20 */ /* 0x000fe20000410000 */
[----:B------:R2:W3:Y:S01]  /*6010*/  MUFU.TANH R199, R24 ;  /* 0x0000001800c77308 */ /* 0x0004e20000002400 */
[----:B------:R-:W-:Y:S01]  /*6020*/  FMUL.FTZ R30, R30, c[0x0][0x320] ;  /* 0x0000c8001e1e7a20 */ /* 0x000fe20000410000 */
[----:B------:R-:W-:Y:S01]  /*6030*/  BAR.SYNC.DEFER_BLOCKING 0x0 ;  /* 0x0000000000007b1d */ /* 0x000fe20000010000 */
[----:B------:R-:W-:Y:S02]  /*6040*/  FMUL.FTZ R34, R34, c[0x0][0x320] ;  /* 0x0000c80022227a20 */ /* 0x000fe40000410000 */
[----:B------:R-:W-:Y:S02]  /*6050*/  FMUL.FTZ R28, R28, c[0x0][0x320] ;  /* 0x0000c8001c1c7a20 */ /* 0x000fe40000410000 */
[----:B------:R-:W-:Y:S02]  /*6060*/  FMUL.FTZ R32, R32, c[0x0][0x320] ;  /* 0x0000c80020207a20 */ /* 0x000fe40000410000 */
[----:B------:R-:W-:Y:S01]  /*6070*/  FMUL.FTZ R33, R33, c[0x0][0x320] ;  /* 0x0000c80021217a20 */ /* 0x000fe20000410000 */
[----:B------:R-:W4:Y:S01]  /*6080*/  MUFU.TANH R18, R18 ;  /* 0x0000001200127308 */ /* 0x000f220000002400 */
[----:B------:R-:W-:Y:S02]  /*6090*/  FMUL.FTZ R35, R35, c[0x0][0x320] ;  /* 0x0000c80023237a20 */ /* 0x000fe40000410000 */
[----:B------:R-:W-:Y:S02]  /*60a0*/  FMUL.FTZ R25, R25, c[0x0][0x320] ;  /* 0x0000c80019197a20 */ /* 0x000fe40000410000 */
[----:B------:R-:W-:Y:S02]  /*60b0*/  FMUL.FTZ R29, R29, c[0x0][0x320] ;  /* 0x0000c8001d1d7a20 */ /* 0x000fe40000410000 */
[----:B------:R-:W-:Y:S03]  /*60c0*/  FMUL.FTZ R27, R27, c[0x0][0x320] ;  /* 0x0000c8001b1b7a20 */ /* 0x000fe60000410000 */
[----:B------:R-:W-:Y:S01]  /*60d0*/  MUFU.TANH R235, R31 ;  /* 0x0000001f00eb7308 */ /* 0x000fe20000002400 */
[----:B--2---:R-:W2:Y:S01]  /*60e0*/  LDL R24, [R1+0x1c] ;  /* 0x00001c0001187983 */ /* 0x004ea20000100800 */
[----:B---3--:R-:W-:Y:S08]  /*60f0*/  FMNMX.FTZ R0, R199, R0, !PT ;  /* 0x00000000c7007209 */ /* 0x008ff00007810000 */
[----:B------:R3:W-:Y:S01]  /*6100*/  MUFU.TANH R193, R21 ;  /* 0x0000001500c17308 */ /* 0x0007e20000002400 */
[-C--:B-1----:R-:W-:Y:S05]  /*6110*/  HMMA.16816.F32 R36, R208, R8.reuse, R36 ;  /* 0x00000008d024723c */ /* 0x082fea0000001824 */
[----:B----4-:R-:W-:Y:S04]  /*6120*/  FMNMX.FTZ R2, R18, R2, !PT ;  /* 0x0000000212027209 */ /* 0x010fe80007810000 */
[----:B------:R-:W1:Y:S01]  /*6130*/  MUFU.TANH R19, R19 ;  /* 0x0000001300137308 */ /* 0x000e620000002400 */
[C---:B------:R-:W-:Y:S01]  /*6140*/  HMMA.16816.F32 R40, R176.reuse, R8, R40 ;  /* 0x00000008b028723c */ /* 0x040fe20000001828 */
[----:B------:R-:W4:Y:S08]  /*6150*/  LDL R8, [R1+0x54] ;  /* 0x0000540001087983 */ /* 0x000f300000100800 */
[----:B------:R-:W-:Y:S01]  /*6160*/  MUFU.TANH R190, R32 ;  /* 0x0000002000be7308 */ /* 0x000fe20000002400 */
[-C--:B------:R-:W-:Y:S01]  /*6170*/  HMMA.16816.F32 R44, R176, R10.reuse, R44 ;  /* 0x0000000ab02c723c */ /* 0x080fe2000000182c */
[----:B---3--:R-:W3:Y:S03]  /*6180*/  LDL R21, [R1+0x18] ;  /* 0x0000180001157983 */ /* 0x008ee60000100800 */
[----:B------:R-:W-:Y:S04]  /*6190*/  FMUL.FTZ R36, R36, c[0x0][0x320] ;  /* 0x0000c80024247a20 */ /* 0x000fe80000410000 */
[C---:B------:R-:W-:Y:S01]  /*61a0*/  HMMA.16816.F32 R48, R208.reuse, R10, R48 ;  /* 0x0000000ad030723c */ /* 0x040fe20000001830 */
[----:B------:R-:W5:Y:S03]  /*61b0*/  MUFU.TANH R196, R22 ;  /* 0x0000001600c47308 */ /* 0x000f660000002400 */
[----:B------:R-:W-:Y:S01]  /*61c0*/  FMUL.FTZ R37, R37, c[0x0][0x320] ;  /* 0x0000c80025257a20 */ /* 0x000fe20000410000 */
[----:B-1----:R-:W-:Y:S01]  /*61d0*/  FMNMX.FTZ R2, R19, R2, !PT ;  /* 0x0000000213027209 */ /* 0x002fe20007810000 */
[----:B------:R-:W-:Y:S02]  /*61e0*/  FMUL.FTZ R38, R38, c[0x0][0x320] ;  /* 0x0000c80026267a20 */ /* 0x000fe40000410000 */
[-C--:B------:R-:W-:Y:S03]  /*61f0*/  HMMA.16816.F32 R52, R208, R4.reuse, R52 ;  /* 0x00000004d034723c */ /* 0x080fe60000001834 */
[----:B------:R-:W-:Y:S01]  /*6200*/  MUFU.TANH R191, R33 ;  /* 0x0000002100bf7308 */ /* 0x000fe20000002400 */
[----:B------:R-:W-:Y:S02]  /*6210*/  FMUL.FTZ R39, R39, c[0x0][0x320] ;  /* 0x0000c80027277a20 */ /* 0x000fe40000410000 */
[----:B------:R-:W-:Y:S02]  /*6220*/  FMUL.FTZ R43, R43, c[0x0][0x320] ;  /* 0x0000c8002b2b7a20 */ /* 0x000fe40000410000 */
[C---:B------:R-:W-:Y:S04]  /*6230*/  HMMA.16816.F32 R56, R176.reuse, R4, R56 ;  /* 0x00000004b038723c */ /* 0x040fe80000001838 */
[----:B------:R-:W-:Y:S01]  /*6240*/  FMUL.FTZ R45, R45, c[0x0][0x320] ;  /* 0x0000c8002d2d7a20 */ /* 0x000fe20000410000 */
[----:B------:R1:W1:Y:S01]  /*6250*/  MUFU.TANH R197, R23 ;  /* 0x0000001700c57308 */ /* 0x0002620000002400 */
[----:B------:R-:W-:Y:S01]  /*6260*/  FMUL.FTZ R44, R44, c[0x0][0x320] ;  /* 0x0000c8002c2c7a20 */ /* 0x000fe20000410000 */
[----:B------:R-:W-:Y:S01]  /*6270*/  FMNMX.FTZ R4, R175, R3, !PT ;  /* 0x00000003af047209 */ /* 0x000fe20007810000 */
[-C--:B------:R-:W-:Y:S04]  /*6280*/  HMMA.16816.F32 R60, R176, R6.reuse, R60 ;  /* 0x00000006b03c723c */ /* 0x080fe8000000183c */
[----:B------:R-:W-:Y:S01]  /*6290*/  FMNMX.FTZ R4, R174, R4, !PT ;  /* 0x00000004ae047209 */ /* 0x000fe20007810000 */
[----:B------:R-:W-:Y:S01]  /*62a0*/  FMUL.FTZ R49, R49, c[0x0][0x320] ;  /* 0x0000c80031317a20 */ /* 0x000fe20000410000 */
[----:B-----5:R-:W-:Y:S01]  /*62b0*/  FMNMX.FTZ R2, R196, R2, !PT ;  /* 0x00000002c4027209 */ /* 0x020fe20007810000 */
[----:B------:R-:W-:Y:S01]  /*62c0*/  MUFU.TANH R176, R43 ;  /* 0x0000002b00b07308 */ /* 0x000fe20000002400 */
[----:B------:R-:W-:Y:S01]  /*62d0*/  FMUL.FTZ R55, R55, c[0x0][0x320] ;  /* 0x0000c80037377a20 */ /* 0x000fe20000410000 */
[----:B------:R-:W-:Y:S04]  /*62e0*/  HMMA.16816.F32 R64, R208, R6, R64 ;  /* 0x00000006d040723c */ /* 0x000fe80000001840 */
[----:B------:R-:W-:Y:S01]  /*62f0*/  FMNMX.FTZ R4, R16, R4, !PT ;  /* 0x0000000410047209 */ /* 0x000fe20007810000 */
[----:B------:R-:W-:Y:S01]  /*6300*/  FMUL.FTZ R52, R52, c[0x0][0x320] ;  /* 0x0000c80034347a20 */ /* 0x000fe20000410000 */
[----:B------:R-:W-:Y:S01]  /*6310*/  FMNMX.FTZ R5, R188, R106, !PT ;  /* 0x0000006abc057209 */ /* 0x000fe20007810000 */
[----:B------:R-:W-:Y:S01]  /*6320*/  FMUL.FTZ R53, R53, c[0x0][0x320] ;  /* 0x0000c80035357a20 */ /* 0x000fe20000410000 */
[----:B------:R-:W5:Y:S01]  /*6330*/  MUFU.TANH R241, R55 ;  /* 0x0000003700f17308 */ /* 0x000f620000002400 */
[----:B------:R-:W-:Y:S01]  /*6340*/  FMNMX.FTZ R4, R17, R4, !PT ;  /* 0x0000000411047209 */ /* 0x000fe20007810000 */
[----:B-1----:R-:W2:Y:S02]  /*6350*/  LDL.64 R22, [R1+0x38] ;  /* 0x0000380001167983 */ /* 0x002ea40000100a00 */
[----:B------:R-:W-:Y:S01]  /*6360*/  FMUL.FTZ R54, R54, c[0x0][0x320] ;  /* 0x0000c80036367a20 */ /* 0x000fe20000410000 */
[----:B------:R-:W-:Y:S01]  /*6370*/  FMNMX.FTZ R4, R192, R4, !PT ;  /* 0x00000004c0047209 */ /* 0x000fe20007810000 */
[----:B------:R-:W-:Y:S01]  /*6380*/  FMUL.FTZ R50, R50, c[0x0][0x320] ;  /* 0x0000c80032327a20 */ /* 0x000fe20000410000 */
[----:B------:R-:W-:Y:S01]  /*6390*/  FMNMX.FTZ R2, R197, R2, !PT ;  /* 0x00000002c5027209 */ /* 0x000fe20007810000 */
[----:B------:R-:W-:Y:S02]  /*63a0*/  FMUL.FTZ R51, R51, c[0x0][0x320] ;  /* 0x0000c80033337a20 */ /* 0x000fe40000410000 */
[----:B------:R-:W1:Y:S01]  /*63b0*/  MUFU.TANH R214, R36 ;  /* 0x0000002400d67308 */ /* 0x000e620000002400 */
[----:B------:R-:W-:Y:S01]  /*63c0*/  FMUL.FTZ R56, R56, c[0x0][0x320] ;  /* 0x0000c80038387a20 */ /* 0x000fe20000410000 */
[----:B------:R-:W-:Y:S01]  /*63d0*/  FMNMX.FTZ R4, R193, R4, !PT ;  /* 0x00000004c1047209 */ /* 0x000fe20007810000 */
[----:B------:R-:W-:Y:S01]  /*63e0*/  FMUL.FTZ R57, R57, c[0x0][0x320] ;  /* 0x0000c80039397a20 */ /* 0x000fe20000410000 */
[----:B------:R-:W-:Y:S01]  /*63f0*/  FMNMX.FTZ R5, R189, R5, !PT ;  /* 0x00000005bd057209 */ /* 0x000fe20007810000 */
[----:B------:R-:W-:Y:S01]  /*6400*/  FMUL.FTZ R60, R60, c[0x0][0x320] ;  /* 0x0000c8003c3c7a20 */ /* 0x000fe20000410000 */
[----:B------:R-:W-:Y:S01]  /*6410*/  FMNMX.FTZ R4, R190, R4, !PT ;  /* 0x00000004be047209 */ /* 0x000fe20007810000 */
[----:B------:R-:W-:Y:S01]  /*6420*/  FMUL.FTZ R65, R65, c[0x0][0x320] ;  /* 0x0000c80041417a20 */ /* 0x000fe20000410000 */
[----:B------:R-:W-:Y:S01]  /*6430*/  FMNMX.FTZ R5, R187, R5, !PT ;  /* 0x00000005bb057209 */ /* 0x000fe20007810000 */
[----:B------:R-:W-:Y:S01]  /*6440*/  FMUL.FTZ R66, R66, c[0x0][0x320] ;  /* 0x0000c80042427a20 */ /* 0x000fe20000410000 */
[----:B------:R-:W1:Y:S01]  /*6450*/  MUFU.TANH R194, R34 ;  /* 0x0000002200c27308 */ /* 0x000e620000002400 */
[----:B------:R-:W-:Y:S01]  /*6460*/  FMUL.FTZ R67, R67, c[0x0][0x320] ;  /* 0x0000c80043437a20 */ /* 0x000fe20000410000 */
[----:B------:R-:W-:Y:S01]  /*6470*/  FMNMX.FTZ R5, R186, R5, !PT ;  /* 0x00000005ba057209 */ /* 0x000fe20007810000 */
[----:B------:R-:W-:Y:S01]  /*6480*/  FMUL.FTZ R64, R64, c[0x0][0x320] ;  /* 0x0000c80040407a20 */ /* 0x000fe20000410000 */
[----:B-----5:R-:W-:Y:S01]  /*6490*/  MOV R211, R241 ;  /* 0x000000f100d37202 */ /* 0x020fe20000000f00 */
[----:B------:R-:W-:Y:S01]  /*64a0*/  FMUL.FTZ R61, R61, c[0x0][0x320] ;  /* 0x0000c8003d3d7a20 */ /* 0x000fe20000410000 */
[----:B------:R-:W-:Y:S01]  /*64b0*/  FMNMX.FTZ R4, R191, R4, !PT ;  /* 0x00000004bf047209 */ /* 0x000fe20007810000 */
[----:B------:R-:W-:Y:S02]  /*64c0*/  FMUL.FTZ R42, R42, c[0x0][0x320] ;  /* 0x0000c8002a2a7a20 */ /* 0x000fe40000410000 */
[----:B------:R-:W-:Y:S01]  /*64d0*/  FMUL.FTZ R46, R46, c[0x0][0x320] ;  /* 0x0000c8002e2e7a20 */ /* 0x000fe20000410000 */
[----:B------:R-:W5:Y:S01]  /*64e0*/  MUFU.TANH R215, R37 ;  /* 0x0000002500d77308 */ /* 0x000f620000002400 */
[----:B------:R-:W-:Y:S02]  /*64f0*/  FMUL.FTZ R48, R48, c[0x0][0x320] ;  /* 0x0000c80030307a20 */ /* 0x000fe40000410000 */
[----:B------:R-:W-:Y:S01]  /*6500*/  FMUL.FTZ R58, R58, c[0x0][0x320] ;  /* 0x0000c8003a3a7a20 */ /* 0x000fe20000410000 */
[----:B-1----:R-:W-:Y:S01]  /*6510*/  FMNMX.FTZ R4, R214, R4, !PT ;  /* 0x00000004d6047209 */ /* 0x002fe20007810000 */
[----:B------:R-:W-:Y:S02]  /*6520*/  FMUL.FTZ R59, R59, c[0x0][0x320] ;  /* 0x0000c8003b3b7a20 */ /* 0x000fe40000410000 */
[----:B------:R-:W-:Y:S02]  /*6530*/  FMUL.FTZ R62, R62, c[0x0][0x320] ;  /* 0x0000c8003e3e7a20 */ /* 0x000fe40000410000 */
[----:B------:R-:W-:Y:S01]  /*6540*/  FMUL.FTZ R40, R40, c[0x0][0x320] ;  /* 0x0000c80028287a20 */ /* 0x000fe20000410000 */
[----:B------:R-:W1:Y:S01]  /*6550*/  MUFU.TANH R195, R35 ;  /* 0x0000002300c37308 */ /* 0x000e620000002400 */
[----:B------:R-:W-:Y:S02]  /*6560*/  FMUL.FTZ R41, R41, c[0x0][0x320] ;  /* 0x0000c80029297a20 */ /* 0x000fe40000410000 */
[----:B------:R-:W-:Y:S01]  /*6570*/  FMUL.FTZ R47, R47, c[0x0][0x320] ;  /* 0x0000c8002f2f7a20 */ /* 0x000fe20000410000 */
[----:B------:R-:W-:Y:S06]  /*6580*/  FMNMX.FTZ R2, R194, R2, !PT ;  /* 0x00000002c2027209 */ /* 0x000fec0007810000 */
[----:B------:R-:W1:Y:S01]  /*6590*/  MUFU.TANH R243, R45 ;  /* 0x0000002d00f37308 */ /* 0x000e620000002400 */
[----:B-----5:R-:W-:Y:S09]  /*65a0*/  FMNMX.FTZ R4, R215, R4, !PT ;  /* 0x00000004d7047209 */ /* 0x020ff20007810000 */
[----:B------:R-:W5:Y:S01]  /*65b0*/  MUFU.TANH R202, R48 ;  /* 0x0000003000ca7308 */ /* 0x000f620000002400 */
[----:B-1----:R-:W-:Y:S09]  /*65c0*/  FMNMX.FTZ R2, R195, R2, !PT ;  /* 0x00000002c3027209 */ /* 0x002ff20007810000 */
[----:B------:R-:W1:Y:S01]  /*65d0*/  MUFU.TANH R236, R38 ;  /* 0x0000002600ec7308 */ /* 0x000e620000002400 */
[----:B------:R-:W-:Y:S09]  /*65e0*/  MOV R210, R243 ;  /* 0x000000f300d27202 */ /* 0x000ff20000000f00 */
[----:B------:R-:W1:Y:S01]  /*65f0*/  MUFU.TANH R198, R25 ;  /* 0x0000001900c67308 */ /* 0x000e620000002400 */
[----:B-----5:R-:W-:Y:S09]  /*6600*/  FMNMX.FTZ R4, R202, R4, !PT ;  /* 0x00000004ca047209 */ /* 0x020ff20007810000 */
[----:B------:R-:W5:Y:S01]  /*6610*/  MUFU.TANH R242, R44 ;  /* 0x0000002c00f27308 */ /* 0x000f620000002400 */
[----:B-1----:R-:W-:Y:S09]  /*6620*/  FMNMX.FTZ R2, R236, R2, !PT ;  /* 0x00000002ec027209 */ /* 0x002ff20007810000 */
[----:B------:R-:W1:Y:S01]  /*6630*/  MUFU.TANH R212, R49 ;  /* 0x0000003100d47308 */ /* 0x000e620000002400 */
[----:B------:R-:W-:Y:S09]  /*6640*/  FMNMX.FTZ R0, R198, R0, !PT ;  /* 0x00000000c6007209 */ /* 0x000ff20007810000 */
[----:B------:R-:W1:Y:S01]  /*6650*/  MUFU.TANH R246, R39 ;  /* 0x0000002700f67308 */ /* 0x000e620000002400 */
[----:B-----5:R-:W-:Y:S09]  /*6660*/  MOV R209, R242 ;  /* 0x000000f200d17202 */ /* 0x020ff20000000f00 */
[----:B------:R-:W5:Y:S01]  /*6670*/  MUFU.TANH R201, R28 ;  /* 0x0000001c00c97308 */ /* 0x000f620000002400 */
[----:B-1----:R-:W-:Y:S09]  /*6680*/  FMNMX.FTZ R4, R212, R4, !PT ;  /* 0x00000004d4047209 */ /* 0x002ff20007810000 */
[----:B------:R-:W1:Y:S01]  /*6690*/  MUFU.TANH R248, R52 ;  /* 0x0000003400f87308 */ /* 0x000e620000002400 */
[----:B------:R-:W-:Y:S09]  /*66a0*/  FMNMX.FTZ R2, R246, R2, !PT ;  /* 0x00000002f6027209 */ /* 0x000ff20007810000 */
[----:B------:R-:W1:Y:S01]  /*66b0*/  MUFU.TANH R249, R50 ;  /* 0x0000003200f97308 */ /* 0x000e620000002400 */
[----:B-----5:R-:W-:Y:S02]  /*66c0*/  FMNMX.FTZ R0, R201, R0, !PT ;  /* 0x00000000c9007209 */ /* 0x020fe40007810000 */
[----:B------:R-:W-:Y:S07]  /*66d0*/  MOV R28, 0x5 ;  /* 0x00000005001c7802 */ /* 0x000fee0000000f00 */
[----:B------:R-:W5:Y:S01]  /*66e0*/  MUFU.TANH R200, R29 ;  /* 0x0000001d00c87308 */ /* 0x000f620000002400 */
[----:B-1----:R-:W-:Y:S09]  /*66f0*/  FMNMX.FTZ R4, R248, R4, !PT ;  /* 0x00000004f8047209 */ /* 0x002ff20007810000 */
[----:B------:R-:W1:Y:S01]  /*6700*/  MUFU.TANH R244, R53 ;  /* 0x0000003500f47308 */ /* 0x000e620000002400 */
[----:B------:R-:W-:Y:S09]  /*6710*/  FMNMX.FTZ R2, R249, R2, !PT ;  /* 0x00000002f9027209 */ /* 0x000ff20007810000 */
[----:B------:R-:W1:Y:S01]  /*6720*/  MUFU.TANH R237, R51 ;  /* 0x0000003300ed7308 */ /* 0x000e620000002400 */
[----:B-----5:R-:W-:Y:S09]  /*6730*/  FMNMX.FTZ R0, R200, R0, !PT ;  /* 0x00000000c8007209 */ /* 0x020ff20007810000 */
        /* <DEDUP_REMOVED lines=9> */
[----:B------:R-:W-:Y:S04]  /*67d0*/  FMNMX.FTZ R2, R240, R2, !PT ;  /* 0x00000002f0027209 */ /* 0x000fe80007810000 */
[----:B------:R-:W-:Y:S05]  /*67e0*/  FMNMX.FTZ R2, R211, R2, !PT ;  /* 0x00000002d3027209 */ /* 0x000fea0007810000 */
[----:B------:R-:W3:Y:S01]  /*67f0*/  MUFU.TANH R243, R66 ;  /* 0x0000004200f37308 */ /* 0x000ee20000002400 */
[----:B-----5:R-:W-:Y:S04]  /*6800*/  FMNMX.FTZ R0, R247, R0, !PT ;  /* 0x00000000f7007209 */ /* 0x020fe80007810000 */
[----:B------:R-:W-:Y:S05]  /*6810*/  FMNMX.FTZ R0, R209, R0, !PT ;  /* 0x00000000d1007209 */ /* 0x000fea0007810000 */
[----:B------:R-:W5:Y:S01]  /*6820*/  MUFU.TANH R242, R67 ;  /* 0x0000004300f27308 */ /* 0x000f620000002400 */
[----:B------:R-:W-:Y:S02]  /*6830*/  FMNMX.FTZ R0, R210, R0, !PT ;  /* 0x00000000d2007209 */ /* 0x000fe40007810000 */
[C---:B----4-:R-:W-:Y:S02]  /*6840*/  ISETP.GT.AND P0, PT, R234.reuse, R8, PT ;  /* 0x00000008ea00720c */ /* 0x050fe40003f04270 */
[----:B------:R-:W-:Y:S02]  /*6850*/  IADD3 R234, R234, -0x1, RZ ;  /* 0xffffffffeaea7810 */ /* 0x000fe40007ffe0ff */
[----:B------:R-:W-:Y:S03]  /*6860*/  MOV R8, c[0x0][0x1e0] ;  /* 0x0000780000087a02 */ /* 0x000fe60000000f00 */
[----:B------:R-:W4:Y:S01]  /*6870*/  MUFU.TANH R51, R56 ;  /* 0x0000003800337308 */ /* 0x000f220000002400 */
[----:B-1----:R-:W-:Y:S02]  /*6880*/  FMNMX.FTZ R4, R179, R4, !PT ;  /* 0x00000004b3047209 */ /* 0x002fe40007810000 */
[----:B------:R-:W-:Y:S02]  /*6890*/  SHF.L.U32 R8, R8, 0x5, RZ ;  /* 0x0000000508087819 */ /* 0x000fe400000006ff */
[----:B---3--:R-:W-:Y:S01]  /*68a0*/  FMNMX.FTZ R2, R243, R2, !PT ;  /* 0x00000002f3027209 */ /* 0x008fe20007810000 */
[----:B------:R-:W1:Y:S04]  /*68b0*/  SHFL.BFLY PT, R7, R4, 0x2, 0x1f ;  /* 0x0c401f0004077f89 */ /* 0x000e6800000e0000 */
[----:B------:R-:W3:Y:S01]  /*68c0*/  MUFU.TANH R49, R57 ;  /* 0x0000003900317308 */ /* 0x000ee20000002400 */
[----:B-----5:R-:W-:Y:S05]  /*68d0*/  FMNMX.FTZ R2, R242, R2, !PT ;  /* 0x00000002f2027209 */ /* 0x020fea0007810000 */
[----:B------:R-:W5:Y:S04]  /*68e0*/  SHFL.BFLY PT, R6, R2, 0x2, 0x1f ;  /* 0x0c401f0002067f89 */ /* 0x000f6800000e0000 */
[----:B------:R-:W5:Y:S01]  /*68f0*/  MUFU.TANH R50, R60 ;  /* 0x0000003c00327308 */ /* 0x000f620000002400 */
[----:B----4-:R-:W-:Y:S09]  /*6900*/  FMNMX.FTZ R0, R51, R0, !PT ;  /* 0x0000000033007209 */ /* 0x010ff20007810000 */
[----:B------:R-:W4:Y:S01]  /*6910*/  MUFU.TANH R48, R61 ;  /* 0x0000003d00307308 */ /* 0x000f220000002400 */
[----:B-1----:R-:W-:Y:S02]  /*6920*/  FMNMX.FTZ R4, R4, R7, !PT ;  /* 0x0000000704047209 */ /* 0x002fe40007810000 */
[----:B---3--:R-:W-:Y:S03]  /*6930*/  FMNMX.FTZ R0, R49, R0, !PT ;  /* 0x0000000031007209 */ /* 0x008fe60007810000 */
[----:B------:R-:W1:Y:S04]  /*6940*/  SHFL.BFLY PT, R104, R4, 0x1, 0x1f ;  /* 0x0c201f0004687f89 */ /* 0x000e6800000e0000 */
[----:B------:R-:W3:Y:S01]  /*6950*/  MUFU.TANH R203, R26 ;  /* 0x0000001a00cb7308 */ /* 0x000ee20000002400 */
[----:B-----5:R-:W-:Y:S02]  /*6960*/  FMNMX.FTZ R2, R2, R6, !PT ;  /* 0x0000000602027209 */ /* 0x020fe40007810000 */
[----:B------:R-:W-:Y:S03]  /*6970*/  FMNMX.FTZ R0, R50, R0, !PT ;  /* 0x0000000032007209 */ /* 0x000fe60007810000 */
[----:B------:R-:W5:Y:S04]  /*6980*/  SHFL.BFLY PT, R103, R2, 0x1, 0x1f ;  /* 0x0c201f0002677f89 */ /* 0x000f6800000e0000 */
[----:B------:R-:W2:Y:S01]  /*6990*/  MUFU.TANH R204, R27 ;  /* 0x0000001b00cc7308 */ /* 0x000ea20000002400 */
[----:B----4-:R-:W-:Y:S05]  /*69a0*/  FMNMX.FTZ R0, R48, R0, !PT ;  /* 0x0000000030007209 */ /* 0x010fea0007810000 */
[----:B------:R-:W4:Y:S04]  /*69b0*/  SHFL.BFLY PT, R102, R0, 0x2, 0x1f ;  /* 0x0c401f0000667f89 */ /* 0x000f2800000e0000 */
[----:B------:R4:W4:Y:S01]  /*69c0*/  MUFU.TANH R213, R30 ;  /* 0x0000001e00d57308 */ /* 0x0009220000002400 */
[----:B-1----:R-:W-:Y:S02]  /*69d0*/  FMNMX.FTZ R104, R4, R104, !PT ;  /* 0x0000006804687209 */ /* 0x002fe40007810000 */
[----:B---3--:R-:W-:Y:S03]  /*69e0*/  FMNMX.FTZ R5, R203, R5, !PT ;  /* 0x00000005cb057209 */ /* 0x008fe60007810000 */
[----:B------:R-:W-:Y:S04]  /*69f0*/  FMUL.FTZ R173, R104, c[0x0][0x2d0] ;  /* 0x0000b40068ad7a20 */ /* 0x000fe80000410000 */
[----:B------:R-:W1:Y:S01]  /*6a00*/  MUFU.TANH R239, R42 ;  /* 0x0000002a00ef7308 */ /* 0x000e620000002400 */
[--C-:B------:R-:W-:Y:S01]  /*6a10*/  FFMA.FTZ R40, R193, c[0x0][0x2d0], -R173.reuse ;  /* 0x0000b400c1287a23 */ /* 0x100fe200000108ad */
[----:B-----5:R-:W-:Y:S02]  /*6a20*/  FMNMX.FTZ R103, R2, R103, !PT ;  /* 0x0000006702677209 */ /* 0x020fe40007810000 */
[----:B--2---:R-:W-:Y:S02]  /*6a30*/  FMNMX.FTZ R5, R204, R5, !PT ;  /* 0x00000005cc057209 */ /* 0x004fe40007810000 */
[----:B------:R-:W-:Y:S04]  /*6a40*/  MOV R27, c[0x0][0x1e0] ;  /* 0x00007800001b7a02 */ /* 0x000fe80000000f00 */
[----:B------:R-:W2:Y:S01]  /*6a50*/  MUFU.TANH R177, R46 ;  /* 0x0000002e00b17308 */ /* 0x000ea20000002400 */
[----:B------:R-:W-:Y:S02]  /*6a60*/  SHF.L.U64.HI R27, R27, R28, c[0x0][0x1e4] ;  /* 0x000079001b1b7619 */ /* 0x000fe4000001021c */
[----:B----4-:R-:W-:Y:S01]  /*6a70*/  FMNMX.FTZ R102, R0, R102, !PT ;  /* 0x0000006600667209 */ /* 0x010fe20007810000 */
[----:B------:R-:W3:Y:S01]  /*6a80*/  LDL.64 R30, [R1+0x48] ;  /* 0x00004800011e7983 */ /* 0x000ee20000100a00 */
[----:B------:R-:W-:Y:S04]  /*6a90*/  FMNMX.FTZ R5, R213, R5, !PT ;  /* 0x00000005d5057209 */ /* 0x000fe80007810000 */
[----:B------:R-:W-:Y:S01]  /*6aa0*/  FMNMX.FTZ R0, R235, R5, !PT ;  /* 0x00000005eb007209 */ /* 0x000fe20007810000 */
[----:B------:R-:W4:Y:S01]  /*6ab0*/  MUFU.TANH R178, R47 ;  /* 0x0000002f00b27308 */ /* 0x000f220000002400 */
[----:B------:R-:W5:Y:S02]  /*6ac0*/  SHFL.BFLY PT, R6, R102, 0x1, 0x1f ;  /* 0x0c201f0066067f89 */ /* 0x000f6400000e0000 */
[----:B-1----:R-:W-:Y:S01]  /*6ad0*/  FMNMX.FTZ R5, R239, R0, !PT ;  /* 0x00000000ef057209 */ /* 0x002fe20007810000 */
[----:B------:R-:W-:Y:S03]  /*6ae0*/  FMUL.FTZ R0, R63, c[0x0][0x320] ;  /* 0x0000c8003f007a20 */ /* 0x000fe60000410000 */
[----:B------:R-:W-:Y:S01]  /*6af0*/  FMNMX.FTZ R4, R176, R5, !PT ;  /* 0x00000005b0047209 */ /* 0x000fe20007810000 */
[--C-:B------:R-:W-:Y:S02]  /*6b00*/  FFMA.FTZ R5, R17, c[0x0][0x2d0], -R173.reuse ;  /* 0x0000b40011057a23 */ /* 0x100fe400000108ad */
[----:B------:R1:W-:Y:S01]  /*6b10*/  MUFU.TANH R172, R0 ;  /* 0x0000000000ac7308 */ /* 0x0003e20000002400 */
[----:B------:R-:W3:Y:S01]  /*6b20*/  LDL R17, [R1+0x14] ;  /* 0x0000140001117983 */ /* 0x000ee20000100800 */
[----:B--2---:R-:W-:Y:S08]  /*6b30*/  FMNMX.FTZ R4, R177, R4, !PT ;  /* 0x00000004b1047209 */ /* 0x004ff00007810000 */
[----:B------:R-:W2:Y:S01]  /*6b40*/  MUFU.EX2 R20, R5 ;  /* 0x0000000500147308 */ /* 0x000ea20000000800 */
[----:B----4-:R-:W-:Y:S01]  /*6b50*/  FMNMX.FTZ R2, R178, R4, !PT ;  /* 0x00000004b2027209 */ /* 0x010fe20007810000 */
[----:B------:R-:W-:Y:S01]  /*6b60*/  FFMA.FTZ R4, R175, c[0x0][0x2d0], -R173 ;  /* 0x0000b400af047a23 */ /* 0x000fe200000108ad */
[----:B-----5:R-:W-:Y:S01]  /*6b70*/  FMNMX.FTZ R102, R102, R6, !PT ;  /* 0x0000000666667209 */ /* 0x020fe20007810000 */
[----:B------:R-:W-:Y:S06]  /*6b80*/  @P0 IMAD.WIDE.U32 R6, R234, c[0x0][0x1e0], RZ ;  /* 0x00007800ea060a25 */ /* 0x000fec00078e00ff */
[----:B------:R4:W-:Y:S01]  /*6b90*/  MUFU.EX2 R42, R4 ;  /* 0x00000004002a7308 */ /* 0x0009e20000000800 */
[----:B------:R-:W-:Y:S02]  /*6ba0*/  FMUL.FTZ R175, R102, c[0x0][0x2d0] ;  /* 0x0000b40066af7a20 */ /* 0x000fe40000410000 */
[----:B-1----:R-:W-:Y:S02]  /*6bb0*/  FADD.FTZ R0, -R104, R3 ;  /* 0x0000000368007221 */ /* 0x002fe40000010100 */
[----:B------:R-:W-:Y:S02]  /*6bc0*/  FFMA.FTZ R11, R182, c[0x0][0x2d0], -R175 ;  /* 0x0000b400b60b7a23 */ /* 0x000fe400000108af */
[----:B------:R-:W-:Y:S03]  /*6bd0*/  FMUL.FTZ R0, R0, c[0x0][0x2d0] ;  /* 0x0000b40000007a20 */ /* 0x000fe60000410000 */
[----:B------:R-:W1:Y:S01]  /*6be0*/  MUFU.TANH R25, R58 ;  /* 0x0000003a00197308 */ /* 0x000e620000002400 */
[----:B--2---:R-:W-:Y:S09]  /*6bf0*/  MOV R182, R20 ;  /* 0x0000001400b67202 */ /* 0x004ff20000000f00 */
[----:B------:R2:W5:Y:S01]  /*6c00*/  MUFU.EX2 R101, R0 ;  /* 0x0000000000657308 */ /* 0x0005620000000800 */
[--C-:B----4-:R-:W-:Y:S02]  /*6c10*/  FFMA.FTZ R4, R174, c[0x0][0x2d0], -R173.reuse ;  /* 0x0000b400ae047a23 */ /* 0x110fe400000108ad */
[----:B------:R-:W-:Y:S07]  /*6c20*/  FMUL.FTZ R174, R103, c[0x0][0x2d0] ;  /* 0x0000b40067ae7a20 */ /* 0x000fee0000410000 */
[----:B------:R4:W-:Y:S01]  /*6c30*/  MUFU.EX2 R26, R4 ;  /* 0x00000004001a7308 */ /* 0x0009e20000000800 */
[--C-:B------:R-:W-:Y:S02]  /*6c40*/  FFMA.FTZ R5, R18, c[0x0][0x2d0], -R174.reuse ;  /* 0x0000b40012057a23 */ /* 0x100fe400000108ae */
[--C-:B------:R-:W-:Y:S01]  /*6c50*/  FFMA.FTZ R64, R195, c[0x0][0x2d0], -R174.reuse ;  /* 0x0000b400c3407a23 */ /* 0x100fe200000108ae */
[----:B-1----:R-:W-:Y:S01]  /*6c60*/  FMNMX.FTZ R2, R25, R2, !PT ;  /* 0x0000000219027209 */ /* 0x002fe20007810000 */
[--C-:B------:R-:W-:Y:S02]  /*6c70*/  FFMA.FTZ R56, R197, c[0x0][0x2d0], -R174.reuse ;  /* 0x0000b400c5387a23 */ /* 0x100fe400000108ae */
[----:B------:R-:W-:Y:S03]  /*6c80*/  FFMA.FTZ R60, R194, c[0x0][0x2d0], -R174 ;  /* 0x0000b400c23c7a23 */ /* 0x000fe600000108ae */
[----:B------:R1:W-:Y:S01]  /*6c90*/  MUFU.EX2 R46, R5 ;  /* 0x00000005002e7308 */ /* 0x0003e20000000800 */
[----:B--2---:R-:W-:Y:S02]  /*6ca0*/  FADD.FTZ R0, -R103, R100 ;  /* 0x0000006467007221 */ /* 0x004fe40000010100 */
[C---:B-----5:R-:W-:Y:S01]  /*6cb0*/  FMUL.FTZ R32, R101.reuse, R136 ;  /* 0x0000008865207220 */ /* 0x060fe20000410000 */
[----:B------:R-:W-:Y:S01]  /*6cc0*/  MOV R136, R243 ;  /* 0x000000f300887202 */ /* 0x000fe20000000f00 */
[----:B------:R-:W-:Y:S05]  /*6cd0*/  FMUL.FTZ R3, R0, c[0x0][0x2d0] ;  /* 0x0000b40000037a20 */ /* 0x000fea0000410000 */
[----:B------:R-:W2:Y:S01]  /*6ce0*/  MUFU.TANH R44, R59 ;  /* 0x0000003b002c7308 */ /* 0x000ea20000002400 */
[C---:B------:R-:W-:Y:S01]  /*6cf0*/  FMUL.FTZ R33, R101.reuse, R137 ;  /* 0x0000008965217220 */ /* 0x040fe20000410000 */
[----:B------:R-:W-:Y:S01]  /*6d00*/  MOV R137, R242 ;  /* 0x000000f200897202 */ /* 0x000fe20000000f00 */
[C---:B------:R-:W-:Y:S02]  /*6d10*/  FMUL.FTZ R65, R101.reuse, R169 ;  /* 0x000000a965417220 */ /* 0x040fe40000410000 */
[----:B----4-:R-:W-:Y:S02]  /*6d20*/  FFMA.FTZ R4, R16, c[0x0][0x2d0], -R173 ;  /* 0x0000b40010047a23 */ /* 0x010fe400000108ad */
[----:B------:R-:W4:Y:S01]  /*6d30*/  LDL R16, [R1+0x10] ;  /* 0x0000100001107983 */ /* 0x000f220000100800 */
[C---:B------:R-:W-:Y:S02]  /*6d40*/  FMUL.FTZ R68, R101.reuse, R68 ;  /* 0x0000004465447220 */ /* 0x040fe40000410000 */
[----:B------:R5:W-:Y:S01]  /*6d50*/  MUFU.EX2 R245, R4 ;  /* 0x0000000400f57308 */ /* 0x000be20000000800 */
[C---:B------:R-:W-:Y:S02]  /*6d60*/  FMUL.FTZ R69, R101.reuse, R69 ;  /* 0x0000004565457220 */ /* 0x040fe40000410000 */
[C---:B------:R-:W-:Y:S01]  /*6d70*/  FMUL.FTZ R80, R101.reuse, R80 ;  /* 0x0000005065507220 */ /* 0x040fe20000410000 */
[----:B-1----:R-:W-:Y:S01]  /*6d80*/  @P0 SHF.L.U32 R5, R6, 0x6, RZ ;  /* 0x0000000606050819 */ /* 0x002fe200000006ff */
[C---:B------:R-:W-:Y:S02]  /*6d90*/  FMUL.FTZ R81, R101.reuse, R81 ;  /* 0x0000005165517220 */ /* 0x040fe40000410000 */
[C---:B------:R-:W-:Y:S02]  /*6da0*/  FMUL.FTZ R84, R101.reuse, R84 ;  /* 0x0000005465547220 */ /* 0x040fe40000410000 */
[C---:B------:R-:W-:Y:S01]  /*6db0*/  FMUL.FTZ R85, R101.reuse, R85 ;  /* 0x0000005565557220 */ /* 0x040fe20000410000 */
[----:B------:R-:W-:Y:S01]  /*6dc0*/  MUFU.EX2 R43, R11 ;  /* 0x0000000b002b7308 */ /* 0x000fe20000000800 */
[C---:B------:R-:W-:Y:S02]  /*6dd0*/  FMUL.FTZ R96, R101.reuse, R96 ;  /* 0x0000006065607220 */ /* 0x040fe40000410000 */
[----:B------:R-:W-:Y:S01]  /*6de0*/  FMUL.FTZ R97, R101, R97 ;  /* 0x0000006165617220 */ /* 0x000fe20000410000 */
[----:B--2---:R-:W-:Y:S06]  /*6df0*/  FMNMX.FTZ R2, R44, R2, !PT ;  /* 0x000000022c027209 */ /* 0x004fec0007810000 */
[----:B------:R-:W1:Y:S01]  /*6e00*/  MUFU.TANH R107, R62 ;  /* 0x0000003e006b7308 */ /* 0x000e620000002400 */
[--C-:B-----5:R-:W-:Y:S09]  /*6e10*/  FFMA.FTZ R4, R181, c[0x0][0x2d0], -R174.reuse ;  /* 0x0000b400b5047a23 */ /* 0x120ff200000108ae */
[----:B------:R2:W-:Y:S10]  /*6e20*/  MUFU.EX2 R45, R4 ;  /* 0x00000004002d7308 */ /* 0x0005f40000000800 */
[----:B------:R5:W5:Y:S01]  /*6e30*/  MUFU.EX2 R100, R3 ;  /* 0x0000000300647308 */ /* 0x000b620000000800 */
[----:B-1----:R-:W-:Y:S01]  /*6e40*/  FMNMX.FTZ R0, R107, R2, !PT ;  /* 0x000000026b007209 */ /* 0x002fe20007810000 */
[----:B------:R-:W-:Y:S03]  /*6e50*/  FADD.FTZ R2, -R102, R105 ;  /* 0x0000006966027221 */ /* 0x000fe60000010100 */
[----:B------:R-:W-:Y:S05]  /*6e60*/  FMNMX.FTZ R0, R172, R0, !PT ;  /* 0x00000000ac007209 */ /* 0x000fea0007810000 */
[----:B------:R-:W-:Y:S01]  /*6e70*/  MUFU.EX2 R250, R40 ;  /* 0x0000002800fa7308 */ /* 0x000fe20000000800 */
[----:B--2---:R-:W-:Y:S09]  /*6e80*/  FFMA.FTZ R4, R180, c[0x0][0x2d0], -R174 ;  /* 0x0000b400b4047a23 */ /* 0x004ff200000108ae */
[----:B------:R1:W-:Y:S01]  /*6e90*/  MUFU.EX2 R181, R4 ;  /* 0x0000000400b57308 */ /* 0x0003e20000000800 */
[----:B-----5:R-:W-:Y:S02]  /*6ea0*/  FMUL.FTZ R3, R2, c[0x0][0x2d0] ;  /* 0x0000b40002037a20 */ /* 0x020fe40000410000 */
[----:B------:R-:W2:Y:S01]  /*6eb0*/  SHFL.BFLY PT, R2, R0, 0x2, 0x1f ;  /* 0x0c401f0000027f89 */ /* 0x000ea200000e0000 */
[C---:B------:R-:W-:Y:S01]  /*6ec0*/  FMUL.FTZ R34, R100.reuse, R138 ;  /* 0x0000008a64227220 */ /* 0x040fe20000410000 */
[----:B------:R-:W-:Y:S01]  /*6ed0*/  MOV R138, R241 ;  /* 0x000000f1008a7202 */ /* 0x000fe20000000f00 */
[C---:B------:R-:W-:Y:S04]  /*6ee0*/  FMUL.FTZ R35, R100.reuse, R139 ;  /* 0x0000008b64237220 */ /* 0x040fe80000410000 */
[----:B------:R-:W5:Y:S01]  /*6ef0*/  MUFU.EX2 R3, R3 ;  /* 0x0000000300037308 */ /* 0x000f620000000800 */
[----:B------:R-:W-:Y:S01]  /*6f00*/  MOV R139, R51 ;  /* 0x00000033008b7202 */ /* 0x000fe20000000f00 */
[C---:B------:R-:W-:Y:S02]  /*6f10*/  FMUL.FTZ R51, R100.reuse, R155 ;  /* 0x0000009b64337220 */ /* 0x040fe40000410000 */
[C---:B------:R-:W-:Y:S02]  /*6f20*/  FMUL.FTZ R66, R100.reuse, R170 ;  /* 0x000000aa64427220 */ /* 0x040fe40000410000 */
[C---:B------:R-:W-:Y:S02]  /*6f30*/  FMUL.FTZ R67, R100.reuse, R171 ;  /* 0x000000ab64437220 */ /* 0x040fe40000410000 */
[C---:B------:R-:W-:Y:S02]  /*6f40*/  FMUL.FTZ R70, R100.reuse, R70 ;  /* 0x0000004664467220 */ /* 0x040fe40000410000 */
[C---:B------:R-:W-:Y:S02]  /*6f50*/  FMUL.FTZ R71, R100.reuse, R71 ;  /* 0x0000004764477220 */ /* 0x040fe40000410000 */
[C---:B------:R-:W-:Y:S01]  /*6f60*/  FMUL.FTZ R82, R100.reuse, R82 ;  /* 0x0000005264527220 */ /* 0x040fe20000410000 */
[----:B-1----:R-:W-:Y:S01]  /*6f70*/  @P0 SHF.R.S32.HI R4, RZ, 0x1f, R234 ;  /* 0x0000001fff040819 */ /* 0x002fe200000114ea */
[C---:B------:R-:W-:Y:S02]  /*6f80*/  FMUL.FTZ R83, R100.reuse, R83 ;  /* 0x0000005364537220 */ /* 0x040fe40000410000 */
[----:B------:R-:W-:Y:S02]  /*6f90*/  FMUL.FTZ R86, R100, R86 ;  /* 0x0000005664567220 */ /* 0x000fe40000410000 */
[----:B------:R-:W-:Y:S01]  /*6fa0*/  @P0 IMAD R4, R4, c[0x0][0x1e0], RZ ;  /* 0x0000780004040a24 */ /* 0x000fe200078e02ff */
[----:B--2---:R-:W-:Y:S01]  /*6fb0*/  FMNMX.FTZ R0, R0, R2, !PT ;  /* 0x0000000200007209 */ /* 0x004fe20007810000 */
[----:B------:R-:W-:Y:S02]  /*6fc0*/  FMUL.FTZ R87, R100, R87 ;  /* 0x0000005764577220 */ /* 0x000fe40000410000 */
[----:B------:R-:W-:Y:S02]  /*6fd0*/  @P0 IMAD R4, R234, c[0x0][0x1e4], R4 ;  /* 0x00007900ea040a24 */ /* 0x000fe400078e0204 */
[----:B------:R-:W1:Y:S01]  /*6fe0*/  SHFL.BFLY PT, R2, R0, 0x1, 0x1f ;  /* 0x0c201f0000027f89 */ /* 0x000e6200000e0000 */
[C---:B-----5:R-:W-:Y:S01]  /*6ff0*/  FMUL.FTZ R28, R3.reuse, R132 ;  /* 0x00000084031c7220 */ /* 0x060fe20000410000 */
[----:B------:R-:W-:Y:S01]  /*7000*/  MOV R132, R43 ;  /* 0x0000002b00847202 */ /* 0x000fe20000000f00 */
[----:B------:R-:W-:Y:S01]  /*7010*/  FMUL.FTZ R29, R3, R133 ;  /* 0x00000085031d7220 */ /* 0x000fe20000410000 */
[----:B------:R-:W-:Y:S01]  /*7020*/  @P0 IADD3 R4, R7, R4, RZ ;  /* 0x0000000407040210 */ /* 0x000fe20007ffe0ff */
[C---:B------:R-:W-:Y:S01]  /*7030*/  FMUL.FTZ R40, R3.reuse, R144 ;  /* 0x0000009003287220 */ /* 0x040fe20000410000 */
[----:B------:R-:W-:Y:S01]  /*7040*/  MOV R144, R237 ;  /* 0x000000ed00907202 */ /* 0x000fe20000000f00 */
[C---:B------:R-:W-:Y:S01]  /*7050*/  FMUL.FTZ R41, R3.reuse, R145 ;  /* 0x0000009103297220 */ /* 0x040fe20000410000 */
[----:B------:R-:W-:Y:S01]  /*7060*/  @P0 SHF.L.U64.HI R4, R6, 0x6, R4 ;  /* 0x0000000606040819 */ /* 0x000fe20000010204 */
[C---:B------:R-:W-:Y:S01]  /*7070*/  FMUL.FTZ R57, R3.reuse, R161 ;  /* 0x000000a103397220 */ /* 0x040fe20000410000 */
[----:B------:R-:W-:Y:S01]  /*7080*/  MOV R145, R246 ;  /* 0x000000f600917202 */ /* 0x000fe20000000f00 */
[C---:B------:R-:W-:Y:S01]  /*7090*/  FMUL.FTZ R61, R3.reuse, R165 ;  /* 0x000000a5033d7220 */ /* 0x040fe20000410000 */
[----:B------:R-:W-:Y:S01]  /*70a0*/  MOV R133, R46 ;  /* 0x0000002e00857202 */ /* 0x000fe20000000f00 */
[----:B------:R2:W-:Y:S01]  /*70b0*/  MUFU.EX2 R246, R56 ;  /* 0x0000003800f67308 */ /* 0x0005e20000000800 */
[C---:B------:R-:W-:Y:S02]  /*70c0*/  FMUL.FTZ R72, R3.reuse, R72 ;  /* 0x0000004803487220 */ /* 0x040fe40000410000 */
[C---:B------:R-:W-:Y:S02]  /*70d0*/  FMUL.FTZ R73, R3.reuse, R73 ;  /* 0x0000004903497220 */ /* 0x040fe40000410000 */
[C---:B------:R-:W-:Y:S02]  /*70e0*/  FMUL.FTZ R76, R3.reuse, R76 ;  /* 0x0000004c034c7220 */ /* 0x040fe40000410000 */
[C---:B------:R-:W-:Y:S02]  /*70f0*/  FMUL.FTZ R77, R3.reuse, R77 ;  /* 0x0000004d034d7220 */ /* 0x040fe40000410000 */
[----:B------:R-:W-:Y:S01]  /*7100*/  FMUL.FTZ R88, R3, R88 ;  /* 0x0000005803587220 */ /* 0x000fe20000410000 */
[----:B-1----:R-:W-:Y:S01]  /*7110*/  FMNMX.FTZ R2, R0, R2, !PT ;  /* 0x0000000200027209 */ /* 0x002fe20007810000 */
[----:B------:R-:W-:Y:S02]  /*7120*/  FFMA.FTZ R0, R19, c[0x0][0x2d0], -R174 ;  /* 0x0000b40013007a23 */ /* 0x000fe400000108ae */
[----:B------:R-:W-:Y:S01]  /*7130*/  FFMA.FTZ R19, R184, c[0x0][0x2d0], -R175 ;  /* 0x0000b400b8137a23 */ /* 0x000fe200000108af */
[----:B------:R-:W-:Y:S01]  /*7140*/  MOV R184, R25 ;  /* 0x0000001900b87202 */ /* 0x000fe20000000f00 */
[----:B------:R-:W-:Y:S01]  /*7150*/  FMUL.FTZ R105, R2, c[0x0][0x2d0] ;  /* 0x0000b40002697a20 */ /* 0x000fe20000410000 */
[----:B------:R1:W-:Y:S01]  /*7160*/  MUFU.EX2 R180, R0 ;  /* 0x0000000000b47308 */ /* 0x0003e20000000800 */
[C---:B------:R-:W-:Y:S01]  /*7170*/  FMUL.FTZ R25, R3.reuse, R129 ;  /* 0x0000008103197220 */ /* 0x040fe20000410000 */
[----:B------:R-:W-:Y:S01]  /*7180*/  MOV R129, R44 ;  /* 0x0000002c00817202 */ /* 0x000fe20000000f00 */
[----:B------:R-:W-:Y:S02]  /*7190*/  FFMA.FTZ R44, R190, c[0x0][0x2d0], -R173 ;  /* 0x0000b400be2c7a23 */ /* 0x000fe400000108ad */
[C---:B------:R-:W-:Y:S02]  /*71a0*/  FMUL.FTZ R89, R3.reuse, R89 ;  /* 0x0000005903597220 */ /* 0x040fe40000410000 */
[C---:B--2---:R-:W-:Y:S02]  /*71b0*/  FMUL.FTZ R56, R3.reuse, R160 ;  /* 0x000000a003387220 */ /* 0x044fe40000410000 */
[C---:B------:R-:W-:Y:S01]  /*71c0*/  FMUL.FTZ R92, R3.reuse, R92 ;  /* 0x0000005c035c7220 */ /* 0x040fe20000410000 */
[----:B------:R2:W-:Y:S01]  /*71d0*/  MUFU.EX2 R20, R19 ;  /* 0x0000001300147308 */ /* 0x0005e20000000800 */
[----:B------:R-:W-:Y:S02]  /*71e0*/  FMUL.FTZ R93, R3, R93 ;  /* 0x0000005d035d7220 */ /* 0x000fe40000410000 */
[C---:B------:R-:W-:Y:S02]  /*71f0*/  FMUL.FTZ R98, R100.reuse, R98 ;  /* 0x0000006264627220 */ /* 0x040fe40000410000 */
[----:B------:R-:W-:Y:S02]  /*7200*/  FMUL.FTZ R99, R100, R99 ;  /* 0x0000006364637220 */ /* 0x000fe40000410000 */
[----:B------:R-:W-:Y:S06]  /*7210*/  FFMA.FTZ R107, R107, c[0x0][0x2d0], -R105 ;  /* 0x0000b4006b6b7a23 */ /* 0x000fec0000010869 */
[----:B------:R-:W-:Y:S01]  /*7220*/  MUFU.EX2 R107, R107 ;  /* 0x0000006b006b7308 */ /* 0x000fe20000000800 */
[----:B-1----:R-:W-:Y:S02]  /*7230*/  FADD.FTZ R0, -R2, R106 ;  /* 0x0000006a02007221 */ /* 0x002fe40000010100 */
[--C-:B------:R-:W-:Y:S02]  /*7240*/  FFMA.FTZ R106, R199, c[0x0][0x2d0], -R175.reuse ;  /* 0x0000b400c76a7a23 */ /* 0x100fe400000108af */
[----:B------:R-:W-:Y:S05]  /*7250*/  FMUL.FTZ R0, R0, c[0x0][0x2d0] ;  /* 0x0000b40000007a20 */ /* 0x000fea0000410000 */
[----:B------:R1:W-:Y:S01]  /*7260*/  MUFU.EX2 R243, R106 ;  /* 0x0000006a00f37308 */ /* 0x0003e20000000800 */
[----:B--2---:R-:W-:Y:S09]  /*7270*/  FMUL.FTZ R19, R100, R123 ;  /* 0x0000007b64137220 */ /* 0x004ff20000410000 */
[----:B------:R-:W2:Y:S01]  /*7280*/  MUFU.EX2 R0, R0 ;  /* 0x0000000000007308 */ /* 0x000ea20000000800 */
[--C-:B-1----:R-:W-:Y:S09]  /*7290*/  FFMA.FTZ R106, R198, c[0x0][0x2d0], -R175.reuse ;  /* 0x0000b400c66a7a23 */ /* 0x102ff200000108af */
[----:B------:R1:W-:Y:S01]  /*72a0*/  MUFU.EX2 R242, R106 ;  /* 0x0000006a00f27308 */ /* 0x0003e20000000800 */
[C---:B--2---:R-:W-:Y:S02]  /*72b0*/  FMUL.FTZ R47, R0.reuse, R151 ;  /* 0x00000097002f7220 */ /* 0x044fe40000410000 */
[C---:B------:R-:W-:Y:S02]  /*72c0*/  FMUL.FTZ R58, R0.reuse, R162 ;  /* 0x000000a2003a7220 */ /* 0x040fe40000410000 */
[C---:B------:R-:W-:Y:S02]  /*72d0*/  FMUL.FTZ R59, R0.reuse, R163 ;  /* 0x000000a3003b7220 */ /* 0x040fe40000410000 */
[C---:B------:R-:W-:Y:S02]  /*72e0*/  FMUL.FTZ R62, R0.reuse, R166 ;  /* 0x000000a6003e7220 */ /* 0x040fe40000410000 */
[C---:B------:R-:W-:Y:S02]  /*72f0*/  FMUL.FTZ R63, R0.reuse, R167 ;  /* 0x000000a7003f7220 */ /* 0x040fe40000410000 */
[C---:B------:R-:W-:Y:S01]  /*7300*/  FMUL.FTZ R74, R0.reuse, R74 ;  /* 0x0000004a004a7220 */ /* 0x040fe20000410000 */
[----:B---3--:R-:W-:Y:S01]  /*7310*/  @P0 IADD3 R7, P2, R5, R30, RZ ;  /* 0x0000001e05070210 */ /* 0x008fe20007f5e0ff */
[C---:B------:R-:W-:Y:S01]  /*7320*/  FMUL.FTZ R31, R0.reuse, R135 ;  /* 0x00000087001f7220 */ /* 0x040fe20000410000 */
[----:B------:R-:W-:Y:S01]  /*7330*/  MOV R135, R244 ;  /* 0x000000f400877202 */ /* 0x000fe20000000f00 */
[----:B------:R-:W-:Y:S01]  /*7340*/  FMUL.FTZ R75, R0, R75 ;  /* 0x0000004b004b7220 */ /* 0x000fe20000410000 */
[----:B------:R-:W-:Y:S01]  /*7350*/  @P0 LEA R14, P1, R7, c[0x0][0x1c8], 0x1 ;  /* 0x00007200070e0a11 */ /* 0x000fe200078208ff */
[----:B------:R2:W-:Y:S01]  /*7360*/  MUFU.EX2 R244, R64 ;  /* 0x0000004000f47308 */ /* 0x0005e20000000800 */
[----:B------:R-:W-:Y:S01]  /*7370*/  @P0 IADD3.X R6, R4, R23, RZ, P2, !PT ;  /* 0x0000001704060210 */ /* 0x000fe200017fe4ff */
[--C-:B-1----:R-:W-:Y:S02]  /*7380*/  FFMA.FTZ R106, R201, c[0x0][0x2d0], -R175.reuse ;  /* 0x0000b400c96a7a23 */ /* 0x102fe400000108af */
[C---:B------:R-:W-:Y:S01]  /*7390*/  FMUL.FTZ R78, R0.reuse, R78 ;  /* 0x0000004e004e7220 */ /* 0x040fe20000410000 */
[----:B------:R-:W-:Y:S01]  /*73a0*/  @P0 LEA.HI.X R15, R7, c[0x0][0x1cc], R6, 0x1, P1 ;  /* 0x00007300070f0a11 */ /* 0x000fe200008f0c06 */
[C---:B------:R-:W-:Y:S01]  /*73b0*/  FMUL.FTZ R79, R0.reuse, R79 ;  /* 0x0000004f004f7220 */ /* 0x040fe20000410000 */
[C---:B------:R-:W-:Y:S01]  /*73c0*/  @P0 IADD3 R6, P3, R5.reuse, R24, RZ ;  /* 0x0000001805060210 */ /* 0x040fe20007f7e0ff */
[C---:B------:R-:W-:Y:S02]  /*73d0*/  FMUL.FTZ R90, R0.reuse, R90 ;  /* 0x0000005a005a7220 */ /* 0x040fe40000410000 */
[----:B------:R1:W-:Y:S01]  /*73e0*/  @P0 LDGSTS.E.BYPASS.LTC128B.128 [R233+0x3100], [R14.64], !P5 ;  /* 0x031000000ee90fae */ /* 0x0003e2000e901d46 */
[----:B------:R3:W-:Y:S01]  /*73f0*/  MUFU.EX2 R241, R106 ;  /* 0x0000006a00f17308 */ /* 0x0007e20000000800 */
[----:B------:R-:W-:Y:S01]  /*7400*/  @P0 IADD3 R7, P2, R5, R17, RZ ;  /* 0x0000001105070210 */ /* 0x000fe20007f5e0ff */
[----:B------:R-:W-:Y:S01]  /*7410*/  FMUL.FTZ R91, R0, R91 ;  /* 0x0000005b005b7220 */ /* 0x000fe20000410000 */
[----:B------:R-:W-:Y:S01]  /*7420*/  @P0 IADD3 R5, P1, R8, R5, RZ ;  /* 0x0000000508050210 */ /* 0x000fe20007f3e0ff */
[----:B------:R-:W-:Y:S01]  /*7430*/  FMUL.FTZ R94, R0, R94 ;  /* 0x0000005e005e7220 */ /* 0x000fe20000410000 */
[----:B------:R-:W-:Y:S01]  /*7440*/  @P0 IADD3.X R8, R4, R21, RZ, P3, !PT ;  /* 0x0000001504080210 */ /* 0x000fe20001ffe4ff */
[----:B------:R-:W-:Y:S01]  /*7450*/  FMUL.FTZ R95, R0, R95 ;  /* 0x0000005f005f7220 */ /* 0x000fe20000410000 */
[C---:B------:R-:W-:Y:S04]  /*7460*/  @P0 LEA R10, P3, R6.reuse, c[0x0][0x1c8], 0x1 ;  /* 0x00007200060a0a11 */ /* 0x040fe800078608ff */
[----:B------:R-:W-:Y:S01]  /*7470*/  @P0 LEA.HI.X R11, R6, c[0x0][0x1cc], R8, 0x1, P3 ;  /* 0x00007300060b0a11 */ /* 0x000fe200018f0c08 */
[--C-:B------:R-:W-:Y:S01]  /*7480*/  FFMA.FTZ R6, R185, c[0x0][0x2d0], -R175.reuse ;  /* 0x0000b400b9067a23 */ /* 0x100fe200000108af */
[----:B------:R-:W-:Y:S01]  /*7490*/  MOV R185, R248 ;  /* 0x000000f800b97202 */ /* 0x000fe20000000f00 */
[----:B--2---:R-:W-:Y:S02]  /*74a0*/  FMUL.FTZ R64, R101, R168 ;  /* 0x000000a865407220 */ /* 0x004fe40000410000 */
[----:B------:R2:W-:Y:S01]  /*74b0*/  @P0 LDGSTS.E.BYPASS.LTC128B.128 [R233+0x4100], [R10.64], !P4 ;  /* 0x041000000ae90fae */ /* 0x0005e2000e101d46 */
[----:B---3--:R-:W-:Y:S02]  /*74c0*/  FFMA.FTZ R106, R200, c[0x0][0x2d0], -R175 ;  /* 0x0000b400c86a7a23 */ /* 0x008fe400000108af */
[C---:B-1----:R-:W-:Y:S02]  /*74d0*/  FMUL.FTZ R14, R0.reuse, R118 ;  /* 0x00000076000e7220 */ /* 0x042fe40000410000 */
[----:B------:R-:W-:Y:S02]  /*74e0*/  FMUL.FTZ R15, R0, R119 ;  /* 0x00000077000f7220 */ /* 0x000fe40000410000 */
[----:B--2---:R-:W-:Y:S01]  /*74f0*/  FFMA.FTZ R10, R188, c[0x0][0x2d0], -R105 ;  /* 0x0000b400bc0a7a23 */ /* 0x004fe20000010869 */
[----:B------:R-:W-:Y:S01]  /*7500*/  MOV R188, R247 ;  /* 0x000000f700bc7202 */ /* 0x000fe20000000f00 */
[C---:B------:R-:W-:Y:S02]  /*7510*/  FMUL.FTZ R11, R0.reuse, R111 ;  /* 0x0000006f000b7220 */ /* 0x040fe40000410000 */
[----:B------:R1:W-:Y:S02]  /*7520*/  MUFU.EX2 R205, R10 ;  /* 0x0000000a00cd7308 */ /* 0x0003e40000000800 */
[----:B-1----:R-:W-:Y:S01]  /*7530*/  FMUL.FTZ R10, R0, R110 ;  /* 0x0000006e000a7220 */ /* 0x002fe20000410000 */
[----:B----4-:R-:W-:Y:S02]  /*7540*/  @P0 IADD3.X R9, R4, R16, RZ, P2, !PT ;  /* 0x0000001004090210 */ /* 0x010fe400017fe4ff */
[----:B------:R-:W-:Y:S02]  /*7550*/  @P0 LEA R12, P2, R7, c[0x0][0x1c8], 0x1 ;  /* 0x00007200070c0a11 */ /* 0x000fe400078408ff */
[----:B------:R-:W-:Y:S01]  /*7560*/  @P0 IADD3.X R4, R27, R4, RZ, P1, !PT ;  /* 0x000000041b040210 */ /* 0x000fe20000ffe4ff */
[C---:B------:R-:W-:Y:S01]  /*7570*/  FMUL.FTZ R27, R0.reuse, R131 ;  /* 0x00000083001b7220 */ /* 0x040fe20000410000 */
[----:B------:R-:W-:Y:S02]  /*7580*/  @P0 LEA.HI.X R13, R7, c[0x0][0x1cc], R9, 0x1, P2 ;  /* 0x00007300070d0a11 */ /* 0x000fe400010f0c09 */
[C---:B------:R-:W-:Y:S02]  /*7590*/  @P0 IADD3 R7, P2, R5.reuse, R24, RZ ;  /* 0x0000001805070210 */ /* 0x040fe40007f5e0ff */
[----:B------:R1:W-:Y:S01]  /*75a0*/  MUFU.EX2 R24, R6 ;  /* 0x0000000600187308 */ /* 0x0003e20000000800 */
[C---:B------:R-:W-:Y:S01]  /*75b0*/  @P0 IADD3 R9, P3, R5.reuse, R30, RZ ;  /* 0x0000001e05090210 */ /* 0x040fe20007f7e0ff */
[----:B------:R2:W-:Y:S01]  /*75c0*/  @P0 LDGSTS.E.BYPASS.LTC128B.128 [R233+0x5100], [R12.64], !P6 ;  /* 0x051000000ce90fae */ /* 0x0005e2000f101d46 */
[----:B------:R-:W-:Y:S01]  /*75d0*/  @P0 IADD3 R5, P1, R5, R17, RZ ;  /* 0x0000001105050210 */ /* 0x000fe20007f3e0ff */
[----:B------:R-:W-:Y:S01]  /*75e0*/  FMUL.FTZ R30, R0, R134 ;  /* 0x00000086001e7220 */ /* 0x000fe20000410000 */
[C---:B------:R-:W-:Y:S02]  /*75f0*/  @P0 IADD3.X R17, R4.reuse, R23, RZ, P3, !PT ;  /* 0x0000001704110210 */ /* 0x040fe40001ffe4ff */
[C---:B------:R-:W-:Y:S02]  /*7600*/  @P0 LEA R8, P3, R9.reuse, c[0x0][0x1c8], 0x1 ;  /* 0x0000720009080a11 */ /* 0x040fe400078608ff */
[C---:B------:R-:W-:Y:S02]  /*7610*/  @P0 IADD3.X R18, R4.reuse, R21, RZ, P2, !PT ;  /* 0x0000001504120210 */ /* 0x040fe400017fe4ff */
[----:B------:R-:W-:Y:S01]  /*7620*/  @P0 LEA.HI.X R9, R9, c[0x0][0x1cc], R17, 0x1, P3 ;  /* 0x0000730009090a11 */ /* 0x000fe200018f0c11 */
[----:B------:R-:W-:Y:S01]  /*7630*/  FMUL.FTZ R17, R101, R121 ;  /* 0x0000007965117220 */ /* 0x000fe20000410000 */
[----:B------:R-:W-:Y:S02]  /*7640*/  @P0 IADD3.X R16, R4, R16, RZ, P1, !PT ;  /* 0x0000001004100210 */ /* 0x000fe40000ffe4ff */
[C---:B------:R-:W-:Y:S01]  /*7650*/  @P0 LEA R4, P1, R5.reuse, c[0x0][0x1c8], 0x1 ;  /* 0x0000720005040a11 */ /* 0x040fe200078208ff */
[----:B------:R3:W-:Y:S01]  /*7660*/  @P0 LDGSTS.E.BYPASS.LTC128B.128 [R233+0x3900], [R8.64], !P5 ;  /* 0x0390000008e90fae */ /* 0x0007e2000e901d46 */
[----:B------:R-:W-:Y:S02]  /*7670*/  MOV R131, R42 ;  /* 0x0000002a00837202 */ /* 0x000fe40000000f00 */
[----:B------:R-:W-:Y:S01]  /*7680*/  @P0 LEA.HI.X R5, R5, c[0x0][0x1cc], R16, 0x1, P1 ;  /* 0x0000730005050a11 */ /* 0x000fe200008f0c10 */
[----:B------:R-:W-:Y:S01]  /*7690*/  FFMA.FTZ R16, R183, c[0x0][0x2d0], -R175 ;  /* 0x0000b400b7107a23 */ /* 0x000fe200000108af */
[----:B------:R-:W-:Y:S02]  /*76a0*/  MOV R183, R20 ;  /* 0x0000001400b77202 */ /* 0x000fe40000000f00 */
[----:B------:R-:W-:Y:S01]  /*76b0*/  MOV R134, R245 ;  /* 0x000000f500867202 */ /* 0x000fe20000000f00 */
[----:B------:R-:W4:Y:S01]  /*76c0*/  MUFU.EX2 R252, R16 ;  /* 0x0000001000fc7308 */ /* 0x000f220000000800 */
[C---:B-1----:R-:W-:Y:S04]  /*76d0*/  @P0 LEA R6, P2, R7.reuse, c[0x0][0x1c8], 0x1 ;  /* 0x0000720007060a11 */ /* 0x042fe800078408ff */
[----:B------:R-:W-:Y:S01]  /*76e0*/  @P0 LEA.HI.X R7, R7, c[0x0][0x1cc], R18, 0x1, P2 ;  /* 0x0000730007070a11 */ /* 0x000fe200010f0c12 */
[C---:B--2---:R-:W-:Y:S02]  /*76f0*/  FMUL.FTZ R12, R3.reuse, R116 ;  /* 0x00000074030c7220 */ /* 0x044fe40000410000 */
[C---:B------:R-:W-:Y:S02]  /*7700*/  FMUL.FTZ R13, R3.reuse, R117 ;  /* 0x00000075030d7220 */ /* 0x040fe40000410000 */
[----:B------:R1:W-:Y:S01]  /*7710*/  @P0 LDGSTS.E.BYPASS.LTC128B.128 [R233+0x4900], [R6.64], !P4 ;  /* 0x0490000006e90fae */ /* 0x0003e2000e101d46 */
[----:B------:R-:W-:Y:S07]  /*7720*/  FMUL.FTZ R18, R100, R122 ;  /* 0x0000007a64127220 */ /* 0x000fee0000410000 */
[----:B------:R2:W-:Y:S01]  /*7730*/  @P0 LDGSTS.E.BYPASS.LTC128B.128 [R233+0x5900], [R4.64], !P6 ;  /* 0x0590000004e90fae */ /* 0x0005e2000f101d46 */
[C---:B---3--:R-:W-:Y:S02]  /*7740*/  FMUL.FTZ R8, R3.reuse, R108 ;  /* 0x0000006c03087220 */ /* 0x048fe40000410000 */
[----:B------:R-:W-:Y:S01]  /*7750*/  FMUL.FTZ R9, R3, R109 ;  /* 0x0000006d03097220 */ /* 0x000fe20000410000 */
[----:B----4-:R-:W-:Y:S01]  /*7760*/  F2FP.PACK_AB R110, R252, R183 ;  /* 0x000000b7fc6e723e */ /* 0x010fe200000000ff */
[----:B------:R-:W-:Y:S03]  /*7770*/  FMUL.FTZ R16, R101, R120 ;  /* 0x0000007865107220 */ /* 0x000fe60000410000 */
[----:B------:R-:W3:Y:S08]  /*7780*/  LDSM.16.MT88.4 R20, [R217+0x100] ;  /* 0x00010000d914783b */ /* 0x000ef00000004200 */
[----:B------:R-:W4:Y:S01]  /*7790*/  LDSM.16.MT88.4 R36, [R218+0x100] ;  /* 0x00010000da24783b */ /* 0x000f220000004200 */
[----:B-1----:R-:W-:Y:S01]  /*77a0*/  FMUL.FTZ R6, R100, R114 ;  /* 0x0000007264067220 */ /* 0x002fe20000410000 */
[----:B------:R-:W-:Y:S01]  /*77b0*/  F2FP.PACK_AB R114, R182, R245 ;  /* 0x000000f5b672723e */ /* 0x000fe200000000ff */
[----:B------:R-:W-:Y:S01]  /*77c0*/  FMUL.FTZ R7, R100, R115 ;  /* 0x0000007364077220 */ /* 0x000fe20000410000 */
[----:B------:R-:W-:Y:S01]  /*77d0*/  F2FP.PACK_AB R115, R180, R46 ;  /* 0x0000002eb473723e */ /* 0x000fe200000000ff */
[C---:B------:R-:W-:Y:S03]  /*77e0*/  FMUL.FTZ R46, R0.reuse, R150 ;  /* 0x00000096002e7220 */ /* 0x040fe60000410000 */
[----:B------:R-:W1:Y:S01]  /*77f0*/  LDSM.16.MT88.4 R52, [R217+0x1100] ;  /* 0x00110000d934783b */ /* 0x000e620000004200 */
[----:B------:R5:W-:Y:S01]  /*7800*/  MUFU.EX2 R245, R60 ;  /* 0x0000003c00f57308 */ /* 0x000be20000000800 */
[----:B--2---:R-:W-:Y:S01]  /*7810*/  FFMA.FTZ R4, R189, c[0x0][0x2d0], -R105 ;  /* 0x0000b400bd047a23 */ /* 0x004fe20000010869 */
[----:B------:R-:W-:Y:S01]  /*7820*/  MOV R189, R48 ;  /* 0x0000003000bd7202 */ /* 0x000fe20000000f00 */
[----:B------:R-:W-:Y:S01]  /*7830*/  FMUL.FTZ R5, R101, R113 ;  /* 0x0000007165057220 */ /* 0x000fe20000410000 */
[----:B------:R-:W-:Y:S01]  /*7840*/  F2FP.PACK_AB R113, R181, R45 ;  /* 0x0000002db571723e */ /* 0x000fe200000000ff */
[----:B------:R-:W-:Y:S02]  /*7850*/  FFMA.FTZ R48, R191, c[0x0][0x2d0], -R173 ;  /* 0x0000b400bf307a23 */ /* 0x000fe400000108ad */
[----:B------:R-:W2:Y:S01]  /*7860*/  LDSM.16.MT88.4 R116, [R218+0x1100] ;  /* 0x00110000da74783b */ /* 0x000ea20000004200 */
[----:B------:R-:W-:Y:S02]  /*7870*/  MOV R191, R185 ;  /* 0x000000b900bf7202 */ /* 0x000fe40000000f00 */
[----:B------:R3:W3:Y:S05]  /*7880*/  MUFU.EX2 R206, R4 ;  /* 0x0000000400ce7308 */ /* 0x0006ea0000000800 */
[----:B------:R-:W1:Y:S05]  /*7890*/  LDSM.16.MT88.4 R120, [R217+0x2100] ;  /* 0x00210000d978783b */ /* 0x000e6a0000004200 */
[----:B------:R4:W-:Y:S03]  /*78a0*/  MUFU.EX2 R248, R48 ;  /* 0x0000003000f87308 */ /* 0x0009e60000000800 */
[----:B------:R-:W-:Y:S01]  /*78b0*/  LDSM.16.MT88.4 R168, [R218+0x1d00] ;  /* 0x001d0000daa8783b */ /* 0x000fe20000004200 */
[----:B-----5:R-:W-:Y:S07]  /*78c0*/  FMUL.FTZ R60, R3, R164 ;  /* 0x000000a4033c7220 */ /* 0x020fee0000410000 */
[----:B------:R-:W0:Y:S01]  /*78d0*/  LDGDEPBAR ;  /* 0x00000000000079af */ /* 0x000e220000000000 */
[--C-:B---3--:R-:W-:Y:S01]  /*78e0*/  FFMA.FTZ R4, R187, c[0x0][0x2d0], -R105.reuse ;  /* 0x0000b400bb047a23 */ /* 0x108fe20000010869 */
[----:B------:R-:W-:Y:S01]  /*78f0*/  MOV R187, R26 ;  /* 0x0000001a00bb7202 */ /* 0x000fe20000000f00 */
[----:B------:R-:W-:Y:S01]  /*7900*/  FMUL.FTZ R26, R0, R130 ;  /* 0x00000082001a7220 */ /* 0x000fe20000410000 */
[----:B------:R-:W-:Y:S01]  /*7910*/  F2FP.PACK_AB R109, R206, R205 ;  /* 0x000000cdce6d723e */ /* 0x000fe200000000ff */
[----:B------:R3:W-:Y:S01]  /*7920*/  MUFU.EX2 R207, R4 ;  /* 0x0000000400cf7308 */ /* 0x0007e20000000800 */
[----:B------:R-:W-:Y:S01]  /*7930*/  MOV R130, R45 ;  /* 0x0000002d00827202 */ /* 0x000fe20000000f00 */
[----:B------:R-:W-:Y:S02]  /*7940*/  FMUL.FTZ R45, R3, R149 ;  /* 0x00000095032d7220 */ /* 0x000fe40000410000 */
[----:B----4-:R-:W-:Y:S02]  /*7950*/  FMUL.FTZ R48, R101, R152 ;  /* 0x0000009865307220 */ /* 0x010fe40000410000 */
[----:B---3--:R-:W-:Y:S01]  /*7960*/  FFMA.FTZ R4, R186, c[0x0][0x2d0], -R105 ;  /* 0x0000b400ba047a23 */ /* 0x008fe20000010869 */
[----:B------:R-:W-:Y:S01]  /*7970*/  MOV R186, R24 ;  /* 0x0000001800ba7202 */ /* 0x000fe20000000f00 */
[----:B------:R-:W-:Y:S01]  /*7980*/  FMUL.FTZ R24, R3, R128 ;  /* 0x0000008003187220 */ /* 0x000fe20000410000 */
[----:B------:R-:W-:Y:S01]  /*7990*/  MOV R128, R249 ;  /* 0x000000f900807202 */ /* 0x000fe20000000f00 */
[----:B------:R3:W4:Y:S01]  /*79a0*/  MUFU.EX2 R208, R4 ;  /* 0x0000000400d07308 */ /* 0x0007220000000800 */
[----:B------:R-:W-:Y:S01]  /*79b0*/  F2FP.PACK_AB R108, R186, R43 ;  /* 0x0000002bba6c723e */ /* 0x000fe200000000ff */
[----:B------:R-:W-:Y:S01]  /*79c0*/  FMUL.FTZ R43, R0, R147 ;  /* 0x00000093002b7220 */ /* 0x000fe20000410000 */
[----:B------:R-:W-:Y:S01]  /*79d0*/  MOV R147, R135 ;  /* 0x0000008700937202 */ /* 0x000fe20000000f00 */
[--C-:B------:R-:W-:Y:S01]  /*79e0*/  FFMA.FTZ R128, R128, c[0x0][0x2d0], -R174.reuse ;  /* 0x0000b40080807a23 */ /* 0x100fe200000108ae */
[----:B------:R-:W-:Y:S02]  /*79f0*/  MOV R135, R133 ;  /* 0x0000008500877202 */ /* 0x000fe40000000f00 */
[----:B------:R-:W-:Y:S03]  /*7a00*/  MOV R133, R131 ;  /* 0x0000008300857202 */ /* 0x000fe60000000f00 */
[----:B------:R5:W-:Y:S01]  /*7a10*/  MUFU.EX2 R249, R44 ;  /* 0x0000002c00f97308 */ /* 0x000be20000000800 */
[----:B---3--:R-:W-:Y:S01]  /*7a20*/  FMUL.FTZ R4, R101, R112 ;  /* 0x0000007065047220 */ /* 0x008fe20000410000 */
[----:B------:R-:W-:Y:S01]  /*7a30*/  F2FP.PACK_AB R112, R187, R42 ;  /* 0x0000002abb70723e */ /* 0x000fe200000000ff */
[----:B------:R-:W-:Y:S01]  /*7a40*/  FMUL.FTZ R42, R0, R146 ;  /* 0x00000092002a7220 */ /* 0x000fe20000410000 */
[----:B----4-:R-:W-:Y:S02]  /*7a50*/  F2FP.PACK_AB R111, R208, R207 ;  /* 0x000000cfd06f723e */ /* 0x010fe400000000ff */
[----:B------:R-:W-:Y:S03]  /*7a60*/  MOV R146, R236 ;  /* 0x000000ec00927202 */ /* 0x000fe60000000f00 */
[-C--:B------:R-:W-:Y:S05]  /*7a70*/  HMMA.16816.F32 R4, R112, R20.reuse, R4 ;  /* 0x000000147004723c */ /* 0x080fea0000001804 */
[----:B-----5:R-:W-:Y:S03]  /*7a80*/  FMUL.FTZ R44, R3, R148 ;  /* 0x00000094032c7220 */ /* 0x020fe60000410000 */
[C---:B------:R-:W-:Y:S07]  /*7a90*/  HMMA.16816.F32 R8, R108.reuse, R20, R8 ;  /* 0x000000146c08723c */ /* 0x040fee0000001808 */
[C---:B------:R-:W-:Y:S01]  /*7aa0*/  FMUL.FTZ R20, R101.reuse, R124 ;  /* 0x0000007c65147220 */ /* 0x040fe20000410000 */
[-C--:B------:R-:W-:Y:S04]  /*7ab0*/  HMMA.16816.F32 R12, R108, R22.reuse, R12 ;  /* 0x000000166c0c723c */ /* 0x080fe8000000180c */
[C---:B------:R-:W-:Y:S04]  /*7ac0*/  FMUL.FTZ R21, R101.reuse, R125 ;  /* 0x0000007d65157220 */ /* 0x040fe80000410000 */
[C---:B------:R-:W-:Y:S07]  /*7ad0*/  HMMA.16816.F32 R16, R112.reuse, R22, R16 ;  /* 0x000000167010723c */ /* 0x040fee0000001810 */
[C---:B------:R-:W-:Y:S02]  /*7ae0*/  FMUL.FTZ R22, R100.reuse, R126 ;  /* 0x0000007e64167220 */ /* 0x040fe40000410000 */
[----:B------:R-:W-:Y:S02]  /*7af0*/  FMUL.FTZ R23, R100, R127 ;  /* 0x0000007f64177220 */ /* 0x000fe40000410000 */
[----:B------:R-:W-:Y:S05]  /*7b00*/  LDSM.16.MT88.4 R124, [R218+0x500] ;  /* 0x00050000da7c783b */ /* 0x000fea0000004200 */
[-C--:B------:R-:W-:Y:S08]  /*7b10*/  HMMA.16816.F32 R20, R112, R36.reuse, R20 ;  /* 0x000000247014723c */ /* 0x080ff00000001814 */
[C---:B------:R-:W-:Y:S07]  /*7b20*/  HMMA.16816.F32 R24, R108.reuse, R36, R24 ;  /* 0x000000246c18723c */ /* 0x040fee0000001818 */
[----:B------:R-:W-:Y:S01]  /*7b30*/  FFMA.FTZ R36, R192, c[0x0][0x2d0], -R173 ;  /* 0x0000b400c0247a23 */ /* 0x000fe200000108ad */
[-C--:B------:R-:W-:Y:S03]  /*7b40*/  HMMA.16816.F32 R28, R108, R38.reuse, R28 ;  /* 0x000000266c1c723c */ /* 0x080fe6000000181c */
[----:B------:R3:W4:Y:S01]  /*7b50*/  MUFU.EX2 R251, R36 ;  /* 0x0000002400fb7308 */ /* 0x0007220000000800 */
[----:B------:R-:W-:Y:S01]  /*7b60*/  MOV R192, R50 ;  /* 0x0000003200c07202 */ /* 0x000fe20000000f00 */
[C---:B------:R-:W-:Y:S02]  /*7b70*/  FMUL.FTZ R50, R100.reuse, R154 ;  /* 0x0000009a64327220 */ /* 0x040fe40000410000 */
[C---:B------:R-:W-:Y:S01]  /*7b80*/  FMUL.FTZ R37, R101.reuse, R141 ;  /* 0x0000008d65257220 */ /* 0x040fe20000410000 */
[C---:B------:R-:W-:Y:S04]  /*7b90*/  HMMA.16816.F32 R32, R112.reuse, R38, R32 ;  /* 0x000000267020723c */ /* 0x040fe80000001820 */
[----:B------:R-:W-:Y:S02]  /*7ba0*/  MOV R141, R240 ;  /* 0x000000f0008d7202 */ /* 0x000fe40000000f00 */
[----:B------:R5:W-:Y:S01]  /*7bb0*/  MUFU.EX2 R240, R106 ;  /* 0x0000006a00f07308 */ /* 0x000be20000000800 */
[C---:B------:R-:W-:Y:S01]  /*7bc0*/  FMUL.FTZ R38, R100.reuse, R142 ;  /* 0x0000008e64267220 */ /* 0x040fe20000410000 */
[----:B------:R-:W-:Y:S01]  /*7bd0*/  MOV R142, R239 ;  /* 0x000000ef008e7202 */ /* 0x000fe20000000f00 */
[----:B------:R-:W-:Y:S03]  /*7be0*/  FMUL.FTZ R39, R100, R143 ;  /* 0x0000008f64277220 */ /* 0x000fe60000410000 */
[----:B------:R-:W-:Y:S01]  /*7bf0*/  MOV R143, R238 ;  /* 0x000000ee008f7202 */ /* 0x000fe20000000f00 */
[C---:B---3--:R-:W-:Y:S01]  /*7c00*/  FMUL.FTZ R36, R101.reuse, R140 ;  /* 0x0000008c65247220 */ /* 0x048fe20000410000 */
[----:B------:R-:W-:Y:S01]  /*7c10*/  MOV R140, R49 ;  /* 0x00000031008c7202 */ /* 0x000fe20000000f00 */
[----:B------:R-:W-:Y:S02]  /*7c20*/  FMUL.FTZ R49, R101, R153 ;  /* 0x0000009965317220 */ /* 0x000fe40000410000 */
[----:B------:R-:W-:Y:S03]  /*7c30*/  LDSM.16.MT88.4 R152, [R217+0x1d00] ;  /* 0x001d0000d998783b */ /* 0x000fe60000004200 */
[-C--:B-1----:R-:W-:Y:S03]  /*7c40*/  HMMA.16816.F32 R36, R112, R52.reuse, R36 ;  /* 0x000000347024723c */ /* 0x082fe60000001824 */
[--C-:B-----5:R-:W-:Y:S05]  /*7c50*/  FFMA.FTZ R106, R203, c[0x0][0x2d0], -R105.reuse ;  /* 0x0000b400cb6a7a23 */ /* 0x120fea0000010869 */
[C---:B------:R-:W-:Y:S07]  /*7c60*/  HMMA.16816.F32 R40, R108.reuse, R52, R40 ;  /* 0x000000346c28723c */ /* 0x040fee0000001828 */
[--C-:B------:R-:W-:Y:S01]  /*7c70*/  FFMA.FTZ R52, R196, c[0x0][0x2d0], -R174.reuse ;  /* 0x0000b400c4347a23 */ /* 0x100fe200000108ae */
[-C--:B------:R-:W-:Y:S01]  /*7c80*/  HMMA.16816.F32 R44, R108, R54.reuse, R44 ;  /* 0x000000366c2c723c */ /* 0x080fe2000000182c */
[----:B------:R1:W-:Y:S03]  /*7c90*/  MUFU.EX2 R196, R106 ;  /* 0x0000006a00c47308 */ /* 0x0003e60000000800 */
[C---:B------:R-:W-:Y:S04]  /*7ca0*/  FMUL.FTZ R53, R101.reuse, R157 ;  /* 0x0000009d65357220 */ /* 0x040fe80000410000 */
[C---:B------:R-:W-:Y:S03]  /*7cb0*/  HMMA.16816.F32 R48, R112.reuse, R54, R48 ;  /* 0x000000367030723c */ /* 0x040fe60000001830 */
[----:B------:R3:W5:Y:S04]  /*7cc0*/  MUFU.EX2 R247, R52 ;  /* 0x0000003400f77308 */ /* 0x0007680000000800 */
[C---:B------:R-:W-:Y:S02]  /*7cd0*/  FMUL.FTZ R54, R100.reuse, R158 ;  /* 0x0000009e64367220 */ /* 0x040fe40000410000 */
[----:B------:R-:W-:Y:S03]  /*7ce0*/  FMUL.FTZ R55, R100, R159 ;  /* 0x0000009f64377220 */ /* 0x000fe60000410000 */
[--C-:B-1----:R-:W-:Y:S04]  /*7cf0*/  FFMA.FTZ R106, R204, c[0x0][0x2d0], -R105.reuse ;  /* 0x0000b400cc6a7a23 */ /* 0x102fe80000010869 */
[----:B------:R1:W1:Y:S01]  /*7d00*/  MUFU.EX2 R195, R106 ;  /* 0x0000006a00c37308 */ /* 0x0002620000000800 */
[----:B---3--:R-:W-:Y:S07]  /*7d10*/  FMUL.FTZ R52, R101, R156 ;  /* 0x0000009c65347220 */ /* 0x008fee0000410000 */
[-C--:B--2---:R-:W-:Y:S08]  /*7d20*/  HMMA.16816.F32 R52, R112, R116.reuse, R52 ;  /* 0x000000747034723c */ /* 0x084ff00000001834 */
[C---:B------:R-:W-:Y:S04]  /*7d30*/  HMMA.16816.F32 R56, R108.reuse, R116, R56 ;  /* 0x000000746c38723c */ /* 0x040fe80000001838 */
[--C-:B-1----:R-:W-:Y:S02]  /*7d40*/  FFMA.FTZ R106, R213, c[0x0][0x2d0], -R105.reuse ;  /* 0x0000b400d56a7a23 */ /* 0x102fe40000010869 */
[----:B------:R-:W-:Y:S02]  /*7d50*/  MUFU.EX2 R213, R128 ;  /* 0x0000008000d57308 */ /* 0x000fe40000000800 */
[-C--:B------:R-:W-:Y:S08]  /*7d60*/  HMMA.16816.F32 R60, R108, R118.reuse, R60 ;  /* 0x000000766c3c723c */ /* 0x080ff0000000183c */
[C---:B------:R-:W-:Y:S01]  /*7d70*/  HMMA.16816.F32 R64, R112.reuse, R118, R64 ;  /* 0x000000767040723c */ /* 0x040fe20000001840 */
[----:B------:R1:W-:Y:S01]  /*7d80*/  MUFU.EX2 R190, R106 ;  /* 0x0000006a00be7308 */ /* 0x0003e20000000800 */
[----:B------:R-:W2:Y:S06]  /*7d90*/  LDSM.16.MT88.4 R116, [R218+0x2100] ;  /* 0x00210000da74783b */ /* 0x000eac0000004200 */
[-C--:B------:R-:W-:Y:S08]  /*7da0*/  HMMA.16816.F32 R68, R112, R120.reuse, R68 ;  /* 0x000000787044723c */ /* 0x080ff00000001844 */
[C---:B------:R-:W-:Y:S08]  /*7db0*/  HMMA.16816.F32 R72, R108.reuse, R120, R72 ;  /* 0x000000786c48723c */ /* 0x040ff00000001848 */
[-C--:B------:R-:W-:Y:S04]  /*7dc0*/  HMMA.16816.F32 R76, R108, R122.reuse, R76 ;  /* 0x0000007a6c4c723c */ /* 0x080fe8000000184c */
[----:B-1----:R-:W-:Y:S04]  /*7dd0*/  FFMA.FTZ R106, R235, c[0x0][0x2d0], -R105 ;  /* 0x0000b400eb6a7a23 */ /* 0x002fe80000010869 */
[C---:B------:R-:W-:Y:S01]  /*7de0*/  HMMA.16816.F32 R80, R112.reuse, R122, R80 ;  /* 0x0000007a7050723c */ /* 0x040fe20000001850 */
[----:B------:R1:W3:Y:S01]  /*7df0*/  MUFU.EX2 R193, R106 ;  /* 0x0000006a00c17308 */ /* 0x0002e20000000800 */
[----:B------:R-:W3:Y:S06]  /*7e00*/  LDSM.16.MT88.4 R120, [R217+0x500] ;  /* 0x00050000d978783b */ /* 0x000eec0000004200 */
[-C--:B--2---:R-:W-:Y:S08]  /*7e10*/  HMMA.16816.F32 R84, R112, R116.reuse, R84 ;  /* 0x000000747054723c */ /* 0x084ff00000001854 */
[C---:B------:R-:W-:Y:S04]  /*7e20*/  HMMA.16816.F32 R88, R108.reuse, R116, R88 ;  /* 0x000000746c58723c */ /* 0x040fe80000001858 */
[--C-:B-1----:R-:W-:Y:S04]  /*7e30*/  FFMA.FTZ R106, R214, c[0x0][0x2d0], -R173.reuse ;  /* 0x0000b400d66a7a23 */ /* 0x102fe800000108ad */
[-C--:B------:R-:W-:Y:S01]  /*7e40*/  HMMA.16816.F32 R92, R108, R118.reuse, R92 ;  /* 0x000000766c5c723c */ /* 0x080fe2000000185c */
[----:B------:R1:W-:Y:S06]  /*7e50*/  MUFU.EX2 R239, R106 ;  /* 0x0000006a00ef7308 */ /* 0x0003ec0000000800 */
[----:B----4-:R-:W-:Y:S01]  /*7e60*/  F2FP.PACK_AB R108, R250, R251 ;  /* 0x000000fbfa6c723e */ /* 0x010fe200000000ff */
[----:B------:R-:W-:Y:S01]  /*7e70*/  HMMA.16816.F32 R96, R112, R118, R96 ;  /* 0x000000767060723c */ /* 0x000fe20000001860 */
[----:B------:R-:W2:Y:S03]  /*7e80*/  LDSM.16.MT88.4 R116, [R217+0x1500] ;  /* 0x00150000d974783b */ /* 0x000ea60000004200 */
[----:B------:R-:W-:Y:S02]  /*7e90*/  F2FP.PACK_AB R110, R248, R249 ;  /* 0x000000f9f86e723e */ /* 0x000fe400000000ff */
[----:B-----5:R-:W-:Y:S02]  /*7ea0*/  F2FP.PACK_AB R109, R246, R247 ;  /* 0x000000f7f66d723e */ /* 0x020fe400000000ff */
[----:B------:R-:W-:Y:S04]  /*7eb0*/  F2FP.PACK_AB R111, R244, R245 ;  /* 0x000000f5f46f723e */ /* 0x000fe800000000ff */
[----:B------:R-:W-:Y:S02]  /*7ec0*/  F2FP.PACK_AB R112, R242, R243 ;  /* 0x000000f3f270723e */ /* 0x000fe400000000ff */
[----:B------:R-:W-:Y:S01]  /*7ed0*/  F2FP.PACK_AB R114, R240, R241 ;  /* 0x000000f1f072723e */ /* 0x000fe200000000ff */
[-C--:B---3--:R-:W-:Y:S05]  /*7ee0*/  HMMA.16816.F32 R4, R108, R120.reuse, R4 ;  /* 0x000000786c04723c */ /* 0x088fea0000001804 */
[--C-:B-1----:R-:W-:Y:S01]  /*7ef0*/  FFMA.FTZ R106, R215, c[0x0][0x2d0], -R173.reuse ;  /* 0x0000b400d76a7a23 */ /* 0x102fe200000108ad */
[----:B------:R-:W-:Y:S02]  /*7f00*/  F2FP.PACK_AB R113, R195, R196 ;  /* 0x000000c4c371723e */ /* 0x000fe400000000ff */
[----:B------:R-:W-:Y:S01]  /*7f10*/  F2FP.PACK_AB R115, R193, R190 ;  /* 0x000000bec173723e */ /* 0x000fe200000000ff */
[----:B------:R1:W3:Y:S06]  /*7f20*/  MUFU.EX2 R237, R106 ;  /* 0x0000006a00ed7308 */ /* 0x0002ec0000000800 */
[C---:B------:R-:W-:Y:S08]  /*7f30*/  HMMA.16816.F32 R8, R112.reuse, R120, R8 ;  /* 0x000000787008723c */ /* 0x040ff00000001808 */
[-C--:B------:R-:W-:Y:S08]  /*7f40*/  HMMA.16816.F32 R12, R112, R122.reuse, R12 ;  /* 0x0000007a700c723c */ /* 0x080ff0000000180c */
[C---:B------:R-:W-:Y:S01]  /*7f50*/  HMMA.16816.F32 R16, R108.reuse, R122, R16 ;  /* 0x0000007a6c10723c */ /* 0x040fe20000001810 */
[----:B------:R-:W4:Y:S03]  /*7f60*/  LDSM.16.MT88.4 R120, [R218+0x1500] ;  /* 0x00150000da78783b */ /* 0x000f260000004200 */
[--C-:B-1----:R-:W-:Y:S04]  /*7f70*/  FFMA.FTZ R106, R202, c[0x0][0x2d0], -R173.reuse ;  /* 0x0000b400ca6a7a23 */ /* 0x102fe800000108ad */
[-C--:B------:R-:W-:Y:S01]  /*7f80*/  HMMA.16816.F32 R20, R108, R124.reuse, R20 ;  /* 0x0000007c6c14723c */ /* 0x080fe20000001814 */
[----:B------:R1:W-:Y:S07]  /*7f90*/  MUFU.EX2 R238, R106 ;  /* 0x0000006a00ee7308 */ /* 0x0003ee0000000800 */
[C---:B------:R-:W-:Y:S08]  /*7fa0*/  HMMA.16816.F32 R24, R112.reuse, R124, R24 ;  /* 0x0000007c7018723c */ /* 0x040ff00000001818 */
[-C--:B------:R-:W-:Y:S08]  /*7fb0*/  HMMA.16816.F32 R28, R112, R126.reuse, R28 ;  /* 0x0000007e701c723c */ /* 0x080ff0000000181c */
[C---:B------:R-:W-:Y:S01]  /*7fc0*/  HMMA.16816.F32 R32, R108.reuse, R126, R32 ;  /* 0x0000007e6c20723c */ /* 0x040fe20000001820 */
[----:B------:R-:W5:Y:S03]  /*7fd0*/  LDSM.16.MT88.4 R124, [R217+0x2500] ;  /* 0x00250000d97c783b */ /* 0x000f660000004200 */
[----:B-1----:R-:W-:Y:S04]  /*7fe0*/  FFMA.FTZ R106, R212, c[0x0][0x2d0], -R173 ;  /* 0x0000b400d46a7a23 */ /* 0x002fe800000108ad */
[-C--:B--2---:R-:W-:Y:S01]  /*7ff0*/  HMMA.16816.F32 R36, R108, R116.reuse, R36 ;  /* 0x000000746c24723c */ /* 0x084fe20000001824 */
[----:B------:R1:W2:Y:S07]  /*8000*/  MUFU.EX2 R236, R106 ;  /* 0x0000006a00ec7308 */ /* 0x0002ae0000000800 */
[C---:B------:R-:W-:Y:S08]  /*8010*/  HMMA.16816.F32 R40, R112.reuse, R116, R40 ;  /* 0x000000747028723c */ /* 0x040ff00000001828 */
[-C--:B------:R-:W-:Y:S08]  /*8020*/  HMMA.16816.F32 R44, R112, R118.reuse, R44 ;  /* 0x00000076702c723c */ /* 0x080ff0000000182c */
[C---:B------:R-:W-:Y:S01]  /*8030*/  HMMA.16816.F32 R48, R108.reuse, R118, R48 ;  /* 0x000000766c30723c */ /* 0x040fe20000001830 */
[----:B------:R-:W2:Y:S03]  /*8040*/  LDSM.16.MT88.4 R116, [R218+0x2500] ;  /* 0x00250000da74783b */ /* 0x000ea60000004200 */
[--C-:B-1----:R-:W-:Y:S01]  /*8050*/  FFMA.FTZ R106, R146, c[0x0][0x2d0], -R174.reuse ;  /* 0x0000b400926a7a23 */ /* 0x102fe200000108ae */
[----:B------:R-:W-:Y:S02]  /*8060*/  MOV R146, R138 ;  /* 0x0000008a00927202 */ /* 0x000fe40000000f00 */
[----:B------:R-:W-:Y:S01]  /*8070*/  MOV R138, R134 ;  /* 0x00000086008a7202 */ /* 0x000fe20000000f00 */
[-C--:B----4-:R-:W-:Y:S01]  /*8080*/  HMMA.16816.F32 R52, R108, R120.reuse, R52 ;  /* 0x000000786c34723c */ /* 0x090fe20000001834 */
[----:B------:R1:W-:Y:S03]  /*8090*/  MUFU.EX2 R235, R106 ;  /* 0x0000006a00eb7308 */ /* 0x0003e60000000800 */
[----:B------:R-:W-:Y:S02]  /*80a0*/  MOV R134, R132 ;  /* 0x0000008400867202 */ /* 0x000fe40000000f00 */
[----:B------:R-:W-:Y:S02]  /*80b0*/  MOV R132, R130 ;  /* 0x0000008200847202 */ /* 0x000fe40000000f00 */
[C---:B------:R-:W-:Y:S08]  /*80c0*/  HMMA.16816.F32 R56, R112.reuse, R120, R56 ;  /* 0x000000787038723c */ /* 0x040ff00000001838 */
[-C--:B------:R-:W-:Y:S08]  /*80d0*/  HMMA.16816.F32 R60, R112, R122.reuse, R60 ;  /* 0x0000007a703c723c */ /* 0x080ff0000000183c */
[C---:B------:R-:W-:Y:S01]  /*80e0*/  HMMA.16816.F32 R64, R108.reuse, R122, R64 ;  /* 0x0000007a6c40723c */ /* 0x040fe20000001840 */
[----:B------:R-:W-:Y:S03]  /*80f0*/  LDSM.16.MT88.4 R120, [R218+0x900] ;  /* 0x00090000da78783b */ /* 0x000fe60000004200 */
[--C-:B-1----:R-:W-:Y:S01]  /*8100*/  FFMA.FTZ R106, R145, c[0x0][0x2d0], -R174.reuse ;  /* 0x0000b400916a7a23 */ /* 0x102fe200000108ae */
[----:B------:R-:W-:Y:S02]  /*8110*/  MOV R145, R141 ;  /* 0x0000008d00917202 */ /* 0x000fe40000000f00 */
[----:B------:R-:W-:Y:S01]  /*8120*/  MOV R141, R140 ;  /* 0x0000008c008d7202 */ /* 0x000fe20000000f00 */
[-C--:B-----5:R-:W-:Y:S01]  /*8130*/  HMMA.16816.F32 R68, R108, R124.reuse, R68 ;  /* 0x0000007c6c44723c */ /* 0x0a0fe20000001844 */
[----:B------:R1:W4:Y:S03]  /*8140*/  MUFU.EX2 R215, R106 ;  /* 0x0000006a00d77308 */ /* 0x0003260000000800 */
[----:B------:R-:W-:Y:S02]  /*8150*/  MOV R140, R192 ;  /* 0x000000c0008c7202 */ /* 0x000fe40000000f00 */
[----:B------:R-:W-:Y:S02]  /*8160*/  MOV R192, R139 ;  /* 0x0000008b00c07202 */ /* 0x000fe40000000f00 */
[C---:B------:R-:W-:Y:S04]  /*8170*/  HMMA.16816.F32 R72, R112.reuse, R124, R72 ;  /* 0x0000007c7048723c */ /* 0x040fe80000001848 */
[----:B------:R-:W-:Y:S02]  /*8180*/  MOV R139, R129 ;  /* 0x00000081008b7202 */ /* 0x000fe40000000f00 */
[----:B------:R-:W5:Y:S02]  /*8190*/  LDSM.16.MT88.4 R128, [R217+0x900] ;  /* 0x00090000d980783b */ /* 0x000f640000004200 */
[-C--:B------:R-:W-:Y:S08]  /*81a0*/  HMMA.16816.F32 R76, R112, R126.reuse, R76 ;  /* 0x0000007e704c723c */ /* 0x080ff0000000184c */
[C---:B------:R-:W-:Y:S01]  /*81b0*/  HMMA.16816.F32 R80, R108.reuse, R126, R80 ;  /* 0x0000007e6c50723c */ /* 0x040fe20000001850 */
[----:B------:R-:W-:Y:S03]  /*81c0*/  LDSM.16.MT88.4 R124, [R218+0x1900] ;  /* 0x00190000da7c783b */ /* 0x000fe60000004200 */
[--C-:B-1----:R-:W-:Y:S04]  /*81d0*/  FFMA.FTZ R106, R144, c[0x0][0x2d0], -R174.reuse ;  /* 0x0000b400906a7a23 */ /* 0x102fe800000108ae */
[-C--:B--2---:R-:W-:Y:S01]  /*81e0*/  HMMA.16816.F32 R84, R108, R116.reuse, R84 ;  /* 0x000000746c54723c */ /* 0x084fe20000001854 */
[----:B------:R1:W2:Y:S07]  /*81f0*/  MUFU.EX2 R214, R106 ;  /* 0x0000006a00d67308 */ /* 0x0002ae0000000800 */
[C---:B------:R-:W-:Y:S08]  /*8200*/  HMMA.16816.F32 R88, R112.reuse, R116, R88 ;  /* 0x000000747058723c */ /* 0x040ff00000001858 */
[-C--:B------:R-:W-:Y:S08]  /*8210*/  HMMA.16816.F32 R92, R112, R118.reuse, R92 ;  /* 0x00000076705c723c */ /* 0x080ff0000000185c */
[----:B------:R-:W-:Y:S01]  /*8220*/  HMMA.16816.F32 R96, R108, R118, R96 ;  /* 0x000000766c60723c */ /* 0x000fe20000001860 */
[----:B------:R-:W5:Y:S03]  /*8230*/  LDSM.16.MT88.4 R116, [R217+0x1900] ;  /* 0x00190000d974783b */ /* 0x000f660000004200 */
[--C-:B-1----:R-:W-:Y:S01]  /*8240*/  FFMA.FTZ R106, R143, c[0x0][0x2d0], -R175.reuse ;  /* 0x0000b4008f6a7a23 */ /* 0x102fe200000108af */
[----:B------:R-:W-:Y:S02]  /*8250*/  MOV R143, R136 ;  /* 0x00000088008f7202 */ /* 0x000fe40000000f00 */
[----:B------:R-:W-:Y:S01]  /*8260*/  MOV R136, R187 ;  /* 0x000000bb00887202 */ /* 0x000fe20000000f00 */
[----:B------:R1:W-:Y:S01]  /*8270*/  MUFU.EX2 R212, R106 ;  /* 0x0000006a00d47308 */ /* 0x0003e20000000800 */
[----:B---3--:R-:W-:Y:S03]  /*8280*/  F2FP.PACK_AB R108, R237, R239 ;  /* 0x000000efed6c723e */ /* 0x008fe600000000ff */
[----:B------:R-:W-:Y:S02]  /*8290*/  F2FP.PACK_AB R110, R236, R238 ;  /* 0x000000eeec6e723e */ /* 0x000fe400000000ff */
[----:B----4-:R-:W-:Y:S02]  /*82a0*/  F2FP.PACK_AB R109, R215, R235 ;  /* 0x000000ebd76d723e */ /* 0x010fe400000000ff */
[----:B--2---:R-:W-:Y:S07]  /*82b0*/  F2FP.PACK_AB R111, R214, R213 ;  /* 0x000000d5d66f723e */ /* 0x004fee00000000ff */
[-C--:B-----5:R-:W-:Y:S03]  /*82c0*/  HMMA.16816.F32 R4, R108, R128.reuse, R4 ;  /* 0x000000806c04723c */ /* 0x0a0fe60000001804 */
[--C-:B-1----:R-:W-:Y:S01]  /*82d0*/  FFMA.FTZ R106, R188, c[0x0][0x2d0], -R175.reuse ;  /* 0x0000b400bc6a7a23 */ /* 0x102fe200000108af */
[----:B------:R-:W-:Y:S03]  /*82e0*/  MOV R188, R211 ;  /* 0x000000d300bc7202 */ /* 0x000fe60000000f00 */
[----:B------:R1:W2:Y:S01]  /*82f0*/  MUFU.EX2 R211, R106 ;  /* 0x0000006a00d37308 */ /* 0x0002a20000000800 */
[----:B------:R-:W-:Y:S01]  /*8300*/  MOV R144, R188 ;  /* 0x000000bc00907202 */ /* 0x000fe20000000f00 */
[--C-:B-1----:R-:W-:Y:S03]  /*8310*/  FFMA.FTZ R106, R209, c[0x0][0x2d0], -R175.reuse ;  /* 0x0000b400d16a7a23 */ /* 0x102fe600000108af */
[----:B--2---:R-:W-:Y:S05]  /*8320*/  F2FP.PACK_AB R112, R211, R212 ;  /* 0x000000d4d370723e */ /* 0x004fea00000000ff */
[----:B------:R1:W-:Y:S02]  /*8330*/  MUFU.EX2 R209, R106 ;  /* 0x0000006a00d17308 */ /* 0x0003e40000000800 */
[----:B-1----:R-:W-:Y:S08]  /*8340*/  FFMA.FTZ R106, R210, c[0x0][0x2d0], -R175 ;  /* 0x0000b400d26a7a23 */ /* 0x002ff000000108af */
[----:B------:R1:W2:Y:S02]  /*8350*/  MUFU.EX2 R210, R106 ;  /* 0x0000006a00d27308 */ /* 0x0002a40000000800 */
[--C-:B-1----:R-:W-:Y:S01]  /*8360*/  FFMA.FTZ R106, R142, c[0x0][0x2d0], -R105.reuse ;  /* 0x0000b4008e6a7a23 */ /* 0x102fe20000010869 */
[----:B------:R-:W-:Y:S02]  /*8370*/  MOV R142, R137 ;  /* 0x00000089008e7202 */ /* 0x000fe40000000f00 */
[----:B------:R-:W-:Y:S05]  /*8380*/  MOV R137, R186 ;  /* 0x000000ba00897202 */ /* 0x000fea0000000f00 */
[----:B------:R1:W-:Y:S01]  /*8390*/  MUFU.EX2 R188, R106 ;  /* 0x0000006a00bc7308 */ /* 0x0003e20000000800 */
[----:B--2---:R-:W-:Y:S01]  /*83a0*/  F2FP.PACK_AB R114, R210, R209 ;  /* 0x000000d1d272723e */ /* 0x004fe200000000ff */
[--C-:B-1----:R-:W-:Y:S08]  /*83b0*/  FFMA.FTZ R106, R176, c[0x0][0x2d0], -R105.reuse ;  /* 0x0000b400b06a7a23 */ /* 0x102ff00000010869 */
[----:B------:R1:W2:Y:S02]  /*83c0*/  MUFU.EX2 R187, R106 ;  /* 0x0000006a00bb7308 */ /* 0x0002a40000000800 */
[--C-:B-1----:R-:W-:Y:S01]  /*83d0*/  FFMA.FTZ R106, R177, c[0x0][0x2d0], -R105.reuse ;  /* 0x0000b400b16a7a23 */ /* 0x102fe20000010869 */
[----:B--2---:R-:W-:Y:S07]  /*83e0*/  F2FP.PACK_AB R113, R187, R188 ;  /* 0x000000bcbb71723e */ /* 0x004fee00000000ff */
[----:B------:R1:W-:Y:S02]  /*83f0*/  MUFU.EX2 R186, R106 ;  /* 0x0000006a00ba7308 */ /* 0x0003e40000000800 */
[----:B-1----:R-:W-:Y:S08]  /*8400*/  FFMA.FTZ R106, R178, c[0x0][0x2d0], -R105 ;  /* 0x0000b400b26a7a23 */ /* 0x002ff00000010869 */
[----:B------:R1:W2:Y:S02]  /*8410*/  MUFU.EX2 R185, R106 ;  /* 0x0000006a00b97308 */ /* 0x0002a40000000800 */
[--C-:B-1----:R-:W-:Y:S01]  /*8420*/  FFMA.FTZ R106, R191, c[0x0][0x2d0], -R173.reuse ;  /* 0x0000b400bf6a7a23 */ /* 0x102fe200000108ad */
[----:B--2---:R-:W-:Y:S07]  /*8430*/  F2FP.PACK_AB R115, R185, R186 ;  /* 0x000000bab973723e */ /* 0x004fee00000000ff */
[----:B------:R1:W-:Y:S01]  /*8440*/  MUFU.EX2 R203, R106 ;  /* 0x0000006a00cb7308 */ /* 0x0003e20000000800 */
[C---:B------:R-:W-:Y:S07]  /*8450*/  HMMA.16816.F32 R8, R112.reuse, R128, R8 ;  /* 0x000000807008723c */ /* 0x040fee0000001808 */
[--C-:B------:R-:W-:Y:S01]  /*8460*/  FFMA.FTZ R128, R146, c[0x0][0x2d0], -R173.reuse ;  /* 0x0000b40092807a23 */ /* 0x100fe200000108ad */
[-C--:B------:R-:W-:Y:S03]  /*8470*/  HMMA.16816.F32 R12, R112, R130.reuse, R12 ;  /* 0x00000082700c723c */ /* 0x080fe6000000180c */
[----:B------:R-:W-:Y:S01]  /*8480*/  MUFU.EX2 R202, R128 ;  /* 0x0000008000ca7308 */ /* 0x000fe20000000800 */
[----:B------:R-:W-:Y:S04]  /*8490*/  MOV R146, R136 ;  /* 0x0000008800927202 */ /* 0x000fe80000000f00 */
[C---:B------:R-:W-:Y:S04]  /*84a0*/  HMMA.16816.F32 R16, R108.reuse, R130, R16 ;  /* 0x000000826c10723c */ /* 0x040fe80000001810 */
[--C-:B-1----:R-:W-:Y:S04]  /*84b0*/  FFMA.FTZ R106, R147, c[0x0][0x2d0], -R173.reuse ;  /* 0x0000b400936a7a23 */ /* 0x102fe800000108ad */
[-C--:B------:R-:W-:Y:S01]  /*84c0*/  HMMA.16816.F32 R20, R108, R120.reuse, R20 ;  /* 0x000000786c14723c */ /* 0x080fe20000001814 */
[----:B------:R1:W-:Y:S07]  /*84d0*/  MUFU.EX2 R204, R106 ;  /* 0x0000006a00cc7308 */ /* 0x0003ee0000000800 */
[C---:B------:R-:W-:Y:S08]  /*84e0*/  HMMA.16816.F32 R24, R112.reuse, R120, R24 ;  /* 0x000000787018723c */ /* 0x040ff00000001818 */
[-C--:B------:R-:W-:Y:S08]  /*84f0*/  HMMA.16816.F32 R28, R112, R122.reuse, R28 ;  /* 0x0000007a701c723c */ /* 0x080ff0000000181c */
[C---:B------:R-:W-:Y:S01]  /*8500*/  HMMA.16816.F32 R32, R108.reuse, R122, R32 ;  /* 0x0000007a6c20723c */ /* 0x040fe20000001820 */
[----:B------:R-:W2:Y:S03]  /*8510*/  LDSM.16.MT88.4 R120, [R217+0x2900] ;  /* 0x00290000d978783b */ /* 0x000ea60000004200 */
[----:B-1----:R-:W-:Y:S04]  /*8520*/  FFMA.FTZ R106, R179, c[0x0][0x2d0], -R173 ;  /* 0x0000b400b36a7a23 */ /* 0x002fe800000108ad */
[-C--:B------:R-:W-:Y:S01]  /*8530*/  HMMA.16816.F32 R36, R108, R116.reuse, R36 ;  /* 0x000000746c24723c */ /* 0x080fe20000001824 */
[----:B------:R1:W-:Y:S07]  /*8540*/  MUFU.EX2 R201, R106 ;  /* 0x0000006a00c97308 */ /* 0x0003ee0000000800 */
[C---:B------:R-:W-:Y:S08]  /*8550*/  HMMA.16816.F32 R40, R112.reuse, R116, R40 ;  /* 0x000000747028723c */ /* 0x040ff00000001828 */
[-C--:B------:R-:W-:Y:S08]  /*8560*/  HMMA.16816.F32 R44, R112, R118.reuse, R44 ;  /* 0x00000076702c723c */ /* 0x080ff0000000182c */
[C---:B------:R-:W-:Y:S01]  /*8570*/  HMMA.16816.F32 R48, R108.reuse, R118, R48 ;  /* 0x000000766c30723c */ /* 0x040fe20000001830 */
[----:B------:R-:W3:Y:S03]  /*8580*/  LDSM.16.MT88.4 R116, [R218+0x2900] ;  /* 0x00290000da74783b */ /* 0x000ee60000004200 */
[--C-:B-1----:R-:W-:Y:S01]  /*8590*/  FFMA.FTZ R106, R145, c[0x0][0x2d0], -R174.reuse ;  /* 0x0000b400916a7a23 */ /* 0x102fe200000108ae */
[----:B------:R-:W-:Y:S03]  /*85a0*/  MOV R145, R183 ;  /* 0x000000b700917202 */ /* 0x000fe60000000f00 */
[-C--:B------:R-:W-:Y:S01]  /*85b0*/  HMMA.16816.F32 R52, R108, R124.reuse, R52 ;  /* 0x0000007c6c34723c */ /* 0x080fe20000001834 */
[----:B------:R1:W-:Y:S07]  /*85c0*/  MUFU.EX2 R199, R106 ;  /* 0x0000006a00c77308 */ /* 0x0003ee0000000800 */
[C---:B------:R-:W-:Y:S07]  /*85d0*/  HMMA.16816.F32 R56, R112.reuse, R124, R56 ;  /* 0x0000007c7038723c */ /* 0x040fee0000001838 */
[--C-:B------:R-:W-:Y:S01]  /*85e0*/  FFMA.FTZ R124, R141, c[0x0][0x2d0], -R175.reuse ;  /* 0x0000b4008d7c7a23 */ /* 0x100fe200000108af */
[-C--:B------:R-:W-:Y:S03]  /*85f0*/  HMMA.16816.F32 R60, R112, R126.reuse, R60 ;  /* 0x0000007e703c723c */ /* 0x080fe6000000183c */
[----:B------:R4:W-:Y:S01]  /*8600*/  MUFU.EX2 R194, R124 ;  /* 0x0000007c00c27308 */ /* 0x0009e20000000800 */
[----:B------:R-:W-:Y:S04]  /*8610*/  MOV R141, R137 ;  /* 0x00000089008d7202 */ /* 0x000fe80000000f00 */
[C---:B------:R-:W-:Y:S04]  /*8620*/  HMMA.16816.F32 R64, R108.reuse, R126, R64 ;  /* 0x0000007e6c40723c */ /* 0x040fe80000001840 */
[--C-:B-1----:R-:W-:Y:S01]  /*8630*/  FFMA.FTZ R106, R144, c[0x0][0x2d0], -R174.reuse ;  /* 0x0000b400906a7a23 */ /* 0x102fe200000108ae */
[----:B------:R-:W-:Y:S03]  /*8640*/  MOV R144, R182 ;  /* 0x000000b600907202 */ /* 0x000fe60000000f00 */
[-C--:B--2---:R-:W-:Y:S01]  /*8650*/  HMMA.16816.F32 R68, R108, R120.reuse, R68 ;  /* 0x000000786c44723c */ /* 0x084fe20000001844 */
[----:B------:R1:W2:Y:S07]  /*8660*/  MUFU.EX2 R200, R106 ;  /* 0x0000006a00c87308 */ /* 0x0002ae0000000800 */
[C---:B------:R-:W-:Y:S01]  /*8670*/  HMMA.16816.F32 R72, R112.reuse, R120, R72 ;  /* 0x000000787048723c */ /* 0x040fe20000001848 */
[----:B----4-:R-:W4:Y:S07]  /*8680*/  LDSM.16.MT88.4 R124, [R217+0xd00] ;  /* 0x000d0000d97c783b */ /* 0x010f2e0000004200 */
[-C--:B------:R-:W-:Y:S08]  /*8690*/  HMMA.16816.F32 R76, R112, R122.reuse, R76 ;  /* 0x0000007a704c723c */ /* 0x080ff0000000184c */
[C---:B------:R-:W-:Y:S04]  /*86a0*/  HMMA.16816.F32 R80, R108.reuse, R122, R80 ;  /* 0x0000007a6c50723c */ /* 0x040fe80000001850 */
[--C-:B-1----:R-:W-:Y:S01]  /*86b0*/  FFMA.FTZ R106, R143, c[0x0][0x2d0], -R174.reuse ;  /* 0x0000b4008f6a7a23 */ /* 0x102fe200000108ae */
[----:B------:R-:W-:Y:S02]  /*86c0*/  MOV R143, R180 ;  /* 0x000000b4008f7202 */ /* 0x000fe40000000f00 */
[----:B--2---:R-:W-:Y:S01]  /*86d0*/  F2FP.PACK_AB R173, R200, R199 ;  /* 0x000000c7c8ad723e */ /* 0x004fe200000000ff */
[-C--:B---3--:R-:W-:Y:S01]  /*86e0*/  HMMA.16816.F32 R84, R108, R116.reuse, R84 ;  /* 0x000000746c54723c */ /* 0x088fe20000001854 */
[----:B------:R1:W-:Y:S07]  /*86f0*/  MUFU.EX2 R198, R106 ;  /* 0x0000006a00c67308 */ /* 0x0003ee0000000800 */
[C---:B------:R-:W-:Y:S08]  /*8700*/  HMMA.16816.F32 R88, R112.reuse, R116, R88 ;  /* 0x000000747058723c */ /* 0x040ff00000001858 */
[-C--:B------:R-:W-:Y:S08]  /*8710*/  HMMA.16816.F32 R92, R112, R118.reuse, R92 ;  /* 0x00000076705c723c */ /* 0x080ff0000000185c */
[----:B------:R-:W-:Y:S04]  /*8720*/  HMMA.16816.F32 R96, R108, R118, R96 ;  /* 0x000000766c60723c */ /* 0x000fe80000001860 */
[----:B-1----:R-:W-:Y:S01]  /*8730*/  FFMA.FTZ R106, R142, c[0x0][0x2d0], -R174 ;  /* 0x0000b4008e6a7a23 */ /* 0x002fe200000108ae */
[----:B------:R-:W-:Y:S02]  /*8740*/  F2FP.PACK_AB R174, R201, R202 ;  /* 0x000000cac9ae723e */ /* 0x000fe400000000ff */
[----:B------:R-:W-:Y:S01]  /*8750*/  MOV R142, R181 ;  /* 0x000000b5008e7202 */ /* 0x000fe20000000f00 */
[----:B------:R1:W-:Y:S01]  /*8760*/  MUFU.EX2 R197, R106 ;  /* 0x0000006a00c57308 */ /* 0x0003e20000000800 */
[----:B------:R-:W-:Y:S03]  /*8770*/  LDSM.16.MT88.4 R180, [R217+0x2d00] ;  /* 0x002d0000d9b4783b */ /* 0x000fe60000004200 */
[--C-:B-1----:R-:W-:Y:S06]  /*8780*/  FFMA.FTZ R106, R192, c[0x0][0x2d0], -R175.reuse ;  /* 0x0000b400c06a7a23 */ /* 0x102fec00000108af */
[----:B------:R1:W2:Y:S02]  /*8790*/  MUFU.EX2 R192, R106 ;  /* 0x0000006a00c07308 */ /* 0x0002a40000000800 */
[--C-:B-1----:R-:W-:Y:S01]  /*87a0*/  FFMA.FTZ R106, R140, c[0x0][0x2d0], -R175.reuse ;  /* 0x0000b4008c6a7a23 */ /* 0x102fe200000108af */
[----:B------:R-:W-:Y:S02]  /*87b0*/  MOV R140, R138 ;  /* 0x0000008a008c7202 */ /* 0x000fe40000000f00 */
[----:B--2---:R-:W-:Y:S05]  /*87c0*/  F2FP.PACK_AB R176, R194, R192 ;  /* 0x000000c0c2b0723e */ /* 0x004fea00000000ff */
[----:B------:R1:W-:Y:S02]  /*87d0*/  MUFU.EX2 R191, R106 ;  /* 0x0000006a00bf7308 */ /* 0x0003e40000000800 */
[----:B-1----:R-:W-:Y:S01]  /*87e0*/  FFMA.FTZ R106, R189, c[0x0][0x2d0], -R175 ;  /* 0x0000b400bd6a7a23 */ /* 0x002fe200000108af */
[----:B------:R-:W-:Y:S07]  /*87f0*/  F2FP.PACK_AB R175, R197, R198 ;  /* 0x000000c6c5af723e */ /* 0x000fee00000000ff */
[----:B------:R1:W2:Y:S02]  /*8800*/  MUFU.EX2 R189, R106 ;  /* 0x0000006a00bd7308 */ /* 0x0002a40000000800 */
[--C-:B-1----:R-:W-:Y:S01]  /*8810*/  FFMA.FTZ R106, R184, c[0x0][0x2d0], -R105.reuse ;  /* 0x0000b400b86a7a23 */ /* 0x102fe20000010869 */
[----:B--2---:R-:W-:Y:S07]  /*8820*/  F2FP.PACK_AB R178, R189, R191 ;  /* 0x000000bfbdb2723e */ /* 0x004fee00000000ff */
[----:B------:R1:W-:Y:S02]  /*8830*/  MUFU.EX2 R184, R106 ;  /* 0x0000006a00b87308 */ /* 0x0003e40000000800 */
[--C-:B-1----:R-:W-:Y:S02]  /*8840*/  FFMA.FTZ R106, R139, c[0x0][0x2d0], -R105.reuse ;  /* 0x0000b4008b6a7a23 */ /* 0x102fe40000010869 */
[----:B------:R-:W-:Y:S01]  /*8850*/  FFMA.FTZ R105, R172, c[0x0][0x2d0], -R105 ;  /* 0x0000b400ac697a23 */ /* 0x000fe20000010869 */
[----:B------:R-:W-:Y:S01]  /*8860*/  F2FP.PACK_AB R172, R204, R203 ;  /* 0x000000cbccac723e */ /* 0x000fe200000000ff */
[----:B------:R-:W1:Y:S04]  /*8870*/  LDSM.16.MT88.4 R136, [R218+0xd00] ;  /* 0x000d0000da88783b */ /* 0x000e680000004200 */
[----:B------:R-:W2:Y:S02]  /*8880*/  MUFU.EX2 R106, R106 ;  /* 0x0000006a006a7308 */ /* 0x000ea40000000800 */
[-C--:B----4-:R-:W-:Y:S02]  /*8890*/  HMMA.16816.F32 R112, R172, R124.reuse, R4 ;  /* 0x0000007cac70723c */ /* 0x090fe40000001804 */
[----:B------:R-:W3:Y:S06]  /*88a0*/  LDSM.16.MT88.4 R4, [R218+0x2d00] ;  /* 0x002d0000da04783b */ /* 0x000eec0000004200 */
[----:B------:R-:W4:Y:S01]  /*88b0*/  MUFU.EX2 R105, R105 ;  /* 0x0000006900697308 */ /* 0x000f220000000800 */
[----:B--2---:R-:W-:Y:S03]  /*88c0*/  F2FP.PACK_AB R177, R106, R184 ;  /* 0x000000b86ab1723e */ /* 0x004fe600000000ff */
[----:B----4-:R-:W-:Y:S07]  /*88d0*/  F2FP.PACK_AB R179, R105, R107 ;  /* 0x0000006b69b3723e */ /* 0x010fee00000000ff */
[C---:B------:R-:W-:Y:S07]  /*88e0*/  HMMA.16816.F32 R108, R176.reuse, R124, R8 ;  /* 0x0000007cb06c723c */ /* 0x040fee0000001808 */
[----:B------:R-:W-:Y:S01]  /*88f0*/  MOV R11, R143 ;  /* 0x0000008f000b7202 */ /* 0x000fe20000000f00 */
[-C--:B------:R-:W-:Y:S04]  /*8900*/  HMMA.16816.F32 R116, R176, R126.reuse, R12 ;  /* 0x0000007eb074723c */ /* 0x080fe8000000180c */
[----:B------:R-:W-:Y:S02]  /*8910*/  MOV R10, R144 ;  /* 0x00000090000a7202 */ /* 0x000fe40000000f00 */
[----:B------:R-:W-:Y:S02]  /*8920*/  MOV R8, R145 ;  /* 0x0000009100087202 */ /* 0x000fe40000000f00 */
[C---:B------:R-:W-:Y:S01]  /*8930*/  HMMA.16816.F32 R120, R172.reuse, R126, R16 ;  /* 0x0000007eac78723c */ /* 0x040fe20000001810 */
[----:B------:R-:W2:Y:S03]  /*8940*/  LDL.LU R16, [R1+0x4] ;  /* 0x0000040001107983 */ /* 0x000ea60000300800 */
[----:B------:R-:W-:Y:S01]  /*8950*/  MOV R13, R141 ;  /* 0x0000008d000d7202 */ /* 0x000fe20000000f00 */
[----:B------:R-:W4:Y:S01]  /*8960*/  LDL.LU R18, [R1+0x8] ;  /* 0x0000080001127983 */ /* 0x000f220000300800 */
[----:B------:R-:W-:Y:S02]  /*8970*/  MOV R14, R140 ;  /* 0x0000008c000e7202 */ /* 0x000fe40000000f00 */
[-C--:B-1----:R-:W-:Y:S01]  /*8980*/  HMMA.16816.F32 R124, R172, R136.reuse, R20 ;  /* 0x00000088ac7c723c */ /* 0x082fe20000001814 */
[----:B------:R-:W5:Y:S03]  /*8990*/  LDL.LU R19, [R1+0xc] ;  /* 0x00000c0001137983 */ /* 0x000f660000300800 */
[----:B------:R-:W-:Y:S01]  /*89a0*/  MOV R15, R135 ;  /* 0x00000087000f7202 */ /* 0x000fe20000000f00 */
[----:B------:R-:W5:Y:S01]  /*89b0*/  LDL.LU R22, [R1] ;  /* 0x0000000001167983 */ /* 0x000f620000300800 */
[----:B------:R-:W-:Y:S02]  /*89c0*/  MOV R17, R134 ;  /* 0x0000008600117202 */ /* 0x000fe40000000f00 */
[C---:B------:R-:W-:Y:S04]  /*89d0*/  HMMA.16816.F32 R128, R176.reuse, R136, R24 ;  /* 0x00000088b080723c */ /* 0x040fe80000001818 */
[----:B------:R-:W-:Y:S02]  /*89e0*/  MOV R21, R133 ;  /* 0x0000008500157202 */ /* 0x000fe40000000f00 */
[----:B------:R-:W-:Y:S02]  /*89f0*/  MOV R23, R132 ;  /* 0x0000008400177202 */ /* 0x000fe40000000f00 */
[-C--:B------:R-:W-:Y:S04]  /*8a00*/  HMMA.16816.F32 R132, R176, R138.reuse, R28 ;  /* 0x0000008ab084723c */ /* 0x080fe8000000181c */
[----:B------:R-:W-:Y:S02]  /*8a10*/  MOV R9, R146 ;  /* 0x0000009200097202 */ /* 0x000fe40000000f00 */
[----:B------:R-:W-:Y:S02]  /*8a20*/  MOV R12, R142 ;  /* 0x0000008e000c7202 */ /* 0x000fe40000000f00 */
[C---:B------:R-:W-:Y:S08]  /*8a30*/  HMMA.16816.F32 R136, R172.reuse, R138, R32 ;  /* 0x0000008aac88723c */ /* 0x040ff00000001820 */
[-C--:B------:R-:W-:Y:S08]  /*8a40*/  HMMA.16816.F32 R140, R172, R152.reuse, R36 ;  /* 0x00000098ac8c723c */ /* 0x080ff00000001824 */
        /* <DEDUP_REMOVED lines=11> */
[-C--:B---3--:R-:W-:Y:S08]  /*8b00*/  HMMA.16816.F32 R84, R172, R4.reuse, R84 ;  /* 0x00000004ac54723c */ /* 0x088ff00000001854 */
[C---:B------:R-:W-:Y:S08]  /*8b10*/  HMMA.16816.F32 R88, R176.reuse, R4, R88 ;  /* 0x00000004b058723c */ /* 0x040ff00000001858 */
[-C--:B------:R-:W-:Y:S08]  /*8b20*/  HMMA.16816.F32 R92, R176, R6.reuse, R92 ;  /* 0x00000006b05c723c */ /* 0x080ff0000000185c */
[----:B------:R-:W-:Y:S04]  /*8b30*/  HMMA.16816.F32 R96, R172, R6, R96 ;  /* 0x00000006ac60723c */ /* 0x000fe80000001860 */
[----:B--2---:R-:W-:Y:S02]  /*8b40*/  FFMA.FTZ R100, R100, R16, R23 ;  /* 0x0000001064647223 */ /* 0x004fe40000010017 */
[----:B----4-:R-:W-:Y:S02]  /*8b50*/  FFMA.FTZ R3, R3, R18, R17 ;  /* 0x0000001203037223 */ /* 0x010fe40000010011 */
[----:B------:R-:W-:Y:S01]  /*8b60*/  FADD.FTZ R12, R12, R100 ;  /* 0x000000640c0c7221 */ /* 0x000fe20000010000 */
[----:B------:R-:W-:Y:S03]  /*8b70*/  MOV R100, R103 ;  /* 0x0000006700647202 */ /* 0x000fe60000000f00 */
[----:B-----5:R-:W-:Y:S02]  /*8b80*/  FFMA.FTZ R0, R0, R19, R205 ;  /* 0x0000001300007223 */ /* 0x020fe400000100cd */
[----:B------:R-:W-:Y:S02]  /*8b90*/  FADD.FTZ R3, R13, R3 ;  /* 0x000000030d037221 */ /* 0x000fe40000010000 */
[----:B------:R-:W-:Y:S02]  /*8ba0*/  FFMA.FTZ R101, R101, R22, R21 ;  /* 0x0000001665657223 */ /* 0x000fe40000010015 */
[----:B------:R-:W-:Y:S02]  /*8bb0*/  FADD.FTZ R0, R206, R0 ;  /* 0x00000000ce007221 */ /* 0x000fe40000010000 */
        /* <DEDUP_REMOVED lines=51> */
[----:B------:R-:W-:Y:S01]  /*8ef0*/  FADD.FTZ R7, R106, R4 ;  /* 0x000000046a077221 */ /* 0x000fe20000010000 */
[----:B------:R-:W-:Y:S01]  /*8f00*/  MOV R106, R2 ;  /* 0x00000002006a7202 */ /* 0x000fe20000000f00 */
[----:B------:R-:W-:Y:S01]  /*8f10*/  FADD.FTZ R4, R198, R0 ;  /* 0x00000000c6047221 */ /* 0x000fe20000010000 */
[----:B------:R-:W-:Y:S01]  /*8f20*/  STL [R1], R5 ;  /* 0x0000000501007387 */ /* 0x000fe20000100800 */
[----:B------:R-:W-:Y:S02]  /*8f30*/  FADD.FTZ R3, R189, R3 ;  /* 0x00000003bd037221 */ /* 0x000fe40000010000 */
[----:B------:R-:W-:Y:S02]  /*8f40*/  FADD.FTZ R4, R197, R4 ;  /* 0x00000004c5047221 */ /* 0x000fe40000010000 */
[----:B------:R-:W-:Y:S03]  /*8f50*/  FADD.FTZ R0, R107, R7 ;  /* 0x000000076b007221 */ /* 0x000fe60000010000 */
[----:B------:R-:W-:Y:S01]  /*8f60*/  STL [R1+0x4], R4 ;  /* 0x0000040401007387 */ /* 0x000fe20000100800 */
[----:B------:R-:W-:Y:S01]  /*8f70*/  FADD.FTZ R0, R105, R0 ;  /* 0x0000000069007221 */ /* 0x000fe20000010000 */
[----:B------:R-:W-:Y:S02]  /*8f80*/  MOV R105, R102 ;  /* 0x0000006600697202 */ /* 0x000fe40000000f00 */
[----:B------:R1:W-:Y:S04]  /*8f90*/  STL [R1+0x8], R3 ;  /* 0x0000080301007387 */ /* 0x0003e80000100800 */
[----:B------:R2:W-:Y:S01]  /*8fa0*/  STL [R1+0xc], R0 ;  /* 0x00000c0001007387 */ /* 0x0005e20000100800 */
[----:B-1----:R-:W-:Y:S01]  /*8fb0*/  MOV R3, R104 ;  /* 0x0000006800037202 */ /* 0x002fe20000000f00 */
[----:B------:R-:W-:-:S05]  /*8fc0*/  @P0 BRA `(.L_x_11) ;  /* 0xffffc22000000947 */ /* 0x000fca000383ffff */
.L_x_10:
[----:B--2---:R-:W2:Y:S04]  /*8fd0*/  LDL.LU R0, [R1] ;  /* 0x0000000001007983 */ /* 0x004ea80000300800 */
[----:B------:R-:W3:Y:S04]  /*8fe0*/  LDL.LU R4, [R1+0x4] ;  /* 0x0000040001047983 */ /* 0x000ee80000300800 */
[----:B------:R-:W4:Y:S04]  /*8ff0*/  LDL.LU R8, [R1+0x8] ;  /* 0x0000080001087983 */ /* 0x000f280000300800 */
[----:B------:R-:W5:Y:S01]  /*9000*/  LDL.LU R5, [R1+0xc] ;  /* 0x00000c0001057983 */ /* 0x000f620000300800 */
[----:B------:R-:W-:-:S02]  /*9010*/  MOV R18, 0xff800000 ;  /* 0xff80000000127802 */ /* 0x000fc40000000f00 */
[----:B------:R-:W-:Y:S02]  /*9020*/  MOV R19, 0xff800000 ;  /* 0xff80000000137802 */ /* 0x000fe40000000f00 */
[----:B------:R-:W-:Y:S02]  /*9030*/  MOV R20, 0xff800000 ;  /* 0xff80000000147802 */ /* 0x000fe40000000f00 */
[----:B------:R-:W-:Y:S02]  /*9040*/  MOV R21, 0xff800000 ;  /* 0xff80000000157802 */ /* 0x000fe40000000f00 */
[----:B------:R-:W-:Y:S01]  /*9050*/  PLOP3.LUT P4, PT, PT, PT, PT, 0x8, 0x0 ;  /* 0x000000000000781c */ /* 0x000fe20003f8e170 */
[----:B--2---:R-:W1:Y:S04]  /*9060*/  SHFL.BFLY PT, R11, R0, 0x2, 0x1f ;  /* 0x0c401f00000b7f89 */ /* 0x004e6800000e0000 */
[----:B---3--:R-:W2:Y:S04]  /*9070*/  SHFL.BFLY PT, R9, R4, 0x2, 0x1f ;  /* 0x0c401f0004097f89 */ /* 0x008ea800000e0000 */
[----:B----4-:R-:W3:Y:S04]  /*9080*/  SHFL.BFLY PT, R7, R8, 0x2, 0x1f ;  /* 0x0c401f0008077f89 */ /* 0x010ee800000e0000 */
[----:B-----5:R-:W4:Y:S01]  /*9090*/  SHFL.BFLY PT, R6, R5, 0x2, 0x1f ;  /* 0x0c401f0005067f89 */ /* 0x020f2200000e0000 */
[----:B-1----:R-:W-:-:S02]  /*90a0*/  FADD.FTZ R11, R11, R0 ;  /* 0x000000000b0b7221 */ /* 0x002fc40000010000 */
[----:B--2---:R-:W-:-:S03]  /*90b0*/  FADD.FTZ R9, R9, R4 ;  /* 0x0000000409097221 */ /* 0x004fc60000010000 */
[----:B------:R-:W1:Y:S01]  /*90c0*/  SHFL.BFLY PT, R0, R11, 0x1, 0x1f ;  /* 0x0c201f000b007f89 */ /* 0x000e6200000e0000 */
[----:B---3--:R-:W-:-:S03]  /*90d0*/  FADD.FTZ R7, R7, R8 ;  /* 0x0000000807077221 */ /* 0x008fc60000010000 */
[----:B------:R-:W2:Y:S01]  /*90e0*/  SHFL.BFLY PT, R4, R9, 0x1, 0x1f ;  /* 0x0c201f0009047f89 */ /* 0x000ea200000e0000 */
[----:B----4-:R-:W-:-:S03]  /*90f0*/  FADD.FTZ R6, R6, R5 ;  /* 0x0000000506067221 */ /* 0x010fc60000010000 */
[----:B------:R-:W3:Y:S04]  /*9100*/  SHFL.BFLY PT, R3, R7, 0x1, 0x1f ;  /* 0x0c201f0007037f89 */ /* 0x000ee800000e0000 */
[----:B------:R-:W4:Y:S01]  /*9110*/  SHFL.BFLY PT, R5, R6, 0x1, 0x1f ;  /* 0x0c201f0006057f89 */ /* 0x000f2200000e0000 */
[----:B-1----:R-:W-:Y:S01]  /*9120*/  FADD.FTZ R11, R11, R0 ;  /* 0x000000000b0b7221 */ /* 0x002fe20000010000 */
[----:B------:R-:W-:Y:S01]  /*9130*/  MOV R0, RZ ;  /* 0x000000ff00007202 */ /* 0x000fe20000000f00 */
[----:B--2---:R-:W-:-:S03]  /*9140*/  FADD.FTZ R9, R9, R4 ;  /* 0x0000000409097221 */ /* 0x004fc60000010000 */
[----:B------:R-:W-:Y:S02]  /*9150*/  FSETP.NE.FTZ.AND P3, PT, R11, RZ, PT ;  /* 0x000000ff0b00720b */ /* 0x000fe40003f75000 */
[----:B------:R-:W-:Y:S01]  /*9160*/  MOV R4, RZ ;  /* 0x000000ff00047202 */ /* 0x000fe20000000f00 */
[----:B---3--:R-:W-:Y:S01]  /*9170*/  FADD.FTZ R7, R7, R3 ;  /* 0x0000000307077221 */ /* 0x008fe20000010000 */
[----:B------:R-:W-:Y:S02]  /*9180*/  FSETP.NE.FTZ.AND P2, PT, R9, RZ, PT ;  /* 0x000000ff0900720b */ /* 0x000fe40003f55000 */
[----:B------:R-:W-:Y:S01]  /*9190*/  MOV R3, RZ ;  /* 0x000000ff00037202 */ /* 0x000fe20000000f00 */
[----:B----4-:R-:W-:Y:S01]  /*91a0*/  FADD.FTZ R6, R5, R6 ;  /* 0x0000000605067221 */ /* 0x010fe20000010000 */
[----:B------:R-:W-:-:S04]  /*91b0*/  FSETP.NE.FTZ.AND P1, PT, R7, RZ, PT ;  /* 0x000000ff0700720b */ /* 0x000fc80003f35000 */
[----:B------:R-:W-:Y:S01]  /*91c0*/  FSETP.NE.FTZ.AND P0, PT, R6, RZ, PT ;  /* 0x000000ff0600720b */ /* 0x000fe20003f15000 */
[----:B------:R-:W1:Y:S08]  /*91d0*/  @P3 MUFU.RCP R0, R11 ;  /* 0x0000000b00003308 */ /* 0x000e700000001000 */
[----:B------:R-:W2:Y:S04]  /*91e0*/  @P1 MUFU.RCP R3, R7 ;  /* 0x0000000700031308 */ /* 0x000ea80000001000 */
[----:B------:R-:W-:Y:S01]  /*91f0*/  @P0 MOV R8, 0x3f317218 ;  /* 0x3f31721800080802 */ /* 0x000fe20000000f00 */
[----:B-1----:R-:W-:-:S03]  /*9200*/  FMUL.FTZ R112, R0, R112 ;  /* 0x0000007000707220 */ /* 0x002fc60000410000 */
[----:B------:R-:W1:Y:S01]  /*9210*/  @P2 MUFU.RCP R4, R9 ;  /* 0x0000000900042308 */ /* 0x000e620000001000 */
[C---:B------:R-:W-:Y:S02]  /*9220*/  FMUL.FTZ R113, R0.reuse, R113 ;  /* 0x0000007100717220 */ /* 0x040fe40000410000 */
[C---:B------:R-:W-:Y:S02]  /*9230*/  FMUL.FTZ R120, R0.reuse, R120 ;  /* 0x0000007800787220 */ /* 0x040fe40000410000 */
[C---:B------:R-:W-:Y:S02]  /*9240*/  FMUL.FTZ R121, R0.reuse, R121 ;  /* 0x0000007900797220 */ /* 0x040fe40000410000 */
[C---:B------:R-:W-:Y:S01]  /*9250*/  FMUL.FTZ R124, R0.reuse, R124 ;  /* 0x0000007c007c7220 */ /* 0x040fe20000410000 */
[----:B------:R-:W-:Y:S01]  /*9260*/  @P3 MUFU.LG2 R11, R11 ;  /* 0x0000000b000b3308 */ /* 0x000fe20000000c00 */
[C---:B------:R-:W-:Y:S02]  /*9270*/  FMUL.FTZ R125, R0.reuse, R125 ;  /* 0x0000007d007d7220 */ /* 0x040fe40000410000 */
[----:B------:R-:W-:-:S02]  /*9280*/  FMUL.FTZ R136, R0, R136 ;  /* 0x0000008800887220 */ /* 0x000fc40000410000 */
[C---:B------:R-:W-:Y:S02]  /*9290*/  FMUL.FTZ R137, R0.reuse, R137 ;  /* 0x0000008900897220 */ /* 0x040fe40000410000 */
[C---:B------:R-:W-:Y:S01]  /*92a0*/  FMUL.FTZ R140, R0.reuse, R140 ;  /* 0x0000008c008c7220 */ /* 0x040fe20000410000 */
[----:B------:R-:W-:Y:S01]  /*92b0*/  @P2 MUFU.LG2 R9, R9 ;  /* 0x0000000900092308 */ /* 0x000fe20000000c00 */
[C---:B------:R-:W-:Y:S02]  /*92c0*/  FMUL.FTZ R141, R0.reuse, R141 ;  /* 0x0000008d008d7220 */ /* 0x040fe40000410000 */
[C---:B------:R-:W-:Y:S02]  /*92d0*/  FMUL.FTZ R152, R0.reuse, R152 ;  /* 0x0000009800987220 */ /* 0x040fe40000410000 */
[C---:B------:R-:W-:Y:S02]  /*92e0*/  FMUL.FTZ R153, R0.reuse, R153 ;  /* 0x0000009900997220 */ /* 0x040fe40000410000 */
[C---:B------:R-:W-:Y:S01]  /*92f0*/  FMUL.FTZ R156, R0.reuse, R156 ;  /* 0x0000009c009c7220 */ /* 0x040fe20000410000 */
[----:B------:R-:W-:Y:S01]  /*9300*/  @P1 MUFU.LG2 R7, R7 ;  /* 0x0000000700071308 */ /* 0x000fe20000000c00 */
[----:B------:R-:W-:-:S02]  /*9310*/  FMUL.FTZ R157, R0, R157 ;  /* 0x0000009d009d7220 */ /* 0x000fc40000410000 */
[C---:B------:R-:W-:Y:S02]  /*9320*/  FMUL.FTZ R168, R0.reuse, R168 ;  /* 0x000000a800a87220 */ /* 0x040fe40000410000 */
[C---:B------:R-:W-:Y:S02]  /*9330*/  FMUL.FTZ R169, R0.reuse, R169 ;  /* 0x000000a900a97220 */ /* 0x040fe40000410000 */
[C---:B------:R-:W-:Y:S02]  /*9340*/  FMUL.FTZ R68, R0.reuse, R68 ;  /* 0x0000004400447220 */ /* 0x040fe40000410000 */
[C---:B------:R-:W-:Y:S02]  /*9350*/  FMUL.FTZ R69, R0.reuse, R69 ;  /* 0x0000004500457220 */ /* 0x040fe40000410000 */
[C---:B------:R-:W-:Y:S02]  /*9360*/  FMUL.FTZ R80, R0.reuse, R80 ;  /* 0x0000005000507220 */ /* 0x040fe40000410000 */
[----:B------:R-:W-:-:S02]  /*9370*/  FMUL.FTZ R81, R0, R81 ;  /* 0x0000005100517220 */ /* 0x000fc40000410000 */
[C---:B------:R-:W-:Y:S02]  /*9380*/  FMUL.FTZ R84, R0.reuse, R84 ;  /* 0x0000005400547220 */ /* 0x040fe40000410000 */
[C---:B------:R-:W-:Y:S02]  /*9390*/  FMUL.FTZ R85, R0.reuse, R85 ;  /* 0x0000005500557220 */ /* 0x040fe40000410000 */
[C---:B------:R-:W-:Y:S02]  /*93a0*/  FMUL.FTZ R96, R0.reuse, R96 ;  /* 0x0000006000607220 */ /* 0x040fe40000410000 */
[----:B------:R-:W-:Y:S01]  /*93b0*/  FMUL.FTZ R97, R0, R97 ;  /* 0x0000006100617220 */ /* 0x000fe20000410000 */
[----:B------:R-:W-:Y:S01]  /*93c0*/  MOV R0, RZ ;  /* 0x000000ff00007202 */ /* 0x000fe20000000f00 */
[C---:B--2---:R-:W-:Y:S02]  /*93d0*/  FMUL.FTZ R108, R3.reuse, R108 ;  /* 0x0000006c036c7220 */ /* 0x044fe40000410000 */
[----:B------:R-:W-:-:S02]  /*93e0*/  FMUL.FTZ R109, R3, R109 ;  /* 0x0000006d036d7220 */ /* 0x000fc40000410000 */
[C---:B------:R-:W-:Y:S01]  /*93f0*/  FMUL.FTZ R116, R3.reuse, R116 ;  /* 0x0000007403747220 */ /* 0x040fe20000410000 */
[----:B------:R-:W2:Y:S01]  /*9400*/  @P0 MUFU.RCP R0, R6 ;  /* 0x0000000600000308 */ /* 0x000ea20000001000 */
[C---:B------:R-:W-:Y:S02]  /*9410*/  FMUL.FTZ R117, R3.reuse, R117 ;  /* 0x0000007503757220 */ /* 0x040fe40000410000 */
[C---:B------:R-:W-:Y:S02]  /*9420*/  FMUL.FTZ R128, R3.reuse, R128 ;  /* 0x0000008003807220 */ /* 0x040fe40000410000 */
[C---:B------:R-:W-:Y:S02]  /*9430*/  FMUL.FTZ R129, R3.reuse, R129 ;  /* 0x0000008103817220 */ /* 0x040fe40000410000 */
[C---:B------:R-:W-:Y:S01]  /*9440*/  FMUL.FTZ R132, R3.reuse, R132 ;  /* 0x0000008403847220 */ /* 0x040fe20000410000 */
[----:B------:R-:W3:Y:S01]  /*9450*/  @P0 MUFU.LG2 R6, R6 ;  /* 0x0000000600060308 */ /* 0x000ee20000000c00 */
        /* <DEDUP_REMOVED lines=17> */
[----:B------:R-:W-:Y:S01]  /*9570*/  @P2 MOV R3, 0x3f317218 ;  /* 0x3f31721800032802 */ /* 0x000fe20000000f00 */
[C---:B-1----:R-:W-:Y:S02]  /*9580*/  FMUL.FTZ R114, R4.reuse, R114 ;  /* 0x0000007204727220 */ /* 0x042fe40000410000 */
        /* <DEDUP_REMOVED lines=24> */
[C---:B--2---:R-:W-:Y:S02]  /*9710*/  FMUL.FTZ R110, R0.reuse, R110 ;  /* 0x0000006e006e7220 */ /* 0x044fe40000410000 */
        /* <DEDUP_REMOVED lines=24> */
[----:B------:R-:W-:Y:S02]  /*98a0*/  @P2 FMUL.FTZ R5, R3, c[0x0][0x2d0] ;  /* 0x0000b40003052a20 */ /* 0x000fe40000410000 */
[----:B------:R-:W-:-:S02]  /*98b0*/  @P3 FMUL.FTZ R10, R4, c[0x0][0x2d0] ;  /* 0x0000b400040a3a20 */ /* 0x000fc40000410000 */
[----:B------:R-:W-:Y:S02]  /*98c0*/  @P1 FMUL.FTZ R3, R0, c[0x0][0x2d0] ;  /* 0x0000b40000031a20 */ /* 0x000fe40000410000 */
[----:B------:R-:W-:Y:S02]  /*98d0*/  @P3 FMUL.FTZ R11, R11, 0.69314718246459960938 ;  /* 0x3f3172180b0b3820 */ /* 0x000fe40000410000 */
[----:B------:R-:W-:Y:S02]  /*98e0*/  @P2 FMUL.FTZ R9, R9, 0.69314718246459960938 ;  /* 0x3f31721809092820 */ /* 0x000fe40000410000 */
[----:B------:R-:W-:Y:S02]  /*98f0*/  @P1 FMUL.FTZ R7, R7, 0.69314718246459960938 ;  /* 0x3f31721807071820 */ /* 0x000fe40000410000 */
[----:B---3--:R-:W-:Y:S02]  /*9900*/  @P0 FMUL.FTZ R4, R6, 0.69314718246459960938 ;  /* 0x3f31721806040820 */ /* 0x008fe40000410000 */
[----:B------:R-:W-:-:S02]  /*9910*/  @P0 FMUL.FTZ R0, R8, c[0x0][0x2d0] ;  /* 0x0000b40008000a20 */ /* 0x000fc40000410000 */
[----:B------:R-:W-:Y:S02]  /*9920*/  @P3 FFMA.FTZ R18, R10, R104, R11 ;  /* 0x000000680a123223 */ /* 0x000fe4000001000b */
[----:B------:R-:W-:Y:S02]  /*9930*/  @P2 FFMA.FTZ R19, R5, R103, R9 ;  /* 0x0000006705132223 */ /* 0x000fe40000010009 */
[----:B------:R-:W-:Y:S02]  /*9940*/  @P1 FFMA.FTZ R20, R3, R102, R7 ;  /* 0x0000006603141223 */ /* 0x000fe40000010007 */
[----:B------:R-:W-:Y:S02]  /*9950*/  @P0 FFMA.FTZ R21, R0, R2, R4 ;  /* 0x0000000200150223 */ /* 0x000fe40000010004 */
.L_x_3:
[----:B-1----:R-:W-:Y:S05]  /*9960*/  @P4 BRA `(.L_x_12) ;  /* 0x00001a2000004947 */ /* 0x002fea0003800000 */
[----:B------:R-:W2:Y:S01]  /*9970*/  LDL.LU R14, [R1+0x50] ;  /* 0x00005000010e7983 */ /* 0x000ea20000300800 */
[----:B------:R-:W-:Y:S01]  /*9980*/  MOV R24, c[0x0][0x4e8] ;  /* 0x00013a0000187a02 */ /* 0x000fe20000000f00 */
[----:B------:R-:W-:Y:S02]  /*9990*/  BSSY B0, `(.L_x_13) ;  /* 0x00000c1000007945 */ /* 0x000fe40003800000 */
[----:B------:R-:W1:Y:S01]  /*99a0*/  S2R R16, SR_TID.X ;  /* 0x0000000000107919 */ /* 0x000e620000002100 */
[C---:B------:R-:W-:Y:S01]  /*99b0*/  ISETP.NE.AND P0, PT, R24.reuse, 0x1, PT ;  /* 0x000000011800780c */ /* 0x040fe20003f05270 */
[----:B------:R-:W-:-:S02]  /*99c0*/  IMAD R24, R24, c[0x0][0x388], RZ ;  /* 0x0000e20018187a24 */ /* 0x000fc400078e02ff */
[----:B------:R-:W3:Y:S04]  /*99d0*/  S2R R12, SR_CTAID.Y ;  /* 0x00000000000c7919 */ /* 0x000ee80000002600 */
[----:B------:R-:W4:Y:S04]  /*99e0*/  S2R R13, SR_CTAID.Z ;  /* 0x00000000000d7919 */ /* 0x000f280000002700 */
[----:B------:R-:W5:Y:S01]  /*99f0*/  S2R R15, SR_CTAID.X ;  /* 0x00000000000f7919 */ /* 0x000f620000002500 */
[----:B-1----:R-:W-:-:S04]  /*9a00*/  SHF.R.S32.HI R11, RZ, 0x1f, R16 ;  /* 0x0000001fff0b7819 */ /* 0x002fc80000011410 */
[CC--:B------:R-:W-:Y:S02]  /*9a10*/  LEA.HI R4, R11.reuse, R16.reuse, RZ, 0x2 ;  /* 0x000000100b047211 */ /* 0x0c0fe400078f10ff */
[----:B------:R-:W-:Y:S02]  /*9a20*/  LEA.HI R11, R11, R16, RZ, 0x5 ;  /* 0x000000100b0b7211 */ /* 0x000fe400078f28ff */
[----:B------:R-:W-:Y:S02]  /*9a30*/  LOP3.LUT R4, R4, 0xfffffffc, RZ, 0xc0, !PT ;  /* 0xfffffffc04047812 */ /* 0x000fe400078ec0ff */
[--C-:B------:R-:W-:Y:S02]  /*9a40*/  SHF.R.S32.HI R6, RZ, 0x5, R11.reuse ;  /* 0x00000005ff067819 */ /* 0x100fe4000001140b */
[----:B------:R-:W-:Y:S02]  /*9a50*/  SHF.R.S32.HI R5, RZ, 0x1f, R11 ;  /* 0x0000001fff057819 */ /* 0x000fe4000001140b */
[----:B------:R-:W-:Y:S01]  /*9a60*/  LOP3.LUT R11, R11, 0xffffffe0, RZ, 0xc0, !PT ;  /* 0xffffffe00b0b7812 */ /* 0x000fe200078ec0ff */
[----:B------:R-:W-:Y:S01]  /*9a70*/  BAR.SYNC.DEFER_BLOCKING 0x1, 0x80 ;  /* 0x0042000000007b1d */ /* 0x000fe20000010000 */
[----:B--2---:R-:W-:Y:S01]  /*9a80*/  SHF.R.S32.HI R10, RZ, 0x1f, R14 ;  /* 0x0000001fff0a7819 */ /* 0x004fe2000001140e */
[----:B------:R-:W-:-:S04]  /*9a90*/  IMAD.WIDE.U32 R2, R14, c[0x0][0x4d0], RZ ;  /* 0x000134000e027a25 */ /* 0x000fc800078e00ff */
[----:B------:R-:W-:Y:S02]  /*9aa0*/  IMAD R0, R10, c[0x0][0x4d0], RZ ;  /* 0x000134000a007a24 */ /* 0x000fe400078e02ff */
[----:B------:R-:W-:Y:S02]  /*9ab0*/  IMAD.MOV R9, RZ, RZ, -R14 ;  /* 0x000000ffff097224 */ /* 0x000fe400078e0a0e */
[----:B------:R-:W-:Y:S02]  /*9ac0*/  IMAD R8, R14, c[0x0][0x4d4], R0 ;  /* 0x000135000e087a24 */ /* 0x000fe400078e0200 */
[----:B------:R-:W-:Y:S01]  /*9ad0*/  IMAD.IADD R0, R16, 0x1, -R4 ;  /* 0x0000000110007824 */ /* 0x000fe200078e0a04 */
[----:B------:R-:W-:Y:S01]  /*9ae0*/  LEA.HI R4, R5, R6, RZ, 0x2 ;  /* 0x0000000605047211 */ /* 0x000fe200078f10ff */
[----:B------:R-:W-:Y:S01]  /*9af0*/  IMAD.IADD R5, R3, 0x1, R8 ;  /* 0x0000000103057824 */ /* 0x000fe200078e0208 */
[----:B------:R-:W-:Y:S01]  /*9b00*/  IADD3 R16, -R11, R16, RZ ;  /* 0x000000100b107210 */ /* 0x000fe20007ffe1ff */
[----:B---3--:R-:W-:Y:S01]  /*9b10*/  IMAD R12, R9, c[0x0][0x550], R12 ;  /* 0x00015400090c7a24 */ /* 0x008fe200078e020c */
[----:B------:R-:W-:-:S02]  /*9b20*/  LEA.HI R7, R0, R0, RZ, 0x1 ;  /* 0x0000000000077211 */ /* 0x000fc400078f08ff */
[----:B------:R-:W-:Y:S01]  /*9b30*/  LOP3.LUT R8, R4, 0xffffffc, RZ, 0xc0, !PT ;  /* 0x0ffffffc04087812 */ /* 0x000fe200078ec0ff */
[----:B------:R-:W-:Y:S01]  /*9b40*/  IMAD.MOV.U32 R4, RZ, RZ, R2 ;  /* 0x000000ffff047224 */ /* 0x000fe200078e0002 */
[C---:B------:R-:W-:Y:S01]  /*9b50*/  LOP3.LUT R3, R7.reuse, 0x1ffffffe, RZ, 0xc0, !PT ;  /* 0x1ffffffe07037812 */ /* 0x040fe200078ec0ff */
[----:B------:R-:W-:Y:S01]  /*9b60*/  IMAD.SHL.U32 R2, R7, 0x20, RZ ;  /* 0x0000002007027824 */ /* 0x000fe200078e00ff */
[----:B------:R-:W-:Y:S01]  /*9b70*/  SHF.R.S32.HI R7, RZ, 0x1f, R16 ;  /* 0x0000001fff077819 */ /* 0x000fe20000011410 */
[----:B------:R-:W-:Y:S01]  /*9b80*/  IMAD.IADD R9, R6, 0x1, -R8 ;  /* 0x0000000106097824 */ /* 0x000fe200078e0a08 */
[----:B------:R-:W-:Y:S01]  /*9b90*/  IADD3 R8, R0, -R3, RZ ;  /* 0x8000000300087210 */ /* 0x000fe20007ffe0ff */
[----:B------:R-:W-:Y:S01]  /*9ba0*/  IMAD R0, R10, c[0x0][0x438], RZ ;  /* 0x00010e000a007a24 */ /* 0x000fe200078e02ff */
[----:B------:R-:W-:Y:S01]  /*9bb0*/  LEA.HI R17, R7, R16, RZ, 0x2 ;  /* 0x0000001007117211 */ /* 0x000fe200078f10ff */
[----:B----4-:R-:W-:Y:S01]  /*9bc0*/  IMAD.WIDE.U32 R4, R13, c[0x0][0x4d8], R4 ;  /* 0x000136000d047a25 */ /* 0x010fe200078e0004 */
[----:B------:R-:W-:-:S02]  /*9bd0*/  SHF.R.S32.HI R10, RZ, 0x1f, R13 ;  /* 0x0000001fff0a7819 */ /* 0x000fc4000001140d */
[----:B------:R-:W-:Y:S01]  /*9be0*/  SHF.R.S32.HI R7, RZ, 0x2, R17 ;  /* 0x00000002ff077819 */ /* 0x000fe20000011411 */
[----:B------:R-:W-:Y:S01]  /*9bf0*/  IMAD R6, R14, c[0x0][0x43c], R0 ;  /* 0x00010f000e067a24 */ /* 0x000fe200078e0200 */
[----:B------:R-:W-:Y:S01]  /*9c00*/  LOP3.LUT R0, R2, 0xffffffc0, RZ, 0xc0, !PT ;  /* 0xffffffc002007812 */ /* 0x000fe200078ec0ff */
[----:B------:R-:W-:Y:S01]  /*9c10*/  IMAD.WIDE.U32 R2, R14, c[0x0][0x438], RZ ;  /* 0x00010e000e027a25 */ /* 0x000fe200078e00ff */
[----:B------:R-:W-:-:S03]  /*9c20*/  LOP3.LUT P1, RZ, R16, 0x3, RZ, 0xc0, !PT ;  /* 0x0000000310ff7812 */ /* 0x000fc6000782c0ff */
[----:B------:R-:W-:Y:S02]  /*9c30*/  IMAD R8, R8, 0x8, R0 ;  /* 0x0000000808087824 */ /* 0x000fe400078e0200 */
[----:B------:R-:W-:Y:S02]  /*9c40*/  IMAD R14, R9, 0x10, R7 ;  /* 0x00000010090e7824 */ /* 0x000fe400078e0207 */
[----:B------:R-:W-:Y:S02]  /*9c50*/  IMAD R11, R10, c[0x0][0x4d8], RZ ;  /* 0x000136000a0b7a24 */ /* 0x000fe400078e02ff */
[----:B------:R-:W-:Y:S02]  /*9c60*/  IMAD.IADD R8, R14, 0x1, R8 ;  /* 0x000000010e087824 */ /* 0x000fe400078e0208 */
[----:B------:R-:W-:Y:S02]  /*9c70*/  IMAD.IADD R3, R3, 0x1, R6 ;  /* 0x0000000103037824 */ /* 0x000fe400078e0206 */
[----:B------:R-:W-:-:S02]  /*9c80*/  IMAD R6, R10, c[0x0][0x440], RZ ;  /* 0x000110000a067a24 */ /* 0x000fc400078e02ff */
[----:B-----5:R-:W-:Y:S02]  /*9c90*/  IMAD R8, R15, 0x80, R8 ;  /* 0x000000800f087824 */ /* 0x020fe400078e0208 */
[C---:B------:R-:W-:Y:S02]  /*9ca0*/  IMAD R0, R13.reuse, c[0x0][0x4dc], R11 ;  /* 0x000137000d007a24 */ /* 0x040fe400078e020b */
[C---:B------:R-:W-:Y:S02]  /*9cb0*/  IMAD R6, R13.reuse, c[0x0][0x444], R6 ;  /* 0x000111000d067a24 */ /* 0x040fe400078e0206 */
[----:B------:R-:W-:Y:S01]  /*9cc0*/  IMAD.WIDE.U32 R2, R13, c[0x0][0x440], R2 ;  /* 0x000110000d027a25 */ /* 0x000fe200078e0002 */
[----:B------:R-:W-:Y:S02]  /*9cd0*/  IADD3 R5, R5, R0, RZ ;  /* 0x0000000005057210 */ /* 0x000fe40007ffe0ff */
[----:B------:R-:W-:Y:S01]  /*9ce0*/  SHF.R.S32.HI R0, RZ, 0x1f, R12 ;  /* 0x0000001fff007819 */ /* 0x000fe2000001140c */
[----:B------:R-:W-:Y:S01]  /*9cf0*/  @P0 IMAD.HI.U32 R11, R8, c[0x0][0x4ec], RZ ;  /* 0x00013b00080b0a27 */ /* 0x000fe200078e00ff */
[----:B------:R-:W-:-:S03]  /*9d00*/  IADD3 R3, R3, R6, RZ ;  /* 0x0000000603037210 */ /* 0x000fc60007ffe0ff */
[----:B------:R-:W-:-:S04]  /*9d10*/  @P0 IMAD.HI.U32 R10, R8, c[0x0][0x4ec], RZ ;  /* 0x00013b00080a0a27 */ /* 0x000fc800078e00ff */
[--C-:B------:R-:W-:Y:S01]  /*9d20*/  IMAD.MOV.U32 R6, RZ, RZ, R8.reuse ;  /* 0x000000ffff067224 */ /* 0x100fe200078e0008 */
[----:B------:R-:W-:Y:S01]  /*9d30*/  @P0 SHF.R.U32.HI R6, RZ, c[0x0][0x4f0], R11 ;  /* 0x00013c00ff060a19 */ /* 0x000fe2000001160b */
[----:B------:R-:W-:Y:S01]  /*9d40*/  IMAD.MOV.U32 R7, RZ, RZ, R8 ;  /* 0x000000ffff077224 */ /* 0x000fe200078e0008 */
[----:B------:R-:W-:Y:S01]  /*9d50*/  @P0 SHF.R.U32.HI R7, RZ, c[0x0][0x4f0], R10 ;  /* 0x00013c00ff070a19 */ /* 0x000fe2000001160a */
[----:B------:R-:W-:Y:S01]  /*9d60*/  IMAD R9, R0, c[0x0][0x448], RZ ;  /* 0x0001120000097a24 */ /* 0x000fe200078e02ff */
[----:B------:R-:W-:Y:S01]  /*9d70*/  IADD3 R10, -R6, RZ, RZ ;  /* 0x000000ff060a7210 */ /* 0x000fe20007ffe1ff */
[----:B------:R-:W-:Y:S02]  /*9d80*/  IMAD R0, R0, c[0x0][0x4e0], RZ ;  /* 0x0001380000007a24 */ /* 0x000fe400078e02ff */
[C---:B------:R-:W-:Y:S01]  /*9d90*/  IMAD R11, R12.reuse, c[0x0][0x44c], R9 ;  /* 0x000113000c0b7a24 */ /* 0x040fe200078e0209 */
[----:B------:R-:W-:Y:S01]  /*9da0*/  SHF.R.S32.HI R9, RZ, 0x1f, R7 ;  /* 0x0000001fff097819 */ /* 0x000fe20000011407 */
[----:B------:R-:W-:-:S02]  /*9db0*/  IMAD R13, R12, c[0x0][0x4e4], R0 ;  /* 0x000139000c0d7a24 */ /* 0x000fc400078e0200 */
[----:B------:R-:W-:-:S04]  /*9dc0*/  IMAD.WIDE.U32 R4, R12, c[0x0][0x4e0], R4 ;  /* 0x000138000c047a25 */ /* 0x000fc800078e0004 */
[----:B------:R-:W-:Y:S01]  /*9dd0*/  IMAD R0, R10, c[0x0][0x4e8], R8 ;  /* 0x00013a000a007a24 */ /* 0x000fe200078e0208 */
[----:B------:R-:W-:Y:S01]  /*9de0*/  SHF.R.S32.HI R10, RZ, 0x1f, R6 ;  /* 0x0000001fff0a7819 */ /* 0x000fe20000011406 */
[----:B------:R-:W-:Y:S01]  /*9df0*/  IMAD R9, R9, c[0x0][0x430], RZ ;  /* 0x00010c0009097a24 */ /* 0x000fe200078e02ff */
[----:B------:R-:W-:Y:S01]  /*9e00*/  IADD3 R4, P0, R6, R4, RZ ;  /* 0x0000000406047210 */ /* 0x000fe20007f1e0ff */
[----:B------:R-:W-:Y:S01]  /*9e10*/  IMAD.WIDE.U32 R2, R12, c[0x0][0x448], R2 ;  /* 0x000112000c027a25 */ /* 0x000fe200078e0002 */
[----:B------:R-:W-:Y:S02]  /*9e20*/  SHF.R.S32.HI R6, RZ, 0x1f, R0 ;  /* 0x0000001fff067819 */ /* 0x000fe40000011400 */
[----:B------:R-:W-:Y:S01]  /*9e30*/  IADD3.X R5, R10, R5, R13, P0, !PT ;  /* 0x000000050a057210 */ /* 0x000fe200007fe40d */
[----:B------:R-:W-:Y:S02]  /*9e40*/  IMAD R10, R7, c[0x0][0x434], R9 ;  /* 0x00010d00070a7a24 */ /* 0x000fe400078e0209 */
[----:B------:R-:W-:-:S02]  /*9e50*/  IMAD R9, R6, c[0x0][0x4c8], RZ ;  /* 0x0001320006097a24 */ /* 0x000fc400078e02ff */
[----:B------:R-:W-:Y:S02]  /*9e60*/  IMAD.MOV R6, RZ, RZ, -R7 ;  /* 0x000000ffff067224 */ /* 0x000fe400078e0a07 */
[----:B------:R-:W-:-:S04]  /*9e70*/  IMAD.WIDE.U32 R4, R0, c[0x0][0x4c8], R4 ;  /* 0x0001320000047a25 */ /* 0x000fc800078e0004 */
[----:B------:R-:W-:Y:S02]  /*9e80*/  IMAD R0, R0, c[0x0][0x4cc], R9 ;  /* 0x0001330000007a24 */ /* 0x000fe400078e0209 */
[----:B------:R-:W-:Y:S02]  /*9e90*/  IMAD.IADD R3, R3, 0x1, R11 ;  /* 0x0000000103037824 */ /* 0x000fe400078e020b */
[----:B------:R-:W-:Y:S01]  /*9ea0*/  IMAD R13, R6, c[0x0][0x4e8], R8 ;  /* 0x00013a00060d7a24 */ /* 0x000fe200078e0208 */
[C---:B------:R-:W-:Y:S01]  /*9eb0*/  LEA R6, P0, R4.reuse, c[0x0][0x4a8], 0x2 ;  /* 0x00012a0004067a11 */ /* 0x040fe200078010ff */
[----:B------:R-:W-:Y:S02]  /*9ec0*/  IMAD.IADD R0, R5, 0x1, R0 ;  /* 0x0000000105007824 */ /* 0x000fe400078e0200 */
[----:B------:R-:W-:Y:S01]  /*9ed0*/  IMAD.WIDE.U32 R2, R7, c[0x0][0x430], R2 ;  /* 0x00010c0007027a25 */ /* 0x000fe200078e0002 */
[----:B------:R-:W-:Y:S01]  /*9ee0*/  SHF.R.S32.HI R7, RZ, 0x1f, R13 ;  /* 0x0000001fff077819 */ /* 0x000fe2000001140d */
[----:B------:R-:W-:Y:S01]  /*9ef0*/  SHFL.IDX PT, R8, R6, 0x2, 0x1c1f ;  /* 0x005c1f0006087f89 */ /* 0x000fe200000e0000 */
[----:B------:R-:W-:Y:S01]  /*9f00*/  LEA.HI.X R0, R4, c[0x0][0x4ac], R0, 0x2, P0 ;  /* 0x00012b0004007a11 */ /* 0x000fe200000f1400 */
[----:B------:R-:W-:Y:S01]  /*9f10*/  IMAD R12, R15, 0x80, R14 ;  /* 0x000000800f0c7824 */ /* 0x000fe200078e020e */
[----:B------:R-:W-:Y:S01]  /*9f20*/  IADD3 R3, R3, R10, RZ ;  /* 0x0000000a03037210 */ /* 0x000fe20007ffe0ff */
[----:B------:R-:W-:Y:S01]  /*9f30*/  IMAD R7, R7, c[0x0][0x428], RZ ;  /* 0x00010a0007077a24 */ /* 0x000fe200078e02ff */
[----:B------:R-:W-:Y:S02]  /*9f40*/  SHFL.IDX PT, R4, R6, RZ, 0x1c1f ;  /* 0x001c1fff06047589 */ /* 0x000fe400000e0000 */
[C---:B------:R-:W-:Y:S01]  /*9f50*/  IADD3 R14, R12.reuse, 0x40, RZ ;  /* 0x000000400c0e7810 */ /* 0x040fe20007ffe0ff */
[C---:B------:R-:W-:Y:S01]  /*9f60*/  IMAD R15, R13.reuse, c[0x0][0x42c], R7 ;  /* 0x00010b000d0f7a24 */ /* 0x040fe200078e0207 */
[----:B------:R-:W1:Y:S01]  /*9f70*/  SHFL.IDX PT, R5, R0, RZ, 0x1c1f ;  /* 0x001c1fff00057589 */ /* 0x000e6200000e0000 */
[----:B------:R-:W-:Y:S01]  /*9f80*/  IMAD.WIDE.U32 R2, R13, c[0x0][0x428], R2 ;  /* 0x00010a000d027a25 */ /* 0x000fe200078e0002 */
[----:B------:R-:W-:-:S02]  /*9f90*/  IADD3 R13, R12, 0x48, RZ ;  /* 0x000000480c0d7810 */ /* 0x000fc40007ffe0ff */
[----:B------:R-:W-:Y:S01]  /*9fa0*/  SHFL.IDX PT, R10, R6, 0x1, 0x1c1f ;  /* 0x003c1f00060a7f89 */ /* 0x000fe200000e0000 */
[-C--:B------:R-:W-:Y:S02]  /*9fb0*/  ISETP.GE.OR P4, PT, R12, R24.reuse, P1 ;  /* 0x000000180c00720c */ /* 0x080fe40000f86670 */
[-C--:B------:R-:W-:Y:S01]  /*9fc0*/  ISETP.GE.OR P2, PT, R14, R24.reuse, P1 ;  /* 0x000000180e00720c */ /* 0x080fe20000f46670 */
[----:B------:R-:W2:Y:S01]  /*9fd0*/  SHFL.IDX PT, R11, R0, 0x1, 0x1c1f ;  /* 0x003c1f00000b7f89 */ /* 0x000ea200000e0000 */
[----:B------:R-:W-:Y:S02]  /*9fe0*/  IADD3 R3, R3, R15, RZ ;  /* 0x0000000f03037210 */ /* 0x000fe40007ffe0ff */
[----:B------:R-:W-:Y:S01]  /*9ff0*/  LEA R23, P0, R2, c[0x0][0x400], 0x2 ;  /* 0x0001000002177a11 */ /* 0x000fe200078010ff */
[----:B------:R-:W3:Y:S01]  /*a000*/  SHFL.IDX PT, R9, R0, 0x2, 0x1c1f ;  /* 0x005c1f0000097f89 */ /* 0x000ee200000e0000 */
[-C--:B------:R-:W-:Y:S02]  /*a010*/  ISETP.GE.AND P5, PT, R14, R24.reuse, PT ;  /* 0x000000180e00720c */ /* 0x080fe40003fa6270 */
[----:B------:R-:W-:Y:S01]  /*a020*/  LEA.HI.X R22, R2, c[0x0][0x404], R3, 0x2, P0 ;  /* 0x0001010002167a11 */ /* 0x000fe200000f1403 */
[----:B------:R-:W-:Y:S01]  /*a030*/  SHFL.IDX PT, R6, R6, 0x3, 0x1c1f ;  /* 0x007c1f0006067f89 */ /* 0x000fe200000e0000 */
[----:B------:R-:W-:-:S03]  /*a040*/  ISETP.GE.AND P6, PT, R13, R24, PT ;  /* 0x000000180d00720c */ /* 0x000fc60003fc6270 */
[----:B------:R4:W5:Y:S04]  /*a050*/  SHFL.IDX PT, R7, R0, 0x3, 0x1c1f ;  /* 0x007c1f0000077f89 */ /* 0x00096800000e0000 */
[----:B-1----:R1:W-:Y:S04]  /*a060*/  @!P4 ST.E [R4.64], R18 ;  /* 0x000000120400c985 */ /* 0x0023e8000c101906 */
[----:B------:R1:W1:Y:S04]  /*a070*/  SHFL.IDX PT, R2, R23, RZ, 0x1c1f ;  /* 0x001c1fff17027589 */ /* 0x00026800000e0000 */
[----:B------:R1:W1:Y:S01]  /*a080*/  SHFL.IDX PT, R3, R22, RZ, 0x1c1f ;  /* 0x001c1fff16037589 */ /* 0x00026200000e0000 */
[----:B----4-:R-:W-:-:S04]  /*a090*/  IADD3 R0, R12, 0x8, RZ ;  /* 0x000000080c007810 */ /* 0x010fc80007ffe0ff */
[CC--:B------:R-:W-:Y:S02]  /*a0a0*/  ISETP.GE.OR P3, PT, R0.reuse, R24.reuse, P1 ;  /* 0x000000180000720c */ /* 0x0c0fe40000f66670 */
[-C--:B------:R-:W-:Y:S02]  /*a0b0*/  ISETP.GE.OR P1, PT, R13, R24.reuse, P1 ;  /* 0x000000180d00720c */ /* 0x080fe40000f26670 */
[----:B------:R-:W-:Y:S02]  /*a0c0*/  ISETP.GE.AND P0, PT, R0, R24, PT ;  /* 0x000000180000720c */ /* 0x000fe40003f06270 */
[----:B------:R-:W-:-:S05]  /*a0d0*/  LOP3.LUT R0, R17, 0x7ffffffc, RZ, 0xc0, !PT ;  /* 0x7ffffffc11007812 */ /* 0x000fca00078ec0ff */
[----:B------:R-:W-:Y:S02]  /*a0e0*/  IMAD.IADD R0, R16, 0x1, -R0 ;  /* 0x0000000110007824 */ /* 0x000fe400078e0a00 */
[----:B--2---:R2:W-:Y:S03]  /*a0f0*/  @!P3 ST.E [R10.64], R19 ;  /* 0x000000130a00b985 */ /* 0x0045e6000c101906 */
[----:B------:R-:W-:Y:S01]  /*a100*/  SHF.L.U32 R0, R0, 0x1, RZ ;  /* 0x0000000100007819 */ /* 0x000fe200000006ff */
[----:B---3--:R2:W-:Y:S04]  /*a110*/  @!P2 ST.E [R8.64], R20 ;  /* 0x000000140800a985 */ /* 0x0085e8000c101906 */
[----:B-----5:R2:W-:Y:S01]  /*a120*/  @!P1 ST.E [R6.64], R21 ;  /* 0x0000001506009985 */ /* 0x0205e2000c101906 */
[----:B------:R-:W-:-:S13]  /*a130*/  ISETP.GE.AND P1, PT, R12, R24, PT ;  /* 0x000000180c00720c */ /* 0x000fda0003f26270 */
[----:B------:R-:W-:Y:S05]  /*a140*/  @P1 BRA `(.L_x_14) ;  /* 0x0000045000001947 */ /* 0x000fea0003800000 */
[C---:B-12---:R-:W-:Y:S02]  /*a150*/  IADD3 R6, R0.reuse, 0x8, RZ ;  /* 0x0000000800067810 */ /* 0x046fe40007ffe0ff */
[----:B------:R-:W-:Y:S02]  /*a160*/  IADD3 R5, R0, 0x10, RZ ;  /* 0x0000001000057810 */ /* 0x000fe40007ffe0ff */
[----:B------:R-:W-:Y:S02]  /*a170*/  ISETP.GE.AND P3, PT, R6, c[0x0][0x3c8], PT ;  /* 0x0000f20006007a0c */ /* 0x000fe40003f66270 */
[----:B------:R-:W-:Y:S02]  /*a180*/  ISETP.GE.AND P2, PT, R5, c[0x0][0x3c8], PT ;  /* 0x0000f20005007a0c */ /* 0x000fe40003f46270 */
[C---:B------:R-:W-:Y:S02]  /*a190*/  IADD3 R4, R0.reuse, 0x18, RZ ;  /* 0x0000001800047810 */ /* 0x040fe40007ffe0ff */
[----:B------:R-:W-:-:S02]  /*a1a0*/  ISETP.GE.AND P4, PT, R0, c[0x0][0x3c8], PT ;  /* 0x0000f20000007a0c */ /* 0x000fc40003f86270 */
[----:B------:R-:W-:-:S05]  /*a1b0*/  ISETP.GE.AND P1, PT, R4, c[0x0][0x3c8], PT ;  /* 0x0000f20004007a0c */ /* 0x000fca0003f26270 */
[----:B------:R-:W-:Y:S02]  /*a1c0*/  @!P3 LEA.HI R6, R6, R6, RZ, 0x1 ;  /* 0x000000060606b211 */ /* 0x000fe400078f08ff */
[----:B------:R-:W-:Y:S02]  /*a1d0*/  @!P2 LEA.HI R5, R5, R5, RZ, 0x1 ;  /* 0x000000050505a211 */ /* 0x000fe400078f08ff */
[----:B------:R-:W-:Y:S02]  /*a1e0*/  @!P3 LOP3.LUT R6, R6, 0xfffffffe, RZ, 0xc0, !PT ;  /* 0xfffffffe0606b812 */ /* 0x000fe400078ec0ff */
[----:B------:R-:W-:Y:S01]  /*a1f0*/  @!P2 LOP3.LUT R5, R5, 0xfffffffe, RZ, 0xc0, !PT ;  /* 0xfffffffe0505a812 */ /* 0x000fe200078ec0ff */
[----:B------:R-:W-:Y:S01]  /*a200*/  @!P4 IMAD.WIDE R8, R0, 0x4, R2 ;  /* 0x000000040008c825 */ /* 0x000fe200078e0202 */
[----:B------:R-:W-:-:S03]  /*a210*/  @!P1 LEA.HI R10, R4, R4, RZ, 0x1 ;  /* 0x00000004040a9211 */ /* 0x000fc600078f08ff */
[--C-:B------:R-:W-:Y:S01]  /*a220*/  @!P3 IMAD.WIDE R6, R6, 0x4, R2.reuse ;  /* 0x000000040606b825 */ /* 0x100fe200078e0202 */
[----:B------:R1:W-:Y:S03]  /*a230*/  @!P4 ST.E.64 [R8.64], R112 ;  /* 0x000000700800c985 */ /* 0x0003e6000c101b06 */
[----:B------:R-:W-:Y:S01]  /*a240*/  @!P2 IMAD.WIDE R4, R5, 0x4, R2 ;  /* 0x000000040504a825 */ /* 0x000fe200078e0202 */
[----:B------:R2:W-:Y:S04]  /*a250*/  @!P3 ST.E.64 [R6.64], R120 ;  /* 0x000000780600b985 */ /* 0x0005e8000c101b06 */
[----:B------:R3:W-:Y:S01]  /*a260*/  @!P2 ST.E.64 [R4.64], R124 ;  /* 0x0000007c0400a985 */ /* 0x0007e2000c101b06 */
[----:B-1----:R-:W-:-:S02]  /*a270*/  @!P1 LOP3.LUT R8, R10, 0xfffffffe, RZ, 0xc0, !PT ;  /* 0xfffffffe0a089812 */ /* 0x002fc400078ec0ff */
[----:B------:R-:W-:-:S03]  /*a280*/  IADD3 R9, R0, 0x20, RZ ;  /* 0x0000002000097810 */ /* 0x000fc60007ffe0ff */
[----:B--2---:R-:W-:Y:S01]  /*a290*/  @!P1 IMAD.WIDE R6, R8, 0x4, R2 ;  /* 0x0000000408069825 */ /* 0x004fe200078e0202 */
[----:B------:R-:W-:Y:S02]  /*a2a0*/  ISETP.GE.AND P4, PT, R9, c[0x0][0x3c8], PT ;  /* 0x0000f20009007a0c */ /* 0x000fe40003f86270 */
[C---:B---3--:R-:W-:Y:S02]  /*a2b0*/  IADD3 R5, R0.reuse, 0x28, RZ ;  /* 0x0000002800057810 */ /* 0x048fe40007ffe0ff */
[C---:B------:R-:W-:Y:S01]  /*a2c0*/  IADD3 R4, R0.reuse, 0x30, RZ ;  /* 0x0000003000047810 */ /* 0x040fe20007ffe0ff */
[----:B------:R1:W-:Y:S01]  /*a2d0*/  @!P1 ST.E.64 [R6.64], R136 ;  /* 0x0000008806009985 */ /* 0x0003e2000c101b06 */
[----:B------:R-:W-:Y:S02]  /*a2e0*/  IADD3 R8, R0, 0x38, RZ ;  /* 0x0000003800087810 */ /* 0x000fe40007ffe0ff */
[----:B------:R-:W-:Y:S02]  /*a2f0*/  ISETP.GE.AND P3, PT, R5, c[0x0][0x3c8], PT ;  /* 0x0000f20005007a0c */ /* 0x000fe40003f66270 */
[----:B------:R-:W-:-:S02]  /*a300*/  ISETP.GE.AND P2, PT, R4, c[0x0][0x3c8], PT ;  /* 0x0000f20004007a0c */ /* 0x000fc40003f46270 */
[----:B------:R-:W-:Y:S02]  /*a310*/  ISETP.GE.AND P1, PT, R8, c[0x0][0x3c8], PT ;  /* 0x0000f20008007a0c */ /* 0x000fe40003f26270 */
[----:B------:R-:W-:-:S09]  /*a320*/  @!P4 LEA.HI R9, R9, R9, RZ, 0x1 ;  /* 0x000000090909c211 */ /* 0x000fd200078f08ff */
[----:B------:R-:W-:Y:S02]  /*a330*/  @!P2 LEA.HI R4, R4, R4, RZ, 0x1 ;  /* 0x000000040404a211 */ /* 0x000fe400078f08ff */
[----:B------:R-:W-:-:S04]  /*a340*/  @!P1 LEA.HI R8, R8, R8, RZ, 0x1 ;  /* 0x0000000808089211 */ /* 0x000fc800078f08ff */
[----:B------:R-:W-:Y:S02]  /*a350*/  @!P1 LOP3.LUT R10, R8, 0xfffffffe, RZ, 0xc0, !PT ;  /* 0xfffffffe080a9812 */ /* 0x000fe400078ec0ff */
[----:B-1----:R-:W-:Y:S02]  /*a360*/  @!P3 LEA.HI R6, R5, R5, RZ, 0x1 ;  /* 0x000000050506b211 */ /* 0x002fe400078f08ff */
[----:B------:R-:W-:Y:S02]  /*a370*/  @!P4 LOP3.LUT R5, R9, 0xfffffffe, RZ, 0xc0, !PT ;  /* 0xfffffffe0905c812 */ /* 0x000fe400078ec0ff */
[----:B------:R-:W-:Y:S02]  /*a380*/  @!P3 LOP3.LUT R9, R6, 0xfffffffe, RZ, 0xc0, !PT ;  /* 0xfffffffe0609b812 */ /* 0x000fe400078ec0ff */
[----:B------:R-:W-:Y:S01]  /*a390*/  @!P2 LOP3.LUT R6, R4, 0xfffffffe, RZ, 0xc0, !PT ;  /* 0xfffffffe0406a812 */ /* 0x000fe200078ec0ff */
[----:B------:R-:W-:-:S04]  /*a3a0*/  @!P4 IMAD.WIDE R4, R5, 0x4, R2 ;  /* 0x000000040504c825 */ /* 0x000fc800078e0202 */
[--C-:B------:R-:W-:Y:S01]  /*a3b0*/  @!P3 IMAD.WIDE R8, R9, 0x4, R2.reuse ;  /* 0x000000040908b825 */ /* 0x100fe200078e0202 */
[----:B------:R1:W-:Y:S03]  /*a3c0*/  @!P4 ST.E.64 [R4.64], R140 ;  /* 0x0000008c0400c985 */ /* 0x0003e6000c101b06 */
[--C-:B------:R-:W-:Y:S01]  /*a3d0*/  @!P2 IMAD.WIDE R6, R6, 0x4, R2.reuse ;  /* 0x000000040606a825 */ /* 0x100fe200078e0202 */
[----:B------:R2:W-:Y:S04]  /*a3e0*/  @!P3 ST.E.64 [R8.64], R152 ;  /* 0x000000980800b985 */ /* 0x0005e8000c101b06 */
[----:B------:R3:W-:Y:S01]  /*a3f0*/  @!P2 ST.E.64 [R6.64], R156 ;  /* 0x0000009c0600a985 */ /* 0x0007e2000c101b06 */
[----:B-1----:R-:W-:Y:S01]  /*a400*/  @!P1 IMAD.WIDE R4, R10, 0x4, R2 ;  /* 0x000000040a049825 */ /* 0x002fe200078e0202 */
[----:B--2---:R-:W-:-:S04]  /*a410*/  IADD3 R8, R0, 0x40, RZ ;  /* 0x0000004000087810 */ /* 0x004fc80007ffe0ff */
[----:B------:R1:W-:Y:S01]  /*a420*/  @!P1 ST.E.64 [R4.64], R168 ;  /* 0x000000a804009985 */ /* 0x0003e2000c101b06 */
[----:B---3--:R-:W-:Y:S02]  /*a430*/  IADD3 R6, R0, 0x48, RZ ;  /* 0x0000004800067810 */ /* 0x008fe40007ffe0ff */
[----:B------:R-:W-:Y:S02]  /*a440*/  ISETP.GE.AND P4, PT, R8, c[0x0][0x3c8], PT ;  /* 0x0000f20008007a0c */ /* 0x000fe40003f86270 */
[----:B------:R-:W-:-:S11]  /*a450*/  ISETP.GE.AND P3, PT, R6, c[0x0][0x3c8], PT ;  /* 0x0000f20006007a0c */ /* 0x000fd60003f66270 */
[----:B------:R-:W-:Y:S02]  /*a460*/  @!P4 LEA.HI R8, R8, R8, RZ, 0x1 ;  /* 0x000000080808c211 */ /* 0x000fe400078f08ff */
[----:B------:R-:W-:-:S04]  /*a470*/  @!P3 LEA.HI R7, R6, R6, RZ, 0x1 ;  /* 0x000000060607b211 */ /* 0x000fc800078f08ff */
[----:B------:R-:W-:Y:S02]  /*a480*/  @!P3 LOP3.LUT R7, R7, 0xfffffffe, RZ, 0xc0, !PT ;  /* 0xfffffffe0707b812 */ /* 0x000fe400078ec0ff */
[C---:B-1----:R-:W-:Y:S02]  /*a490*/  IADD3 R5, R0.reuse, 0x50, RZ ;  /* 0x0000005000057810 */ /* 0x042fe40007ffe0ff */
[----:B------:R-:W-:Y:S02]  /*a4a0*/  IADD3 R4, R0, 0x58, RZ ;  /* 0x0000005800047810 */ /* 0x000fe40007ffe0ff */
[----:B------:R-:W-:Y:S02]  /*a4b0*/  ISETP.GE.AND P2, PT, R5, c[0x0][0x3c8], PT ;  /* 0x0000f20005007a0c */ /* 0x000fe40003f46270 */
[----:B------:R-:W-:-:S11]  /*a4c0*/  ISETP.GE.AND P1, PT, R4, c[0x0][0x3c8], PT ;  /* 0x0000f20004007a0c */ /* 0x000fd60003f26270 */
[----:B------:R-:W-:Y:S02]  /*a4d0*/  @!P2 LEA.HI R6, R5, R5, RZ, 0x1 ;  /* 0x000000050506a211 */ /* 0x000fe400078f08ff */
[----:B------:R-:W-:Y:S02]  /*a4e0*/  @!P1 LEA.HI R4, R4, R4, RZ, 0x1 ;  /* 0x0000000404049211 */ /* 0x000fe400078f08ff */
[----:B------:R-:W-:Y:S02]  /*a4f0*/  @!P4 LOP3.LUT R5, R8, 0xfffffffe, RZ, 0xc0, !PT ;  /* 0xfffffffe0805c812 */ /* 0x000fe400078ec0ff */
[----:B------:R-:W-:Y:S01]  /*a500*/  @!P2 LOP3.LUT R10, R6, 0xfffffffe, RZ, 0xc0, !PT ;  /* 0xfffffffe060aa812 */ /* 0x000fe200078ec0ff */
[----:B------:R-:W-:Y:S01]  /*a510*/  @!P3 IMAD.WIDE R6, R7, 0x4, R2 ;  /* 0x000000040706b825 */ /* 0x000fe200078e0202 */
[----:B------:R-:W-:-:S03]  /*a520*/  @!P1 LOP3.LUT R11, R4, 0xfffffffe, RZ, 0xc0, !PT ;  /* 0xfffffffe040b9812 */ /* 0x000fc600078ec0ff */
[----:B------:R-:W-:-:S04]  /*a530*/  @!P4 IMAD.WIDE R8, R5, 0x4, R2 ;  /* 0x000000040508c825 */ /* 0x000fc800078e0202 */
[--C-:B------:R-:W-:Y:S01]  /*a540*/  @!P2 IMAD.WIDE R4, R10, 0x4, R2.reuse ;  /* 0x000000040a04a825 */ /* 0x100fe200078e0202 */
[----:B------:R1:W-:Y:S03]  /*a550*/  @!P4 ST.E.64 [R8.64], R68 ;  /* 0x000000440800c985 */ /* 0x0003e6000c101b06 */
[----:B------:R-:W-:Y:S01]  /*a560*/  @!P1 IMAD.WIDE R2, R11, 0x4, R2 ;  /* 0x000000040b029825 */ /* 0x000fe200078e0202 */
[----:B------:R1:W-:Y:S04]  /*a570*/  @!P3 ST.E.64 [R6.64], R80 ;  /* 0x000000500600b985 */ /* 0x0003e8000c101b06 */
[----:B------:R1:W-:Y:S04]  /*a580*/  @!P2 ST.E.64 [R4.64], R84 ;  /* 0x000000540400a985 */ /* 0x0003e8000c101b06 */
[----:B------:R1:W-:Y:S02]  /*a590*/  @!P1 ST.E.64 [R2.64], R96 ;  /* 0x0000006002009985 */ /* 0x0003e4000c101b06 */
.L_x_14:
[----:B-1----:R-:W-:Y:S05]  /*a5a0*/  BSYNC B0 ;  /* 0x0000000000007941 */ /* 0x002fea0003800000 */
.L_x_13:
[----:B------:R1:W3:Y:S01]  /*a5b0*/  SHFL.IDX PT, R3, R22, 0x1, 0x1c1f ;  /* 0x003c1f0016037f89 */ /* 0x0002e200000e0000 */
[----:B------:R-:W-:Y:S03]  /*a5c0*/  BSSY B0, `(.L_x_15) ;  /* 0x0000048000007945 */ /* 0x000fe60003800000 */
[----:B------:R1:W4:Y:S01]  /*a5d0*/  SHFL.IDX PT, R2, R23, 0x1, 0x1c1f ;  /* 0x003c1f0017027f89 */ /* 0x00032200000e0000 */
[----:B------:R-:W-:Y:S05]  /*a5e0*/  @P0 BRA `(.L_x_16) ;  /* 0x0000045000000947 */ /* 0x000fea0003800000 */
[C---:B------:R-:W-:Y:S02]  /*a5f0*/  IADD3 R4, R0.reuse, 0x8, RZ ;  /* 0x0000000800047810 */ /* 0x040fe40007ffe0ff */
[----:B------:R-:W-:-:S02]  /*a600*/  ISETP.GE.AND P1, PT, R0, c[0x0][0x3c8], PT ;  /* 0x0000f20000007a0c */ /* 0x000fc40003f26270 */
[----:B------:R-:W-:Y:S02]  /*a610*/  ISETP.GE.AND P0, PT, R4, c[0x0][0x3c8], PT ;  /* 0x0000f20004007a0c */ /* 0x000fe40003f06270 */
[C---:B--2---:R-:W-:Y:S02]  /*a620*/  IADD3 R8, R0.reuse, 0x10, RZ ;  /* 0x0000001000087810 */ /* 0x044fe40007ffe0ff */
[C---:B------:R-:W-:Y:S02]  /*a630*/  IADD3 R9, R0.reuse, 0x18, RZ ;  /* 0x0000001800097810 */ /* 0x040fe40007ffe0ff */
[C---:B------:R-:W-:Y:S02]  /*a640*/  IADD3 R10, R0.reuse, 0x20, RZ ;  /* 0x00000020000a7810 */ /* 0x040fe40007ffe0ff */
[----:B------:R-:W-:Y:S02]  /*a650*/  IADD3 R11, R0, 0x28, RZ ;  /* 0x00000028000b7810 */ /* 0x000fe40007ffe0ff */
[----:B------:R-:W-:Y:S01]  /*a660*/  ISETP.GE.AND P4, PT, R8, c[0x0][0x3c8], PT ;  /* 0x0000f20008007a0c */ /* 0x000fe20003f86270 */
[C---:B---34-:R-:W-:Y:S01]  /*a670*/  @!P1 IMAD.WIDE R6, R0.reuse, 0x4, R2 ;  /* 0x0000000400069825 */ /* 0x058fe200078e0202 */
[----:B------:R-:W-:-:S02]  /*a680*/  IADD3 R12, R0, 0x30, RZ ;  /* 0x00000030000c7810 */ /* 0x000fc40007ffe0ff */
[----:B------:R-:W-:Y:S02]  /*a690*/  @!P0 LEA.HI R4, R4, R4, RZ, 0x1 ;  /* 0x0000000404048211 */ /* 0x000fe400078f08ff */
[----:B------:R-:W-:Y:S01]  /*a6a0*/  ISETP.GE.AND P3, PT, R9, c[0x0][0x3c8], PT ;  /* 0x0000f20009007a0c */ /* 0x000fe20003f66270 */
[----:B------:R2:W-:Y:S01]  /*a6b0*/  @!P1 ST.E.64 [R6.64], R114 ;  /* 0x0000007206009985 */ /* 0x0005e2000c101b06 */
[----:B------:R-:W-:Y:S02]  /*a6c0*/  @!P0 LOP3.LUT R4, R4, 0xfffffffe, RZ, 0xc0, !PT ;  /* 0xfffffffe04048812 */ /* 0x000fe400078ec0ff */
[----:B------:R-:W-:Y:S02]  /*a6d0*/  ISETP.GE.AND P2, PT, R10, c[0x0][0x3c8], PT ;  /* 0x0000f2000a007a0c */ /* 0x000fe40003f46270 */
[----:B------:R-:W-:Y:S01]  /*a6e0*/  ISETP.GE.AND P1, PT, R11, c[0x0][0x3c8], PT ;  /* 0x0000f2000b007a0c */ /* 0x000fe20003f26270 */
[----:B------:R-:W-:-:S05]  /*a6f0*/  @!P0 IMAD.WIDE R4, R4, 0x4, R2 ;  /* 0x0000000404048825 */ /* 0x000fca00078e0202 */
[----:B------:R3:W-:Y:S01]  /*a700*/  @!P0 ST.E.64 [R4.64], R122 ;  /* 0x0000007a04008985 */ /* 0x0007e2000c101b06 */
[----:B------:R-:W-:-:S13]  /*a710*/  ISETP.GE.AND P0, PT, R12, c[0x0][0x3c8], PT ;  /* 0x0000f2000c007a0c */ /* 0x000fda0003f06270 */
[----:B------:R-:W-:Y:S02]  /*a720*/  @!P0 LEA.HI R12, R12, R12, RZ, 0x1 ;  /* 0x0000000c0c0c8211 */ /* 0x000fe400078f08ff */
[----:B--2---:R-:W-:Y:S02]  /*a730*/  @!P3 LEA.HI R6, R9, R9, RZ, 0x1 ;  /* 0x000000090906b211 */ /* 0x004fe400078f08ff */
[----:B------:R-:W-:Y:S02]  /*a740*/  @!P1 LEA.HI R7, R11, R11, RZ, 0x1 ;  /* 0x0000000b0b079211 */ /* 0x000fe400078f08ff */
[----:B------:R-:W-:Y:S02]  /*a750*/  @!P3 LOP3.LUT R6, R6, 0xfffffffe, RZ, 0xc0, !PT ;  /* 0xfffffffe0606b812 */ /* 0x000fe400078ec0ff */
[----:B------:R-:W-:Y:S02]  /*a760*/  @!P1 LOP3.LUT R7, R7, 0xfffffffe, RZ, 0xc0, !PT ;  /* 0xfffffffe07079812 */ /* 0x000fe400078ec0ff */
[----:B------:R-:W-:-:S02]  /*a770*/  @!P0 LOP3.LUT R12, R12, 0xfffffffe, RZ, 0xc0, !PT ;  /* 0xfffffffe0c0c8812 */ /* 0x000fc400078ec0ff */
[----:B---3--:R-:W-:Y:S01]  /*a780*/  @!P4 LEA.HI R4, R8, R8, RZ, 0x1 ;  /* 0x000000080804c211 */ /* 0x008fe200078f08ff */
[--C-:B------:R-:W-:Y:S01]  /*a790*/  @!P3 IMAD.WIDE R8, R6, 0x4, R2.reuse ;  /* 0x000000040608b825 */ /* 0x100fe200078e0202 */
[----:B------:R-:W-:Y:S02]  /*a7a0*/  @!P2 LEA.HI R5, R10, R10, RZ, 0x1 ;  /* 0x0000000a0a05a211 */ /* 0x000fe400078f08ff */
[----:B------:R-:W-:Y:S01]  /*a7b0*/  @!P4 LOP3.LUT R4, R4, 0xfffffffe, RZ, 0xc0, !PT ;  /* 0xfffffffe0404c812 */ /* 0x000fe200078ec0ff */
[----:B------:R-:W-:Y:S01]  /*a7c0*/  @!P1 IMAD.WIDE R6, R7, 0x4, R2 ;  /* 0x0000000407069825 */ /* 0x000fe200078e0202 */
[----:B------:R-:W-:-:S03]  /*a7d0*/  @!P2 LOP3.LUT R10, R5, 0xfffffffe, RZ, 0xc0, !PT ;  /* 0xfffffffe050aa812 */ /* 0x000fc600078ec0ff */
[----:B------:R-:W-:-:S04]  /*a7e0*/  @!P4 IMAD.WIDE R4, R4, 0x4, R2 ;  /* 0x000000040404c825 */ /* 0x000fc800078e0202 */
[--C-:B------:R-:W-:Y:S01]  /*a7f0*/  @!P2 IMAD.WIDE R10, R10, 0x4, R2.reuse ;  /* 0x000000040a0aa825 */ /* 0x100fe200078e0202 */
[----:B------:R2:W-:Y:S04]  /*a800*/  @!P4 ST.E.64 [R4.64], R126 ;  /* 0x0000007e0400c985 */ /* 0x0005e8000c101b06 */
[----:B------:R3:W-:Y:S04]  /*a810*/  @!P3 ST.E.64 [R8.64], R138 ;  /* 0x0000008a0800b985 */ /* 0x0007e8000c101b06 */
[----:B------:R-:W-:Y:S04]  /*a820*/  @!P2 ST.E.64 [R10.64], R142 ;  /* 0x0000008e0a00a985 */ /* 0x000fe8000c101b06 */
[----:B------:R4:W-:Y:S01]  /*a830*/  @!P1 ST.E.64 [R6.64], R154 ;  /* 0x0000009a06009985 */ /* 0x0009e2000c101b06 */
[----:B--2---:R-:W-:Y:S01]  /*a840*/  @!P0 IMAD.WIDE R4, R12, 0x4, R2 ;  /* 0x000000040c048825 */ /* 0x004fe200078e0202 */
[----:B---3--:R-:W-:-:S04]  /*a850*/  IADD3 R8, R0, 0x38, RZ ;  /* 0x0000003800087810 */ /* 0x008fc80007ffe0ff */
[----:B------:R2:W-:Y:S01]  /*a860*/  @!P0 ST.E.64 [R4.64], R158 ;  /* 0x0000009e04008985 */ /* 0x0005e2000c101b06 */
[----:B------:R-:W-:Y:S02]  /*a870*/  ISETP.GE.AND P4, PT, R8, c[0x0][0x3c8], PT ;  /* 0x0000f20008007a0c */ /* 0x000fe40003f86270 */
[C---:B----4-:R-:W-:Y:S02]  /*a880*/  IADD3 R7, R0.reuse, 0x40, RZ ;  /* 0x0000004000077810 */ /* 0x050fe40007ffe0ff */
[----:B------:R-:W-:Y:S02]  /*a890*/  IADD3 R6, R0, 0x48, RZ ;  /* 0x0000004800067810 */ /* 0x000fe40007ffe0ff */
[----:B------:R-:W-:Y:S02]  /*a8a0*/  ISETP.GE.AND P3, PT, R7, c[0x0][0x3c8], PT ;  /* 0x0000f20007007a0c */ /* 0x000fe40003f66270 */
[----:B------:R-:W-:-:S05]  /*a8b0*/  ISETP.GE.AND P2, PT, R6, c[0x0][0x3c8], PT ;  /* 0x0000f20006007a0c */ /* 0x000fca0003f46270 */
[----:B------:R-:W-:-:S06]  /*a8c0*/  @!P4 LEA.HI R9, R8, R8, RZ, 0x1 ;  /* 0x000000080809c211 */ /* 0x000fcc00078f08ff */
[----:B------:R-:W-:Y:S02]  /*a8d0*/  @!P3 LEA.HI R8, R7, R7, RZ, 0x1 ;  /* 0x000000070708b211 */ /* 0x000fe400078f08ff */
[----:B------:R-:W-:Y:S02]  /*a8e0*/  @!P2 LEA.HI R7, R6, R6, RZ, 0x1 ;  /* 0x000000060607a211 */ /* 0x000fe400078f08ff */
[----:B------:R-:W-:Y:S02]  /*a8f0*/  @!P3 LOP3.LUT R8, R8, 0xfffffffe, RZ, 0xc0, !PT ;  /* 0xfffffffe0808b812 */ /* 0x000fe400078ec0ff */
[C---:B--2---:R-:W-:Y:S02]  /*a900*/  IADD3 R5, R0.reuse, 0x50, RZ ;  /* 0x0000005000057810 */ /* 0x044fe40007ffe0ff */
[----:B------:R-:W-:Y:S02]  /*a910*/  IADD3 R4, R0, 0x58, RZ ;  /* 0x0000005800047810 */ /* 0x000fe40007ffe0ff */
[----:B------:R-:W-:-:S02]  /*a920*/  ISETP.GE.AND P1, PT, R5, c[0x0][0x3c8], PT ;  /* 0x0000f20005007a0c */ /* 0x000fc40003f26270 */
[----:B------:R-:W-:Y:S02]  /*a930*/  ISETP.GE.AND P0, PT, R4, c[0x0][0x3c8], PT ;  /* 0x0000f20004007a0c */ /* 0x000fe40003f06270 */
[----:B------:R-:W-:-:S09]  /*a940*/  @!P2 LOP3.LUT R7, R7, 0xfffffffe, RZ, 0xc0, !PT ;  /* 0xfffffffe0707a812 */ /* 0x000fd200078ec0ff */
[----:B------:R-:W-:Y:S02]  /*a950*/  @!P1 LEA.HI R6, R5, R5, RZ, 0x1 ;  /* 0x0000000505069211 */ /* 0x000fe400078f08ff */
[----:B------:R-:W-:Y:S02]  /*a960*/  @!P0 LEA.HI R4, R4, R4, RZ, 0x1 ;  /* 0x0000000404048211 */ /* 0x000fe400078f08ff */
[----:B------:R-:W-:Y:S01]  /*a970*/  @!P4 LOP3.LUT R5, R9, 0xfffffffe, RZ, 0xc0, !PT ;  /* 0xfffffffe0905c812 */ /* 0x000fe200078ec0ff */
[--C-:B------:R-:W-:Y:S01]  /*a980*/  @!P3 IMAD.WIDE R8, R8, 0x4, R2.reuse ;  /* 0x000000040808b825 */ /* 0x100fe200078e0202 */
[----:B------:R-:W-:Y:S02]  /*a990*/  @!P1 LOP3.LUT R12, R6, 0xfffffffe, RZ, 0xc0, !PT ;  /* 0xfffffffe060c9812 */ /* 0x000fe400078ec0ff */
[----:B------:R-:W-:Y:S01]  /*a9a0*/  @!P0 LOP3.LUT R13, R4, 0xfffffffe, RZ, 0xc0, !PT ;  /* 0xfffffffe040d8812 */ /* 0x000fe200078ec0ff */
[----:B------:R-:W-:-:S04]  /*a9b0*/  @!P4 IMAD.WIDE R10, R5, 0x4, R2 ;  /* 0x00000004050ac825 */ /* 0x000fc800078e0202 */
[--C-:B------:R-:W-:Y:S01]  /*a9c0*/  @!P2 IMAD.WIDE R6, R7, 0x4, R2.reuse ;  /* 0x000000040706a825 */ /* 0x100fe200078e0202 */
[----:B------:R2:W-:Y:S03]  /*a9d0*/  @!P4 ST.E.64 [R10.64], R170 ;  /* 0x000000aa0a00c985 */ /* 0x0005e6000c101b06 */
[--C-:B------:R-:W-:Y:S01]  /*a9e0*/  @!P1 IMAD.WIDE R4, R12, 0x4, R2.reuse ;  /* 0x000000040c049825 */ /* 0x100fe200078e0202 */
[----:B------:R2:W-:Y:S03]  /*a9f0*/  @!P3 ST.E.64 [R8.64], R70 ;  /* 0x000000460800b985 */ /* 0x0005e6000c101b06 */
[----:B------:R-:W-:Y:S01]  /*aa00*/  @!P0 IMAD.WIDE R2, R13, 0x4, R2 ;  /* 0x000000040d028825 */ /* 0x000fe200078e0202 */
[----:B------:R2:W-:Y:S04]  /*aa10*/  @!P2 ST.E.64 [R6.64], R82 ;  /* 0x000000520600a985 */ /* 0x0005e8000c101b06 */
[----:B------:R2:W-:Y:S04]  /*aa20*/  @!P1 ST.E.64 [R4.64], R86 ;  /* 0x0000005604009985 */ /* 0x0005e8000c101b06 */
[----:B------:R2:W-:Y:S02]  /*aa30*/  @!P0 ST.E.64 [R2.64], R98 ;  /* 0x0000006202008985 */ /* 0x0005e4000c101b06 */
.L_x_16:
[----:B------:R-:W-:Y:S05]  /*aa40*/  BSYNC B0 ;  /* 0x0000000000007941 */ /* 0x000fea0003800000 */
.L_x_15:
[----:B--23--:R2:W3:Y:S01]  /*aa50*/  SHFL.IDX PT, R3, R22, 0x2, 0x1c1f ;  /* 0x005c1f0016037f89 */ /* 0x00c4e200000e0000 */
[----:B------:R-:W-:Y:S03]  /*aa60*/  BSSY B0, `(.L_x_17) ;  /* 0x0000048000007945 */ /* 0x000fe60003800000 */
[----:B----4-:R2:W4:Y:S01]  /*aa70*/  SHFL.IDX PT, R2, R23, 0x2, 0x1c1f ;  /* 0x005c1f0017027f89 */ /* 0x01052200000e0000 */
[----:B------:R-:W-:Y:S05]  /*aa80*/  @P5 BRA `(.L_x_18) ;  /* 0x0000045000005947 */ /* 0x000fea0003800000 */
[C---:B------:R-:W-:Y:S02]  /*aa90*/  IADD3 R6, R0.reuse, 0x8, RZ ;  /* 0x0000000800067810 */ /* 0x040fe40007ffe0ff */
[----:B------:R-:W-:-:S02]  /*aaa0*/  IADD3 R5, R0, 0x10, RZ ;  /* 0x0000001000057810 */ /* 0x000fc40007ffe0ff */
[C---:B------:R-:W-:Y:S02]  /*aab0*/  IADD3 R4, R0.reuse, 0x18, RZ ;  /* 0x0000001800047810 */ /* 0x040fe40007ffe0ff */
[C---:B------:R-:W-:Y:S02]  /*aac0*/  ISETP.GE.AND P5, PT, R0.reuse, c[0x0][0x3c8], PT ;  /* 0x0000f20000007a0c */ /* 0x040fe40003fa6270 */
[----:B------:R-:W-:Y:S02]  /*aad0*/  IADD3 R7, R0, 0x20, RZ ;  /* 0x0000002000077810 */ /* 0x000fe40007ffe0ff */
[----:B------:R-:W-:Y:S02]  /*aae0*/  ISETP.GE.AND P4, PT, R6, c[0x0][0x3c8], PT ;  /* 0x0000f20006007a0c */ /* 0x000fe40003f86270 */
[----:B------:R-:W-:Y:S02]  /*aaf0*/  IADD3 R10, R0, 0x28, RZ ;  /* 0x00000028000a7810 */ /* 0x000fe40007ffe0ff */
[----:B------:R-:W-:-:S02]  /*ab00*/  ISETP.GE.AND P3, PT, R5, c[0x0][0x3c8], PT ;  /* 0x0000f20005007a0c */ /* 0x000fc40003f66270 */
[----:B------:R-:W-:Y:S02]  /*ab10*/  ISETP.GE.AND P2, PT, R4, c[0x0][0x3c8], PT ;  /* 0x0000f20004007a0c */ /* 0x000fe40003f46270 */
[----:B------:R-:W-:Y:S01]  /*ab20*/  ISETP.GE.AND P1, PT, R7, c[0x0][0x3c8], PT ;  /* 0x0000f20007007a0c */ /* 0x000fe20003f26270 */
[----:B---34-:R-:W-:Y:S01]  /*ab30*/  @!P5 IMAD.WIDE R8, R0, 0x4, R2 ;  /* 0x000000040008d825 */ /* 0x018fe200078e0202 */
[----:B------:R-:W-:-:S03]  /*ab40*/  ISETP.GE.AND P0, PT, R10, c[0x0][0x3c8], PT ;  /* 0x0000f2000a007a0c */ /* 0x000fc60003f06270 */
[----:B------:R-:W-:Y:S01]  /*ab50*/  @!P4 LEA.HI R6, R6, R6, RZ, 0x1 ;  /* 0x000000060606c211 */ /* 0x000fe200078f08ff */
[----:B------:R3:W-:Y:S03]  /*ab60*/  @!P5 ST.E.64 [R8.64], R108 ;  /* 0x0000006c0800d985 */ /* 0x0007e6000c101b06 */
[----:B------:R-:W-:Y:S02]  /*ab70*/  @!P3 LEA.HI R5, R5, R5, RZ, 0x1 ;  /* 0x000000050505b211 */ /* 0x000fe400078f08ff */
[----:B------:R-:W-:Y:S02]  /*ab80*/  @!P2 LEA.HI R4, R4, R4, RZ, 0x1 ;  /* 0x000000040404a211 */ /* 0x000fe400078f08ff */
[----:B------:R-:W-:Y:S02]  /*ab90*/  @!P4 LOP3.LUT R6, R6, 0xfffffffe, RZ, 0xc0, !PT ;  /* 0xfffffffe0606c812 */ /* 0x000fe400078ec0ff */
[----:B------:R-:W-:-:S02]  /*aba0*/  @!P1 LEA.HI R7, R7, R7, RZ, 0x1 ;  /* 0x0000000707079211 */ /* 0x000fc400078f08ff */
[----:B------:R-:W-:Y:S02]  /*abb0*/  @!P0 LEA.HI R10, R10, R10, RZ, 0x1 ;  /* 0x0000000a0a0a8211 */ /* 0x000fe400078f08ff */
[----:B------:R-:W-:Y:S02]  /*abc0*/  @!P2 LOP3.LUT R11, R4, 0xfffffffe, RZ, 0xc0, !PT ;  /* 0xfffffffe040ba812 */ /* 0x000fe400078ec0ff */
[----:B------:R-:W-:Y:S02]  /*abd0*/  @!P1 LOP3.LUT R7, R7, 0xfffffffe, RZ, 0xc0, !PT ;  /* 0xfffffffe07079812 */ /* 0x000fe400078ec0ff */
[----:B------:R-:W-:Y:S01]  /*abe0*/  @!P0 LOP3.LUT R12, R10, 0xfffffffe, RZ, 0xc0, !PT ;  /* 0xfffffffe0a0c8812 */ /* 0x000fe200078ec0ff */
[----:B------:R-:W-:Y:S01]  /*abf0*/  @!P2 IMAD.WIDE R10, R11, 0x4, R2 ;  /* 0x000000040b0aa825 */ /* 0x000fe200078e0202 */
[----:B---3--:R-:W-:-:S03]  /*ac00*/  @!P3 LOP3.LUT R8, R5, 0xfffffffe, RZ, 0xc0, !PT ;  /* 0xfffffffe0508b812 */ /* 0x008fc600078ec0ff */
[----:B------:R-:W-:-:S04]  /*ac10*/  @!P4 IMAD.WIDE R4, R6, 0x4, R2 ;  /* 0x000000040604c825 */ /* 0x000fc800078e0202 */
[--C-:B------:R-:W-:Y:S01]  /*ac20*/  @!P3 IMAD.WIDE R8, R8, 0x4, R2.reuse ;  /* 0x000000040808b825 */ /* 0x100fe200078e0202 */
[----:B------:R3:W-:Y:S03]  /*ac30*/  @!P4 ST.E.64 [R4.64], R116 ;  /* 0x000000740400c985 */ /* 0x0007e6000c101b06 */
[--C-:B------:R-:W-:Y:S01]  /*ac40*/  @!P1 IMAD.WIDE R6, R7, 0x4, R2.reuse ;  /* 0x0000000407069825 */ /* 0x100fe200078e0202 */
[----:B------:R4:W-:Y:S04]  /*ac50*/  @!P3 ST.E.64 [R8.64], R128 ;  /* 0x000000800800b985 */ /* 0x0009e8000c101b06 */
[----:B------:R-:W-:Y:S04]  /*ac60*/  @!P2 ST.E.64 [R10.64], R132 ;  /* 0x000000840a00a985 */ /* 0x000fe8000c101b06 */
[----:B------:R5:W-:Y:S01]  /*ac70*/  @!P1 ST.E.64 [R6.64], R144 ;  /* 0x0000009006009985 */ /* 0x000be2000c101b06 */
[----:B---3--:R-:W-:Y:S01]  /*ac80*/  @!P0 IMAD.WIDE R4, R12, 0x4, R2 ;  /* 0x000000040c048825 */ /* 0x008fe200078e0202 */
[----:B----4-:R-:W-:-:S04]  /*ac90*/  IADD3 R9, R0, 0x30, RZ ;  /* 0x0000003000097810 */ /* 0x010fc80007ffe0ff */
[----:B------:R3:W-:Y:S01]  /*aca0*/  @!P0 ST.E.64 [R4.64], R148 ;  /* 0x0000009404008985 */ /* 0x0007e2000c101b06 */
[----:B------:R-:W-:Y:S02]  /*acb0*/  IADD3 R8, R0, 0x38, RZ ;  /* 0x0000003800087810 */ /* 0x000fe40007ffe0ff */
[----:B------:R-:W-:Y:S02]  /*acc0*/  ISETP.GE.AND P5, PT, R9, c[0x0][0x3c8], PT ;  /* 0x0000f20009007a0c */ /* 0x000fe40003fa6270 */
[----:B------:R-:W-:Y:S02]  /*acd0*/  ISETP.GE.AND P4, PT, R8, c[0x0][0x3c8], PT ;  /* 0x0000f20008007a0c */ /* 0x000fe40003f86270 */
[C---:B-----5:R-:W-:Y:S02]  /*ace0*/  IADD3 R7, R0.reuse, 0x40, RZ ;  /* 0x0000004000077810 */ /* 0x060fe40007ffe0ff */
[----:B------:R-:W-:Y:S02]  /*acf0*/  IADD3 R6, R0, 0x48, RZ ;  /* 0x0000004800067810 */ /* 0x000fe40007ffe0ff */
[----:B------:R-:W-:-:S02]  /*ad00*/  ISETP.GE.AND P3, PT, R7, c[0x0][0x3c8], PT ;  /* 0x0000f20007007a0c */ /* 0x000fc40003f66270 */
[----:B------:R-:W-:-:S03]  /*ad10*/  ISETP.GE.AND P2, PT, R6, c[0x0][0x3c8], PT ;  /* 0x0000f20006007a0c */ /* 0x000fc60003f46270 */
[----:B------:R-:W-:Y:S02]  /*ad20*/  @!P5 LEA.HI R9, R9, R9, RZ, 0x1 ;  /* 0x000000090909d211 */ /* 0x000fe400078f08ff */
[----:B------:R-:W-:-:S04]  /*ad30*/  @!P4 LEA.HI R10, R8, R8, RZ, 0x1 ;  /* 0x00000008080ac211 */ /* 0x000fc800078f08ff */
[----:B------:R-:W-:Y:S02]  /*ad40*/  @!P4 LOP3.LUT R10, R10, 0xfffffffe, RZ, 0xc0, !PT ;  /* 0xfffffffe0a0ac812 */ /* 0x000fe400078ec0ff */
[----:B------:R-:W-:Y:S02]  /*ad50*/  @!P3 LEA.HI R8, R7, R7, RZ, 0x1 ;  /* 0x000000070708b211 */ /* 0x000fe400078f08ff */
[----:B------:R-:W-:Y:S01]  /*ad60*/  @!P2 LEA.HI R7, R6, R6, RZ, 0x1 ;  /* 0x000000060607a211 */ /* 0x000fe200078f08ff */
[----:B------:R-:W-:Y:S01]  /*ad70*/  @!P4 IMAD.WIDE R10, R10, 0x4, R2 ;  /* 0x000000040a0ac825 */ /* 0x000fe200078e0202 */
[----:B------:R-:W-:Y:S02]  /*ad80*/  @!P3 LOP3.LUT R8, R8, 0xfffffffe, RZ, 0xc0, !PT ;  /* 0xfffffffe0808b812 */ /* 0x000fe400078ec0ff */
[C---:B---3--:R-:W-:Y:S02]  /*ad90*/  IADD3 R5, R0.reuse, 0x50, RZ ;  /* 0x0000005000057810 */ /* 0x048fe40007ffe0ff */
[----:B------:R-:W-:-:S02]  /*ada0*/  IADD3 R4, R0, 0x58, RZ ;  /* 0x0000005800047810 */ /* 0x000fc40007ffe0ff */
[----:B------:R-:W-:Y:S02]  /*adb0*/  ISETP.GE.AND P1, PT, R5, c[0x0][0x3c8], PT ;  /* 0x0000f20005007a0c */ /* 0x000fe40003f26270 */
[----:B------:R-:W-:Y:S02]  /*adc0*/  ISETP.GE.AND P0, PT, R4, c[0x0][0x3c8], PT ;  /* 0x0000f20004007a0c */ /* 0x000fe40003f06270 */
[----:B------:R-:W-:-:S09]  /*add0*/  @!P2 LOP3.LUT R7, R7, 0xfffffffe, RZ, 0xc0, !PT ;  /* 0xfffffffe0707a812 */ /* 0x000fd200078ec0ff */
[----:B------:R-:W-:Y:S02]  /*ade0*/  @!P1 LEA.HI R6, R5, R5, RZ, 0x1 ;  /* 0x0000000505069211 */ /* 0x000fe400078f08ff */
[----:B------:R-:W-:Y:S01]  /*adf0*/  @!P5 LOP3.LUT R5, R9, 0xfffffffe, RZ, 0xc0, !PT ;  /* 0xfffffffe0905d812 */ /* 0x000fe200078ec0ff */
[--C-:B------:R-:W-:Y:S01]  /*ae00*/  @!P3 IMAD.WIDE R8, R8, 0x4, R2.reuse ;  /* 0x000000040808b825 */ /* 0x100fe200078e0202 */
[----:B------:R-:W-:Y:S02]  /*ae10*/  @!P0 LEA.HI R4, R4, R4, RZ, 0x1 ;  /* 0x0000000404048211 */ /* 0x000fe400078f08ff */
[----:B------:R-:W-:Y:S01]  /*ae20*/  @!P1 LOP3.LUT R14, R6, 0xfffffffe, RZ, 0xc0, !PT ;  /* 0xfffffffe060e9812 */ /* 0x000fe200078ec0ff */
[----:B------:R-:W-:Y:S01]  /*ae30*/  @!P5 IMAD.WIDE R12, R5, 0x4, R2 ;  /* 0x00000004050cd825 */ /* 0x000fe200078e0202 */
[----:B------:R-:W-:-:S03]  /*ae40*/  @!P0 LOP3.LUT R15, R4, 0xfffffffe, RZ, 0xc0, !PT ;  /* 0xfffffffe040f8812 */ /* 0x000fc600078ec0ff */
[--C-:B------:R-:W-:Y:S01]  /*ae50*/  @!P2 IMAD.WIDE R6, R7, 0x4, R2.reuse ;  /* 0x000000040706a825 */ /* 0x100fe200078e0202 */
[----:B------:R3:W-:Y:S03]  /*ae60*/  @!P5 ST.E.64 [R12.64], R160 ;  /* 0x000000a00c00d985 */ /* 0x0007e6000c101b06 */
[--C-:B------:R-:W-:Y:S01]  /*ae70*/  @!P1 IMAD.WIDE R4, R14, 0x4, R2.reuse ;  /* 0x000000040e049825 */ /* 0x100fe200078e0202 */
[----:B------:R3:W-:Y:S03]  /*ae80*/  @!P4 ST.E.64 [R10.64], R164 ;  /* 0x000000a40a00c985 */ /* 0x0007e6000c101b06 */
[----:B------:R-:W-:Y:S01]  /*ae90*/  @!P0 IMAD.WIDE R2, R15, 0x4, R2 ;  /* 0x000000040f028825 */ /* 0x000fe200078e0202 */
[----:B------:R3:W-:Y:S04]  /*aea0*/  @!P3 ST.E.64 [R8.64], R72 ;  /* 0x000000480800b985 */ /* 0x0007e8000c101b06 */
[----:B------:R3:W-:Y:S04]  /*aeb0*/  @!P2 ST.E.64 [R6.64], R76 ;  /* 0x0000004c0600a985 */ /* 0x0007e8000c101b06 */
[----:B------:R3:W-:Y:S04]  /*aec0*/  @!P1 ST.E.64 [R4.64], R88 ;  /* 0x0000005804009985 */ /* 0x0007e8000c101b06 */
[----:B------:R3:W-:Y:S02]  /*aed0*/  @!P0 ST.E.64 [R2.64], R92 ;  /* 0x0000005c02008985 */ /* 0x0007e4000c101b06 */
.L_x_18:
[----:B------:R-:W-:Y:S05]  /*aee0*/  BSYNC B0 ;  /* 0x0000000000007941 */ /* 0x000fea0003800000 */
.L_x_17:
[----:B---3--:R3:W1:Y:S04]  /*aef0*/  SHFL.IDX PT, R3, R22, 0x3, 0x1c1f ;  /* 0x007c1f0016037f89 */ /* 0x00866800000e0000 */
[----:B----4-:R3:W4:Y:S01]  /*af00*/  SHFL.IDX PT, R2, R23, 0x3, 0x1c1f ;  /* 0x007c1f0017027f89 */ /* 0x01072200000e0000 */
[----:B------:R-:W-:Y:S05]  /*af10*/  @P6 EXIT ;  /* 0x000000000000694d */ /* 0x000fea0003800000 */
[C---:B------:R-:W-:Y:S02]  /*af20*/  IADD3 R6, R0.reuse, 0x8, RZ ;  /* 0x0000000800067810 */ /* 0x040fe40007ffe0ff */
[----:B------:R-:W-:-:S02]  /*af30*/  IADD3 R5, R0, 0x10, RZ ;  /* 0x0000001000057810 */ /* 0x000fc40007ffe0ff */
[----:B------:R-:W-:Y:S02]  /*af40*/  IADD3 R4, R0, 0x18, RZ ;  /* 0x0000001800047810 */ /* 0x000fe40007ffe0ff */
[----:B------:R-:W-:Y:S02]  /*af50*/  ISETP.GE.AND P2, PT, R6, c[0x0][0x3c8], PT ;  /* 0x0000f20006007a0c */ /* 0x000fe40003f46270 */
[----:B------:R-:W-:Y:S02]  /*af60*/  ISETP.GE.AND P1, PT, R5, c[0x0][0x3c8], PT ;  /* 0x0000f20005007a0c */ /* 0x000fe40003f26270 */
[----:B------:R-:W-:Y:S02]  /*af70*/  ISETP.GE.AND P0, PT, R4, c[0x0][0x3c8], PT ;  /* 0x0000f20004007a0c */ /* 0x000fe40003f06270 */
[C---:B------:R-:W-:Y:S02]  /*af80*/  ISETP.GE.AND P3, PT, R0.reuse, c[0x0][0x3c8], PT ;  /* 0x0000f20000007a0c */ /* 0x040fe40003f66270 */
[----:B------:R-:W-:-:S02]  /*af90*/  IADD3 R13, R0, 0x20, RZ ;  /* 0x00000020000d7810 */ /* 0x000fc40007ffe0ff */
[----:B------:R-:W-:Y:S02]  /*afa0*/  IADD3 R14, R0, 0x28, RZ ;  /* 0x00000028000e7810 */ /* 0x000fe40007ffe0ff */
[----:B------:R-:W-:Y:S02]  /*afb0*/  ISETP.GE.AND P6, PT, R13, c[0x0][0x3c8], PT ;  /* 0x0000f2000d007a0c */ /* 0x000fe40003fc6270 */
[----:B------:R-:W-:Y:S02]  /*afc0*/  @!P2 LEA.HI R8, R6, R6, RZ, 0x1 ;  /* 0x000000060608a211 */ /* 0x000fe400078f08ff */
[----:B------:R-:W-:Y:S02]  /*afd0*/  @!P1 LEA.HI R5, R5, R5, RZ, 0x1 ;  /* 0x0000000505059211 */ /* 0x000fe400078f08ff */
[----:B------:R-:W-:Y:S01]  /*afe0*/  @!P0 LEA.HI R4, R4, R4, RZ, 0x1 ;  /* 0x0000000404048211 */ /* 0x000fe200078f08ff */
[----:B-1--4-:R-:W-:Y:S01]  /*aff0*/  @!P3 IMAD.WIDE R10, R0, 0x4, R2 ;  /* 0x00000004000ab825 */ /* 0x012fe200078e0202 */
[----:B------:R-:W-:-:S02]  /*b000*/  @!P2 LOP3.LUT R8, R8, 0xfffffffe, RZ, 0xc0, !PT ;  /* 0xfffffffe0808a812 */ /* 0x000fc400078ec0ff */
[----:B------:R-:W-:Y:S02]  /*b010*/  @!P1 LOP3.LUT R5, R5, 0xfffffffe, RZ, 0xc0, !PT ;  /* 0xfffffffe05059812 */ /* 0x000fe400078ec0ff */
[----:B------:R-:W-:Y:S01]  /*b020*/  ISETP.GE.AND P5, PT, R14, c[0x0][0x3c8], PT ;  /* 0x0000f2000e007a0c */ /* 0x000fe20003fa6270 */
[--C-:B------:R-:W-:Y:S01]  /*b030*/  @!P2 IMAD.WIDE R8, R8, 0x4, R2.reuse ;  /* 0x000000040808a825 */ /* 0x100fe200078e0202 */
[----:B------:R-:W-:Y:S01]  /*b040*/  @!P0 LOP3.LUT R4, R4, 0xfffffffe, RZ, 0xc0, !PT ;  /* 0xfffffffe04048812 */ /* 0x000fe200078ec0ff */
[----:B------:R1:W-:Y:S01]  /*b050*/  @!P3 ST.E.64 [R10.64], R110 ;  /* 0x0000006e0a00b985 */ /* 0x0003e2000c101b06 */
[----:B------:R-:W-:Y:S01]  /*b060*/  IADD3 R12, R0, 0x50, RZ ;  /* 0x00000050000c7810 */ /* 0x000fe20007ffe0ff */
[--C-:B------:R-:W-:Y:S02]  /*b070*/  @!P1 IMAD.WIDE R6, R5, 0x4, R2.reuse ;  /* 0x0000000405069825 */ /* 0x100fe400078e0202 */
[----:B------:R4:W-:Y:S02]  /*b080*/  @!P2 ST.E.64 [R8.64], R118 ;  /* 0x000000760800a985 */ /* 0x0009e4000c101b06 */
[----:B------:R-:W-:-:S02]  /*b090*/  @!P0 IMAD.WIDE R4, R4, 0x4, R2 ;  /* 0x0000000404048825 */ /* 0x000fc400078e0202 */
[----:B------:R-:W-:Y:S04]  /*b0a0*/  @!P1 ST.E.64 [R6.64], R130 ;  /* 0x0000008206009985 */ /* 0x000fe8000c101b06 */
[----:B------:R5:W-:Y:S01]  /*b0b0*/  @!P0 ST.E.64 [R4.64], R134 ;  /* 0x0000008604008985 */ /* 0x000be2000c101b06 */
[----:B------:R-:W-:Y:S02]  /*b0c0*/  ISETP.GE.AND P0, PT, R12, c[0x0][0x3c8], PT ;  /* 0x0000f2000c007a0c */ /* 0x000fe40003f06270 */
[C---:B-1----:R-:W-:Y:S02]  /*b0d0*/  IADD3 R10, R0.reuse, 0x40, RZ ;  /* 0x00000040000a7810 */ /* 0x042fe40007ffe0ff */
[C---:B------:R-:W-:Y:S02]  /*b0e0*/  IADD3 R11, R0.reuse, 0x48, RZ ;  /* 0x00000048000b7810 */ /* 0x040fe40007ffe0ff */
[----:B----4-:R-:W-:-:S02]  /*b0f0*/  IADD3 R8, R0, 0x30, RZ ;  /* 0x0000003000087810 */ /* 0x010fc40007ffe0ff */
[----:B------:R-:W-:Y:S02]  /*b100*/  IADD3 R9, R0, 0x38, RZ ;  /* 0x0000003800097810 */ /* 0x000fe40007ffe0ff */
[----:B------:R-:W-:Y:S02]  /*b110*/  ISETP.GE.AND P4, PT, R8, c[0x0][0x3c8], PT ;  /* 0x0000f20008007a0c */ /* 0x000fe40003f86270 */
[----:B------:R-:W-:Y:S02]  /*b120*/  ISETP.GE.AND P3, PT, R9, c[0x0][0x3c8], PT ;  /* 0x0000f20009007a0c */ /* 0x000fe40003f66270 */
[----:B-----5:R-:W-:Y:S02]  /*b130*/  @!P6 LEA.HI R4, R13, R13, RZ, 0x1 ;  /* 0x0000000d0d04e211 */ /* 0x020fe400078f08ff */
[----:B------:R-:W-:Y:S02]  /*b140*/  @!P5 LEA.HI R5, R14, R14, RZ, 0x1 ;  /* 0x0000000e0e05d211 */ /* 0x000fe400078f08ff */
[----:B------:R-:W-:-:S02]  /*b150*/  @!P6 LOP3.LUT R4, R4, 0xfffffffe, RZ, 0xc0, !PT ;  /* 0xfffffffe0404e812 */ /* 0x000fc400078ec0ff */
[----:B------:R-:W-:Y:S02]  /*b160*/  ISETP.GE.AND P2, PT, R10, c[0x0][0x3c8], PT ;  /* 0x0000f2000a007a0c */ /* 0x000fe40003f46270 */
[----:B------:R-:W-:Y:S01]  /*b170*/  @!P5 LOP3.LUT R5, R5, 0xfffffffe, RZ, 0xc0, !PT ;  /* 0xfffffffe0505d812 */ /* 0x000fe200078ec0ff */
[--C-:B------:R-:W-:Y:S01]  /*b180*/  @!P6 IMAD.WIDE R6, R4, 0x4, R2.reuse ;  /* 0x000000040406e825 */ /* 0x100fe200078e0202 */
[----:B------:R-:W-:Y:S02]  /*b190*/  ISETP.GE.AND P1, PT, R11, c[0x0][0x3c8], PT ;  /* 0x0000f2000b007a0c */ /* 0x000fe40003f26270 */
[----:B------:R-:W-:Y:S01]  /*b1a0*/  IADD3 R0, R0, 0x58, RZ ;  /* 0x0000005800007810 */ /* 0x000fe20007ffe0ff */
[----:B------:R-:W-:Y:S01]  /*b1b0*/  @!P5 IMAD.WIDE R4, R5, 0x4, R2 ;  /* 0x000000040504d825 */ /* 0x000fe200078e0202 */
[----:B------:R1:W-:Y:S04]  /*b1c0*/  @!P6 ST.E.64 [R6.64], R146 ;  /* 0x000000920600e985 */ /* 0x0003e8000c101b06 */
[----:B------:R4:W-:Y:S01]  /*b1d0*/  @!P5 ST.E.64 [R4.64], R150 ;  /* 0x000000960400d985 */ /* 0x0009e2000c101b06 */
[----:B-1----:R-:W-:-:S04]  /*b1e0*/  @!P2 LEA.HI R7, R10, R10, RZ, 0x1 ;  /* 0x0000000a0a07a211 */ /* 0x002fc800078f08ff */
[----:B------:R-:W-:Y:S02]  /*b1f0*/  @!P1 LEA.HI R6, R11, R11, RZ, 0x1 ;  /* 0x0000000b0b069211 */ /* 0x000fe400078f08ff */
[----:B----4-:R-:W-:Y:S02]  /*b200*/  @!P4 LEA.HI R4, R8, R8, RZ, 0x1 ;  /* 0x000000080804c211 */ /* 0x010fe400078f08ff */
[----:B------:R-:W-:Y:S02]  /*b210*/  @!P3 LEA.HI R8, R9, R9, RZ, 0x1 ;  /* 0x000000090908b211 */ /* 0x000fe400078f08ff */
[----:B------:R-:W-:Y:S02]  /*b220*/  @!P0 LEA.HI R5, R12, R12, RZ, 0x1 ;  /* 0x0000000c0c058211 */ /* 0x000fe400078f08ff */
[----:B------:R-:W-:Y:S02]  /*b230*/  @!P4 LOP3.LUT R4, R4, 0xfffffffe, RZ, 0xc0, !PT ;  /* 0xfffffffe0404c812 */ /* 0x000fe400078ec0ff */
[----:B------:R-:W-:-:S02]  /*b240*/  @!P3 LOP3.LUT R8, R8, 0xfffffffe, RZ, 0xc0, !PT ;  /* 0xfffffffe0808b812 */ /* 0x000fc400078ec0ff */
[----:B------:R-:W-:Y:S01]  /*b250*/  @!P2 LOP3.LUT R7, R7, 0xfffffffe, RZ, 0xc0, !PT ;  /* 0xfffffffe0707a812 */ /* 0x000fe200078ec0ff */
[--C-:B------:R-:W-:Y:S01]  /*b260*/  @!P4 IMAD.WIDE R12, R4, 0x4, R2.reuse ;  /* 0x00000004040cc825 */ /* 0x100fe200078e0202 */
[----:B------:R-:W-:Y:S02]  /*b270*/  @!P1 LOP3.LUT R6, R6, 0xfffffffe, RZ, 0xc0, !PT ;  /* 0xfffffffe06069812 */ /* 0x000fe400078ec0ff */
[----:B------:R-:W-:Y:S01]  /*b280*/  @!P0 LOP3.LUT R5, R5, 0xfffffffe, RZ, 0xc0, !PT ;  /* 0xfffffffe05058812 */ /* 0x000fe200078ec0ff */
[--C-:B------:R-:W-:Y:S01]  /*b290*/  @!P3 IMAD.WIDE R10, R8, 0x4, R2.reuse ;  /* 0x00000004080ab825 */ /* 0x100fe200078e0202 */
[----:B------:R1:W-:Y:S03]  /*b2a0*/  @!P4 ST.E.64 [R12.64], R162 ;  /* 0x000000a20c00c985 */ /* 0x0003e6000c101b06 */
[--C-:B------:R-:W-:Y:S01]  /*b2b0*/  @!P2 IMAD.WIDE R8, R7, 0x4, R2.reuse ;  /* 0x000000040708a825 */ /* 0x100fe200078e0202 */
[----:B------:R1:W-:Y:S03]  /*b2c0*/  @!P3 ST.E.64 [R10.64], R166 ;  /* 0x000000a60a00b985 */ /* 0x0003e6000c101b06 */
[--C-:B------:R-:W-:Y:S01]  /*b2d0*/  @!P1 IMAD.WIDE R6, R6, 0x4, R2.reuse ;  /* 0x0000000406069825 */ /* 0x100fe200078e0202 */
[----:B------:R1:W-:Y:S03]  /*b2e0*/  @!P2 ST.E.64 [R8.64], R74 ;  /* 0x0000004a0800a985 */ /* 0x0003e6000c101b06 */
[----:B------:R-:W-:Y:S01]  /*b2f0*/  @!P0 IMAD.WIDE R4, R5, 0x4, R2 ;  /* 0x0000000405048825 */ /* 0x000fe200078e0202 */
[----:B------:R1:W-:Y:S04]  /*b300*/  @!P1 ST.E.64 [R6.64], R78 ;  /* 0x0000004e06009985 */ /* 0x0003e8000c101b06 */
[----:B------:R1:W-:Y:S01]  /*b310*/  @!P0 ST.E.64 [R4.64], R90 ;  /* 0x0000005a04008985 */ /* 0x0003e2000c101b06 */
[----:B------:R-:W-:-:S13]  /*b320*/  ISETP.GE.AND P0, PT, R0, c[0x0][0x3c8], PT ;  /* 0x0000f20000007a0c */ /* 0x000fda0003f06270 */
[----:B------:R-:W-:Y:S05]  /*b330*/  @P0 EXIT ;  /* 0x000000000000094d */ /* 0x000fea0003800000 */
[----:B------:R-:W-:-:S04]  /*b340*/  LEA.HI R0, R0, R0, RZ, 0x1 ;  /* 0x0000000000007211 */ /* 0x000fc800078f08ff */
[----:B------:R-:W-:-:S05]  /*b350*/  LOP3.LUT R0, R0, 0xfffffffe, RZ, 0xc0, !PT ;  /* 0xfffffffe00007812 */ /* 0x000fca00078ec0ff */
[----:B------:R-:W-:-:S05]  /*b360*/  IMAD.WIDE R2, R0, 0x4, R2 ;  /* 0x0000000400027825 */ /* 0x000fca00078e0202 */
[----:B------:R-:W-:Y:S01]  /*b370*/  ST.E.64 [R2.64], R94 ;  /* 0x0000005e02007985 */ /* 0x000fe2000c101b06 */
[----:B------:R-:W-:Y:S05]  /*b380*/  EXIT ;  /* 0x000000000000794d */ /* 0x000fea0003800000 */
.L_x_12:
[----:B------:R-:W1:Y:S02]  /*b390*/  S2R R0, SR_TID.X ;  /* 0x0000000000007919 */ /* 0x000e640000002100 */
[----:B-1----:R-:W-:-:S13]  /*b3a0*/  ISETP.GT.AND P0, PT, R0, 0x7f, PT ;  /* 0x0000007f0000780c */ /* 0x002fda0003f04270 */
[----:B------:R-:W-:Y:S05]  /*b3b0*/  @P0 EXIT ;  /* 0x000000000000094d */ /* 0x000fea0003800000 */
[----:B------:R-:W1:Y:S01]  /*b3c0*/  S2R R8, SR_CTAID.X ;  /* 0x0000000000087919 */ /* 0x000e620000002500 */
[----:B------:R-:W-:-:S05]  /*b3d0*/  MOV R3, c[0x0][0x4e8] ;  /* 0x00013a0000037a02 */ /* 0x000fca0000000f00 */
[----:B------:R-:W-:Y:S01]  /*b3e0*/  IMAD R2, R3, c[0x0][0x388], RZ ;  /* 0x0000e20003027a24 */ /* 0x000fe200078e02ff */
[----:B-1----:R-:W-:-:S04]  /*b3f0*/  LEA R8, R8, R0, 0x7 ;  /* 0x0000000008087211 */ /* 0x002fc800078e38ff */
[----:B------:R-:W-:-:S13]  /*b400*/  ISETP.GE.AND P0, PT, R8, R2, PT ;  /* 0x000000020800720c */ /* 0x000fda0003f06270 */
[----:B------:R-:W-:Y:S05]  /*b410*/  @P0 EXIT ;  /* 0x000000000000094d */ /* 0x000fea0003800000 */
[----:B------:R-:W2:Y:S01]  /*b420*/  LDL.LU R4, [R1+0x50] ;  /* 0x0000500001047983 */ /* 0x000ea20000300800 */
[----:B------:R-:W-:-:S03]  /*b430*/  ISETP.NE.AND P0, PT, R3, 0x1, PT ;  /* 0x000000010300780c */ /* 0x000fc60003f05270 */
[----:B------:R-:W1:Y:S04]  /*b440*/  S2R R9, SR_CTAID.Z ;  /* 0x0000000000097919 */ /* 0x000e680000002700 */
[----:B------:R-:W3:Y:S06]  /*b450*/  S2R R10, SR_CTAID.Y ;  /* 0x00000000000a7919 */ /* 0x000eec0000002600 */
[----:B------:R-:W-:Y:S01]  /*b460*/  @P0 IMAD.HI.U32 R6, R8, c[0x0][0x4ec], RZ ;  /* 0x00013b0008060a27 */ /* 0x000fe200078e00ff */
[----:B-1----:R-:W-:-:S02]  /*b470*/  SHF.R.S32.HI R7, RZ, 0x1f, R9 ;  /* 0x0000001fff077819 */ /* 0x002fc40000011409 */
[----:B--2---:R-:W-:Y:S01]  /*b480*/  SHF.R.S32.HI R0, RZ, 0x1f, R4 ;  /* 0x0000001fff007819 */ /* 0x004fe20000011404 */
[C---:B------:R-:W-:Y:S01]  /*b490*/  IMAD.WIDE.U32 R2, R4.reuse, c[0x0][0x4d0], RZ ;  /* 0x0001340004027a25 */ /* 0x040fe200078e00ff */
[----:B------:R-:W-:-:S03]  /*b4a0*/  IADD3 R5, -R4, RZ, RZ ;  /* 0x000000ff04057210 */ /* 0x000fc60007ffe1ff */
[----:B------:R-:W-:-:S04]  /*b4b0*/  IMAD R0, R0, c[0x0][0x4d0], RZ ;  /* 0x0001340000007a24 */ /* 0x000fc800078e02ff */
[----:B------:R-:W-:Y:S01]  /*b4c0*/  IMAD R0, R4, c[0x0][0x4d4], R0 ;  /* 0x0001350004007a24 */ /* 0x000fe200078e0200 */
[----:B------:R-:W-:Y:S02]  /*b4d0*/  MOV R4, R8 ;  /* 0x0000000800047202 */ /* 0x000fe40000000f00 */
[----:B------:R-:W-:Y:S02]  /*b4e0*/  @P0 SHF.R.U32.HI R4, RZ, c[0x0][0x4f0], R6 ;  /* 0x00013c00ff040a19 */ /* 0x000fe40000011606 */
[----:B------:R-:W-:Y:S01]  /*b4f0*/  IADD3 R3, R3, R0, RZ ;  /* 0x0000000003037210 */ /* 0x000fe20007ffe0ff */
[----:B------:R-:W-:Y:S02]  /*b500*/  IMAD R0, R7, c[0x0][0x4d8], RZ ;  /* 0x0001360007007a24 */ /* 0x000fe400078e02ff */
[----:B---3--:R-:W-:Y:S01]  /*b510*/  IMAD R7, R5, c[0x0][0x550], R10 ;  /* 0x0001540005077a24 */ /* 0x008fe200078e020a */
[----:B------:R-:W-:Y:S01]  /*b520*/  IADD3 R5, -R4, RZ, RZ ;  /* 0x000000ff04057210 */ /* 0x000fe20007ffe1ff */
[----:B------:R-:W-:-:S02]  /*b530*/  IMAD R0, R9, c[0x0][0x4dc], R0 ;  /* 0x0001370009007a24 */ /* 0x000fc400078e0200 */
[----:B------:R-:W-:Y:S01]  /*b540*/  IMAD.WIDE.U32 R2, R9, c[0x0][0x4d8], R2 ;  /* 0x0001360009027a25 */ /* 0x000fe200078e0002 */
[----:B------:R-:W-:-:S03]  /*b550*/  SHF.R.S32.HI R6, RZ, 0x1f, R7 ;  /* 0x0000001fff067819 */ /* 0x000fc60000011407 */
[----:B------:R-:W-:Y:S01]  /*b560*/  IMAD R5, R5, c[0x0][0x4e8], R8 ;  /* 0x00013a0005057a24 */ /* 0x000fe200078e0208 */
[----:B------:R-:W-:Y:S01]  /*b570*/  IADD3 R3, R0, R3, RZ ;  /* 0x0000000300037210 */ /* 0x000fe20007ffe0ff */
[----:B------:R-:W-:-:S03]  /*b580*/  IMAD R6, R6, c[0x0][0x4e0], RZ ;  /* 0x0001380006067a24 */ /* 0x000fc600078e02ff */
[----:B------:R-:W-:Y:S01]  /*b590*/  SHF.R.S32.HI R0, RZ, 0x1f, R5 ;  /* 0x0000001fff007819 */ /* 0x000fe20000011405 */
[----:B------:R-:W-:-:S04]  /*b5a0*/  IMAD.WIDE.U32 R2, R7, c[0x0][0x4e0], R2 ;  /* 0x0001380007027a25 */ /* 0x000fc800078e0002 */
[----:B------:R-:W-:Y:S01]  /*b5b0*/  IMAD R7, R7, c[0x0][0x4e4], R6 ;  /* 0x0001390007077a24 */ /* 0x000fe200078e0206 */
[----:B------:R-:W-:Y:S01]  /*b5c0*/  SHF.R.S32.HI R6, RZ, 0x1f, R4 ;  /* 0x0000001fff067819 */ /* 0x000fe20000011404 */
[----:B------:R-:W-:Y:S01]  /*b5d0*/  IMAD R0, R0, c[0x0][0x4c8], RZ ;  /* 0x0001320000007a24 */ /* 0x000fe200078e02ff */
[----:B------:R-:W-:-:S03]  /*b5e0*/  IADD3 R2, P0, R4, R2, RZ ;  /* 0x0000000204027210 */ /* 0x000fc60007f1e0ff */
[----:B------:R-:W-:Y:S01]  /*b5f0*/  IMAD R0, R5, c[0x0][0x4cc], R0 ;  /* 0x0001330005007a24 */ /* 0x000fe200078e0200 */
[----:B------:R-:W-:-:S05]  /*b600*/  IADD3.X R3, R6, R3, R7, P0, !PT ;  /* 0x0000000306037210 */ /* 0x000fca00007fe407 */
[----:B------:R-:W-:-:S05]  /*b610*/  IMAD.WIDE.U32 R2, R5, c[0x0][0x4c8], R2 ;  /* 0x0001320005027a25 */ /* 0x000fca00078e0002 */
[----:B------:R-:W-:Y:S02]  /*b620*/  IADD3 R0, R3, R0, RZ ;  /* 0x0000000003007210 */ /* 0x000fe40007ffe0ff */
[----:B------:R-:W-:-:S04]  /*b630*/  LEA R4, P0, R2, c[0x0][0x4a8], 0x2 ;  /* 0x00012a0002047a11 */ /* 0x000fc800078010ff */
[----:B------:R-:W-:Y:S02]  /*b640*/  LEA.HI.X R5, R2, c[0x0][0x4ac], R0, 0x2, P0 ;  /* 0x00012b0002057a11 */ /* 0x000fe400000f1400 */
[----:B------:R-:W-:-:S05]  /*b650*/  MOV R0, 0xff800000 ;  /* 0xff80000000007802 */ /* 0x000fca0000000f00 */
[----:B------:R-:W-:Y:S01]  /*b660*/  STG.E [R4.64], R0 ;  /* 0x0000000004007986 */ /* 0x000fe2000c101906 */
[----:B------:R-:W-:Y:S05]  /*b670*/  EXIT ;  /* 0x000000000000794d */ /* 0x000fea0003800000 */
.L_x_19:
[----:B------:R-:W-:-:S00]  /*b680*/  BRA `(.L_x_19) ;  /* 0xfffffff000007947 */ /* 0x000fc0000383ffff */
[----:B------:R-:W-:-:S00]  /*b690*/  NOP ;  /* 0x0000000000007918 */ /* 0x000fc00000000000 */
        /* <DEDUP_REMOVED lines=14> */
.L_x_1424:


//--------------------- .text._ZN7cutlass13device_kernelIN5flash19enable_sm80_to_sm89INS1_16FlashAttnFwdSm80INS1_25CollectiveMainloopFwdSm80ILi4ELi1ELb0EN4cute5tupleIJNS5_1CILi128EEENS7_ILi48EEENS7_ILi96EEEEEELi96ENS_6half_tEfNS_4arch4Sm80ELb0ELb0ELb1ELb1ELb0ELb0ELb1ELb1EEENS1_21CollectiveEpilogueFwdINS6_IJS8_SA_S9_EEENS6_IJNS7_ILi1EEESI_SI_EEESC_SE_Li128ELb1ELb1ELb1ELb0EEENS1_36VarlenDynamicPersistentTileSchedulerILi128ELi48ELi128ELi128ELb1ELb1ELb0ELb0ELb1ELb1EEEEEEEEEvNT_6ParamsE --------------------------
	.section	.text._ZN7cutlass13device_kernelIN5flash19enable_sm80_to_sm89INS1_16FlashAttnFwdSm80INS1_25CollectiveMainloopFwdSm80ILi4ELi1ELb0EN4cute5tupleIJNS5_1CILi128EEENS7_ILi48EEENS7_ILi96EEEEEELi96ENS_6half_tEfNS_4arch4Sm80ELb0ELb0ELb1ELb1ELb0ELb0ELb1ELb1EEENS1_21CollectiveEpilogueFwdINS6_IJS8_SA_S9_EEENS6_IJNS7_ILi1EEESI_SI_EEESC_SE_Li128ELb1ELb1ELb1ELb0EEENS1_36VarlenDynamicPersistentTileSchedulerILi128ELi48ELi128ELi128ELb1ELb1ELb0ELb0ELb1ELb1EEEEEEEEEvNT_6ParamsE,"ax",@progbits
	.sectioninfo	@"SHI_REGISTERS=255"
	.align	128
.text._ZN7cutlass13device_kernelIN5flash19enable_sm80_to_sm89INS1_16FlashAttnFwdSm80INS1_25CollectiveMainloopFwdSm80ILi4ELi1ELb0EN4cute5tupleIJNS5_1CILi128EEENS7_ILi48EEENS7_ILi96EEEEEELi96ENS_6half_tEfNS_4arch4Sm80ELb0ELb0ELb1ELb1ELb0ELb0ELb1ELb1EEENS1_21CollectiveEpilogueFwdINS6_IJS8_SA_S9_EEENS6_IJNS7_ILi1EEESI_SI_EEESC_SE_Li128ELb1ELb1ELb1ELb0EEENS1_36VarlenDynamicPersistentTileSchedulerILi128ELi48ELi128ELi128ELb1ELb1ELb0ELb0ELb1ELb1EEEEEEEEEvNT_6ParamsE:
        .type           _ZN7cutlass13device_kernelIN5flash19enable_sm80_to_sm89INS1_16FlashAttnFwdSm80INS1_25CollectiveMainloopFwdSm80ILi4ELi1ELb0EN4cute5tupleIJNS5_1CILi128EEENS7_ILi48EEENS7_ILi96EEEEEELi96ENS_6half_tEfNS_4arch4Sm80ELb0ELb0ELb1ELb1ELb0ELb0ELb1ELb1EEENS1_21CollectiveEpilogueFwdINS6_IJS8_SA_S9_EEENS6_IJNS7_ILi1EEESI_SI_EEESC_SE_Li128ELb1ELb1ELb1ELb0EEENS1_36VarlenDynamicPersistentTileSchedulerILi128ELi48ELi128ELi128ELb1ELb1ELb0ELb0ELb1ELb1EEEEEEEEEvNT_6ParamsE,@function
        .size           _ZN7cutlass13device_kernelIN5flash19enable_sm80_to_sm89INS1_16FlashAttnFwdSm80INS1_25CollectiveMainloopFwdSm80ILi4ELi1ELb0EN4cute5tupleIJNS5_1CILi128EEENS7_ILi48EEENS7_ILi96EEEEEELi96ENS_6half_tEfNS_4arch4Sm80ELb0ELb0ELb1ELb1ELb0ELb0ELb1ELb1EEENS1_21CollectiveEpilogueFwdINS6_IJS8_SA_S9_EEENS6_IJNS7_ILi1EEESI_SI_EEESC_SE_Li128ELb1ELb1ELb1ELb0EEENS1_36VarlenDynamicPersistentTileSchedulerILi128ELi48ELi128ELi128ELb1ELb1ELb0ELb0ELb1ELb1EEEEEEEEEvNT_6ParamsE,(.L_x_1425 - _ZN7cutlass13device_kernelIN5flash19enable_sm80_to_sm89INS1_16FlashAttnFwdSm80INS1_25CollectiveMainloopFwdSm80ILi4ELi1ELb0EN4cute5tupleIJNS5_1CILi128EEENS7_ILi48EEENS7_ILi96EEEEEELi96ENS_6half_tEfNS_4arch4Sm80ELb0ELb0ELb1ELb1ELb0ELb0ELb1ELb1EEENS1_21CollectiveEpilogueFwdINS6_IJS8_SA_S9_EEENS6_IJNS7_ILi1EEESI_SI_EEESC_SE_Li128ELb1ELb1ELb1ELb0EEENS1_36VarlenDynamicPersistentTileSchedulerILi128ELi48ELi128ELi128ELb1ELb1ELb0ELb0ELb1ELb1EEEEEEEEEvNT_6ParamsE)
        .other          _ZN7cutlass13device_kernelIN5flash19enable_sm80_to_sm89INS1_16FlashAttnFwdSm80INS1_25CollectiveMainloopFwdSm80ILi4ELi1ELb0EN4cute5tupleIJNS5_1CILi128EEENS7_ILi48EEENS7_ILi96EEEEEELi96ENS_6half_tEfNS_4arch4Sm80ELb0ELb0ELb1ELb1ELb0ELb0ELb1ELb1EEENS1_21CollectiveEpilogueFwdINS6_IJS8_SA_S9_EEENS6_IJNS7_ILi1EEESI_SI_EEESC_SE_Li128ELb1ELb1ELb1ELb0EEENS1_36VarlenDynamicPersistentTileSchedulerILi128ELi48ELi128ELi128ELb1ELb1ELb0ELb0ELb1ELb1EEEEEEEEEvNT_6ParamsE,@"STO_CUDA_ENTRY STV_DEFAULT"
_ZN7cutlass13device_kernelIN5flash19enable_sm80_to_sm89INS1_16FlashAttnFwdSm80INS1_25CollectiveMainloopFwdSm80ILi4ELi1ELb0EN4cute5tupleIJNS5_1CILi128EEENS7_ILi48EEENS7_ILi96EEEEEELi96ENS_6half_tEfNS_4arch4Sm80ELb0ELb0ELb1ELb1ELb0ELb0ELb1ELb1EEENS1_21CollectiveEpilogueFwdINS6_IJS8_SA_S9_EEENS6_IJNS7_ILi1EEESI_SI_EEESC_SE_Li128ELb1ELb1ELb1ELb0EEENS1_36VarlenDynamicPersistentTileSchedulerILi128ELi48ELi128ELi128ELb1ELb1ELb0ELb0ELb1ELb1EEEEEEEEEvNT_6ParamsE:
[----:B------:R-:W-:-:S03]  /*0000*/  MOV R1, c[0x0][0x28] ;  /* 0x00000a0000017a02 */ /* 0x000fc60000000f00 */
[----:B------:R-:W1:Y:S01]  /*0010*/  S2R R2, SR_TID.X ;  /* 0x0000000000027919 */ /* 0x000e620000002100 */
[----:B------:R-:W-:Y:S01]  /*0020*/  IADD3 R1, R1, -0xb8, RZ ;  /* 0xffffff4801017810 */ /* 0x000fe20007ffe0ff */
[----:B------:R-:W-:Y:S01]  /*0030*/  ULDC.64 UR6, c[0x0][0x118] ;  /* 0x0000460000067ab9 */ /* 0x000fe20000000a00 */
[----:B-1----:R-:W-:-:S05]  /*0040*/  SHF.R.U32.HI R0, RZ, 0x5, R2 ;  /* 0x00000005ff007819 */ /* 0x002fca0000011602 */
[----:B------:R-:W1:Y:S02]  /*0050*/  SHFL.IDX PT, R3, R0, RZ, 0x1f ;  /* 0x00001fff00037589 */ /* 0x000e6400000e0000 */
[----:B-1----:R-:W-:Y:S02]  /*0060*/  ISETP.NE.AND P0, PT, R3, RZ, PT ;  /* 0x000000ff0300720c */ /* 0x002fe40003f05270 */
[----:B------:R-:W-:Y:S11]  /*0070*/  STL [R1+0xa8], R3 ;  /* 0x0000a80301007387 */ /* 0x000ff60000100800 */
[----:B------:R-:W-:Y:S06]  /*0080*/  @P0 BAR.SYNC.DEFER_BLOCKING 0x5, 0x80 ;  /* 0x0142000000000b1d */ /* 0x000fec0000010000 */
[----:B------:R-:W1:Y:S04]  /*0090*/  @P0 LDS.128 R4, [0xc080] ;  /* 0x00c08000ff040984 */ /* 0x000e680000000c00 */
[----:B-1----:R1:W-:Y:S04]  /*00a0*/  @P0 STL.64 [R1+0x10], R4 ;  /* 0x0000100401000387 */ /* 0x0023e80000100a00 */
[----:B------:R1:W-:Y:S04]  /*00b0*/  @P0 STL.64 [R1+0x18], R6 ;  /* 0x0000180601000387 */ /* 0x0003e80000100a00 */
[----:B------:R-:W-:Y:S06]  /*00c0*/  @P0 BAR.ARV 0x4, 0x80 ;  /* 0x0102000000000b1d */ /* 0x000fec0000002000 */
[----:B------:R-:W-:Y:S05]  /*00d0*/  @P0 BRA `(.L_x_20) ;  /* 0x00000b1000000947 */ /* 0x000fea0003800000 */
[----:B------:R-:W-:Y:S01]  /*00e0*/  LOP3.LUT R14, R2, 0x1f, RZ, 0xc0, !PT ;  /* 0x0000001f020e7812 */ /* 0x000fe200078ec0ff */
[----:B------:R-:W-:Y:S01]  /*00f0*/  CS2R R8, SRZ ;  /* 0x0000000000087805 */ /* 0x000fe2000001ff00 */
[----:B-1----:R-:W-:-:S02]  /*0100*/  IMAD.MOV.U32 R7, RZ, RZ, RZ ;  /* 0x000000ffff077224 */ /* 0x002fc400078e00ff */
[----:B------:R-:W-:-:S04]  /*0110*/  ISETP.NE.AND P6, PT, R14, 0x1f, PT ;  /* 0x0000001f0e00780c */ /* 0x000fc80003fc5270 */
[----:B------:R-:W-:-:S13]  /*0120*/  ISETP.GE.OR P0, PT, R14, c[0x0][0x53c], !P6 ;  /* 0x00014f000e007a0c */ /* 0x000fda0007706670 */
[----:B------:R-:W-:Y:S02]  /*0130*/  @!P0 IMAD.MOV.U32 R4, RZ, RZ, 0x4 ;  /* 0x00000004ff048424 */ /* 0x000fe400078e00ff */
[----:B------:R-:W-:Y:S02]  /*0140*/  @!P0 IMAD.MOV.U32 R2, RZ, RZ, 0x4 ;  /* 0x00000004ff028424 */ /* 0x000fe400078e00ff */
[----:B------:R-:W-:-:S04]  /*0150*/  @!P0 IMAD.WIDE.U32 R4, R14, R4, c[0x0][0x580] ;  /* 0x000160000e048625 */ /* 0x000fc800078e0004 */
[C---:B------:R-:W-:Y:S01]  /*0160*/  @!P0 IMAD.WIDE.U32 R2, R14.reuse, R2, c[0x0][0x578] ;  /* 0x00015e000e028625 */ /* 0x040fe200078e0002 */
[----:B------:R-:W2:Y:S04]  /*0170*/  @!P0 LDG.E R8, [R4.64] ;  /* 0x0000000604088981 */ /* 0x000ea8000c1e1900 */
[----:B------:R-:W2:Y:S01]  /*0180*/  @!P0 LDG.E R7, [R2.64] ;  /* 0x0000000602078981 */ /* 0x000ea2000c1e1900 */
[C---:B------:R-:W-:Y:S01]  /*0190*/  ISETP.NE.AND P5, PT, R14.reuse, RZ, PT ;  /* 0x000000ff0e00720c */ /* 0x040fe20003fa5270 */
[----:B------:R-:W1:Y:S01]  /*01a0*/  S2UR UR4, SR_CTAID.X ;  /* 0x00000000000479c3 */ /* 0x000e620000002500 */
[C---:B------:R-:W-:Y:S02]  /*01b0*/  ISETP.GE.U32.AND P4, PT, R14.reuse, 0x2, PT ;  /* 0x000000020e00780c */ /* 0x040fe40003f86070 */
[----:B------:R-:W-:-:S02]  /*01c0*/  ISETP.GE.U32.AND P3, PT, R14, 0x4, PT ;  /* 0x000000040e00780c */ /* 0x000fc40003f66070 */
[C---:B------:R-:W-:Y:S02]  /*01d0*/  ISETP.GE.U32.AND P2, PT, R14.reuse, 0x8, PT ;  /* 0x000000080e00780c */ /* 0x040fe40003f46070 */
[----:B------:R-:W-:Y:S01]  /*01e0*/  ISETP.GE.U32.AND P1, PT, R14, 0x10, PT ;  /* 0x000000100e00780c */ /* 0x000fe20003f26070 */
[----:B--2---:R-:W-:-:S05]  /*01f0*/  IMAD R4, R8, R7, RZ ;  /* 0x0000000708047224 */ /* 0x004fca00078e02ff */
[----:B------:R-:W2:Y:S02]  /*0200*/  SHFL.UP PT, R0, R4, 0x1, RZ ;  /* 0x0420000004007989 */ /* 0x000ea400000e00ff */
[----:B--2---:R-:W-:-:S05]  /*0210*/  SEL R0, R0, RZ, P5 ;  /* 0x000000ff00007207 */ /* 0x004fca0002800000 */
[----:B------:R-:W-:-:S05]  /*0220*/  IMAD.IADD R4, R4, 0x1, R0 ;  /* 0x0000000104047824 */ /* 0x000fca00078e0200 */
        /* <DEDUP_REMOVED lines=12> */
[----:B------:R-:W2:Y:S02]  /*02f0*/  SHFL.IDX PT, R6, R4, 0x1f, 0x1f ;  /* 0x03e01f0004067f89 */ /* 0x000ea400000e0000 */
[----:B--2---:R-:W-:-:S04]  /*0300*/  IMAD R6, R6, c[0x0][0x538], RZ ;  /* 0x00014e0006067a24 */ /* 0x004fc800078e02ff */
[----:B------:R-:W-:Y:S01]  /*0310*/  IMAD.MOV.U32 R0, RZ, RZ, R6 ;  /* 0x000000ffff007224 */ /* 0x000fe200078e0006 */
[----:B-1----:R-:W-:-:S13]  /*0320*/  ISETP.GT.AND P0, PT, R6, UR4, PT ;  /* 0x0000000406007c0c */ /* 0x002fda000bf04270 */
[----:B------:R-:W-:Y:S05]  /*0330*/  @P0 BRA `(.L_x_21) ;  /* 0x0000027000000947 */ /* 0x000fea0003800000 */
[----:B------:R-:W-:Y:S02]  /*0340*/  MOV R6, R0 ;  /* 0x0000000000067202 */ /* 0x000fe40000000f00 */
[----:B------:R-:W-:-:S04]  /*0350*/  MOV R9, RZ ;  /* 0x000000ff00097202 */ /* 0x000fc80000000f00 */
.L_x_25:
[----:B------:R-:W-:-:S04]  /*0360*/  IADD3 R0, R9, 0x1f, RZ ;  /* 0x0000001f09007810 */ /* 0x000fc80007ffe0ff */
[----:B------:R-:W-:-:S13]  /*0370*/  ISETP.GE.AND P0, PT, R0, c[0x0][0x53c], PT ;  /* 0x00014f0000007a0c */ /* 0x000fda0003f06270 */
[----:B------:R-:W-:Y:S05]  /*0380*/  @P0 BRA `(.L_x_22) ;  /* 0x0000078000000947 */ /* 0x000fea0003800000 */
[----:B------:R-:W-:Y:S01]  /*0390*/  MOV R9, R0 ;  /* 0x0000000000097202 */ /* 0x000fe20000000f00 */
[----:B------:R-:W-:Y:S01]  /*03a0*/  IMAD.MOV.U32 R7, RZ, RZ, RZ ;  /* 0x000000ffff077224 */ /* 0x000fe200078e00ff */
[----:B------:R-:W-:Y:S02]  /*03b0*/  MOV R8, RZ ;  /* 0x000000ff00087202 */ /* 0x000fe40000000f00 */
[----:B------:R-:W-:-:S04]  /*03c0*/  IADD3 R0, R14, R9, RZ ;  /* 0x000000090e007210 */ /* 0x000fc80007ffe0ff */
[----:B------:R-:W-:-:S13]  /*03d0*/  ISETP.GE.OR P0, PT, R0, c[0x0][0x53c], !P6 ;  /* 0x00014f0000007a0c */ /* 0x000fda0007706670 */
[----:B------:R-:W-:Y:S01]  /*03e0*/  @!P0 MOV R2, 0x4 ;  /* 0x0000000400028802 */ /* 0x000fe20000000f00 */
[----:B------:R-:W-:-:S04]  /*03f0*/  @!P0 IMAD.MOV.U32 R3, RZ, RZ, 0x4 ;  /* 0x00000004ff038424 */ /* 0x000fc800078e00ff */
[----:B------:R-:W-:-:S04]  /*0400*/  @!P0 IMAD.WIDE R4, R0, R2, c[0x0][0x580] ;  /* 0x0001600000048625 */ /* 0x000fc800078e0202 */
[----:B------:R-:W-:Y:S01]  /*0410*/  @!P0 IMAD.WIDE R2, R0, R3, c[0x0][0x578] ;  /* 0x00015e0000028625 */ /* 0x000fe200078e0203 */
[----:B------:R-:W2:Y:S04]  /*0420*/  @!P0 LDG.E R8, [R4.64] ;  /* 0x0000000604088981 */ /* 0x000ea8000c1e1900 */
[----:B------:R-:W2:Y:S02]  /*0430*/  @!P0 LDG.E R7, [R2.64] ;  /* 0x0000000602078981 */ /* 0x000ea4000c1e1900 */
[----:B--2---:R-:W-:Y:S01]  /*0440*/  IMAD R5, R8, R7, RZ ;  /* 0x0000000708057224 */ /* 0x004fe200078e02ff */
[----:B------:R-:W-:Y:S05]  /*0450*/  BRA.DIV ~URZ, `(.L_x_23) ;  /* 0x0000d6827f007947 */ /* 0x000fea000b800000 */
[----:B------:R1:W2:Y:S02]  /*0460*/  SHFL.UP PT, R0, R5, 0x1, RZ ;  /* 0x0420000005007989 */ /* 0x0002a400000e00ff */
.L_x_122:
[----:B--2---:R-:W-:-:S04]  /*0470*/  SEL R0, R0, RZ, P5 ;  /* 0x000000ff00007207 */ /* 0x004fc80002800000 */
[----:B-1----:R-:W-:Y:S01]  /*0480*/  IADD3 R5, R5, R0, RZ ;  /* 0x0000000005057210 */ /* 0x002fe20007ffe0ff */
[----:B------:R-:W-:Y:S05]  /*0490*/  BRA.DIV ~URZ, `(.L_x_24) ;  /* 0x0000d6a27f007947 */ /* 0x000fea000b800000 */
[----:B------:R-:W1:Y:S02]  /*04a0*/  SHFL.UP PT, R0, R5, 0x2, RZ ;  /* 0x0440000005007989 */ /* 0x000e6400000e00ff */
[----:B-1----:R-:W-:-:S05]  /*04b0*/  SEL R0, R0, RZ, P4 ;  /* 0x000000ff00007207 */ /* 0x002fca0002000000 */
[----:B------:R-:W-:-:S05]  /*04c0*/  IMAD.IADD R0, R5, 0x1, R0 ;  /* 0x0000000105007824 */ /* 0x000fca00078e0200 */
        /* <DEDUP_REMOVED lines=9> */
[----:B------:R1:W2:Y:S02]  /*0560*/  SHFL.IDX PT, R0, R4, 0x1f, 0x1f ;  /* 0x03e01f0004007f89 */ /* 0x0002a400000e0000 */
.L_x_123:
[----:B--2---:R-:W-:-:S05]  /*0570*/  IMAD R0, R0, c[0x0][0x538], RZ ;  /* 0x00014e0000007a24 */ /* 0x004fca00078e02ff */
[----:B------:R-:W-:-:S04]  /*0580*/  IADD3 R6, R0, R6, RZ ;  /* 0x0000000600067210 */ /* 0x000fc80007ffe0ff */
[----:B------:R-:W-:-:S13]  /*0590*/  ISETP.GT.AND P0, PT, R6, UR4, PT ;  /* 0x0000000406007c0c */ /* 0x000fda000bf04270 */
[----:B-1----:R-:W-:Y:S05]  /*05a0*/  @!P0 BRA `(.L_x_25) ;  /* 0xfffffdb000008947 */ /* 0x002fea000383ffff */
.L_x_21:
[----:B------:R-:W-:-:S05]  /*05b0*/  IADD3 R12, -R0, R6, RZ ;  /* 0x00000006000c7210 */ /* 0x000fca0007ffe1ff */
[----:B------:R-:W-:-:S05]  /*05c0*/  IMAD R0, R4, c[0x0][0x538], R12 ;  /* 0x00014e0004007a24 */ /* 0x000fca00078e020c */
[----:B------:R-:W-:Y:S01]  /*05d0*/  ISETP.GT.AND P0, PT, R0, UR4, PT ;  /* 0x0000000400007c0c */ /* 0x000fe2000bf04270 */
[----:B------:R-:W-:-:S12]  /*05e0*/  BRA.DIV ~URZ, `(.L_x_26) ;  /* 0x0000d7027f007947 */ /* 0x000fd8000b800000 */
[----:B------:R-:W-:-:S04]  /*05f0*/  VOTE.ANY R6, PT, !P0 ;  /* 0x0000000000067806 */ /* 0x000fc800040e0100 */
.L_x_124:
[----:B------:R1:W2:Y:S01]  /*0600*/  POPC R13, R6 ;  /* 0x00000006000d7309 */ /* 0x0002a20000000000 */
[----:B------:R-:W-:Y:S05]  /*0610*/  BRA.DIV ~URZ, `(.L_x_27) ;  /* 0x0000d7227f007947 */ /* 0x000fea000b800000 */
[----:B--2---:R-:W2:Y:S04]  /*0620*/  SHFL.IDX PT, R11, R8, R13, 0x1f ;  /* 0x00001f0d080b7589 */ /* 0x004ea800000e0000 */
[----:B------:R3:W4:Y:S02]  /*0630*/  SHFL.IDX PT, R10, R7, R13, 0x1f ;  /* 0x00001f0d070a7589 */ /* 0x00072400000e0000 */
[----:B---3--:R-:W-:Y:S02]  /*0640*/  MOV R7, RZ ;  /* 0x000000ff00077202 */ /* 0x008fe40000000f00 */
.L_x_125:
[----:B--2-4-:R-:W-:Y:S01]  /*0650*/  ISETP.NE.AND P0, PT, R6, RZ, PT ;  /* 0x000000ff0600720c */ /* 0x014fe20003f05270 */
[----:B------:R-:W-:-:S12]  /*0660*/  BSSY B0, `(.L_x_28) ;  /* 0x0000005000007945 */ /* 0x000fd80003800000 */
[----:B------:R-:W-:Y:S05]  /*0670*/  @!P0 BRA `(.L_x_29) ;  /* 0x0000003000008947 */ /* 0x000fea0003800000 */
[----:B------:R-:W-:Y:S01]  /*0680*/  IADD3 R3, R13, -0x1, RZ ;  /* 0xffffffff0d037810 */ /* 0x000fe20007ffe0ff */
[----:B------:R-:W-:Y:S05]  /*0690*/  BRA.DIV ~URZ, `(.L_x_30) ;  /* 0x0000d7827f007947 */ /* 0x000fea000b800000 */
[----:B------:R2:W3:Y:S02]  /*06a0*/  SHFL.IDX PT, R7, R4, R3, 0x1f ;  /* 0x00001f0304077589 */ /* 0x0004e400000e0000 */
.L_x_29:
[----:B------:R-:W-:Y:S05]  /*06b0*/  BSYNC B0 ;  /* 0x0000000000007941 */ /* 0x000fea0003800000 */
.L_x_28:
[----:B------:R-:W-:Y:S01]  /*06c0*/  IABS R0, R11 ;  /* 0x0000000b00007213 */ /* 0x000fe20000000000 */
[----:B--23--:R-:W-:-:S04]  /*06d0*/  IMAD R4, R7, c[0x0][0x538], R12 ;  /* 0x00014e0007047a24 */ /* 0x00cfc800078e020c */
[----:B------:R-:W-:Y:S01]  /*06e0*/  IMAD.MOV.U32 R5, RZ, RZ, R0 ;  /* 0x000000ffff057224 */ /* 0x000fe200078e0000 */
[----:B------:R-:W-:Y:S01]  /*06f0*/  IABS R0, R10 ;  /* 0x0000000a00007213 */ /* 0x000fe20000000000 */
[----:B------:R2:W-:Y:S01]  /*0700*/  STL [R1+0x10], R4 ;  /* 0x0000100401007387 */ /* 0x0005e20000100800 */
[----:B------:R-:W-:Y:S01]  /*0710*/  IADD3 R12, -R4, UR4, RZ ;  /* 0x00000004040c7c10 */ /* 0x000fe2000fffe1ff */
[----:B------:R-:W3:Y:S02]  /*0720*/  I2F.RP R2, R5 ;  /* 0x0000000500027306 */ /* 0x000ee40000209400 */
[----:B------:R-:W-:Y:S01]  /*0730*/  IMAD.MOV.U32 R7, RZ, RZ, R0 ;  /* 0x000000ffff077224 */ /* 0x000fe200078e0000 */
[----:B-1----:R-:W-:Y:S02]  /*0740*/  IABS R6, R12 ;  /* 0x0000000c00067213 */ /* 0x002fe40000000000 */
[----:B------:R-:W-:-:S03]  /*0750*/  IABS R0, R11 ;  /* 0x0000000b00007213 */ /* 0x000fc60000000000 */
[----:B------:R-:W-:Y:S01]  /*0760*/  I2F.RP R8, R7 ;  /* 0x0000000700087306 */ /* 0x000fe20000209400 */
[----:B------:R-:W-:-:S07]  /*0770*/  IADD3 R0, RZ, -R0, RZ ;  /* 0x80000000ff007210 */ /* 0x000fce0007ffe0ff */
[----:B---3--:R-:W1:Y:S02]  /*0780*/  MUFU.RCP R2, R2 ;  /* 0x0000000200027308 */ /* 0x008e640000001000 */
[----:B-1----:R-:W-:-:S06]  /*0790*/  IADD3 R2, R2, 0xffffffe, RZ ;  /* 0x0ffffffe02027810 */ /* 0x002fcc0007ffe0ff */
[----:B------:R-:W1:Y:S02]  /*07a0*/  F2I.FTZ.U32.TRUNC.NTZ R3, R2 ;  /* 0x0000000200037305 */ /* 0x000e64000021f000 */
[----:B-1----:R-:W-:-:S04]  /*07b0*/  IMAD.MOV R2, RZ, RZ, -R3 ;  /* 0x000000ffff027224 */ /* 0x002fc800078e0a03 */
[----:B--2---:R-:W-:Y:S02]  /*07c0*/  IMAD R4, R2, R5, RZ ;  /* 0x0000000502047224 */ /* 0x004fe400078e02ff */
[----:B------:R-:W-:-:S04]  /*07d0*/  IMAD.MOV.U32 R2, RZ, RZ, RZ ;  /* 0x000000ffff027224 */ /* 0x000fc800078e00ff */
[----:B------:R-:W-:-:S04]  /*07e0*/  IMAD.HI.U32 R2, R3, R4, R2 ;  /* 0x0000000403027227 */ /* 0x000fc800078e0002 */
[----:B------:R-:W-:-:S04]  /*07f0*/  IMAD.MOV.U32 R3, RZ, RZ, R6 ;  /* 0x000000ffff037224 */ /* 0x000fc800078e0006 */
[----:B------:R-:W-:-:S04]  /*0800*/  IMAD.HI.U32 R2, R2, R3, RZ ;  /* 0x0000000302027227 */ /* 0x000fc800078e00ff */
[----:B------:R-:W-:Y:S02]  /*0810*/  IMAD R0, R2, R0, R3 ;  /* 0x0000000002007224 */ /* 0x000fe400078e0203 */
[----:B------:R-:W1:Y:S03]  /*0820*/  MUFU.RCP R3, R8 ;  /* 0x0000000800037308 */ /* 0x000e660000001000 */
[----:B------:R-:W-:-:S13]  /*0830*/  ISETP.GT.U32.AND P0, PT, R5, R0, PT ;  /* 0x000000000500720c */ /* 0x000fda0003f04070 */
[----:B------:R-:W-:Y:S01]  /*0840*/  @!P0 IMAD.IADD R0, R0, 0x1, -R5 ;  /* 0x0000000100008824 */ /* 0x000fe200078e0a05 */
[----:B-1----:R-:W-:Y:S02]  /*0850*/  IADD3 R3, R3, 0xffffffe, RZ ;  /* 0x0ffffffe03037810 */ /* 0x002fe40007ffe0ff */
[----:B------:R-:W-:Y:S02]  /*0860*/  @!P0 IADD3 R2, R2, 0x1, RZ ;  /* 0x0000000102028810 */ /* 0x000fe40007ffe0ff */
[----:B------:R-:W-:Y:S02]  /*0870*/  ISETP.GE.U32.AND P2, PT, R0, R5, PT ;  /* 0x000000050000720c */ /* 0x000fe40003f46070 */
[----:B------:R-:W1:Y:S01]  /*0880*/  F2I.FTZ.U32.TRUNC.NTZ R3, R3 ;  /* 0x0000000300037305 */ /* 0x000e62000021f000 */
[----:B------:R-:W-:Y:S02]  /*0890*/  LOP3.LUT R0, R12, R11, RZ, 0x3c, !PT ;  /* 0x0000000b0c007212 */ /* 0x000fe400078e3cff */
[----:B------:R-:W-:-:S02]  /*08a0*/  ISETP.NE.AND P0, PT, R11, RZ, PT ;  /* 0x000000ff0b00720c */ /* 0x000fc40003f05270 */
[----:B------:R-:W-:-:S06]  /*08b0*/  ISETP.GE.AND P1, PT, R0, RZ, PT ;  /* 0x000000ff0000720c */ /* 0x000fcc0003f26270 */
[----:B------:R-:W-:Y:S02]  /*08c0*/  @P2 IADD3 R2, R2, 0x1, RZ ;  /* 0x0000000102022810 */ /* 0x000fe40007ffe0ff */
[----:B-1----:R-:W-:-:S03]  /*08d0*/  IADD3 R0, RZ, -R3, RZ ;  /* 0x80000003ff007210 */ /* 0x002fc60007ffe0ff */
[----:B------:R-:W-:Y:S01]  /*08e0*/  IMAD.MOV.U32 R4, RZ, RZ, R2 ;  /* 0x000000ffff047224 */ /* 0x000fe200078e0002 */
[----:B------:R-:W-:-:S03]  /*08f0*/  MOV R2, RZ ;  /* 0x000000ff00027202 */ /* 0x000fc60000000f00 */
[----:B------:R-:W-:Y:S01]  /*0900*/  @!P1 IMAD.MOV R4, RZ, RZ, -R4 ;  /* 0x000000ffff049224 */ /* 0x000fe200078e0a04 */
[----:B------:R-:W-:Y:S01]  /*0910*/  @!P0 LOP3.LUT R4, RZ, R11, RZ, 0x33, !PT ;  /* 0x0000000bff048212 */ /* 0x000fe200078e33ff */
[----:B------:R-:W-:Y:S01]  /*0920*/  IMAD.MOV.U32 R5, RZ, RZ, R0 ;  /* 0x000000ffff057224 */ /* 0x000fe200078e0000 */
[----:B------:R-:W-:Y:S02]  /*0930*/  IABS R0, R10 ;  /* 0x0000000a00007213 */ /* 0x000fe40000000000 */
[----:B------:R-:W-:Y:S01]  /*0940*/  IABS R8, R4 ;  /* 0x0000000400087213 */ /* 0x000fe20000000000 */
[----:B------:R-:W-:Y:S02]  /*0950*/  IMAD R5, R5, R7, RZ ;  /* 0x0000000705057224 */ /* 0x000fe400078e02ff */
[----:B------:R-:W-:Y:S02]  /*0960*/  IMAD.MOV R6, RZ, RZ, -R0 ;  /* 0x000000ffff067224 */ /* 0x000fe400078e0a00 */
[----:B------:R-:W-:-:S04]  /*0970*/  IMAD.HI.U32 R0, R3, R5, R2 ;  /* 0x0000000503007227 */ /* 0x000fc800078e0002 */
[----:B------:R-:W-:Y:S02]  /*0980*/  IMAD.MOV.U32 R2, RZ, RZ, R8 ;  /* 0x000000ffff027224 */ /* 0x000fe400078e0008 */
[----:B------:R-:W-:Y:S02]  /*0990*/  IMAD.MOV.U32 R3, RZ, RZ, R6 ;  /* 0x000000ffff037224 */ /* 0x000fe400078e0006 */
[----:B------:R-:W-:-:S04]  /*09a0*/  IMAD.HI.U32 R0, R0, R2, RZ ;  /* 0x0000000200007227 */ /* 0x000fc800078e00ff */
[----:B------:R-:W-:Y:S02]  /*09b0*/  IMAD R2, R0, R3, R2 ;  /* 0x0000000300027224 */ /* 0x000fe400078e0202 */
[----:B------:R-:W-:-:S03]  /*09c0*/  IMAD R3, R4, R11, RZ ;  /* 0x0000000b04037224 */ /* 0x000fc600078e02ff */
[----:B------:R-:W-:Y:S02]  /*09d0*/  ISETP.GT.U32.AND P0, PT, R7, R2, PT ;  /* 0x000000020700720c */ /* 0x000fe40003f04070 */
[----:B------:R-:W-:-:S11]  /*09e0*/  IADD3 R3, R12, -R3, RZ ;  /* 0x800000030c037210 */ /* 0x000fd60007ffe0ff */
[----:B------:R-:W-:Y:S01]  /*09f0*/  @!P0 IMAD.IADD R2, R2, 0x1, -R7 ;  /* 0x0000000102028824 */ /* 0x000fe200078e0a07 */
[----:B------:R-:W-:Y:S02]  /*0a00*/  @!P0 IADD3 R0, R0, 0x1, RZ ;  /* 0x0000000100008810 */ /* 0x000fe40007ffe0ff */
[----:B------:R-:W-:Y:S02]  /*0a10*/  ISETP.NE.AND P0, PT, R10, RZ, PT ;  /* 0x000000ff0a00720c */ /* 0x000fe40003f05270 */
[----:B------:R-:W-:Y:S02]  /*0a20*/  ISETP.GE.U32.AND P2, PT, R2, R7, PT ;  /* 0x000000070200720c */ /* 0x000fe40003f46070 */
[----:B------:R-:W-:-:S04]  /*0a30*/  LOP3.LUT R2, R4, R10, RZ, 0x3c, !PT ;  /* 0x0000000a04027212 */ /* 0x000fc800078e3cff */
[----:B------:R-:W-:-:S07]  /*0a40*/  ISETP.GE.AND P1, PT, R2, RZ, PT ;  /* 0x000000ff0200720c */ /* 0x000fce0003f26270 */
[----:B------:R-:W-:-:S06]  /*0a50*/  @P2 IADD3 R0, R0, 0x1, RZ ;  /* 0x0000000100002810 */ /* 0x000fcc0007ffe0ff */
[----:B------:R-:W-:Y:S02]  /*0a60*/  @!P1 IADD3 R0, -R0, RZ, RZ ;  /* 0x000000ff00009210 */ /* 0x000fe40007ffe1ff */
[----:B------:R-:W-:-:S05]  /*0a70*/  @!P0 LOP3.LUT R0, RZ, R10, RZ, 0x33, !PT ;  /* 0x0000000aff008212 */ /* 0x000fca00078e33ff */
[--C-:B------:R-:W-:Y:S02]  /*0a80*/  IMAD.MOV R2, RZ, RZ, -R0.reuse ;  /* 0x000000ffff027224 */ /* 0x100fe400078e0a00 */
[C---:B------:R-:W-:Y:S02]  /*0a90*/  IMAD R0, R10.reuse, 0x1000000, R0 ;  /* 0x010000000a007824 */ /* 0x040fe400078e0200 */
[----:B------:R-:W-:Y:S02]  /*0aa0*/  IMAD R2, R10, R2, R4 ;  /* 0x000000020a027224 */ /* 0x000fe400078e0204 */
[----:B------:R-:W-:Y:S02]  /*0ab0*/  IMAD.IADD R4, R13, 0x1, R9 ;  /* 0x000000010d047824 */ /* 0x000fe400078e0209 */
[----:B------:R-:W-:-:S03]  /*0ac0*/  IMAD R0, R2, 0x10000, R0 ;  /* 0x0001000002007824 */ /* 0x000fc600078e0200 */
[----:B------:R1:W-:Y:S04]  /*0ad0*/  STL [R1+0x1c], R4 ;  /* 0x00001c0401007387 */ /* 0x0003e80000100800 */
[----:B------:R1:W-:Y:S04]  /*0ae0*/  STL [R1+0x18], R0 ;  /* 0x0000180001007387 */ /* 0x0003e80000100800 */
[----:B------:R1:W-:Y:S01]  /*0af0*/  STL [R1+0x14], R3 ;  /* 0x0000140301007387 */ /* 0x0003e20000100800 */
[----:B------:R-:W-:Y:S05]  /*0b00*/  BRA `(.L_x_31) ;  /* 0x0000006000007947 */ /* 0x000fea0003800000 */
.L_x_22:
[----:B------:R-:W-:Y:S01]  /*0b10*/  MOV R0, UR4 ;  /* 0x0000000400007c02 */ /* 0x000fe20008000f00 */
[----:B------:R-:W-:Y:S04]  /*0b20*/  STL [R1+0x14], RZ ;  /* 0x000014ff01007387 */ /* 0x000fe80000100800 */
[----:B------:R-:W-:Y:S04]  /*0b30*/  STL [R1+0x18], RZ ;  /* 0x000018ff01007387 */ /* 0x000fe80000100800 */
[----:B------:R1:W-:Y:S02]  /*0b40*/  STL [R1+0x10], R0 ;  /* 0x0000100001007387 */ /* 0x0003e40000100800 */
[----:B-1----:R-:W-:-:S05]  /*0b50*/  MOV R0, c[0x0][0x53c] ;  /* 0x00014f0000007a02 */ /* 0x002fca0000000f00 */
[----:B------:R1:W-:Y:S02]  /*0b60*/  STL [R1+0x1c], R0 ;  /* 0x00001c0001007387 */ /* 0x0003e40000100800 */
.L_x_31:
[----:B-1----:R-:W2:Y:S04]  /*0b70*/  LDL R4, [R1+0x10] ;  /* 0x0000100001047983 */ /* 0x002ea80000100800 */
[----:B------:R-:W2:Y:S04]  /*0b80*/  LDL R5, [R1+0x14] ;  /* 0x0000140001057983 */ /* 0x000ea80000100800 */
[----:B------:R-:W2:Y:S04]  /*0b90*/  LDL R6, [R1+0x18] ;  /* 0x0000180001067983 */ /* 0x000ea80000100800 */
[----:B------:R-:W2:Y:S01]  /*0ba0*/  LDL R7, [R1+0x1c] ;  /* 0x00001c0001077983 */ /* 0x000ea20000100800 */
[----:B------:R-:W-:Y:S01]  /*0bb0*/  ISETP.NE.AND P0, PT, R14, RZ, PT ;  /* 0x000000ff0e00720c */ /* 0x000fe20003f05270 */
[----:B------:R-:W-:-:S12]  /*0bc0*/  WARPSYNC 0xffffffff ;  /* 0xffffffff00007948 */ /* 0x000fd80003800000 */
[----:B--2---:R1:W-:Y:S04]  /*0bd0*/  @!P0 STS.128 [0xc080], R4 ;  /* 0x00c08004ff008388 */ /* 0x0043e80000000c00 */
[----:B------:R-:W-:Y:S06]  /*0be0*/  BAR.ARV 0x5, 0x80 ;  /* 0x0142000000007b1d */ /* 0x000fec0000002000 */
.L_x_20:
[----:B------:R-:W2:Y:S02]  /*0bf0*/  LDL R0, [R1+0x1c] ;  /* 0x00001c0001007983 */ /* 0x000ea40000100800 */
[----:B--2---:R-:W-:-:S13]  /*0c00*/  ISETP.GE.AND P0, PT, R0, c[0x0][0x53c], PT ;  /* 0x00014f0000007a0c */ /* 0x004fda0003f06270 */
[----:B------:R-:W-:Y:S05]  /*0c10*/  @P0 EXIT ;  /* 0x000000000000094d */ /* 0x000fea0003800000 */
[----:B------:R-:W2:Y:S02]  /*0c20*/  S2R R12, SR_TID.X ;  /* 0x00000000000c7919 */ /* 0x000ea40000002100 */
[----:B--2---:R-:W-:-:S04]  /*0c30*/  SHF.R.S32.HI R9, RZ, 0x1f, R12 ;  /* 0x0000001fff097819 */ /* 0x004fc8000001140c */
[CC--:B------:R-:W-:Y:S02]  /*0c40*/  LEA.HI R17, R9.reuse, R12.reuse, RZ, 0x3 ;  /* 0x0000000c09117211 */ /* 0x0c0fe400078f18ff */
[----:B------:R-:W-:Y:S02]  /*0c50*/  LEA.HI R3, R9, R12, RZ, 0x4 ;  /* 0x0000000c09037211 */ /* 0x000fe400078f20ff */
[----:B------:R-:W-:Y:S02]  /*0c60*/  LOP3.LUT R2, R17, 0xfffffff8, RZ, 0xc0, !PT ;  /* 0xfffffff811027812 */ /* 0x000fe400078ec0ff */
[----:B-1----:R-:W-:Y:S02]  /*0c70*/  SHF.R.S32.HI R5, RZ, 0x4, R3 ;  /* 0x00000004ff057819 */ /* 0x002fe40000011403 */
[C---:B------:R-:W-:Y:S01]  /*0c80*/  LOP3.LUT R0, R3.reuse, 0xfffffff0, RZ, 0xc0, !PT ;  /* 0xfffffff003007812 */ /* 0x040fe200078ec0ff */
[----:B------:R-:W-:Y:S01]  /*0c90*/  IMAD.IADD R2, R12, 0x1, -R2 ;  /* 0x000000010c027824 */ /* 0x000fe200078e0a02 */
[----:B------:R-:W-:-:S03]  /*0ca0*/  LEA.HI R3, R3, R5, RZ, 0x1 ;  /* 0x0000000503037211 */ /* 0x000fc600078f08ff */
[----:B------:R-:W-:Y:S01]  /*0cb0*/  IMAD.IADD R0, R12, 0x1, -R0 ;  /* 0x000000010c007824 */ /* 0x000fe200078e0a00 */
[----:B------:R-:W-:Y:S02]  /*0cc0*/  LEA.HI R8, R2, R2, RZ, 0x1 ;  /* 0x0000000202087211 */ /* 0x000fe400078f08ff */
[----:B------:R-:W-:Y:S02]  /*0cd0*/  LOP3.LUT R4, R3, 0xfffffffe, RZ, 0xc0, !PT ;  /* 0xfffffffe03047812 */ /* 0x000fe400078ec0ff */
[----:B------:R-:W-:Y:S02]  /*0ce0*/  LOP3.LUT R3, R8, 0x3fffffe, RZ, 0xc0, !PT ;  /* 0x03fffffe08037812 */ /* 0x000fe400078ec0ff */
[----:B------:R-:W-:Y:S01]  /*0cf0*/  LEA.HI R10, R0, R0, RZ, 0x1 ;  /* 0x00000000000a7211 */ /* 0x000fe200078f08ff */
[----:B------:R-:W-:Y:S01]  /*0d00*/  IMAD.IADD R11, R5, 0x1, -R4 ;  /* 0x00000001050b7824 */ /* 0x000fe200078e0a04 */
[----:B------:R-:W-:Y:S01]  /*0d10*/  LEA.HI R5, R9, R12, RZ, 0x2 ;  /* 0x0000000c09057211 */ /* 0x000fe200078f10ff */
[----:B------:R-:W-:Y:S01]  /*0d20*/  IMAD.IADD R15, R2, 0x1, -R3 ;  /* 0x00000001020f7824 */ /* 0x000fe200078e0a03 */
[----:B------:R-:W-:-:S02]  /*0d30*/  LOP3.LUT R2, R10, 0x7fffffe, RZ, 0xc0, !PT ;  /* 0x07fffffe0a027812 */ /* 0x000fc400078ec0ff */
[----:B------:R-:W-:Y:S02]  /*0d40*/  SHF.R.S32.HI R3, RZ, 0x1f, R0 ;  /* 0x0000001fff037819 */ /* 0x000fe40000011400 */
[----:B------:R-:W-:Y:S01]  /*0d50*/  SHF.R.S32.HI R4, RZ, 0x3, R17 ;  /* 0x00000003ff047819 */ /* 0x000fe20000011411 */
[----:B------:R-:W-:Y:S01]  /*0d60*/  IMAD.IADD R13, R0, 0x1, -R2 ;  /* 0x00000001000d7824 */ /* 0x000fe200078e0a02 */
[----:B------:R-:W-:Y:S02]  /*0d70*/  LOP3.LUT R6, R5, 0xfffffffc, RZ, 0xc0, !PT ;  /* 0xfffffffc05067812 */ /* 0x000fe400078ec0ff */
[----:B------:R-:W-:Y:S01]  /*0d80*/  LEA.HI R16, R3, R0, RZ, 0x3 ;  /* 0x0000000003107211 */ /* 0x000fe200078f18ff */
[----:B------:R-:W-:Y:S01]  /*0d90*/  IMAD.SHL.U32 R0, R4, 0x40, RZ ;  /* 0x0000004004007824 */ /* 0x000fe200078e00ff */
[----:B------:R-:W-:Y:S01]  /*0da0*/  LEA.HI R9, R9, R12, RZ, 0x5 ;  /* 0x0000000c09097211 */ /* 0x000fe200078f28ff */
[----:B------:R-:W-:Y:S01]  /*0db0*/  IMAD.IADD R18, R12, 0x1, -R6 ;  /* 0x000000010c127824 */ /* 0x000fe200078e0a06 */
[----:B------:R-:W-:-:S02]  /*0dc0*/  SHF.R.S32.HI R14, RZ, 0x2, R5 ;  /* 0x00000002ff0e7819 */ /* 0x000fc40000011405 */
[----:B------:R-:W-:Y:S01]  /*0dd0*/  LOP3.LUT R2, R9, 0xffffffe0, RZ, 0xc0, !PT ;  /* 0xffffffe009027812 */ /* 0x000fe200078ec0ff */
[----:B------:R-:W-:Y:S01]  /*0de0*/  IMAD.SHL.U32 R250, R18, 0x8, RZ ;  /* 0x0000000812fa7824 */ /* 0x000fe200078e00ff */
[----:B------:R-:W-:Y:S02]  /*0df0*/  LOP3.LUT R0, R0, 0xc0, RZ, 0xc0, !PT ;  /* 0x000000c000007812 */ /* 0x000fe400078ec0ff */
[----:B------:R-:W-:Y:S01]  /*0e00*/  LEA.HI R6, R5, R14, RZ, 0x1 ;  /* 0x0000000e05067211 */ /* 0x000fe200078f08ff */
[----:B------:R-:W-:Y:S01]  /*0e10*/  IMAD.IADD R20, R12, 0x1, -R2 ;  /* 0x000000010c147824 */ /* 0x000fe200078e0a02 */
[----:B------:R-:W-:Y:S02]  /*0e20*/  SHF.R.U32.HI R4, RZ, 0x3, R0 ;  /* 0x00000003ff047819 */ /* 0x000fe40000011600 */
[----:B------:R-:W-:Y:S02]  /*0e30*/  LOP3.LUT R3, R0, 0x18, R250, 0xf8, !PT ;  /* 0x0000001800037812 */ /* 0x000fe400078ef8fa */
[----:B------:R-:W-:-:S02]  /*0e40*/  SHF.R.S32.HI R7, RZ, 0x5, R9 ;  /* 0x00000005ff077819 */ /* 0x000fc40000011409 */
[----:B------:R-:W-:Y:S02]  /*0e50*/  SHF.R.S32.HI R0, RZ, 0x1f, R9 ;  /* 0x0000001fff007819 */ /* 0x000fe40000011409 */
[----:B------:R-:W-:Y:S02]  /*0e60*/  LOP3.LUT R2, R6, 0x7fffffe, RZ, 0xc0, !PT ;  /* 0x07fffffe06027812 */ /* 0x000fe400078ec0ff */
[----:B------:R-:W-:Y:S02]  /*0e70*/  LEA.HI R0, R0, R7, RZ, 0x2 ;  /* 0x0000000700007211 */ /* 0x000fe400078f10ff */
[----:B------:R-:W-:Y:S01]  /*0e80*/  SHF.R.S32.HI R9, RZ, 0x1f, R20 ;  /* 0x0000001fff097819 */ /* 0x000fe20000011414 */
[----:B------:R-:W-:Y:S01]  /*0e90*/  IMAD.IADD R2, R14, 0x1, -R2 ;  /* 0x000000010e027824 */ /* 0x000fe200078e0a02 */
[----:B------:R-:W-:Y:S02]  /*0ea0*/  LOP3.LUT R6, R3, R4, RZ, 0x3c, !PT ;  /* 0x0000000403067212 */ /* 0x000fe400078e3cff */
[----:B------:R-:W-:-:S02]  /*0eb0*/  SHF.R.S32.HI R4, RZ, 0x1f, R5 ;  /* 0x0000001fff047819 */ /* 0x000fc40000011405 */
[----:B------:R-:W-:Y:S01]  /*0ec0*/  LOP3.LUT R3, R0, 0xffffffc, RZ, 0xc0, !PT ;  /* 0x0ffffffc00037812 */ /* 0x000fe200078ec0ff */
[----:B------:R-:W-:Y:S01]  /*0ed0*/  IMAD R0, R7, 0x8, R2 ;  /* 0x0000000807007824 */ /* 0x000fe200078e0202 */
[----:B------:R-:W-:Y:S02]  /*0ee0*/  LEA.HI R12, R9, R20, RZ, 0x2 ;  /* 0x00000014090c7211 */ /* 0x000fe400078f10ff */
[----:B------:R-:W-:Y:S01]  /*0ef0*/  LEA.HI R2, R4, R14, RZ, 0x3 ;  /* 0x0000000e04027211 */ /* 0x000fe200078f18ff */
[----:B------:R-:W-:Y:S01]  /*0f00*/  IMAD.IADD R5, R7, 0x1, -R3 ;  /* 0x0000000107057824 */ /* 0x000fe200078e0a03 */
[----:B------:R-:W-:Y:S01]  /*0f10*/  SHF.R.S32.HI R4, RZ, 0x2, R12 ;  /* 0x00000002ff047819 */ /* 0x000fe2000001140c */
[----:B------:R-:W-:Y:S01]  /*0f20*/  IMAD.U32 R6, R0, 0x20, R6 ;  /* 0x0000002000067824 */ /* 0x000fe200078e0006 */
[----:B------:R-:W-:Y:S02]  /*0f30*/  LEA.HI R0, R18, R18, RZ, 0x1 ;  /* 0x0000001212007211 */ /* 0x000fe400078f08ff */
[----:B------:R-:W-:Y:S01]  /*0f40*/  LOP3.LUT R3, R2, 0xfffffff8, RZ, 0xc0, !PT ;  /* 0xfffffff802037812 */ /* 0x000fe200078ec0ff */
[----:B------:R-:W-:Y:S01]  /*0f50*/  IMAD R19, R5, 0x10, R4 ;  /* 0x0000001005137824 */ /* 0x000fe200078e0204 */
[C---:B------:R-:W-:Y:S01]  /*0f60*/  LOP3.LUT R5, R0.reuse, 0x1ffffffe, RZ, 0xc0, !PT ;  /* 0x1ffffffe00057812 */ /* 0x040fe200078ec0ff */
[----:B------:R-:W-:Y:S01]  /*0f70*/  IMAD.SHL.U32 R0, R0, 0x20, RZ ;  /* 0x0000002000007824 */ /* 0x000fe200078e00ff */
[----:B------:R-:W-:Y:S01]  /*0f80*/  SHF.R.S32.HI R2, RZ, 0x1, R8 ;  /* 0x00000001ff027819 */ /* 0x000fe20000011408 */
[----:B------:R-:W-:Y:S01]  /*0f90*/  IMAD.IADD R3, R14, 0x1, -R3 ;  /* 0x000000010e037824 */ /* 0x000fe200078e0a03 */
[----:B------:R1:W-:Y:S01]  /*0fa0*/  STL [R1+0x78], R6 ;  /* 0x0000780601007387 */ /* 0x0003e20000100800 */
[----:B------:R-:W-:Y:S01]  /*0fb0*/  IMAD.IADD R8, R18, 0x1, -R5 ;  /* 0x0000000112087824 */ /* 0x000fe200078e0a05 */
[----:B------:R-:W-:-:S02]  /*0fc0*/  SHF.R.S32.HI R4, RZ, 0x1, R10 ;  /* 0x00000001ff047819 */ /* 0x000fc4000001140a */
[----:B------:R-:W-:Y:S01]  /*0fd0*/  LEA.HI R5, R3, R3, RZ, 0x1 ;  /* 0x0000000303057211 */ /* 0x000fe200078f08ff */
[----:B------:R-:W-:Y:S01]  /*0fe0*/  STL [R1+0xac], R19 ;  /* 0x0000ac1301007387 */ /* 0x000fe20000100800 */
[----:B------:R-:W-:Y:S02]  /*0ff0*/  SHF.R.S32.HI R10, RZ, 0x1f, R10 ;  /* 0x0000001fff0a7819 */ /* 0x000fe4000001140a */
[----:B------:R-:W-:Y:S02]  /*1000*/  LOP3.LUT R9, R5, 0x3fffffe, RZ, 0xc0, !PT ;  /* 0x03fffffe05097812 */ /* 0x000fe400078ec0ff */
[----:B------:R-:W-:Y:S02]  /*1010*/  LOP3.LUT P2, RZ, R2, 0x2, RZ, 0xc0, !PT ;  /* 0x0000000202ff7812 */ /* 0x000fe4000784c0ff */
[----:B------:R-:W-:Y:S01]  /*1020*/  IADD3 R252, R250, 0x20, RZ ;  /* 0x00000020fafc7810 */ /* 0x000fe20007ffe0ff */
[----:B------:R-:W-:Y:S01]  /*1030*/  IMAD.IADD R9, R3, 0x1, -R9 ;  /* 0x0000000103097824 */ /* 0x000fe200078e0a09 */
[----:B------:R-:W-:-:S02]  /*1040*/  SHF.R.S32.HI R251, RZ, 0x1f, R250 ;  /* 0x0000001ffffb7819 */ /* 0x000fc400000114fa */
[----:B-1----:R-:W-:Y:S01]  /*1050*/  LOP3.LUT R6, R0, 0xffffffc0, RZ, 0xc0, !PT ;  /* 0xffffffc000067812 */ /* 0x002fe200078ec0ff */
[----:B------:R-:W-:Y:S01]  /*1060*/  IMAD.SHL.U32 R0, R2, 0x40, RZ ;  /* 0x0000004002007824 */ /* 0x000fe200078e00ff */
[----:B------:R-:W-:-:S03]  /*1070*/  LEA.HI R2, R10, R4, RZ, 0x2 ;  /* 0x000000040a027211 */ /* 0x000fc600078f10ff */
[----:B------:R-:W-:Y:S01]  /*1080*/  IMAD R14, R8, 0x8, R6 ;  /* 0x00000008080e7824 */ /* 0x000fe200078e0206 */
[----:B------:R-:W-:Y:S01]  /*1090*/  LOP3.LUT R0, R0, 0xc0, RZ, 0xc0, !PT ;  /* 0x000000c000007812 */ /* 0x000fe200078ec0ff */
[----:B------:R-:W-:Y:S01]  /*10a0*/  IMAD.SHL.U32 R8, R7, 0x200, RZ ;  /* 0x0000020007087824 */ /* 0x000fe200078e00ff */
[----:B------:R-:W-:Y:S02]  /*10b0*/  LOP3.LUT R2, R2, 0xfffffffc, RZ, 0xc0, !PT ;  /* 0xfffffffc02027812 */ /* 0x000fe400078ec0ff */
[----:B------:R-:W-:Y:S01]  /*10c0*/  LOP3.LUT R7, R0, 0x8, R17, 0xf8, !PT ;  /* 0x0000000800077812 */ /* 0x000fe200078ef811 */
[----:B------:R-:W-:Y:S01]  /*10d0*/  IMAD R3, R18, 0x2, R8 ;  /* 0x0000000212037824 */ /* 0x000fe200078e0208 */
[----:B------:R-:W-:Y:S01]  /*10e0*/  SHF.R.U32.HI R6, RZ, 0x3, R0 ;  /* 0x00000003ff067819 */ /* 0x000fe20000011600 */
[----:B------:R-:W-:Y:S01]  /*10f0*/  IMAD.IADD R2, R4, 0x1, -R2 ;  /* 0x0000000104027824 */ /* 0x000fe200078e0a02 */
[----:B------:R-:W-:Y:S01]  /*1100*/  SHF.R.S32.HI R0, RZ, 0x1, R5 ;  /* 0x00000001ff007819 */ /* 0x000fe20000011405 */
[----:B------:R-:W-:Y:S01]  /*1110*/  IMAD.SHL.U32 R5, R16, 0x20, RZ ;  /* 0x0000002010057824 */ /* 0x000fe200078e00ff */
[----:B------:R-:W-:Y:S01]  /*1120*/  LOP3.LUT R10, R7, R6, RZ, 0x3c, !PT ;  /* 0x00000006070a7212 */ /* 0x000fe200078e3cff */
[----:B------:R-:W-:Y:S01]  /*1130*/  IMAD R6, R9, 0x20, R3 ;  /* 0x0000002009067824 */ /* 0x000fe200078e0203 */
[----:B------:R-:W-:Y:S01]  /*1140*/  LOP3.LUT P3, RZ, R2, 0x2, RZ, 0xc0, !PT ;  /* 0x0000000202ff7812 */ /* 0x000fe2000786c0ff */
[C---:B------:R-:W-:Y:S01]  /*1150*/  IMAD.SHL.U32 R3, R0.reuse, 0x40, RZ ;  /* 0x0000004000037824 */ /* 0x040fe200078e00ff */
[----:B------:R-:W-:Y:S01]  /*1160*/  LOP3.LUT R4, R0, 0x1, RZ, 0xc0, !PT ;  /* 0x0000000100047812 */ /* 0x000fe200078ec0ff */
[----:B------:R-:W-:Y:S01]  /*1170*/  IMAD.SHL.U32 R2, R2, 0x40, RZ ;  /* 0x0000004002027824 */ /* 0x000fe200078e00ff */
[----:B------:R-:W-:Y:S01]  /*1180*/  LOP3.LUT P0, RZ, R0, 0x2, RZ, 0xc0, !PT ;  /* 0x0000000200ff7812 */ /* 0x000fe2000780c0ff */
[----:B------:R-:W-:Y:S01]  /*1190*/  IMAD.SHL.U32 R7, R11, 0x8, RZ ;  /* 0x000000080b077824 */ /* 0x000fe200078e00ff */
[----:B------:R-:W-:Y:S01]  /*11a0*/  LOP3.LUT R3, R3, 0xc0, RZ, 0xc0, !PT ;  /* 0x000000c003037812 */ /* 0x000fe200078ec0ff */
[----:B------:R-:W-:Y:S01]  /*11b0*/  IMAD R9, R11, 0x8, R15 ;  /* 0x000000080b097824 */ /* 0x000fe200078e020f */
[----:B------:R-:W-:-:S02]  /*11c0*/  LOP3.LUT R0, R5, 0xffffff00, RZ, 0xc0, !PT ;  /* 0xffffff0005007812 */ /* 0x000fc400078ec0ff */
[----:B------:R-:W-:Y:S02]  /*11d0*/  LEA.HI R3, R3, R3, RZ, 0x1d ;  /* 0x0000000303037211 */ /* 0x000fe400078fe8ff */
[----:B------:R-:W-:Y:S02]  /*11e0*/  LOP3.LUT R2, R2, 0xc0, RZ, 0xc0, !PT ;  /* 0x000000c002027812 */ /* 0x000fe400078ec0ff */
[----:B------:R-:W-:Y:S01]  /*11f0*/  ISETP.NE.U32.AND P1, PT, R4, 0x1, PT ;  /* 0x000000010400780c */ /* 0x000fe20003f25070 */
[----:B------:R-:W-:Y:S01]  /*1200*/  IMAD.IADD R3, R3, 0x1, R6 ;  /* 0x0000000103037824 */ /* 0x000fe200078e0206 */
[----:B------:R-:W-:Y:S01]  /*1210*/  LOP3.LUT R6, R2, 0x8, R7, 0xf8, !PT ;  /* 0x0000000802067812 */ /* 0x000fe200078ef807 */
[----:B------:R-:W-:Y:S01]  /*1220*/  IMAD.IADD R4, R0, 0x1, R8 ;  /* 0x0000000100047824 */ /* 0x000fe200078e0208 */
[----:B------:R-:W-:Y:S01]  /*1230*/  SHF.R.U32.HI R5, RZ, 0x3, R2 ;  /* 0x00000003ff057819 */ /* 0x000fe20000011602 */
[----:B------:R-:W-:Y:S02]  /*1240*/  IMAD.SHL.U32 R18, R3, 0x2, RZ ;  /* 0x0000000203127824 */ /* 0x000fe400078e00ff */
[C---:B------:R-:W-:Y:S01]  /*1250*/  IMAD R2, R13.reuse, 0x20, R4 ;  /* 0x000000200d027824 */ /* 0x040fe200078e0204 */
[----:B------:R-:W-:Y:S01]  /*1260*/  LOP3.LUT R3, R6, R5, RZ, 0x3c, !PT ;  /* 0x0000000506037212 */ /* 0x000fe200078e3cff */
[----:B------:R-:W-:Y:S01]  /*1270*/  IMAD R7, R13, 0x20, R0 ;  /* 0x000000200d077824 */ /* 0x000fe200078e0200 */
[----:B------:R-:W-:Y:S01]  /*1280*/  LOP3.LUT R4, R12, 0x7ffffffc, RZ, 0xc0, !PT ;  /* 0x7ffffffc0c047812 */ /* 0x000fe200078ec0ff */
[----:B------:R-:W-:Y:S01]  /*1290*/  STL [R1+0x2c], R18 ;  /* 0x00002c1201007387 */ /* 0x000fe20000100800 */
[C---:B------:R-:W-:Y:S01]  /*12a0*/  IADD3 R5, R18.reuse, 0x80, RZ ;  /* 0x0000008012057810 */ /* 0x040fe20007ffe0ff */
[----:B------:R-:W-:Y:S01]  /*12b0*/  IMAD.IADD R2, R3, 0x1, R2 ;  /* 0x0000000103027824 */ /* 0x000fe200078e0202 */
[----:B------:R-:W-:Y:S01]  /*12c0*/  IADD3 R17, R18, 0x70, RZ ;  /* 0x0000007012117810 */ /* 0x000fe20007ffe0ff */
[----:B------:R-:W-:Y:S01]  /*12d0*/  IMAD.IADD R4, R20, 0x1, -R4 ;  /* 0x0000000114047824 */ /* 0x000fe200078e0a04 */
[----:B------:R-:W-:Y:S01]  /*12e0*/  @P1 IADD3 R17, R5, 0x10, RZ ;  /* 0x0000001005111810 */ /* 0x000fe20007ffe0ff */
[----:B------:R-:W-:Y:S01]  /*12f0*/  IMAD.IADD R3, R3, 0x1, R7 ;  /* 0x0000000103037824 */ /* 0x000fe200078e0207 */
[----:B------:R-:W-:Y:S01]  /*1300*/  IADD3 R5, R250, 0x40, RZ ;  /* 0x00000040fa057810 */ /* 0x000fe20007ffe0ff */
[----:B------:R-:W-:Y:S01]  /*1310*/  IMAD.SHL.U32 R4, R4, 0x2, RZ ;  /* 0x0000000204047824 */ /* 0x000fe200078e00ff */
[----:B------:R-:W-:Y:S01]  /*1320*/  SHF.R.S32.HI R7, RZ, 0x1f, R252 ;  /* 0x0000001fff077819 */ /* 0x000fe200000114fc */
[----:B------:R-:W-:Y:S01]  /*1330*/  STL [R1+0x30], R17 ;  /* 0x0000301101007387 */ /* 0x000fe20000100800 */
[----:B------:R-:W-:Y:S01]  /*1340*/  SHF.R.S32.HI R8, RZ, 0x1f, R5 ;  /* 0x0000001fff087819 */ /* 0x000fe20000011405 */
[----:B------:R-:W-:Y:S01]  /*1350*/  IMAD.U32 R0, R9, 0x20, R10 ;  /* 0x0000002009007824 */ /* 0x000fe200078e000a */
[C---:B------:R-:W-:Y:S01]  /*1360*/  IADD3 R20, R4.reuse, 0x8, RZ ;  /* 0x0000000804147810 */ /* 0x040fe20007ffe0ff */
[----:B------:R1:W-:Y:S01]  /*1370*/  STL [R1], R5 ;  /* 0x0000000501007387 */ /* 0x0003e20000100800 */
[C---:B------:R-:W-:Y:S01]  /*1380*/  IADD3 R16, R4.reuse, 0x18, RZ ;  /* 0x0000001804107810 */ /* 0x040fe20007ffe0ff */
[----:B------:R-:W-:Y:S01]  /*1390*/  IMAD.MOV.U32 R6, RZ, RZ, 0x20 ;  /* 0x00000020ff067424 */ /* 0x000fe200078e00ff */
[C---:B------:R-:W-:Y:S01]  /*13a0*/  IADD3 R15, R4.reuse, 0x20, RZ ;  /* 0x00000020040f7810 */ /* 0x040fe20007ffe0ff */
[----:B------:R2:W-:Y:S01]  /*13b0*/  STL [R1+0x6c], R7 ;  /* 0x00006c0701007387 */ /* 0x0005e20000100800 */
[----:B------:R-:W-:-:S02]  /*13c0*/  IADD3 R13, R4, 0x28, RZ ;  /* 0x00000028040d7810 */ /* 0x000fc40007ffe0ff */
[C---:B------:R-:W-:Y:S01]  /*13d0*/  IADD3 R12, R4.reuse, 0x30, RZ ;  /* 0x00000030040c7810 */ /* 0x040fe20007ffe0ff */
[----:B------:R3:W-:Y:S01]  /*13e0*/  STL [R1+0x68], R8 ;  /* 0x0000680801007387 */ /* 0x0007e20000100800 */
[C---:B------:R-:W-:Y:S02]  /*13f0*/  IADD3 R11, R4.reuse, 0x38, RZ ;  /* 0x00000038040b7810 */ /* 0x040fe40007ffe0ff */
[C---:B------:R-:W-:Y:S01]  /*1400*/  IADD3 R10, R4.reuse, 0x40, RZ ;  /* 0x00000040040a7810 */ /* 0x040fe20007ffe0ff */
[----:B------:R-:W-:Y:S01]  /*1410*/  STL [R1+0x70], R4 ;  /* 0x0000700401007387 */ /* 0x000fe20000100800 */
[----:B------:R-:W-:Y:S02]  /*1420*/  IADD3 R9, R4, 0x48, RZ ;  /* 0x0000004804097810 */ /* 0x000fe40007ffe0ff */
[----:B------:R-:W-:Y:S02]  /*1430*/  LEA R109, R0, 0x3c80, 0x1 ;  /* 0x00003c80006d7811 */ /* 0x000fe400078e08ff */
[----:B------:R-:W-:-:S02]  /*1440*/  SHF.R.S32.HI R0, RZ, 0x1f, R10 ;  /* 0x0000001fff007819 */ /* 0x000fc4000001140a */
[----:B------:R-:W-:Y:S02]  /*1450*/  IADD3 R182, R109, 0x20, RZ ;  /* 0x000000206db67810 */ /* 0x000fe40007ffe0ff */
[----:B------:R-:W-:Y:S02]  /*1460*/  LEA R180, R2, 0x6080, 0x1 ;  /* 0x0000608002b47811 */ /* 0x000fe400078e08ff */
[----:B------:R-:W-:Y:S02]  /*1470*/  LEA R110, R3, 0x1880, 0x1 ;  /* 0x00001880036e7811 */ /* 0x000fe400078e08ff */
[----:B-1----:R-:W-:Y:S02]  /*1480*/  SEL R5, R6, 0xffffffe0, !P0 ;  /* 0xffffffe006057807 */ /* 0x002fe40004000000 */
[----:B------:R-:W-:Y:S01]  /*1490*/  @P2 IADD3 R182, R109, -0x20, RZ ;  /* 0xffffffe06db62810 */ /* 0x000fe20007ffe0ff */
[----:B--2---:R-:W-:Y:S01]  /*14a0*/  IMAD.IADD R7, R19, 0x1, R14 ;  /* 0x0000000113077824 */ /* 0x004fe200078e020e */
[----:B------:R-:W-:-:S02]  /*14b0*/  IADD3 R19, R4, 0x10, RZ ;  /* 0x0000001004137810 */ /* 0x000fc40007ffe0ff */
[----:B------:R-:W-:Y:S02]  /*14c0*/  SHF.R.S32.HI R14, RZ, 0x1f, R20 ;  /* 0x0000001fff0e7819 */ /* 0x000fe40000011414 */
[----:B------:R1:W-:Y:S01]  /*14d0*/  STL [R1+0xb0], R7 ;  /* 0x0000b00701007387 */ /* 0x0003e20000100800 */
[----:B---3--:R-:W-:Y:S02]  /*14e0*/  IADD3 R8, R4, 0x50, RZ ;  /* 0x0000005004087810 */ /* 0x008fe40007ffe0ff */
[C---:B------:R-:W-:Y:S01]  /*14f0*/  IADD3 R190, R182.reuse, 0x400, RZ ;  /* 0x00000400b6be7810 */ /* 0x040fe20007ffe0ff */
[----:B------:R-:W-:Y:S01]  /*1500*/  STL [R1+0x5c], R20 ;  /* 0x00005c1401007387 */ /* 0x000fe20000100800 */
[C---:B------:R-:W-:Y:S02]  /*1510*/  IADD3 R189, R182.reuse, 0x800, RZ ;  /* 0x00000800b6bd7810 */ /* 0x040fe40007ffe0ff */
[C---:B------:R-:W-:Y:S01]  /*1520*/  IADD3 R188, R182.reuse, 0xc00, RZ ;  /* 0x00000c00b6bc7810 */ /* 0x040fe20007ffe0ff */
[----:B------:R-:W-:Y:S01]  /*1530*/  STL [R1+0x58], R19 ;  /* 0x0000581301007387 */ /* 0x000fe20000100800 */
[----:B------:R-:W-:-:S02]  /*1540*/  IADD3 R187, R182, 0x1000, RZ ;  /* 0x00001000b6bb7810 */ /* 0x000fc40007ffe0ff */
[C---:B------:R-:W-:Y:S01]  /*1550*/  IADD3 R186, R182.reuse, 0x1400, RZ ;  /* 0x00001400b6ba7810 */ /* 0x040fe20007ffe0ff */
[----:B------:R2:W-:Y:S01]  /*1560*/  STL [R1+0x54], R16 ;  /* 0x0000541001007387 */ /* 0x0005e20000100800 */
[C---:B------:R-:W-:Y:S02]  /*1570*/  IADD3 R185, R182.reuse, 0x1800, RZ ;  /* 0x00001800b6b97810 */ /* 0x040fe40007ffe0ff */
[C---:B------:R-:W-:Y:S01]  /*1580*/  IADD3 R184, R182.reuse, 0x1c00, RZ ;  /* 0x00001c00b6b87810 */ /* 0x040fe20007ffe0ff */
[----:B------:R-:W-:Y:S01]  /*1590*/  STL [R1+0x50], R15 ;  /* 0x0000500f01007387 */ /* 0x000fe20000100800 */
[----:B------:R-:W-:-:S03]  /*15a0*/  IADD3 R183, R182, 0x2000, RZ ;  /* 0x00002000b6b77810 */ /* 0x000fc60007ffe0ff */
[----:B------:R-:W-:Y:S04]  /*15b0*/  STL [R1+0x4c], R13 ;  /* 0x00004c0d01007387 */ /* 0x000fe80000100800 */
[----:B------:R3:W-:Y:S01]  /*15c0*/  STL [R1+0x48], R12 ;  /* 0x0000480c01007387 */ /* 0x0007e20000100800 */
[----:B-1----:R-:W-:Y:S02]  /*15d0*/  IADD3 R7, R4, 0x58, RZ ;  /* 0x0000005804077810 */ /* 0x002fe40007ffe0ff */
[----:B------:R-:W-:Y:S01]  /*15e0*/  SEL R4, R6, 0xffffffe0, !P3 ;  /* 0xffffffe006047807 */ /* 0x000fe20005800000 */
[----:B------:R-:W-:Y:S01]  /*15f0*/  STL [R1+0x44], R11 ;  /* 0x0000440b01007387 */ /* 0x000fe20000100800 */
[----:B------:R-:W-:-:S03]  /*1600*/  SHF.R.S32.HI R6, RZ, 0x1f, R19 ;  /* 0x0000001fff067819 */ /* 0x000fc60000011413 */
[----:B------:R-:W-:Y:S01]  /*1610*/  STL [R1+0x40], R10 ;  /* 0x0000400a01007387 */ /* 0x000fe20000100800 */
[----:B------:R-:W-:Y:S02]  /*1620*/  IMAD.IADD R181, R180, 0x1, R4 ;  /* 0x00000001b4b57824 */ /* 0x000fe400078e0204 */
[----:B------:R-:W-:Y:S01]  /*1630*/  IMAD.IADD R111, R4, 0x1, R110 ;  /* 0x00000001046f7824 */ /* 0x000fe200078e026e */
[----:B------:R1:W-:Y:S01]  /*1640*/  STL [R1+0x3c], R9 ;  /* 0x00003c0901007387 */ /* 0x0003e20000100800 */
[----:B--2---:R-:W-:-:S03]  /*1650*/  SHF.R.S32.HI R16, RZ, 0x1f, R16 ;  /* 0x0000001fff107819 */ /* 0x004fc60000011410 */
[----:B------:R-:W-:Y:S04]  /*1660*/  STL [R1+0x38], R8 ;  /* 0x0000380801007387 */ /* 0x000fe80000100800 */
[----:B------:R2:W-:Y:S04]  /*1670*/  STL [R1+0xa4], R14 ;  /* 0x0000a40e01007387 */ /* 0x0005e80000100800 */
[----:B------:R-:W-:Y:S01]  /*1680*/  STL [R1+0x34], R7 ;  /* 0x0000340701007387 */ /* 0x000fe20000100800 */
[----:B---3--:R-:W-:-:S03]  /*1690*/  SHF.R.S32.HI R12, RZ, 0x1f, R12 ;  /* 0x0000001fff0c7819 */ /* 0x008fc6000001140c */
[----:B------:R3:W-:Y:S04]  /*16a0*/  STL [R1+0xa0], R6 ;  /* 0x0000a00601007387 */ /* 0x0007e80000100800 */
[----:B------:R-:W-:Y:S01]  /*16b0*/  STL [R1+0x9c], R16 ;  /* 0x00009c1001007387 */ /* 0x000fe20000100800 */
[----:B-1----:R-:W-:Y:S02]  /*16c0*/  SHF.R.S32.HI R9, RZ, 0x1f, R9 ;  /* 0x0000001fff097819 */ /* 0x002fe40000011409 */
[----:B--2---:R-:W-:-:S05]  /*16d0*/  SHF.R.S32.HI R14, RZ, 0x1f, R15 ;  /* 0x0000001fff0e7819 */ /* 0x004fca000001140f */
[----:B------:R-:W-:Y:S01]  /*16e0*/  STL [R1+0x98], R14 ;  /* 0x0000980e01007387 */ /* 0x000fe20000100800 */
[----:B---3--:R-:W-:-:S05]  /*16f0*/  SHF.R.S32.HI R6, RZ, 0x1f, R13 ;  /* 0x0000001fff067819 */ /* 0x008fca000001140d */
[----:B------:R1:W-:Y:S04]  /*1700*/  STL [R1+0x94], R6 ;  /* 0x0000940601007387 */ /* 0x0003e80000100800 */
[----:B------:R-:W-:Y:S01]  /*1710*/  STL [R1+0x90], R12 ;  /* 0x0000900c01007387 */ /* 0x000fe20000100800 */
[----:B-1----:R-:W-:-:S05]  /*1720*/  SHF.R.S32.HI R6, RZ, 0x1f, R11 ;  /* 0x0000001fff067819 */ /* 0x002fca000001140b */
[----:B------:R1:W-:Y:S04]  /*1730*/  STL [R1+0x8c], R6 ;  /* 0x00008c0601007387 */ /* 0x0003e80000100800 */
[----:B------:R2:W-:Y:S04]  /*1740*/  STL [R1+0x88], R0 ;  /* 0x0000880001007387 */ /* 0x0005e80000100800 */
[----:B------:R-:W-:Y:S01]  /*1750*/  STL [R1+0x84], R9 ;  /* 0x0000840901007387 */ /* 0x000fe20000100800 */
[----:B-1----:R-:W-:Y:S02]  /*1760*/  SHF.R.S32.HI R6, RZ, 0x1f, R7 ;  /* 0x0000001fff067819 */ /* 0x002fe40000011407 */
[----:B--2---:R-:W-:-:S05]  /*1770*/  SHF.R.S32.HI R0, RZ, 0x1f, R8 ;  /* 0x0000001fff007819 */ /* 0x004fca0000011408 */
[----:B------:R1:W-:Y:S04]  /*1780*/  STL [R1+0x80], R0 ;  /* 0x0000800001007387 */ /* 0x0003e80000100800 */
[----:B------:R-:W-:Y:S01]  /*1790*/  STL [R1+0x7c], R6 ;  /* 0x00007c0601007387 */ /* 0x000fe20000100800 */
[----:B-1----:R-:W-:-:S05]  /*17a0*/  IMAD.IADD R0, R18, 0x1, R5 ;  /* 0x0000000112007824 */ /* 0x002fca00078e0205 */
[----:B------:R1:W-:Y:S02]  /*17b0*/  STL [R1+0x64], R0 ;  /* 0x0000640001007387 */ /* 0x0003e40000100800 */
[----:B-1----:R-:W-:-:S05]  /*17c0*/  IMAD.IADD R0, R5, 0x1, R17 ;  /* 0x0000000105007824 */ /* 0x002fca00078e0211 */
[----:B------:R1:W-:Y:S02]  /*17d0*/  STL [R1+0x60], R0 ;  /* 0x0000600001007387 */ /* 0x0003e40000100800 */
.L_x_121:
[----:B-1----:R-:W2:Y:S01]  /*17e0*/  LDL R0, [R1+0x1c] ;  /* 0x00001c0001007983 */ /* 0x002ea20000100800 */
[----:B------:R-:W-:Y:S01]  /*17f0*/  IMAD.MOV.U32 R11, RZ, RZ, 0x4 ;  /* 0x00000004ff0b7424 */ /* 0x000fe200078e00ff */
[----:B------:R-:W-:Y:S02]  /*1800*/  ISETP.NE.U32.AND P0, PT, RZ, c[0x0][0x370], PT ;  /* 0x0000dc00ff007a0c */ /* 0x000fe40003f05070 */
[----:B------:R-:W3:Y:S02]  /*1810*/  LDL R10, [R1+0x18] ;  /* 0x00001800010a7983 */ /* 0x000ee40000100800 */
[----:B------:R-:W-:Y:S01]  /*1820*/  ISETP.NE.AND.EX P1, PT, RZ, c[0x0][0x374], PT, P0 ;  /* 0x0000dd00ff007a0c */ /* 0x000fe20003f25300 */
[----:B--2---:R-:W-:-:S05]  /*1830*/  IMAD.WIDE R2, R0, R11, c[0x0][0x588] ;  /* 0x0001620000027625 */ /* 0x004fca00078e020b */
[----:B------:R-:W2:Y:S01]  /*1840*/  LDG.E R75, [R2.64] ;  /* 0x00000006024b7981 */ /* 0x000ea2000c1e1900 */
[----:B------:R-:W-:Y:S01]  /*1850*/  ISETP.NE.U32.AND P3, PT, RZ, c[0x0][0x360], PT ;  /* 0x0000d800ff007a0c */ /* 0x000fe20003f65070 */
[----:B------:R-:W-:Y:S01]  /*1860*/  CS2R R8, SRZ ;  /* 0x0000000000087805 */ /* 0x000fe2000001ff00 */
[----:B------:R-:W-:Y:S02]  /*1870*/  ISETP.NE.U32.AND P4, PT, RZ, c[0x0][0x348], PT ;  /* 0x0000d200ff007a0c */ /* 0x000fe40003f85070 */
[----:B------:R-:W-:Y:S02]  /*1880*/  ISETP.NE.AND.EX P3, PT, RZ, c[0x0][0x364], PT, P3 ;  /* 0x0000d900ff007a0c */ /* 0x000fe40003f65330 */
[----:B------:R-:W-:Y:S02]  /*1890*/  ISETP.NE.U32.AND P2, PT, RZ, c[0x0][0x350], PT ;  /* 0x0000d400ff007a0c */ /* 0x000fe40003f45070 */
[----:B------:R-:W-:Y:S02]  /*18a0*/  ISETP.NE.AND.EX P4, PT, RZ, c[0x0][0x34c], PT, P4 ;  /* 0x0000d300ff007a0c */ /* 0x000fe40003f85340 */
[----:B------:R-:W-:Y:S01]  /*18b0*/  ISETP.NE.AND.EX P5, PT, RZ, c[0x0][0x354], PT, P2 ;  /* 0x0000d500ff007a0c */ /* 0x000fe20003fa5320 */
[----:B------:R-:W-:Y:S01]  /*18c0*/  IMAD.MOV.U32 R12, RZ, RZ, RZ ;  /* 0x000000ffff0c7224 */ /* 0x000fe200078e00ff */
[----:B--2---:R-:W-:Y:S01]  /*18d0*/  SHF.R.S32.HI R76, RZ, 0x1f, R75 ;  /* 0x0000001fff4c7819 */ /* 0x004fe2000001144b */
[----:B------:R1:W-:Y:S01]  /*18e0*/  STL [R1+0x4], R75 ;  /* 0x0000044b01007387 */ /* 0x0003e20000100800 */
[----:B------:R-:W-:-:S02]  /*18f0*/  @P1 LEA R2, P0, R75, c[0x0][0x370], 0x2 ;  /* 0x0000dc004b021a11 */ /* 0x000fc400078010ff */
[C---:B------:R-:W-:Y:S01]  /*1900*/  LEA R4, P2, R75.reuse, c[0x0][0x348], 0x2 ;  /* 0x0000d2004b047a11 */ /* 0x040fe200078410ff */
[----:B------:R1:W-:Y:S01]  /*1910*/  STL [R1+0x28], R76 ;  /* 0x0000284c01007387 */ /* 0x0003e20000100800 */
[C---:B------:R-:W-:Y:S02]  /*1920*/  @P1 LEA.HI.X R3, R75.reuse, c[0x0][0x374], R76, 0x2, P0 ;  /* 0x0000dd004b031a11 */ /* 0x040fe400000f144c */
[----:B------:R-:W-:-:S03]  /*1930*/  @P3 LEA R6, P0, R75, c[0x0][0x360], 0x2 ;  /* 0x0000d8004b063a11 */ /* 0x000fc600078010ff */
[----:B------:R2:W5:Y:S01]  /*1940*/  @P1 LDG.E R8, [R2.64] ;  /* 0x0000000602081981 */ /* 0x000562000c1e1900 */
[C-C-:B------:R-:W-:Y:S02]  /*1950*/  @P3 LEA.HI.X R7, R75.reuse, c[0x0][0x364], R76.reuse, 0x2, P0 ;  /* 0x0000d9004b073a11 */ /* 0x140fe400000f144c */
[C---:B------:R-:W-:Y:S02]  /*1960*/  LEA.HI.X R5, R75.reuse, c[0x0][0x34c], R76, 0x2, P2 ;  /* 0x0000d3004b057a11 */ /* 0x040fe400010f144c */
[----:B---3--:R-:W-:Y:S01]  /*1970*/  LOP3.LUT R77, R10, 0xffff, RZ, 0xc0, !PT ;  /* 0x0000ffff0a4d7812 */ /* 0x008fe200078ec0ff */
[----:B------:R1:W5:Y:S01]  /*1980*/  @P3 LDG.E R18, [R6.64] ;  /* 0x0000000606123981 */ /* 0x000362000c1e1900 */
[----:B------:R-:W-:Y:S01]  /*1990*/  YIELD ;  /* 0x0000000000007946 */ /* 0x000fe20003800000 */
[----:B------:R-:W-:Y:S02]  /*19a0*/  P2R R13, PR, RZ, 0x20 ;  /* 0x00000020ff0d7803 */ /* 0x000fe40000000000 */
[----:B------:R1:W5:Y:S01]  /*19b0*/  @P4 LDG.E R12, [R4.64] ;  /* 0x00000006040c4981 */ /* 0x000362000c1e1900 */
[----:B--2---:R-:W-:-:S04]  /*19c0*/  LEA R2, P1, R75, c[0x0][0x350], 0x2 ;  /* 0x0000d4004b027a11 */ /* 0x004fc800078210ff */
[----:B------:R-:W-:-:S05]  /*19d0*/  LEA.HI.X R3, R75, c[0x0][0x354], R76, 0x2, P1 ;  /* 0x0000d5004b037a11 */ /* 0x000fca00008f144c */
[----:B------:R1:W5:Y:S04]  /*19e0*/  @P5 LDG.E R9, [R2.64] ;  /* 0x0000000602095981 */ /* 0x000368000c1e1900 */
[----:B------:R1:W-:Y:S01]  /*19f0*/  STL [R1+0x20], R77 ;  /* 0x0000204d01007387 */ /* 0x0003e20000100800 */
[----:B------:R-:W-:Y:S05]  /*1a00*/  @P3 BRA `(.L_x_32) ;  /* 0x0000005000003947 */ /* 0x000fea0003800000 */
[----:B-----5:R-:W-:Y:S01]  /*1a10*/  MOV R18, c[0x0][0x168] ;  /* 0x00005a0000127a02 */ /* 0x020fe20000000f00 */
[----:B------:R-:W-:Y:S05]  /*1a20*/  @!P4 BRA `(.L_x_32) ;  /* 0x000000300000c947 */ /* 0x000fea0003800000 */
[----:B-1----:R-:W2:Y:S04]  /*1a30*/  LDG.E R6, [R4.64] ;  /* 0x0000000604067981 */ /* 0x002ea8000c1e1900 */
[----:B------:R-:W2:Y:S02]  /*1a40*/  LDG.E R0, [R4.64+0x4] ;  /* 0x0000040604007981 */ /* 0x000ea4000c1e1900 */
[----:B--2---:R-:W-:-:S02]  /*1a50*/  IADD3 R18, -R6, R0, RZ ;  /* 0x0000000006127210 */ /* 0x004fc40007ffe1ff */
.L_x_32:
[----:B------:R-:W-:-:S04]  /*1a60*/  ISETP.NE.U32.AND P0, PT, RZ, c[0x0][0x368], PT ;  /* 0x0000da00ff007a0c */ /* 0x000fc80003f05070 */
[----:B------:R-:W-:-:S13]  /*1a70*/  ISETP.NE.AND.EX P0, PT, RZ, c[0x0][0x36c], PT, P0 ;  /* 0x0000db00ff007a0c */ /* 0x000fda0003f05300 */
[----:B------:R-:W-:Y:S05]  /*1a80*/  @!P0 BRA `(.L_x_33) ;  /* 0x0000004000008947 */ /* 0x000fea0003800000 */
[----:B-1----:R-:W-:-:S04]  /*1a90*/  LEA R2, P0, R75, c[0x0][0x368], 0x2 ;  /* 0x0000da004b027a11 */ /* 0x002fc800078010ff */
[----:B------:R-:W-:-:S05]  /*1aa0*/  LEA.HI.X R3, R75, c[0x0][0x36c], R76, 0x2, P0 ;  /* 0x0000db004b037a11 */ /* 0x000fca00000f144c */
[----:B------:R1:W5:Y:S01]  /*1ab0*/  LDG.E R0, [R2.64] ;  /* 0x0000000602007981 */ /* 0x000362000c1e1900 */
[----:B------:R-:W-:Y:S05]  /*1ac0*/  BRA `(.L_x_34) ;  /* 0x0000005000007947 */ /* 0x000fea0003800000 */
.L_x_33:
[----:B------:R-:W-:Y:S01]  /*1ad0*/  MOV R0, c[0x0][0x1d0] ;  /* 0x0000740000007a02 */ /* 0x000fe20000000f00 */
[----:B------:R-:W-:Y:S05]  /*1ae0*/  @!P5 BRA `(.L_x_34) ;  /* 0x000000300000d947 */ /* 0x000fea0003800000 */
[----:B-1----:R-:W2:Y:S04]  /*1af0*/  LDG.E R4, [R2.64] ;  /* 0x0000000602047981 */ /* 0x002ea8000c1e1900 */
[----:B------:R-:W2:Y:S02]  /*1b00*/  LDG.E R0, [R2.64+0x4] ;  /* 0x0000040602007981 */ /* 0x000ea4000c1e1900 */
[----:B--2---:R-:W-:-:S04]  /*1b10*/  IADD3 R0, -R4, R0, RZ ;  /* 0x0000000004007210 */ /* 0x004fc80007ffe1ff */
.L_x_34:
[----:B-1----:R-:W-:Y:S01]  /*1b20*/  LOP3.LUT R2, R10, 0xff000000, RZ, 0xc0, !PT ;  /* 0xff0000000a027812 */ /* 0x002fe200078ec0ff */
[----:B-----5:R-:W-:Y:S01]  /*1b30*/  IMAD.IADD R19, R0, 0x1, -R8 ;  /* 0x0000000100137824 */ /* 0x020fe200078e0a08 */
[----:B------:R-:W-:Y:S01]  /*1b40*/  LOP3.LUT R3, R10, 0xff0000, RZ, 0xc0, !PT ;  /* 0x00ff00000a037812 */ /* 0x000fe200078ec0ff */
[----:B------:R-:W-:Y:S01]  /*1b50*/  BSSY B0, `(.L_x_35) ;  /* 0x000002d000007945 */ /* 0x000fe20003800000 */
[----:B------:R-:W-:Y:S01]  /*1b60*/  SHF.R.U32.HI R4, RZ, 0x8, R2 ;  /* 0x00000008ff047819 */ /* 0x000fe20000011602 */
[----:B------:R-:W-:Y:S01]  /*1b70*/  IMAD.IADD R14, R9, 0x1, R8 ;  /* 0x00000001090e7824 */ /* 0x000fe200078e0208 */
[----:B------:R-:W-:-:S02]  /*1b80*/  IADD3 R0, R19, 0x2f, RZ ;  /* 0x0000002f13007810 */ /* 0x000fc40007ffe0ff */
[----:B------:R-:W-:Y:S02]  /*1b90*/  LEA.HI R3, R3, R4, RZ, 0x10 ;  /* 0x0000000403037211 */ /* 0x000fe400078f80ff */
[----:B------:R-:W-:Y:S01]  /*1ba0*/  ISETP.GE.AND P0, PT, R19, 0x1, PT ;  /* 0x000000011300780c */ /* 0x000fe20003f06270 */
[----:B------:R-:W-:Y:S01]  /*1bb0*/  IMAD.HI R0, R0, 0x2aaaaaab, RZ ;  /* 0x2aaaaaab00007827 */ /* 0x000fe200078e02ff */
[----:B------:R-:W-:Y:S02]  /*1bc0*/  LOP3.LUT R15, R3, 0xff, RZ, 0xc0, !PT ;  /* 0x000000ff030f7812 */ /* 0x000fe400078ec0ff */
[----:B------:R-:W-:Y:S02]  /*1bd0*/  SHF.R.U32.HI R5, RZ, 0x10, R3 ;  /* 0x00000010ff057819 */ /* 0x000fe40000011603 */
[----:B------:R-:W-:Y:S01]  /*1be0*/  SHF.R.U32.HI R2, RZ, 0x1f, R0 ;  /* 0x0000001fff027819 */ /* 0x000fe20000011600 */
[----:B------:R1:W-:Y:S03]  /*1bf0*/  STL [R1+0x74], R15 ;  /* 0x0000740f01007387 */ /* 0x0003e60000100800 */
[----:B------:R-:W-:Y:S01]  /*1c00*/  LEA.HI.SX32 R10, R0, R2, 0x1d ;  /* 0x00000002000a7211 */ /* 0x000fe200078feaff */
[----:B------:R1:W-:Y:S01]  /*1c10*/  STL [R1+0x18], R5 ;  /* 0x0000180501007387 */ /* 0x0003e20000100800 */
[----:B------:R-:W-:Y:S01]  /*1c20*/  IMAD.MOV.U32 R2, RZ, RZ, RZ ;  /* 0x000000ffff027224 */ /* 0x000fe200078e00ff */
[----:B------:R-:W-:Y:S05]  /*1c30*/  @!P0 BRA `(.L_x_36) ;  /* 0x000001e000008947 */ /* 0x000fea0003800000 */
[----:B------:R-:W-:Y:S01]  /*1c40*/  ISETP.NE.AND P0, PT, R5, RZ, PT ;  /* 0x000000ff0500720c */ /* 0x000fe20003f05270 */
[----:B------:R-:W-:-:S03]  /*1c50*/  IMAD.MOV.U32 R4, RZ, RZ, RZ ;  /* 0x000000ffff047224 */ /* 0x000fc600078e00ff */
[----:B------:R-:W-:-:S04]  /*1c60*/  SEL R0, R5, c[0x0][0x338], P0 ;  /* 0x0000ce0005007a07 */ /* 0x000fc80000000000 */
[----:B------:R-:W-:Y:S02]  /*1c70*/  IABS R3, R0 ;  /* 0x0000000000037213 */ /* 0x000fe40000000000 */
[----:B------:R-:W-:Y:S02]  /*1c80*/  IADD3 R6, R10, -0x1, R0 ;  /* 0xffffffff0a067810 */ /* 0x000fe40007ffe000 */
[----:B------:R-:W2:Y:S02]  /*1c90*/  I2F.RP R2, R3 ;  /* 0x0000000300027306 */ /* 0x000ea40000209400 */
[----:B------:R-:W-:-:S06]  /*1ca0*/  IABS R9, R6 ;  /* 0x0000000600097213 */ /* 0x000fcc0000000000 */
[----:B--2---:R-:W2:Y:S02]  /*1cb0*/  MUFU.RCP R2, R2 ;  /* 0x0000000200027308 */ /* 0x004ea40000001000 */
[----:B--2---:R-:W-:-:S06]  /*1cc0*/  IADD3 R2, R2, 0xffffffe, RZ ;  /* 0x0ffffffe02027810 */ /* 0x004fcc0007ffe0ff */
[----:B-1----:R-:W1:Y:S02]  /*1cd0*/  F2I.FTZ.U32.TRUNC.NTZ R5, R2 ;  /* 0x0000000200057305 */ /* 0x002e64000021f000 */
[----:B-1----:R-:W-:-:S04]  /*1ce0*/  IMAD.MOV R2, RZ, RZ, -R5 ;  /* 0x000000ffff027224 */ /* 0x002fc800078e0a05 */
        /* <DEDUP_REMOVED lines=19> */
.L_x_36:
[----:B------:R-:W-:Y:S05]  /*1e20*/  BSYNC B0 ;  /* 0x0000000000007941 */ /* 0x000fea0003800000 */
.L_x_35:
[----:B------:R-:W-:Y:S01]  /*1e30*/  IMAD R3, R15, R2, RZ ;  /* 0x000000020f037224 */ /* 0x000fe200078e02ff */
[----:B------:R-:W-:Y:S01]  /*1e40*/  PRMT R0, RZ, 0x7610, R0 ;  /* 0x00007610ff007816 */ /* 0x000fe20000000000 */
        /* <DEDUP_REMOVED lines=55> */
[----:B--2---:R-:W2:Y:S04]  /*21c0*/  LDL.LU R6, [R1+0x24] ;  /* 0x0000240001067983 */ /* 0x004ea80000300800 */
[----:B------:R-:W3:Y:S01]  /*21d0*/  LDL R20, [R1+0x14] ;  /* 0x0000140001147983 */ /* 0x000ee20000100800 */
[----:B------:R-:W-:-:S03]  /*21e0*/  ISETP.NE.U32.AND P1, PT, RZ, c[0x0][0x340], PT ;  /* 0x0000d000ff007a0c */ /* 0x000fc60003f25070 */
[----:B------:R-:W4:Y:S01]  /*21f0*/  LDL R74, [R1] ;  /* 0x00000000014a7983 */ /* 0x000f220000100800 */
[----:B------:R-:W-:-:S13]  /*2200*/  ISETP.NE.AND.EX P1, PT, RZ, c[0x0][0x344], PT, P1 ;  /* 0x0000d100ff007a0c */ /* 0x000fda0003f25310 */
[----:B------:R-:W-:-:S05]  /*2210*/  @P1 IMAD.WIDE R2, R75, R11, c[0x0][0x340] ;  /* 0x0000d0004b021625 */ /* 0x000fca00078e020b */
[----:B------:R5:W4:Y:S04]  /*2220*/  @P1 LDG.E R16, [R2.64] ;  /* 0x0000000602101981 */ /* 0x000b28000c1e1900 */
[----:B-1----:R-:W1:Y:S01]  /*2230*/  S2R R5, SR_TID.X ;  /* 0x0000000000057919 */ /* 0x002e620000002100 */
[----:B------:R-:W-:Y:S02]  /*2240*/  ISETP.GE.AND P2, PT, R250, c[0x0][0x1d4], PT ;  /* 0x00007500fa007a0c */ /* 0x000fe40003f46270 */
[----:B------:R-:W-:Y:S02]  /*2250*/  SHF.R.S32.HI R0, RZ, 0x1f, R12 ;  /* 0x0000001fff007819 */ /* 0x000fe4000001140c */
[----:B------:R-:W-:Y:S02]  /*2260*/  ISETP.GE.AND P6, PT, R252, c[0x0][0x1d4], PT ;  /* 0x00007500fc007a0c */ /* 0x000fe40003fc6270 */
[----:B-1----:R-:W-:-:S02]  /*2270*/  SHF.R.S32.HI R4, RZ, 0x1f, R5 ;  /* 0x0000001fff047819 */ /* 0x002fc40000011405 */
[----:B------:R-:W-:Y:S02]  /*2280*/  SHF.R.S32.HI R21, RZ, 0x1f, R5 ;  /* 0x0000001fff157819 */ /* 0x000fe40000011405 */
[-C--:B------:R-:W-:Y:S01]  /*2290*/  LEA.HI R4, R4, R5.reuse, RZ, 0x2 ;  /* 0x0000000504047211 */ /* 0x080fe200078f10ff */
[----:B-----5:R-:W-:Y:S01]  /*22a0*/  IMAD.MOV.U32 R2, RZ, RZ, c[0x0][0x2c4] ;  /* 0x0000b100ff027624 */ /* 0x020fe200078e00ff */
[----:B------:R-:W-:Y:S02]  /*22b0*/  LEA.HI R21, R21, R5, RZ, 0x2 ;  /* 0x0000000515157211 */ /* 0x000fe400078f10ff */
[----:B------:R-:W-:Y:S02]  /*22c0*/  LOP3.LUT R4, R4, 0xfffffffc, RZ, 0xc0, !PT ;  /* 0xfffffffc04047812 */ /* 0x000fe400078ec0ff */
[----:B------:R-:W-:Y:S02]  /*22d0*/  SHF.R.S32.HI R21, RZ, 0x2, R21 ;  /* 0x00000002ff157819 */ /* 0x000fe40000011415 */
[----:B------:R-:W-:Y:S01]  /*22e0*/  ISETP.NE.AND P0, PT, R2, 0x1, PT ;  /* 0x000000010200780c */ /* 0x000fe20003f05270 */
[----:B------:R-:W-:Y:S01]  /*22f0*/  IMAD.IADD R4, R5, 0x1, -R4 ;  /* 0x0000000105047824 */ /* 0x000fe200078e0a04 */
[----:B------:R-:W-:-:S04]  /*2300*/  SEL R5, RZ, 0xffffffff, P6 ;  /* 0xffffffffff057807 */ /* 0x000fc80003000000 */
[----:B------:R-:W-:Y:S01]  /*2310*/  LEA R2, R4, R21, 0x5 ;  /* 0x0000001504027211 */ /* 0x000fe200078e28ff */
[----:B------:R-:W-:Y:S01]  /*2320*/  IMAD R0, R0, c[0x0][0x178], RZ ;  /* 0x00005e0000007a24 */ /* 0x000fe200078e02ff */
[----:B------:R-:W-:-:S03]  /*2330*/  SEL R8, RZ, 0x1, P2 ;  /* 0x00000001ff087807 */ /* 0x000fc60001000000 */
[----:B------:R-:W-:Y:S01]  /*2340*/  IMAD R4, R12, c[0x0][0x17c], R0 ;  /* 0x00005f000c047a24 */ /* 0x000fe200078e0200 */
[----:B------:R-:W-:Y:S02]  /*2350*/  SEL R10, R75, RZ, !P4 ;  /* 0x000000ff4b0a7207 */ /* 0x000fe40006000000 */
[----:B------:R-:W-:Y:S02]  /*2360*/  ISETP.GE.AND P3, PT, R252, c[0x0][0x198], PT ;  /* 0x00006600fc007a0c */ /* 0x000fe40003f66270 */
[----:B------:R-:W-:Y:S02]  /*2370*/  IADD3 R96, R211, -0x1, RZ ;  /* 0xffffffffd3607810 */ /* 0x000fe40007ffe0ff */
[----:B--2---:R-:W-:-:S04]  /*2380*/  LOP3.LUT R6, R6, 0xfffffffe, RZ, 0xc0, !PT ;  /* 0xfffffffe06067812 */ /* 0x004fc800078ec0ff */
[----:B------:R-:W-:Y:S01]  /*2390*/  @P2 LOP3.LUT R6, R6, 0x1, RZ, 0xfc, !PT ;  /* 0x0000000106062812 */ /* 0x000fe200078efcff */
[----:B---3--:R-:W-:Y:S02]  /*23a0*/  IMAD R11, R20, 0x80, R2 ;  /* 0x00000080140b7824 */ /* 0x008fe400078e0202 */
[----:B------:R-:W-:Y:S02]  /*23b0*/  IMAD.WIDE.U32 R2, R12, c[0x0][0x178], RZ ;  /* 0x00005e000c027a25 */ /* 0x000fe400078e00ff */
[----:B------:R1:W-:Y:S02]  /*23c0*/  STL [R1+0x24], R6 ;  /* 0x0000240601007387 */ /* 0x0003e40000100800 */
[----:B------:R-:W-:Y:S01]  /*23d0*/  @P0 IMAD.HI.U32 R7, R11, c[0x0][0x2c8], RZ ;  /* 0x0000b2000b070a27 */ /* 0x000fe200078e00ff */
[----:B------:R-:W-:Y:S02]  /*23e0*/  ISETP.NE.AND P2, PT, R13, RZ, PT ;  /* 0x000000ff0d00720c */ /* 0x000fe40003f45270 */
[----:B------:R-:W-:-:S02]  /*23f0*/  MOV R0, R11 ;  /* 0x0000000b00007202 */ /* 0x000fc40000000f00 */
[----:B------:R-:W-:Y:S02]  /*2400*/  @P0 SHF.R.U32.HI R0, RZ, c[0x0][0x2cc], R7 ;  /* 0x0000b300ff000a19 */ /* 0x000fe40000011607 */
[----:B----4-:R-:W-:Y:S01]  /*2410*/  ISETP.GE.AND P5, PT, R74, c[0x0][0x1d4], PT ;  /* 0x000075004a007a0c */ /* 0x010fe20003fa6270 */
[----:B-1----:R-:W-:Y:S02]  /*2420*/  IMAD.SHL.U32 R6, R5, 0x2, RZ ;  /* 0x0000000205067824 */ /* 0x002fe400078e00ff */
[----:B------:R-:W-:Y:S02]  /*2430*/  IMAD.IADD R5, R3, 0x1, R4 ;  /* 0x0000000103057824 */ /* 0x000fe400078e0204 */
[----:B------:R-:W-:Y:S01]  /*2440*/  IMAD.MOV.U32 R4, RZ, RZ, R2 ;  /* 0x000000ffff047224 */ /* 0x000fe200078e0002 */
[----:B------:R-:W-:Y:S02]  /*2450*/  LOP3.LUT R13, R6, 0x2, R8, 0xe2, !PT ;  /* 0x00000002060d7812 */ /* 0x000fe400078ee208 */
[----:B------:R-:W-:-:S02]  /*2460*/  SHF.R.S32.HI R6, RZ, 0x1f, R14 ;  /* 0x0000001fff067819 */ /* 0x000fc4000001140e */
[C---:B------:R-:W-:Y:S02]  /*2470*/  IADD3 R2, P0, R21.reuse, R14, RZ ;  /* 0x0000000e15027210 */ /* 0x040fe40007f1e0ff */
[----:B------:R-:W-:Y:S02]  /*2480*/  SEL R3, R76, RZ, !P4 ;  /* 0x000000ff4c037207 */ /* 0x000fe40006000000 */
[----:B------:R-:W-:Y:S01]  /*2490*/  LEA.HI.X.SX32 R8, R21, R6, 0x1, P0 ;  /* 0x0000000615087211 */ /* 0x000fe200000f0eff */
[----:B------:R-:W-:-:S04]  /*24a0*/  IMAD.WIDE.U32 R4, R77, c[0x0][0x1b8], R4 ;  /* 0x00006e004d047a25 */ /* 0x000fc800078e0004 */
[C---:B------:R-:W-:Y:S02]  /*24b0*/  IMAD R15, R8.reuse, c[0x0][0x1e0], RZ ;  /* 0x00007800080f7a24 */ /* 0x040fe400078e02ff */
[----:B------:R-:W-:Y:S02]  /*24c0*/  IMAD R14, R8, c[0x0][0x208], RZ ;  /* 0x00008200080e7a24 */ /* 0x000fe400078e02ff */
[----:B------:R-:W-:Y:S02]  /*24d0*/  IMAD R17, R3, c[0x0][0x1c0], RZ ;  /* 0x0000700003117a24 */ /* 0x000fe400078e02ff */
[----:B------:R-:W-:Y:S01]  /*24e0*/  IMAD R3, R77, c[0x0][0x1bc], R5 ;  /* 0x00006f004d037a24 */ /* 0x000fe200078e0205 */
[----:B------:R-:W-:Y:S01]  /*24f0*/  SEL R12, RZ, 0x4, P5 ;  /* 0x00000004ff0c7807 */ /* 0x000fe20002800000 */
[----:B------:R-:W-:-:S04]  /*2500*/  IMAD.WIDE.U32 R6, R2, c[0x0][0x1e0], R250 ;  /* 0x0000780002067a25 */ /* 0x000fc800078e00fa */
[----:B------:R-:W-:-:S04]  /*2510*/  IMAD.WIDE.U32 R8, R2, c[0x0][0x208], R250 ;  /* 0x0000820002087a25 */ /* 0x000fc800078e00fa */
[C---:B------:R-:W-:Y:S02]  /*2520*/  IMAD R15, R2.reuse, c[0x0][0x1e4], R15 ;  /* 0x00007900020f7a24 */ /* 0x040fe400078e020f */
[----:B------:R-:W-:Y:S01]  /*2530*/  IMAD R5, R2, c[0x0][0x20c], R14 ;  /* 0x0000830002057a24 */ /* 0x000fe200078e020e */
[----:B------:R-:W-:Y:S01]  /*2540*/  MOV R2, R4 ;  /* 0x0000000400027202 */ /* 0x000fe20000000f00 */
[----:B------:R-:W-:Y:S01]  /*2550*/  IMAD.MOV R4, RZ, RZ, -R0 ;  /* 0x000000ffff047224 */ /* 0x000fe200078e0a00 */
[----:B------:R-:W-:Y:S01]  /*2560*/  LOP3.LUT R14, R13, R12, RZ, 0xfc, !PT ;  /* 0x0000000c0d0e7212 */ /* 0x000fe200078efcff */
[C---:B------:R-:W-:Y:S02]  /*2570*/  IMAD R12, R10.reuse, c[0x0][0x1c4], R17 ;  /* 0x000071000a0c7a24 */ /* 0x040fe400078e0211 */
[----:B------:R-:W-:Y:S01]  /*2580*/  IMAD.WIDE.U32 R2, R10, c[0x0][0x1c0], R2 ;  /* 0x000070000a027a25 */ /* 0x000fe200078e0002 */
[----:B------:R-:W-:-:S03]  /*2590*/  SHF.R.S32.HI R10, RZ, 0x1f, R0 ;  /* 0x0000001fff0a7819 */ /* 0x000fc60000011400 */
[----:B------:R-:W-:Y:S01]  /*25a0*/  IMAD.IADD R5, R9, 0x1, R5 ;  /* 0x0000000109057824 */ /* 0x000fe200078e0205 */
[----:B------:R-:W-:Y:S01]  /*25b0*/  IADD3 R3, R3, R12, RZ ;  /* 0x0000000c03037210 */ /* 0x000fe20007ffe0ff */
[----:B------:R-:W-:Y:S02]  /*25c0*/  IMAD R9, R4, c[0x0][0x2c4], R11 ;  /* 0x0000b10004097a24 */ /* 0x000fe400078e020b */
[----:B------:R-:W-:Y:S02]  /*25d0*/  IMAD.MOV.U32 R4, RZ, RZ, R8 ;  /* 0x000000ffff047224 */ /* 0x000fe400078e0008 */
[----:B------:R-:W-:Y:S02]  /*25e0*/  IMAD R8, R10, c[0x0][0x1b0], RZ ;  /* 0x00006c000a087a24 */ /* 0x000fe400078e02ff */
[----:B------:R-:W-:Y:S01]  /*25f0*/  IMAD.WIDE.U32 R2, R0, c[0x0][0x1b0], R2 ;  /* 0x00006c0000027a25 */ /* 0x000fe200078e0002 */
[----:B------:R-:W-:-:S03]  /*2600*/  SHF.R.S32.HI R10, RZ, 0x1f, R9 ;  /* 0x0000001fff0a7819 */ /* 0x000fc60000011409 */
[----:B------:R-:W-:Y:S01]  /*2610*/  IMAD R8, R0, c[0x0][0x1b4], R8 ;  /* 0x00006d0000087a24 */ /* 0x000fe200078e0208 */
[----:B------:R-:W-:Y:S01]  /*2620*/  @P1 SHF.R.S32.HI R0, RZ, 0x1f, R16 ;  /* 0x0000001fff001819 */ /* 0x000fe20000011410 */
[----:B------:R-:W-:Y:S01]  /*2630*/  @!P1 IMAD.MOV.U32 R0, RZ, RZ, R76 ;  /* 0x000000ffff009224 */ /* 0x000fe200078e004c */
[----:B------:R-:W-:Y:S01]  /*2640*/  IADD3 R7, R7, R15, RZ ;  /* 0x0000000f07077210 */ /* 0x000fe20007ffe0ff */
[----:B------:R-:W-:Y:S01]  /*2650*/  IMAD R10, R10, c[0x0][0x1a8], RZ ;  /* 0x00006a000a0a7a24 */ /* 0x000fe200078e02ff */
[----:B------:R-:W-:Y:S02]  /*2660*/  IADD3 R3, R3, R8, RZ ;  /* 0x0000000803037210 */ /* 0x000fe40007ffe0ff */
[----:B------:R-:W-:Y:S01]  /*2670*/  SEL R8, R0, RZ, !P2 ;  /* 0x000000ff00087207 */ /* 0x000fe20005000000 */
[----:B------:R-:W-:Y:S01]  /*2680*/  IMAD.WIDE.U32 R4, R77, c[0x0][0x210], R4 ;  /* 0x000084004d047a25 */ /* 0x000fe200078e0004 */
[----:B------:R-:W-:-:S03]  /*2690*/  @!P1 MOV R16, R75 ;  /* 0x0000004b00109202 */ /* 0x000fc60000000f00 */
[----:B------:R-:W-:Y:S01]  /*26a0*/  IMAD.WIDE.U32 R6, R77, c[0x0][0x1e8], R6 ;  /* 0x00007a004d067a25 */ /* 0x000fe200078e0006 */
[----:B------:R-:W-:-:S03]  /*26b0*/  SEL R0, R16, RZ, !P2 ;  /* 0x000000ff10007207 */ /* 0x000fc60005000000 */
[C---:B------:R-:W-:Y:S02]  /*26c0*/  IMAD R10, R9.reuse, c[0x0][0x1ac], R10 ;  /* 0x00006b00090a7a24 */ /* 0x040fe400078e020a */
[----:B------:R-:W-:-:S04]  /*26d0*/  IMAD.WIDE.U32 R2, R9, c[0x0][0x1a8], R2 ;  /* 0x00006a0009027a25 */ /* 0x000fc800078e0002 */
[C---:B------:R-:W-:Y:S02]  /*26e0*/  IMAD R9, R8.reuse, c[0x0][0x1f0], RZ ;  /* 0x00007c0008097a24 */ /* 0x040fe400078e02ff */
[C---:B------:R-:W-:Y:S02]  /*26f0*/  IMAD R5, R77.reuse, c[0x0][0x214], R5 ;  /* 0x000085004d057a24 */ /* 0x040fe400078e0205 */
[----:B------:R-:W-:Y:S02]  /*2700*/  IMAD R8, R8, c[0x0][0x218], RZ ;  /* 0x0000860008087a24 */ /* 0x000fe400078e02ff */
[----:B------:R-:W-:Y:S01]  /*2710*/  IMAD R7, R77, c[0x0][0x1ec], R7 ;  /* 0x00007b004d077a24 */ /* 0x000fe200078e0207 */
[----:B------:R-:W-:Y:S01]  /*2720*/  LEA R12, P0, R2, c[0x0][0x160], 0x1 ;  /* 0x00005800020c7a11 */ /* 0x000fe200078008ff */
[----:B------:R-:W-:Y:S02]  /*2730*/  IMAD.IADD R3, R3, 0x1, R10 ;  /* 0x0000000103037824 */ /* 0x000fe400078e020a */
[----:B------:R-:W-:-:S02]  /*2740*/  IMAD R8, R0, c[0x0][0x21c], R8 ;  /* 0x0000870000087a24 */ /* 0x000fc400078e0208 */
[----:B------:R-:W-:-:S04]  /*2750*/  IMAD.WIDE.U32 R248, R0, c[0x0][0x218], R4 ;  /* 0x0000860000f87a25 */ /* 0x000fc800078e0004 */
[C---:B------:R-:W-:Y:S02]  /*2760*/  IMAD R11, R0.reuse, c[0x0][0x1f4], R9 ;  /* 0x00007d00000b7a24 */ /* 0x040fe400078e0209 */
[----:B------:R-:W-:Y:S01]  /*2770*/  IMAD.WIDE.U32 R244, R0, c[0x0][0x1f0], R6 ;  /* 0x00007c0000f47a25 */ /* 0x000fe200078e0006 */
[----:B------:R-:W-:Y:S02]  /*2780*/  ISETP.GE.AND P1, PT, R250, c[0x0][0x198], PT ;  /* 0x00006600fa007a0c */ /* 0x000fe40003f26270 */
[----:B------:R-:W-:Y:S01]  /*2790*/  ISETP.GE.AND P4, PT, R74, c[0x0][0x198], PT ;  /* 0x000066004a007a0c */ /* 0x000fe20003f86270 */
[----:B------:R-:W-:Y:S01]  /*27a0*/  IMAD.IADD R246, R245, 0x1, R11 ;  /* 0x00000001f5f67824 */ /* 0x000fe200078e020b */
[----:B------:R-:W-:Y:S02]  /*27b0*/  LEA.HI.X R10, R2, c[0x0][0x164], R3, 0x1, P0 ;  /* 0x00005900020a7a11 */ /* 0x000fe400000f0c03 */
[----:B------:R-:W-:Y:S02]  /*27c0*/  LEA R9, R20, R21, 0x7 ;  /* 0x0000001514097211 */ /* 0x000fe400078e38ff */
[----:B------:R-:W-:Y:S01]  /*27d0*/  IADD3 R247, R249, R8, RZ ;  /* 0x00000008f9f77210 */ /* 0x000fe20007ffe0ff */
[----:B------:R-:W-:Y:S05]  /*27e0*/  BRA.DIV ~URZ, `(.L_x_38) ;  /* 0x0000b6927f007947 */ /* 0x000fea000b800000 */
[----:B------:R1:W2:Y:S02]  /*27f0*/  SHFL.IDX PT, R8, R10, RZ, 0x1c1f ;  /* 0x001c1fff0a087589 */ /* 0x0002a400000e0000 */
.L_x_126:
[----:B------:R-:W-:Y:S05]  /*2800*/  BRA.DIV ~URZ, `(.L_x_39) ;  /* 0x0000b6e27f007947 */ /* 0x000fea000b800000 */
[----:B------:R3:W4:Y:S02]  /*2810*/  SHFL.IDX PT, R0, R12, RZ, 0x1c1f ;  /* 0x001c1fff0c007589 */ /* 0x00072400000e0000 */
.L_x_127:
[----:B------:R-:W-:Y:S01]  /*2820*/  IMAD R11, R18, c[0x0][0x2c4], RZ ;  /* 0x0000b100120b7a24 */ /* 0x000fe200078e02ff */
[----:B------:R-:W-:Y:S04]  /*2830*/  BSSY B0, `(.L_x_40) ;  /* 0x0000014000007945 */ /* 0x000fe80003800000 */
[----:B------:R-:W-:-:S13]  /*2840*/  ISETP.GE.AND P0, PT, R9, R11, PT ;  /* 0x0000000b0900720c */ /* 0x000fda0003f06270 */
[----:B------:R-:W-:Y:S05]  /*2850*/  @P0 BRA `(.L_x_41) ;  /* 0x0000011000000947 */ /* 0x000fea0003800000 */
[----:B------:R-:W5:Y:S04]  /*2860*/  LDL R2, [R1+0x6c] ;  /* 0x00006c0001027983 */ /* 0x000f680000100800 */
[----:B---3--:R-:W3:Y:S04]  /*2870*/  LDL R15, [R1] ;  /* 0x00000000010f7983 */ /* 0x008ee80000100800 */
[----:B----4-:R-:W4:Y:S04]  /*2880*/  LDL R13, [R1+0x78] ;  /* 0x00007800010d7983 */ /* 0x010f280000100800 */
[----:B--2---:R-:W2:Y:S01]  /*2890*/  LDL R16, [R1+0x68] ;  /* 0x0000680001107983 */ /* 0x004ea20000100800 */
[----:B------:R-:W-:-:S04]  /*28a0*/  LEA R6, P0, R250, R0, 0x1 ;  /* 0x00000000fa067211 */ /* 0x000fc800078008ff */
[----:B------:R-:W-:Y:S02]  /*28b0*/  LEA.HI.X R7, R250, R8, R251, 0x1, P0 ;  /* 0x00000008fa077211 */ /* 0x000fe400000f0cfb */
[----:B------:R-:W-:-:S04]  /*28c0*/  LEA R4, P0, R252, R0, 0x1 ;  /* 0x00000000fc047211 */ /* 0x000fc800078008ff */
[----:B-----5:R-:W-:Y:S02]  /*28d0*/  LEA.HI.X R5, R252, R8, R2, 0x1, P0 ;  /* 0x00000008fc057211 */ /* 0x020fe400000f0c02 */
[----:B---3--:R-:W-:Y:S01]  /*28e0*/  LEA R2, P0, R15, R0, 0x1 ;  /* 0x000000000f027211 */ /* 0x008fe200078008ff */
[----:B----4-:R-:W-:-:S03]  /*28f0*/  IMAD.SHL.U32 R0, R13, 0x2, RZ ;  /* 0x000000020d007824 */ /* 0x010fc600078e00ff */
[----:B--2---:R-:W-:Y:S02]  /*2900*/  LEA.HI.X R3, R15, R8, R16, 0x1, P0 ;  /* 0x000000080f037211 */ /* 0x004fe400000f0c10 */
[----:B------:R-:W-:Y:S01]  /*2910*/  @!PT LDS RZ, [RZ] ;  /* 0x00000000fffff984 */ /* 0x000fe20000000800 */
[----:B------:R-:W-:Y:S01]  /*2920*/  @!PT LDS RZ, [RZ] ;  /* 0x00000000fffff984 */ /* 0x000fe20000000800 */
[----:B------:R-:W-:Y:S01]  /*2930*/  @!PT LDS RZ, [RZ] ;  /* 0x00000000fffff984 */ /* 0x000fe20000000800 */
[----:B------:R2:W-:Y:S04]  /*2940*/  LDGSTS.E.BYPASS.LTC128B.128 [R0+0x6080], [R6.64], !P1 ;  /* 0x0608000006007fae */ /* 0x0005e8000c901d46 */
[----:B------:R2:W-:Y:S04]  /*2950*/  LDGSTS.E.BYPASS.LTC128B.128 [R0+0x8080], [R4.64], !P3 ;  /* 0x0808000004007fae */ /* 0x0005e8000d901d46 */
[----:B------:R2:W-:Y:S02]  /*2960*/  LDGSTS.E.BYPASS.LTC128B.128 [R0+0xa080], [R2.64], !P4 ;  /* 0x0a08000002007fae */ /* 0x0005e4000e101d46 */
.L_x_41:
[----:B------:R-:W-:Y:S05]  /*2970*/  BSYNC B0 ;  /* 0x0000000000007941 */ /* 0x000fea0003800000 */
.L_x_40:
[----:B------:R-:W-:Y:S05]  /*2980*/  BRA.DIV ~URZ, `(.L_x_42) ;  /* 0x0000b5c27f007947 */ /* 0x000fea000b800000 */
[----:B--2---:R2:W1:Y:S04]  /*2990*/  SHFL.IDX PT, R8, R10, 0x1, 0x1c1f ;  /* 0x003c1f000a087f89 */ /* 0x00446800000e0000 */
[----:B----4-:R2:W4:Y:S02]  /*29a0*/  SHFL.IDX PT, R0, R12, 0x1, 0x1c1f ;  /* 0x003c1f000c007f89 */ /* 0x01052400000e0000 */
.L_x_128:
[----:B------:R-:W-:Y:S01]  /*29b0*/  IADD3 R2, R9, 0x20, RZ ;  /* 0x0000002009027810 */ /* 0x000fe20007ffe0ff */
[----:B------:R-:W-:Y:S03]  /*29c0*/  BSSY B0, `(.L_x_43) ;  /* 0x0000014000007945 */ /* 0x000fe60003800000 */
[----:B------:R-:W-:-:S13]  /*29d0*/  ISETP.GE.AND P0, PT, R2, R11, PT ;  /* 0x0000000b0200720c */ /* 0x000fda0003f06270 */
[----:B------:R-:W-:Y:S05]  /*29e0*/  @P0 BRA `(.L_x_44) ;  /* 0x0000011000000947 */ /* 0x000fea0003800000 */
[----:B------:R-:W5:Y:S04]  /*29f0*/  LDL R3, [R1+0x6c] ;  /* 0x00006c0001037983 */ /* 0x000f680000100800 */
[----:B--2---:R-:W2:Y:S04]  /*2a00*/  LDL R15, [R1] ;  /* 0x00000000010f7983 */ /* 0x004ea80000100800 */
[----:B---3--:R-:W3:Y:S04]  /*2a10*/  LDL R13, [R1+0x78] ;  /* 0x00007800010d7983 */ /* 0x008ee80000100800 */
[----:B----4-:R-:W4:Y:S01]  /*2a20*/  LDL R16, [R1+0x68] ;  /* 0x0000680001107983 */ /* 0x010f220000100800 */
[----:B------:R-:W-:-:S04]  /*2a30*/  LEA R6, P0, R250, R0, 0x1 ;  /* 0x00000000fa067211 */ /* 0x000fc800078008ff */
[----:B-1----:R-:W-:Y:S02]  /*2a40*/  LEA.HI.X R7, R250, R8, R251, 0x1, P0 ;  /* 0x00000008fa077211 */ /* 0x002fe400000f0cfb */
[----:B------:R-:W-:-:S04]  /*2a50*/  LEA R4, P0, R252, R0, 0x1 ;  /* 0x00000000fc047211 */ /* 0x000fc800078008ff */
[----:B-----5:R-:W-:Y:S02]  /*2a60*/  LEA.HI.X R5, R252, R8, R3, 0x1, P0 ;  /* 0x00000008fc057211 */ /* 0x020fe400000f0c03 */
[----:B--2---:R-:W-:Y:S01]  /*2a70*/  LEA R2, P0, R15, R0, 0x1 ;  /* 0x000000000f027211 */ /* 0x004fe200078008ff */
[----:B---3--:R-:W-:-:S03]  /*2a80*/  IMAD.SHL.U32 R0, R13, 0x2, RZ ;  /* 0x000000020d007824 */ /* 0x008fc600078e00ff */
[----:B----4-:R-:W-:Y:S02]  /*2a90*/  LEA.HI.X R3, R15, R8, R16, 0x1, P0 ;  /* 0x000000080f037211 */ /* 0x010fe400000f0c10 */
[----:B------:R-:W-:Y:S01]  /*2aa0*/  @!PT LDS RZ, [RZ] ;  /* 0x00000000fffff984 */ /* 0x000fe20000000800 */
[----:B------:R-:W-:Y:S01]  /*2ab0*/  @!PT LDS RZ, [RZ] ;  /* 0x00000000fffff984 */ /* 0x000fe20000000800 */
[----:B------:R-:W-:Y:S01]  /*2ac0*/  @!PT LDS RZ, [RZ] ;  /* 0x00000000fffff984 */ /* 0x000fe20000000800 */
[----:B------:R1:W-:Y:S04]  /*2ad0*/  LDGSTS.E.BYPASS.LTC128B.128 [R0+0x6880], [R6.64], !P1 ;  /* 0x0688000006007fae */ /* 0x0003e8000c901d46 */
[----:B------:R1:W-:Y:S04]  /*2ae0*/  LDGSTS.E.BYPASS.LTC128B.128 [R0+0x8880], [R4.64], !P3 ;  /* 0x0888000004007fae */ /* 0x0003e8000d901d46 */
[----:B------:R1:W-:Y:S02]  /*2af0*/  LDGSTS.E.BYPASS.LTC128B.128 [R0+0xa880], [R2.64], !P4 ;  /* 0x0a88000002007fae */ /* 0x0003e4000e101d46 */
.L_x_44:
[----:B------:R-:W-:Y:S05]  /*2b00*/  BSYNC B0 ;  /* 0x0000000000007941 */ /* 0x000fea0003800000 */
.L_x_43:
[----:B------:R-:W-:Y:S05]  /*2b10*/  BRA.DIV ~URZ, `(.L_x_45) ;  /* 0x0000b4f27f007947 */ /* 0x000fea000b800000 */
[----:B-1----:R1:W2:Y:S02]  /*2b20*/  SHFL.IDX PT, R8, R10, 0x2, 0x1c1f ;  /* 0x005c1f000a087f89 */ /* 0x0022a400000e0000 */
.L_x_129:
[----:B------:R-:W-:Y:S05]  /*2b30*/  BRA.DIV ~URZ, `(.L_x_46) ;  /* 0x0000b5427f007947 */ /* 0x000fea000b800000 */
[----:B----4-:R4:W1:Y:S02]  /*2b40*/  SHFL.IDX PT, R0, R12, 0x2, 0x1c1f ;  /* 0x005c1f000c007f89 */ /* 0x01086400000e0000 */
.L_x_130:
[----:B------:R-:W-:Y:S01]  /*2b50*/  IADD3 R2, R9, 0x40, RZ ;  /* 0x0000004009027810 */ /* 0x000fe20007ffe0ff */
[----:B------:R-:W-:Y:S03]  /*2b60*/  BSSY B0, `(.L_x_47) ;  /* 0x0000014000007945 */ /* 0x000fe60003800000 */
[----:B------:R-:W-:-:S13]  /*2b70*/  ISETP.GE.AND P0, PT, R2, R11, PT ;  /* 0x0000000b0200720c */ /* 0x000fda0003f06270 */
[----:B------:R-:W-:Y:S05]  /*2b80*/  @P0 BRA `(.L_x_48) ;  /* 0x0000011000000947 */ /* 0x000fea0003800000 */
[----:B------:R-:W5:Y:S04]  /*2b90*/  LDL R3, [R1+0x6c] ;  /* 0x00006c0001037983 */ /* 0x000f680000100800 */
[----:B---3--:R-:W3:Y:S04]  /*2ba0*/  LDL R15, [R1] ;  /* 0x00000000010f7983 */ /* 0x008ee80000100800 */
[----:B----4-:R-:W4:Y:S04]  /*2bb0*/  LDL R13, [R1+0x78] ;  /* 0x00007800010d7983 */ /* 0x010f280000100800 */
[----:B--2---:R-:W2:Y:S01]  /*2bc0*/  LDL R16, [R1+0x68] ;  /* 0x0000680001107983 */ /* 0x004ea20000100800 */
[----:B-1----:R-:W-:-:S04]  /*2bd0*/  LEA R6, P0, R250, R0, 0x1 ;  /* 0x00000000fa067211 */ /* 0x002fc800078008ff */
        /* <DEDUP_REMOVED lines=12> */
.L_x_48:
[----:B------:R-:W-:Y:S05]  /*2ca0*/  BSYNC B0 ;  /* 0x0000000000007941 */ /* 0x000fea0003800000 */
.L_x_47:
[----:B------:R-:W-:Y:S05]  /*2cb0*/  BRA.DIV ~URZ, `(.L_x_49) ;  /* 0x0000b4227f007947 */ /* 0x000fea000b800000 */
[----:B--2---:R2:W3:Y:S04]  /*2cc0*/  SHFL.IDX PT, R8, R10, 0x3, 0x1c1f ;  /* 0x007c1f000a087f89 */ /* 0x0044e800000e0000 */
[----:B-1----:R2:W1:Y:S02]  /*2cd0*/  SHFL.IDX PT, R0, R12, 0x3, 0x1c1f ;  /* 0x007c1f000c007f89 */ /* 0x00246400000e0000 */
.L_x_131:
[----:B------:R-:W5:Y:S04]  /*2ce0*/  LDL R5, [R1+0x78] ;  /* 0x0000780001057983 */ /* 0x000f680000100800 */
[----:B--2---:R-:W2:Y:S04]  /*2cf0*/  LDL R4, [R1+0x6c] ;  /* 0x00006c0001047983 */ /* 0x004ea80000100800 */
[----:B----4-:R-:W4:Y:S04]  /*2d00*/  LDL R15, [R1] ;  /* 0x00000000010f7983 */ /* 0x010f280000100800 */
[----:B---3--:R-:W3:Y:S04]  /*2d10*/  LDL R16, [R1+0x68] ;  /* 0x0000680001107983 */ /* 0x008ee80000100800 */
[----:B------:R-:W3:Y:S04]  /*2d20*/  LDL R140, [R1+0x24] ;  /* 0x00002400018c7983 */ /* 0x000ee80000100800 */
[----:B------:R-:W1:Y:S01]  /*2d30*/  S2R R12, SR_TID.X ;  /* 0x00000000000c7919 */ /* 0x000e620000002100 */
[----:B------:R-:W-:-:S02]  /*2d40*/  IADD3 R2, R9, 0x60, RZ ;  /* 0x0000006009027810 */ /* 0x000fc40007ffe0ff */
[----:B------:R-:W-:Y:S01]  /*2d50*/  MOV R13, 0x30 ;  /* 0x00000030000d7802 */ /* 0x000fe20000000f00 */
[----:B------:R-:W3:Y:S01]  /*2d60*/  LDL R241, [R1+0x8] ;  /* 0x0000080001f17983 */ /* 0x000ee20000100800 */
[----:B------:R-:W-:-:S03]  /*2d70*/  ISETP.GE.AND P2, PT, R2, R11, PT ;  /* 0x0000000b0200720c */ /* 0x000fc60003f46270 */
[----:B------:R-:W-:Y:S01]  /*2d80*/  IMAD R13, R211, -0x30, R13 ;  /* 0xffffffd0d30d7824 */ /* 0x000fe200078e020d */
[----:B------:R-:W-:-:S04]  /*2d90*/  SHF.R.S32.HI R11, RZ, 0x1f, R96 ;  /* 0x0000001fff0b7819 */ /* 0x000fc80000011460 */
[----:B------:R-:W-:-:S05]  /*2da0*/  IADD3 R138, R19, R13, RZ ;  /* 0x0000000d138a7210 */ /* 0x000fca0007ffe0ff */
[C---:B-1----:R-:W-:Y:S02]  /*2db0*/  @!P2 LEA R2, P0, R250.reuse, R0, 0x1 ;  /* 0x00000000fa02a211 */ /* 0x042fe400078008ff */
[----:B------:R-:W-:Y:S02]  /*2dc0*/  SHF.R.S32.HI R139, RZ, 0x1f, R12 ;  /* 0x0000001fff8b7819 */ /* 0x000fe4000001140c */
[----:B------:R-:W-:Y:S02]  /*2dd0*/  @!P2 LEA.HI.X R3, R250, R8, R251, 0x1, P0 ;  /* 0x00000008fa03a211 */ /* 0x000fe400000f0cfb */
[----:B------:R-:W-:Y:S02]  /*2de0*/  LEA.HI R139, R139, R12, RZ, 0x2 ;  /* 0x0000000c8b8b7211 */ /* 0x000fe400078f10ff */
[----:B------:R-:W-:Y:S02]  /*2df0*/  @!P2 LEA R6, P0, R252, R0, 0x1 ;  /* 0x00000000fc06a211 */ /* 0x000fe400078008ff */
[----:B------:R-:W-:-:S02]  /*2e00*/  IMNMX R10, R138, 0x30, PT ;  /* 0x000000308a0a7817 */ /* 0x000fc40003800200 */
[----:B------:R-:W-:Y:S02]  /*2e10*/  SHF.R.S32.HI R139, RZ, 0x2, R139 ;  /* 0x00000002ff8b7819 */ /* 0x000fe4000001148b */
[----:B------:R-:W-:Y:S02]  /*2e20*/  MOV R136, R244 ;  /* 0x000000f400887202 */ /* 0x000fe40000000f00 */
[----:B------:R-:W-:Y:S02]  /*2e30*/  MOV R137, R246 ;  /* 0x000000f600897202 */ /* 0x000fe40000000f00 */
[----:B-----5:R-:W-:Y:S01]  /*2e40*/  SHF.L.U32 R191, R5, 0x1, RZ ;  /* 0x0000000105bf7819 */ /* 0x020fe200000006ff */
[----:B------:R-:W-:Y:S01]  /*2e50*/  IMAD R5, R11, c[0x0][0x1e0], RZ ;  /* 0x000078000b057a24 */ /* 0x000fe200078e02ff */
[----:B--2---:R-:W-:-:S03]  /*2e60*/  @!P2 LEA.HI.X R7, R252, R8, R4, 0x1, P0 ;  /* 0x00000008fc07a211 */ /* 0x004fc600000f0c04 */
[----:B------:R-:W-:Y:S01]  /*2e70*/  @!PT LDS RZ, [RZ] ;  /* 0x00000000fffff984 */ /* 0x000fe20000000800 */
[----:B------:R-:W-:Y:S01]  /*2e80*/  @!PT LDS RZ, [RZ] ;  /* 0x00000000fffff984 */ /* 0x000fe20000000800 */
[----:B------:R-:W-:Y:S01]  /*2e90*/  @!PT LDS RZ, [RZ] ;  /* 0x00000000fffff984 */ /* 0x000fe20000000800 */
[----:B------:R1:W-:Y:S01]  /*2ea0*/  @!P2 LDGSTS.E.BYPASS.LTC128B.128 [R191+0x7880], [R2.64], !P1 ;  /* 0x0788000002bfafae */ /* 0x0003e2000c901d46 */
[----:B------:R-:W-:Y:S01]  /*2eb0*/  IMAD R9, R96, c[0x0][0x1e4], R5 ;  /* 0x0000790060097a24 */ /* 0x000fe200078e0205 */
[----:B----4-:R-:W-:Y:S02]  /*2ec0*/  @!P2 LEA R4, P0, R15, R0, 0x1 ;  /* 0x000000000f04a211 */ /* 0x010fe400078008ff */
[----:B------:R2:W-:Y:S01]  /*2ed0*/  @!P2 LDGSTS.E.BYPASS.LTC128B.128 [R191+0x9880], [R6.64], !P3 ;  /* 0x0988000006bfafae */ /* 0x0005e2000d901d46 */
[----:B------:R-:W-:Y:S02]  /*2ee0*/  IADD3 R0, -R139, R10, RZ ;  /* 0x0000000a8b007210 */ /* 0x000fe40007ffe1ff */
[----:B---3--:R-:W-:Y:S02]  /*2ef0*/  @!P2 LEA.HI.X R5, R15, R8, R16, 0x1, P0 ;  /* 0x000000080f05a211 */ /* 0x008fe400000f0c10 */
[C---:B------:R-:W-:Y:S02]  /*2f00*/  ISETP.GE.AND P0, PT, R0.reuse, 0x21, PT ;  /* 0x000000210000780c */ /* 0x040fe40003f06270 */
[----:B------:R-:W-:Y:S01]  /*2f10*/  ISETP.GE.AND P1, PT, R0, 0x1, PT ;  /* 0x000000010000780c */ /* 0x000fe20003f26270 */
[----:B------:R3:W-:Y:S01]  /*2f20*/  @!P2 LDGSTS.E.BYPASS.LTC128B.128 [R191+0xb880], [R4.64], !P4 ;  /* 0x0b88000004bfafae */ /* 0x0007e2000e101d46 */
[----:B------:R-:W-:-:S03]  /*2f30*/  MOV R8, 0x20 ;  /* 0x0000002000087802 */ /* 0x000fc60000000f00 */
[----:B------:R-:W0:Y:S01]  /*2f40*/  LDGDEPBAR ;  /* 0x00000000000079af */ /* 0x000e220000000000 */
[----:B------:R-:W-:Y:S03]  /*2f50*/  WARPSYNC 0xffffffff ;  /* 0xffffffff00007948 */ /* 0x000fe60003800000 */
[----:B------:R-:W-:Y:S01]  /*2f60*/  BAR.SYNC.DEFER_BLOCKING 0x0 ;  /* 0x0000000000007b1d */ /* 0x000fe20000010000 */
[----:B-1----:R-:W-:-:S05]  /*2f70*/  IMAD.WIDE.U32 R2, R96, c[0x0][0x1e0], RZ ;  /* 0x0000780060027a25 */ /* 0x002fca00078e00ff */
[----:B------:R-:W-:Y:S01]  /*2f80*/  IADD3 R0, R3, R9, RZ ;  /* 0x0000000903007210 */ /* 0x000fe20007ffe0ff */
[----:B------:R-:W-:-:S04]  /*2f90*/  IMAD.WIDE.U32 R2, R2, 0x30, R136 ;  /* 0x0000003002027825 */ /* 0x000fc800078e0088 */
[----:B------:R-:W-:Y:S02]  /*2fa0*/  IMAD R0, R0, 0x30, RZ ;  /* 0x0000003000007824 */ /* 0x000fe400078e02ff */
[----:B--2---:R-:W-:Y:S01]  /*2fb0*/  IMAD.WIDE.U32 R6, R8, c[0x0][0x1e0], RZ ;  /* 0x0000780008067a25 */ /* 0x004fe200078e00ff */
[----:B---3--:R-:W-:Y:S02]  /*2fc0*/  @P1 LEA R4, P3, R2, c[0x0][0x1c8], 0x1 ;  /* 0x0000720002041a11 */ /* 0x008fe400078608ff */
[----:B------:R-:W-:Y:S01]  /*2fd0*/  IADD3 R0, R3, R0, RZ ;  /* 0x0000000003007210 */ /* 0x000fe20007ffe0ff */
[----:B------:R-:W-:Y:S01]  /*2fe0*/  IMAD R5, R8, c[0x0][0x1e4], RZ ;  /* 0x0000790008057a24 */ /* 0x000fe200078e02ff */
[----:B------:R-:W-:-:S04]  /*2ff0*/  @P0 IADD3 R3, P2, R2, R6, RZ ;  /* 0x0000000602030210 */ /* 0x000fc80007f5e0ff */
[----:B------:R-:W-:Y:S02]  /*3000*/  @P0 IADD3.X R6, R0, R7, R5, P2, !PT ;  /* 0x0000000700060210 */ /* 0x000fe400017fe405 */
[----:B------:R-:W-:Y:S02]  /*3010*/  @P1 LEA.HI.X R5, R2, c[0x0][0x1cc], R0, 0x1, P3 ;  /* 0x0000730002051a11 */ /* 0x000fe400018f0c00 */
[----:B------:R-:W-:Y:S02]  /*3020*/  LOP3.LUT P3, RZ, R140, 0x1, RZ, 0xc0, !PT ;  /* 0x000000018cff7812 */ /* 0x000fe4000786c0ff */
[----:B------:R-:W-:-:S04]  /*3030*/  @P0 LEA R2, P2, R3, c[0x0][0x1c8], 0x1 ;  /* 0x0000720003020a11 */ /* 0x000fc800078408ff */
[----:B------:R-:W-:-:S07]  /*3040*/  @P0 LEA.HI.X R3, R3, c[0x0][0x1cc], R6, 0x1, P2 ;  /* 0x0000730003030a11 */ /* 0x000fce00010f0c06 */
[----:B------:R-:W-:Y:S01]  /*3050*/  @!PT LDS RZ, [RZ] ;  /* 0x00000000fffff984 */ /* 0x000fe20000000800 */
[----:B------:R-:W-:Y:S01]  /*3060*/  @!PT LDS RZ, [RZ] ;  /* 0x00000000fffff984 */ /* 0x000fe20000000800 */
[----:B------:R-:W-:Y:S01]  /*3070*/  @!PT LDS RZ, [RZ] ;  /* 0x00000000fffff984 */ /* 0x000fe20000000800 */
[----:B------:R1:W-:Y:S04]  /*3080*/  @P1 LDGSTS.E.BYPASS.LTC128B.128 [R191+0x3c80], [R4.64], !P3 ;  /* 0x03c8000004bf1fae */ /* 0x0003e8000d901d46 */
[----:B------:R1:W-:Y:S04]  /*3090*/  @P1 LDGSTS.E.BYPASS.LTC128B.128 [R191+0x4880], [R4.64+0x40], !P6 ;  /* 0x0488004004bf1fae */ /* 0x0003e8000f101d46 */
[----:B------:R1:W-:Y:S04]  /*30a0*/  @P1 LDGSTS.E.BYPASS.LTC128B.128 [R191+0x5480], [R4.64+0x80], !P5 ;  /* 0x0548008004bf1fae */ /* 0x0003e8000e901d46 */
[----:B------:R2:W-:Y:S04]  /*30b0*/  @P0 LDGSTS.E.BYPASS.LTC128B.128 [R191+0x4480], [R2.64], !P3 ;  /* 0x0448000002bf0fae */ /* 0x0005e8000d901d46 */
[----:B------:R2:W-:Y:S04]  /*30c0*/  @P0 LDGSTS.E.BYPASS.LTC128B.128 [R191+0x5080], [R2.64+0x40], !P6 ;  /* 0x0508004002bf0fae */ /* 0x0005e8000f101d46 */
[----:B------:R2:W-:Y:S04]  /*30d0*/  @P0 LDGSTS.E.BYPASS.LTC128B.128 [R191+0x5c80], [R2.64+0x80], !P5 ;  /* 0x05c8008002bf0fae */ /* 0x0005e8000e901d46 */
[----:B------:R-:W0:Y:S01]  /*30e0*/  LDGDEPBAR ;  /* 0x00000000000079af */ /* 0x000e220000000000 */
[----:B------:R-:W-:-:S02]  /*30f0*/  IMAD R0, R11, c[0x0][0x208], RZ ;  /* 0x000082000b007a24 */ /* 0x000fc400078e02ff */
[----:B------:R-:W-:Y:S01]  /*3100*/  IMAD.WIDE.U32 R6, R96, c[0x0][0x208], RZ ;  /* 0x0000820060067a25 */ /* 0x000fe200078e00ff */
[----:B------:R-:W-:-:S03]  /*3110*/  ISETP.GT.AND P4, PT, R12, 0x3f, PT ;  /* 0x0000003f0c00780c */ /* 0x000fc60003f84270 */
[----:B------:R-:W-:-:S05]  /*3120*/  IMAD R0, R96, c[0x0][0x20c], R0 ;  /* 0x0000830060007a24 */ /* 0x000fca00078e0200 */
[----:B------:R-:W-:-:S05]  /*3130*/  IADD3 R0, R7, R0, RZ ;  /* 0x0000000007007210 */ /* 0x000fca0007ffe0ff */
[----:B------:R-:W-:Y:S01]  /*3140*/  IMAD R0, R0, 0x30, RZ ;  /* 0x0000003000007824 */ /* 0x000fe200078e02ff */
[----:B--2---:R-:W-:Y:S01]  /*3150*/  MOV R2, R248 ;  /* 0x000000f800027202 */ /* 0x004fe20000000f00 */
[----:B------:R-:W-:-:S04]  /*3160*/  DEPBAR.LE SB0, 0x1 ;  /* 0x000080400000791a */ /* 0x000fc80000000000 */
[----:B------:R-:W-:Y:S01]  /*3170*/  MOV R3, R247 ;  /* 0x000000f700037202 */ /* 0x000fe20000000f00 */
[----:B------:R-:W-:-:S04]  /*3180*/  DEPBAR.LE SB0, 0x0 ;  /* 0x000080000000791a */ /* 0x000fc80000000000 */
[----:B-1----:R-:W-:Y:S01]  /*3190*/  IMAD.WIDE.U32 R4, R6, 0x30, R2 ;  /* 0x0000003006047825 */ /* 0x002fe200078e0002 */
[----:B------:R-:W-:Y:S04]  /*31a0*/  BAR.SYNC.DEFER_BLOCKING 0x0 ;  /* 0x0000000000007b1d */ /* 0x000fe80000010000 */
[C---:B------:R-:W-:Y:S02]  /*31b0*/  LEA R2, P0, R4.reuse, c[0x0][0x1f8], 0x1 ;  /* 0x00007e0004027a11 */ /* 0x040fe400078008ff */
[----:B------:R-:W-:Y:S02]  /*31c0*/  IADD3 R0, R5, R0, RZ ;  /* 0x0000000005007210 */ /* 0x000fe40007ffe0ff */
[----:B------:R-:W-:Y:S02]  /*31d0*/  @!P4 MOV R5, c[0x0][0x208] ;  /* 0x000082000005ca02 */ /* 0x000fe40000000f00 */
[----:B------:R-:W-:-:S02]  /*31e0*/  LEA.HI.X R3, R4, c[0x0][0x1fc], R0, 0x1, P0 ;  /* 0x00007f0004037a11 */ /* 0x000fc400000f0c00 */
[----:B------:R-:W-:Y:S02]  /*31f0*/  @!P4 MOV R4, c[0x0][0x20c] ;  /* 0x000083000004ca02 */ /* 0x000fe40000000f00 */
[----:B------:R-:W-:Y:S02]  /*3200*/  @!P4 LEA R12, P0, R5, R2, 0x6 ;  /* 0x00000002050cc211 */ /* 0x000fe400078030ff */
[----:B------:R-:W-:Y:S02]  /*3210*/  IADD3 R0, R13, R19, -R139 ;  /* 0x000000130d007210 */ /* 0x000fe40007ffe88b */
[----:B------:R-:W-:Y:S02]  /*3220*/  LOP3.LUT P3, RZ, R14, 0x1, RZ, 0xc0, !PT ;  /* 0x000000010eff7812 */ /* 0x000fe4000786c0ff */
[----:B------:R-:W-:Y:S02]  /*3230*/  @!P4 LEA.HI.X R13, R5, R3, R4, 0x6, P0 ;  /* 0x00000003050dc211 */ /* 0x000fe400000f3404 */
[----:B------:R-:W-:-:S02]  /*3240*/  ISETP.LT.OR P0, PT, R0, 0x1, !P3 ;  /* 0x000000010000780c */ /* 0x000fc40005f01670 */
[----:B------:R-:W-:Y:S01]  /*3250*/  LOP3.LUT P2, RZ, R14, 0x2, RZ, 0xc0, !PT ;  /* 0x000000020eff7812 */ /* 0x000fe2000784c0ff */
[----:B------:R-:W-:Y:S04]  /*3260*/  LDSM.16.M88.4 R8, [R180] ;  /* 0x00000000b408783b */ /* 0x000fe80000000200 */
[----:B------:R-:W-:Y:S04]  /*3270*/  LDSM.16.M88.4 R4, [R180+0x1000] ;  /* 0x00100000b404783b */ /* 0x000fe80000000200 */
[----:B------:R-:W1:Y:S04]  /*3280*/  LDSM.16.M88.4 R16, [R109] ;  /* 0x000000006d10783b */ /* 0x000e680000000200 */
[----:B------:R-:W2:Y:S04]  /*3290*/  LDSM.16.M88.4 R20, [R109+0x400] ;  /* 0x000400006d14783b */ /* 0x000ea80000000200 */
[----:B------:R-:W3:Y:S04]  /*32a0*/  LDSM.16.M88.4 R44, [R109+0x800] ;  /* 0x000800006d2c783b */ /* 0x000ee80000000200 */
[----:B------:R-:W-:Y:S04]  /*32b0*/  LDSM.16.M88.4 R40, [R181] ;  /* 0x00000000b528783b */ /* 0x000fe80000000200 */
[----:B------:R-:W-:Y:S04]  /*32c0*/  LDSM.16.M88.4 R32, [R181+0x1000] ;  /* 0x00100000b520783b */ /* 0x000fe80000000200 */
[----:B------:R-:W4:Y:S04]  /*32d0*/  LDSM.16.M88.4 R48, [R182] ;  /* 0x00000000b630783b */ /* 0x000f280000000200 */
[----:B------:R-:W-:Y:S04]  /*32e0*/  LDSM.16.M88.4 R88, [R190] ;  /* 0x00000000be58783b */ /* 0x000fe80000000200 */
[----:B------:R-:W-:Y:S04]  /*32f0*/  LDSM.16.M88.4 R92, [R189] ;  /* 0x00000000bd5c783b */ /* 0x000fe80000000200 */
[----:B------:R-:W-:Y:S01]  /*3300*/  @!PT LDS RZ, [RZ] ;  /* 0x00000000fffff984 */ /* 0x000fe20000000800 */
[----:B------:R-:W-:Y:S01]  /*3310*/  @!PT LDS RZ, [RZ] ;  /* 0x00000000fffff984 */ /* 0x000fe20000000800 */
[----:B------:R-:W-:Y:S01]  /*3320*/  @!PT LDS RZ, [RZ] ;  /* 0x00000000fffff984 */ /* 0x000fe20000000800 */
[----:B------:R2:W-:Y:S01]  /*3330*/  LDGSTS.E.BYPASS.LTC128B.128 [R191+0x1880], [R2.64], !P0 ;  /* 0x0188000002bf7fae */ /* 0x0005e2000c101d46 */
[----:B------:R-:W-:-:S13]  /*3340*/  ISETP.LT.OR P0, PT, R0, 0x1, !P2 ;  /* 0x000000010000780c */ /* 0x000fda0005701670 */
[----:B------:R2:W-:Y:S01]  /*3350*/  LDGSTS.E.BYPASS.LTC128B.128 [R191+0x2480], [R2.64+0x40], !P0 ;  /* 0x0248004002bf7fae */ /* 0x0005e2000c101d46 */
[----:B------:R-:W-:-:S04]  /*3360*/  LOP3.LUT P0, RZ, R14, 0x4, RZ, 0xc0, !PT ;  /* 0x000000040eff7812 */ /* 0x000fc8000780c0ff */
[C---:B------:R-:W-:Y:S02]  /*3370*/  ISETP.LT.OR P1, PT, R0.reuse, 0x1, !P0 ;  /* 0x000000010000780c */ /* 0x040fe40004721670 */
[C---:B------:R-:W-:Y:S02]  /*3380*/  @!P4 ISETP.LT.OR P3, PT, R0.reuse, 0x21, !P3 ;  /* 0x000000210000c80c */ /* 0x040fe40005f61670 */
[C---:B------:R-:W-:Y:S01]  /*3390*/  @!P4 ISETP.LT.OR P0, PT, R0.reuse, 0x21, !P0 ;  /* 0x000000210000c80c */ /* 0x040fe20004701670 */
[----:B-1----:R-:W-:Y:S08]  /*33a0*/  HMMA.16816.F32 R24, R8, R16, RZ ;  /* 0x000000100818723c */ /* 0x002ff000000018ff */
[----:B------:R1:W-:Y:S01]  /*33b0*/  LDGSTS.E.BYPASS.LTC128B.128 [R191+0x3080], [R2.64+0x80], !P1 ;  /* 0x0308008002bf7fae */ /* 0x0003e2000c901d46 */
[----:B------:R-:W-:-:S03]  /*33c0*/  @!P4 ISETP.LT.OR P1, PT, R0, 0x21, !P2 ;  /* 0x000000210000c80c */ /* 0x000fc60005721670 */
[----:B------:R5:W-:Y:S01]  /*33d0*/  @!P4 LDGSTS.E.BYPASS.LTC128B.128 [R191+0x2080], [R12.64], !P3 ;  /* 0x020800000cbfcfae */ /* 0x000be2000d901d46 */
[C---:B------:R-:W-:Y:S09]  /*33e0*/  HMMA.16816.F32 R52, R4.reuse, R16, RZ ;  /* 0x000000100434723c */ /* 0x040ff200000018ff */
[----:B------:R5:W-:Y:S04]  /*33f0*/  @!P4 LDGSTS.E.BYPASS.LTC128B.128 [R191+0x2c80], [R12.64+0x40], !P1 ;  /* 0x02c800400cbfcfae */ /* 0x000be8000c901d46 */
[----:B------:R5:W-:Y:S04]  /*3400*/  @!P4 LDGSTS.E.BYPASS.LTC128B.128 [R191+0x3880], [R12.64+0x80], !P0 ;  /* 0x038800800cbfcfae */ /* 0x000be8000c101d46 */
[----:B------:R-:W-:Y:S04]  /*3410*/  LDSM.16.M88.4 R60, [R109+0xc00] ;  /* 0x000c00006d3c783b */ /* 0x000fe80000000200 */
[----:B------:R-:W1:Y:S01]  /*3420*/  LDSM.16.M88.4 R36, [R180+0x2000] ;  /* 0x00200000b424783b */ /* 0x000e620000000200 */
[C---:B--2---:R-:W-:Y:S03]  /*3430*/  HMMA.16816.F32 R76, R4.reuse, R20, RZ ;  /* 0x00000014044c723c */ /* 0x044fe600000018ff */
[----:B------:R-:W2:Y:S04]  /*3440*/  LDSM.16.M88.4 R28, [R180+0x3000] ;  /* 0x00300000b41c783b */ /* 0x000ea80000000200 */
[----:B------:R-:W-:Y:S01]  /*3450*/  LDSM.16.M88.4 R56, [R188] ;  /* 0x00000000bc38783b */ /* 0x000fe20000000200 */
[C---:B---3--:R-:W-:Y:S03]  /*3460*/  HMMA.16816.F32 R64, R4.reuse, R44, RZ ;  /* 0x0000002c0440723c */ /* 0x048fe600000018ff */
[----:B------:R-:W0:Y:S05]  /*3470*/  LDGDEPBAR ;  /* 0x00000000000079af */ /* 0x000e2a0000000000 */
[C---:B------:R-:W-:Y:S08]  /*3480*/  HMMA.16816.F32 R68, R4.reuse, R22, RZ ;  /* 0x000000160444723c */ /* 0x040ff000000018ff */
[C---:B-----5:R-:W-:Y:S08]  /*3490*/  HMMA.16816.F32 R12, R4.reuse, R18, RZ ;  /* 0x00000012040c723c */ /* 0x060ff000000018ff */
[----:B------:R-:W-:Y:S08]  /*34a0*/  HMMA.16816.F32 R80, R4, R46, RZ ;  /* 0x0000002e0450723c */ /* 0x000ff000000018ff */
[----:B----4-:R-:W-:Y:S01]  /*34b0*/  HMMA.16816.F32 R4, R40, R48, R24 ;  /* 0x000000302804723c */ /* 0x010fe20000001818 */
[----:B------:R-:W3:Y:S07]  /*34c0*/  LDSM.16.M88.4 R24, [R181+0x2000] ;  /* 0x00200000b518783b */ /* 0x000eee0000000200 */
[C---:B------:R-:W-:Y:S01]  /*34d0*/  HMMA.16816.F32 R72, R8.reuse, R18, RZ ;  /* 0x000000120848723c */ /* 0x040fe200000018ff */
[----:B------:R-:W-:Y:S07]  /*34e0*/  LDSM.16.M88.4 R16, [R180+0x4000] ;  /* 0x00400000b410783b */ /* 0x000fee0000000200 */
[C---:B------:R-:W-:Y:S08]  /*34f0*/  HMMA.16816.F32 R84, R8.reuse, R20, RZ ;  /* 0x000000140854723c */ /* 0x040ff000000018ff */
[C---:B------:R-:W-:Y:S01]  /*3500*/  HMMA.16816.F32 R120, R8.reuse, R22, RZ ;  /* 0x000000160878723c */ /* 0x040fe200000018ff */
[----:B------:R-:W4:Y:S07]  /*3510*/  LDSM.16.M88.4 R20, [R181+0x3000] ;  /* 0x00300000b514783b */ /* 0x000f2e0000000200 */
[C---:B------:R-:W-:Y:S08]  /*3520*/  HMMA.16816.F32 R104, R8.reuse, R44, RZ ;  /* 0x0000002c0868723c */ /* 0x040ff000000018ff */
[----:B------:R-:W-:Y:S01]  /*3530*/  HMMA.16816.F32 R116, R8, R46, RZ ;  /* 0x0000002e0874723c */ /* 0x000fe200000018ff */
[----:B------:R-:W-:Y:S07]  /*3540*/  LDSM.16.M88.4 R44, [R185] ;  /* 0x00000000b92c783b */ /* 0x000fee0000000200 */
[----:B------:R-:W-:Y:S01]  /*3550*/  HMMA.16816.F32 R8, R32, R48, R52 ;  /* 0x000000302008723c */ /* 0x000fe20000001834 */
[----:B------:R-:W5:Y:S07]  /*3560*/  LDSM.16.M88.4 R52, [R109+0x1800] ;  /* 0x001800006d34783b */ /* 0x000f6e0000000200 */
[----:B-1----:R-:W-:Y:S08]  /*3570*/  HMMA.16816.F32 R4, R36, R60, R4 ;  /* 0x0000003c2404723c */ /* 0x002ff00000001804 */
[-C--:B------:R-:W-:Y:S01]  /*3580*/  HMMA.16816.F32 R100, R32, R50.reuse, R12 ;  /* 0x000000322064723c */ /* 0x080fe2000000180c */
[----:B------:R-:W1:Y:S07]  /*3590*/  LDSM.16.M88.4 R12, [R180+0x5000] ;  /* 0x00500000b40c783b */ /* 0x000e6e0000000200 */
[----:B------:R-:W-:Y:S08]  /*35a0*/  HMMA.16816.F32 R72, R40, R50, R72 ;  /* 0x000000322848723c */ /* 0x000ff00000001848 */
[----:B--2---:R-:W-:Y:S01]  /*35b0*/  HMMA.16816.F32 R48, R28, R60, R8 ;  /* 0x0000003c1c30723c */ /* 0x004fe20000001808 */
[----:B------:R-:W2:Y:S07]  /*35c0*/  LDSM.16.M88.4 R8, [R181+0x4000] ;  /* 0x00400000b508783b */ /* 0x000eae0000000200 */
[----:B------:R-:W-:Y:S08]  /*35d0*/  HMMA.16816.F32 R128, R32, R92, R64 ;  /* 0x0000005c2080723c */ /* 0x000ff00000001840 */
[----:B---3--:R-:W-:Y:S01]  /*35e0*/  HMMA.16816.F32 R64, R24, R56, R4 ;  /* 0x000000381840723c */ /* 0x008fe20000001804 */
[----:B------:R-:W-:Y:S07]  /*35f0*/  LDSM.16.M88.4 R4, [R181+0x5000] ;  /* 0x00500000b504783b */ /* 0x000fee0000000200 */
[C---:B------:R-:W-:Y:S08]  /*3600*/  HMMA.16816.F32 R112, R32.reuse, R88, R76 ;  /* 0x000000582070723c */ /* 0x040ff0000000184c */
[C---:B------:R-:W-:Y:S08]  /*3610*/  HMMA.16816.F32 R124, R32.reuse, R90, R68 ;  /* 0x0000005a207c723c */ /* 0x040ff00000001844 */
[----:B------:R-:W-:Y:S08]  /*3620*/  HMMA.16816.F32 R132, R32, R94, R80 ;  /* 0x0000005e2084723c */ /* 0x000ff00000001850 */
[----:B----4-:R-:W-:Y:S01]  /*3630*/  HMMA.16816.F32 R32, R20, R56, R48 ;  /* 0x000000381420723c */ /* 0x010fe20000001830 */
[----:B------:R-:W3:Y:S07]  /*3640*/  LDSM.16.M88.4 R48, [R109+0x1000] ;  /* 0x001000006d30783b */ /* 0x000eee0000000200 */
[-C--:B------:R-:W-:Y:S08]  /*3650*/  HMMA.16816.F32 R72, R36, R62.reuse, R72 ;  /* 0x0000003e2448723c */ /* 0x080ff00000001848 */
[----:B------:R-:W-:Y:S01]  /*3660*/  HMMA.16816.F32 R76, R28, R62, R100 ;  /* 0x0000003e1c4c723c */ /* 0x000fe20000001864 */
[----:B------:R-:W4:Y:S07]  /*3670*/  LDSM.16.M88.4 R60, [R187] ;  /* 0x00000000bb3c783b */ /* 0x000f2e0000000200 */
[----:B-----5:R-:W-:Y:S08]  /*3680*/  HMMA.16816.F32 R68, R16, R52, R64 ;  /* 0x000000341044723c */ /* 0x020ff00000001840 */
[----:B------:R-:W-:Y:S08]  /*3690*/  HMMA.16816.F32 R84, R40, R88, R84 ;  /* 0x000000582854723c */ /* 0x000ff00000001854 */
[----:B-1----:R-:W-:Y:S08]  /*36a0*/  HMMA.16816.F32 R32, R12, R52, R32 ;  /* 0x000000340c20723c */ /* 0x002ff00000001820 */
[-C--:B------:R-:W-:Y:S08]  /*36b0*/  HMMA.16816.F32 R64, R24, R58.reuse, R72 ;  /* 0x0000003a1840723c */ /* 0x080ff00000001848 */
[----:B------:R-:W-:Y:S08]  /*36c0*/  HMMA.16816.F32 R72, R20, R58, R76 ;  /* 0x0000003a1448723c */ /* 0x000ff0000000184c */
[----:B--2---:R-:W-:Y:S08]  /*36d0*/  HMMA.16816.F32 R80, R8, R44, R68 ;  /* 0x0000002c0850723c */ /* 0x004ff00000001844 */
[----:B---3--:R-:W-:Y:S08]  /*36e0*/  HMMA.16816.F32 R68, R36, R48, R84 ;  /* 0x000000302444723c */ /* 0x008ff00000001854 */
[----:B------:R-:W-:Y:S08]  /*36f0*/  HMMA.16816.F32 R100, R40, R90, R120 ;  /* 0x0000005a2864723c */ /* 0x000ff00000001878 */
[----:B------:R-:W-:Y:S01]  /*3700*/  HMMA.16816.F32 R88, R4, R44, R32 ;  /* 0x0000002c0458723c */ /* 0x000fe20000001820 */
[----:B------:R-:W1:Y:S07]  /*3710*/  LDSM.16.M88.4 R32, [R109+0x1c00] ;  /* 0x001c00006d20783b */ /* 0x000e6e0000000200 */
[----:B------:R-:W-:Y:S01]  /*3720*/  HMMA.16816.F32 R56, R16, R54, R64 ;  /* 0x000000361038723c */ /* 0x000fe20000001840 */
[----:B------:R-:W-:-:S07]  /*3730*/  FMUL.FTZ R0, R80, c[0x0][0x320] ;  /* 0x0000c80050007a20 */ /* 0x000fce0000410000 */
[C---:B------:R-:W-:Y:S01]  /*3740*/  HMMA.16816.F32 R104, R40.reuse, R92, R104 ;  /* 0x0000005c2868723c */ /* 0x040fe20000001868 */
[----:B------:R2:W3:Y:S07]  /*3750*/  MUFU.TANH R121, R0 ;  /* 0x0000000000797308 */ /* 0x0004ee0000002400 */
[----:B------:R-:W-:Y:S08]  /*3760*/  HMMA.16816.F32 R116, R40, R94, R116 ;  /* 0x0000005e2874723c */ /* 0x000ff00000001874 */
[----:B------:R-:W-:Y:S01]  /*3770*/  HMMA.16816.F32 R40, R28, R48, R112 ;  /* 0x000000301c28723c */ /* 0x000fe20000001870 */
[----:B--2---:R-:W-:-:S07]  /*3780*/  FMUL.FTZ R0, R81, c[0x0][0x320] ;  /* 0x0000c80051007a20 */ /* 0x004fce0000410000 */
[----:B------:R-:W-:Y:S01]  /*3790*/  HMMA.16816.F32 R52, R12, R54, R72 ;  /* 0x000000360c34723c */ /* 0x000fe20000001848 */
[----:B------:R2:W1:Y:S07]  /*37a0*/  MUFU.TANH R120, R0 ;  /* 0x0000000000787308 */ /* 0x00046e0000002400 */
[----:B----4-:R-:W-:Y:S01]  /*37b0*/  HMMA.16816.F32 R68, R24, R60, R68 ;  /* 0x0000003c1844723c */ /* 0x010fe20000001844 */
[----:B--2---:R-:W-:-:S07]  /*37c0*/  FMUL.FTZ R0, R82, c[0x0][0x320] ;  /* 0x0000c80052007a20 */ /* 0x004fce0000410000 */
[----:B------:R-:W-:Y:S01]  /*37d0*/  HMMA.16816.F32 R76, R8, R46, R56 ;  /* 0x0000002e084c723c */ /* 0x000fe20000001838 */
[----:B------:R-:W-:Y:S01]  /*37e0*/  LDSM.16.M88.4 R56, [R184] ;  /* 0x00000000b838783b */ /* 0x000fe20000000200 */
[----:B------:R2:W4:Y:S06]  /*37f0*/  MUFU.TANH R113, R0 ;  /* 0x0000000000717308 */ /* 0x00052c0000002400 */
[----:B------:R-:W-:Y:S01]  /*3800*/  HMMA.16816.F32 R40, R20, R60, R40 ;  /* 0x0000003c1428723c */ /* 0x000fe20000001828 */
[----:B--2---:R-:W-:-:S04]  /*3810*/  FMUL.FTZ R0, R83, c[0x0][0x320] ;  /* 0x0000c80053007a20 */ /* 0x004fc80000410000 */
[----:B------:R2:W1:Y:S03]  /*3820*/  MUFU.TANH R108, R0 ;  /* 0x00000000006c7308 */ /* 0x0004660000002400 */
[----:B------:R-:W-:Y:S01]  /*3830*/  HMMA.16816.F32 R80, R4, R46, R52 ;  /* 0x0000002e0450723c */ /* 0x000fe20000001834 */
[----:B------:R-:W5:Y:S07]  /*3840*/  LDSM.16.M88.4 R52, [R109+0x1400] ;  /* 0x001400006d34783b */ /* 0x000f6e0000000200 */
[----:B------:R-:W-:Y:S01]  /*3850*/  HMMA.16816.F32 R64, R36, R50, R100 ;  /* 0x000000322440723c */ /* 0x000fe20000001864 */
[----:B--2---:R-:W-:-:S04]  /*3860*/  FMUL.FTZ R0, R88, c[0x0][0x320] ;  /* 0x0000c80058007a20 */ /* 0x004fc80000410000 */
[----:B------:R2:W2:Y:S03]  /*3870*/  MUFU.TANH R99, R0 ;  /* 0x0000000000637308 */ /* 0x0004a60000002400 */
[----:B-1----:R-:W-:Y:S01]  /*3880*/  HMMA.16816.F32 R68, R16, R32, R68 ;  /* 0x000000201044723c */ /* 0x002fe20000001844 */
[----:B--2---:R-:W-:-:S04]  /*3890*/  FMUL.FTZ R0, R89, c[0x0][0x320] ;  /* 0x0000c80059007a20 */ /* 0x004fc80000410000 */
[----:B------:R1:W2:Y:S03]  /*38a0*/  MUFU.TANH R98, R0 ;  /* 0x0000000000627308 */ /* 0x0002a60000002400 */
[----:B------:R-:W-:Y:S01]  /*38b0*/  HMMA.16816.F32 R72, R28, R50, R124 ;  /* 0x000000321c48723c */ /* 0x000fe2000000187c */
[----:B-1----:R-:W-:-:S04]  /*38c0*/  FMUL.FTZ R0, R90, c[0x0][0x320] ;  /* 0x0000c8005a007a20 */ /* 0x002fc80000410000 */
[----:B------:R1:W1:Y:S03]  /*38d0*/  MUFU.TANH R92, R0 ;  /* 0x00000000005c7308 */ /* 0x0002660000002400 */
[----:B------:R-:W-:Y:S01]  /*38e0*/  HMMA.16816.F32 R44, R12, R32, R40 ;  /* 0x000000200c2c723c */ /* 0x000fe20000001828 */
[----:B------:R-:W2:Y:S01]  /*38f0*/  LDSM.16.M88.4 R40, [R186] ;  /* 0x00000000ba28783b */ /* 0x000ea20000000200 */
[----:B-1----:R-:W-:-:S04]  /*3900*/  FMUL.FTZ R0, R91, c[0x0][0x320] ;  /* 0x0000c8005b007a20 */ /* 0x002fc80000410000 */
[----:B------:R1:W1:Y:S02]  /*3910*/  MUFU.TANH R93, R0 ;  /* 0x00000000005d7308 */ /* 0x0002640000002400 */
[----:B------:R-:W-:Y:S01]  /*3920*/  HMMA.16816.F32 R48, R24, R62, R64 ;  /* 0x0000003e1830723c */ /* 0x000fe20000001840 */
[----:B-1----:R-:W-:-:S05]  /*3930*/  FMUL.FTZ R0, R76, c[0x0][0x320] ;  /* 0x0000c8004c007a20 */ /* 0x002fca0000410000 */
[----:B------:R1:W1:Y:S02]  /*3940*/  MUFU.TANH R97, R0 ;  /* 0x0000000000617308 */ /* 0x0002640000002400 */
[----:B-1----:R-:W-:-:S06]  /*3950*/  FMUL.FTZ R0, R77, c[0x0][0x320] ;  /* 0x0000c8004d007a20 */ /* 0x002fcc0000410000 */
[----:B------:R1:W1:Y:S01]  /*3960*/  MUFU.TANH R95, R0 ;  /* 0x00000000005f7308 */ /* 0x0002620000002400 */
[----:B------:R-:W-:Y:S01]  /*3970*/  HMMA.16816.F32 R64, R20, R62, R72 ;  /* 0x0000003e1440723c */ /* 0x000fe20000001848 */
[----:B-1----:R-:W-:-:S06]  /*3980*/  FMUL.FTZ R0, R78, c[0x0][0x320] ;  /* 0x0000c8004e007a20 */ /* 0x002fcc0000410000 */
[----:B------:R1:W1:Y:S01]  /*3990*/  MUFU.TANH R90, R0 ;  /* 0x00000000005a7308 */ /* 0x0002620000002400 */
[----:B-----5:R-:W-:Y:S01]  /*39a0*/  HMMA.16816.F32 R60, R36, R52, R104 ;  /* 0x00000034243c723c */ /* 0x020fe20000001868 */
[----:B-1----:R-:W-:-:S07]  /*39b0*/  FMUL.FTZ R0, R79, c[0x0][0x320] ;  /* 0x0000c8004f007a20 */ /* 0x002fce0000410000 */
[----:B------:R-:W-:Y:S01]  /*39c0*/  HMMA.16816.F32 R76, R8, R56, R68 ;  /* 0x00000038084c723c */ /* 0x000fe20000001844 */
[----:B------:R1:W1:Y:S02]  /*39d0*/  MUFU.TANH R91, R0 ;  /* 0x00000000005b7308 */ /* 0x0002640000002400 */
[----:B-1----:R-:W-:-:S06]  /*39e0*/  FMUL.FTZ R0, R80, c[0x0][0x320] ;  /* 0x0000c80050007a20 */ /* 0x002fcc0000410000 */
[----:B------:R1:W1:Y:S01]  /*39f0*/  MUFU.TANH R89, R0 ;  /* 0x0000000000597308 */ /* 0x0002620000002400 */
[----:B------:R-:W-:Y:S01]  /*3a00*/  HMMA.16816.F32 R84, R4, R56, R44 ;  /* 0x000000380454723c */ /* 0x000fe2000000182c */
[----:B------:R-:W5:Y:S07]  /*3a10*/  LDSM.16.M88.4 R44, [R109+0x2000] ;  /* 0x002000006d2c783b */ /* 0x000f6e0000000200 */
[----:B------:R-:W-:Y:S01]  /*3a20*/  HMMA.16816.F32 R48, R16, R34, R48 ;  /* 0x000000221030723c */ /* 0x000fe20000001830 */
[----:B-1----:R-:W-:-:S04]  /*3a30*/  FMUL.FTZ R0, R81, c[0x0][0x320] ;  /* 0x0000c80051007a20 */ /* 0x002fc80000410000 */
[----:B------:R1:W1:Y:S03]  /*3a40*/  MUFU.TANH R88, R0 ;  /* 0x0000000000587308 */ /* 0x0002660000002400 */
[----:B------:R-:W-:Y:S01]  /*3a50*/  HMMA.16816.F32 R72, R28, R52, R128 ;  /* 0x000000341c48723c */ /* 0x000fe20000001880 */
[----:B-1----:R-:W-:-:S04]  /*3a60*/  FMUL.FTZ R0, R82, c[0x0][0x320] ;  /* 0x0000c80052007a20 */ /* 0x002fc80000410000 */
[----:B------:R1:W1:Y:S03]  /*3a70*/  MUFU.TANH R81, R0 ;  /* 0x0000000000517308 */ /* 0x0002660000002400 */
[----:B--2---:R-:W-:Y:S01]  /*3a80*/  HMMA.16816.F32 R60, R24, R40, R60 ;  /* 0x00000028183c723c */ /* 0x004fe2000000183c */
[----:B-1----:R-:W-:-:S04]  /*3a90*/  FMUL.FTZ R0, R83, c[0x0][0x320] ;  /* 0x0000c80053007a20 */ /* 0x002fc80000410000 */
[----:B------:R1:W2:Y:S03]  /*3aa0*/  MUFU.TANH R82, R0 ;  /* 0x0000000000527308 */ /* 0x0002a60000002400 */
[----:B------:R-:W-:Y:S01]  /*3ab0*/  HMMA.16816.F32 R68, R12, R34, R64 ;  /* 0x000000220c44723c */ /* 0x000fe20000001840 */
[----:B------:R-:W2:Y:S01]  /*3ac0*/  LDSM.16.M88.4 R32, [R183] ;  /* 0x00000000b720783b */ /* 0x000ea20000000200 */
[----:B------:R-:W-:Y:S01]  /*3ad0*/  ISETP.GT.AND P0, PT, R96, R241, PT ;  /* 0x000000f16000720c */ /* 0x000fe20003f04270 */
[----:B------:R-:W-:-:S04]  /*3ae0*/  DEPBAR.LE SB0, 0x0 ;  /* 0x000080000000791a */ /* 0x000fc80000000000 */
[----:B-1----:R-:W-:-:S04]  /*3af0*/  FMUL.FTZ R0, R76, c[0x0][0x320] ;  /* 0x0000c8004c007a20 */ /* 0x002fc80000410000 */
[----:B------:R1:W1:Y:S02]  /*3b00*/  MUFU.TANH R83, R0 ;  /* 0x0000000000537308 */ /* 0x0002640000002400 */
[----:B-1----:R-:W-:-:S06]  /*3b10*/  FMUL.FTZ R0, R77, c[0x0][0x320] ;  /* 0x0000c8004d007a20 */ /* 0x002fcc0000410000 */
[----:B------:R1:W1:Y:S01]  /*3b20*/  MUFU.TANH R94, R0 ;  /* 0x00000000005e7308 */ /* 0x0002620000002400 */
[----:B------:R-:W-:Y:S01]  /*3b30*/  HMMA.16816.F32 R36, R36, R54, R116 ;  /* 0x000000362424723c */ /* 0x000fe20000001874 */
[----:B-1----:R-:W-:-:S06]  /*3b40*/  FMUL.FTZ R0, R78, c[0x0][0x320] ;  /* 0x0000c8004e007a20 */ /* 0x002fcc0000410000 */
[----:B------:R1:W1:Y:S01]  /*3b50*/  MUFU.TANH R80, R0 ;  /* 0x0000000000507308 */ /* 0x0002620000002400 */
[----:B------:R-:W-:Y:S01]  /*3b60*/  HMMA.16816.F32 R64, R20, R40, R72 ;  /* 0x000000281440723c */ /* 0x000fe20000001848 */
[----:B-1----:R-:W-:-:S07]  /*3b70*/  FMUL.FTZ R0, R79, c[0x0][0x320] ;  /* 0x0000c8004f007a20 */ /* 0x002fce0000410000 */
[----:B------:R-:W-:Y:S01]  /*3b80*/  HMMA.16816.F32 R76, R8, R58, R48 ;  /* 0x0000003a084c723c */ /* 0x000fe20000001830 */
[----:B------:R1:W1:Y:S02]  /*3b90*/  MUFU.TANH R100, R0 ;  /* 0x0000000000647308 */ /* 0x0002640000002400 */
[----:B-1----:R-:W-:-:S06]  /*3ba0*/  FMUL.FTZ R0, R84, c[0x0][0x320] ;  /* 0x0000c80054007a20 */ /* 0x002fcc0000410000 */
[----:B------:R1:W1:Y:S01]  /*3bb0*/  MUFU.TANH R56, R0 ;  /* 0x0000000000387308 */ /* 0x0002620000002400 */
[----:B-----5:R-:W-:Y:S01]  /*3bc0*/  HMMA.16816.F32 R48, R16, R44, R60 ;  /* 0x0000002c1030723c */ /* 0x020fe2000000183c */
[----:B-1----:R-:W-:-:S06]  /*3bd0*/  FMUL.FTZ R0, R85, c[0x0][0x320] ;  /* 0x0000c80055007a20 */ /* 0x002fcc0000410000 */
[----:B------:R1:W1:Y:S01]  /*3be0*/  MUFU.TANH R53, R0 ;  /* 0x0000000000357308 */ /* 0x0002620000002400 */
[----:B------:R-:W-:Y:S01]  /*3bf0*/  HMMA.16816.F32 R68, R4, R58, R68 ;  /* 0x0000003a0444723c */ /* 0x000fe20000001844 */
        /* <DEDUP_REMOVED lines=11> */
[----:B--2---:R-:W-:Y:S01]  /*3cb0*/  HMMA.16816.F32 R48, R8, R32, R48 ;  /* 0x000000200830723c */ /* 0x004fe20000001830 */
[----:B-1----:R-:W-:-:S06]  /*3cc0*/  FMUL.FTZ R0, R78, c[0x0][0x320] ;  /* 0x0000c8004e007a20 */ /* 0x002fcc0000410000 */
[----:B------:R1:W2:Y:S01]  /*3cd0*/  MUFU.TANH R60, R0 ;  /* 0x00000000003c7308 */ /* 0x0002a20000002400 */
        /* <DEDUP_REMOVED lines=8> */
[----:B------:R1:W1:Y:S02]  /*3d60*/  MUFU.TANH R52, R0 ;  /* 0x0000000000347308 */ /* 0x0002640000002400 */
[----:B-1----:R-:W-:-:S06]  /*3d70*/  FMUL.FTZ R0, R70, c[0x0][0x320] ;  /* 0x0000c80046007a20 */ /* 0x002fcc0000410000 */
[----:B------:R1:W1:Y:S02]  /*3d80*/  MUFU.TANH R31, R0 ;  /* 0x00000000001f7308 */ /* 0x0002640000002400 */
        /* <DEDUP_REMOVED lines=35> */
[----:B------:R-:W-:Y:S01]  /*3fc0*/  BSSY B0, `(.L_x_50) ;  /* 0x0000027000007945 */ /* 0x000fe20003800000 */
[----:B-1----:R-:W-:-:S06]  /*3fd0*/  FMUL.FTZ R0, R7, c[0x0][0x320] ;  /* 0x0000c80007007a20 */ /* 0x002fcc0000410000 */
[----:B------:R1:W1:Y:S01]  /*3fe0*/  MUFU.TANH R22, R0 ;  /* 0x0000000000167308 */ /* 0x0002620000002400 */
[----:B------:R-:W-:Y:S06]  /*3ff0*/  BAR.SYNC.DEFER_BLOCKING 0x0 ;  /* 0x0000000000007b1d */ /* 0x000fec0000010000 */
[----:B------:R-:W-:Y:S05]  /*4000*/  @!P0 BRA `(.L_x_51) ;  /* 0x0000022000008947 */ /* 0x000fea0003800000 */
[----:B--234-:R-:W-:Y:S02]  /*4010*/  IADD3 R3, -R139, 0x30, RZ ;  /* 0x000000308b037810 */ /* 0x01cfe40007ffe1ff */
[----:B-1----:R-:W-:Y:S02]  /*4020*/  IADD3 R0, R211, -0x2, RZ ;  /* 0xfffffffed3007810 */ /* 0x002fe40007ffe0ff */
[----:B------:R-:W-:-:S02]  /*4030*/  ISETP.GE.AND P0, PT, R3, 0x21, PT ;  /* 0x000000210300780c */ /* 0x000fc40003f06270 */
[----:B------:R-:W-:Y:S01]  /*4040*/  SHF.R.S32.HI R2, RZ, 0x1f, R0 ;  /* 0x0000001fff027819 */ /* 0x000fe20000011400 */
[----:B------:R-:W-:Y:S01]  /*4050*/  IMAD.WIDE.U32 R6, R0, c[0x0][0x1e0], RZ ;  /* 0x0000780000067a25 */ /* 0x000fe200078e00ff */
[----:B------:R-:W-:Y:S02]  /*4060*/  ISETP.GE.AND P1, PT, R3, 0x1, PT ;  /* 0x000000010300780c */ /* 0x000fe40003f26270 */
[----:B------:R-:W-:Y:S01]  /*4070*/  LOP3.LUT P4, RZ, R140, 0x1, RZ, 0xc0, !PT ;  /* 0x000000018cff7812 */ /* 0x000fe2000788c0ff */
[----:B------:R-:W-:-:S04]  /*4080*/  IMAD R2, R2, c[0x0][0x1e0], RZ ;  /* 0x0000780002027a24 */ /* 0x000fc800078e02ff */
[----:B------:R-:W-:Y:S02]  /*4090*/  IMAD R4, R0, c[0x0][0x1e4], R2 ;  /* 0x0000790000047a24 */ /* 0x000fe400078e0202 */
[----:B------:R-:W-:Y:S02]  /*40a0*/  @P0 IMAD.MOV.U32 R5, RZ, RZ, c[0x0][0x1e0] ;  /* 0x00007800ff050624 */ /* 0x000fe400078e00ff */
[----:B------:R-:W-:Y:S02]  /*40b0*/  @P0 IMAD.MOV.U32 R3, RZ, RZ, 0x5 ;  /* 0x00000005ff030424 */ /* 0x000fe400078e00ff */
[----:B------:R-:W-:Y:S02]  /*40c0*/  @P0 IMAD.SHL.U32 R2, R5, 0x20, RZ ;  /* 0x0000002005020824 */ /* 0x000fe400078e00ff */
[----:B------:R-:W-:Y:S01]  /*40d0*/  IMAD.IADD R0, R7, 0x1, R4 ;  /* 0x0000000107007824 */ /* 0x000fe200078e0204 */
[----:B------:R-:W-:-:S03]  /*40e0*/  @P0 SHF.L.U64.HI R3, R5, R3, c[0x0][0x1e4] ;  /* 0x0000790005030619 */ /* 0x000fc60000010203 */
[----:B------:R-:W-:Y:S02]  /*40f0*/  @P1 IMAD R8, R0, 0x30, RZ ;  /* 0x0000003000081824 */ /* 0x000fe400078e02ff */
[----:B------:R-:W-:-:S04]  /*4100*/  @P0 IMAD.WIDE.U32 R2, R6, 0x30, R2 ;  /* 0x0000003006020825 */ /* 0x000fc800078e0002 */
[----:B------:R-:W-:-:S04]  /*4110*/  @P1 IMAD.WIDE.U32 R6, R6, 0x30, R136 ;  /* 0x0000003006061825 */ /* 0x000fc800078e0088 */
[----:B------:R-:W-:Y:S01]  /*4120*/  @P0 IMAD R5, R0, 0x30, RZ ;  /* 0x0000003000050824 */ /* 0x000fe200078e02ff */
[----:B------:R-:W-:Y:S01]  /*4130*/  @P0 IADD3 R0, P2, R244, R2, RZ ;  /* 0x00000002f4000210 */ /* 0x000fe20007f5e0ff */
[----:B------:R-:W-:Y:S01]  /*4140*/  @P1 IMAD.IADD R7, R7, 0x1, R8 ;  /* 0x0000000107071824 */ /* 0x000fe200078e0208 */
[----:B------:R-:W-:Y:S02]  /*4150*/  @P1 LEA R4, P3, R6, c[0x0][0x1c8], 0x1 ;  /* 0x0000720006041a11 */ /* 0x000fe400078608ff */
[----:B------:R-:W-:Y:S02]  /*4160*/  @P0 IADD3.X R3, R246, R5, R3, P2, !PT ;  /* 0x00000005f6030210 */ /* 0x000fe400017fe403 */
[----:B------:R-:W-:Y:S02]  /*4170*/  @P0 LEA R2, P2, R0, c[0x0][0x1c8], 0x1 ;  /* 0x0000720000020a11 */ /* 0x000fe400078408ff */
[----:B------:R-:W-:Y:S02]  /*4180*/  @P1 LEA.HI.X R5, R6, c[0x0][0x1cc], R7, 0x1, P3 ;  /* 0x0000730006051a11 */ /* 0x000fe400018f0c07 */
[----:B------:R-:W-:-:S03]  /*4190*/  @P0 LEA.HI.X R3, R0, c[0x0][0x1cc], R3, 0x1, P2 ;  /* 0x0000730000030a11 */ /* 0x000fc600010f0c03 */
        /* <DEDUP_REMOVED lines=8> */
[----:B------:R1:W-:Y:S02]  /*4220*/  @P0 LDGSTS.E.BYPASS.LTC128B.128 [R191+0x5c80], [R2.64+0x80], !P5 ;  /* 0x05c8008002bf0fae */ /* 0x0003e4000e901d46 */
.L_x_51:
[----:B--234-:R-:W-:Y:S05]  /*4230*/  BSYNC B0 ;  /* 0x0000000000007941 */ /* 0x01cfea0003800000 */
.L_x_50:
[----:B-1----:R-:W2:Y:S04]  /*4240*/  LDL R0, [R1+0x70] ;  /* 0x0000700001007983 */ /* 0x002ea80000100800 */
[----:B------:R-:W-:Y:S04]  /*4250*/  LDSM.16.MT88.4 R40, [R110] ;  /* 0x000000006e28783b */ /* 0x000fe80000004200 */
[----:B------:R-:W-:Y:S04]  /*4260*/  LDSM.16.MT88.4 R76, [R111] ;  /* 0x000000006f4c783b */ /* 0x000fe80000004200 */
[----:B------:R-:W-:Y:S04]  /*4270*/  LDSM.16.MT88.4 R84, [R111+0xc00] ;  /* 0x000c00006f54783b */ /* 0x000fe80000004200 */
[----:B------:R-:W-:Y:S04]  /*4280*/  LDSM.16.MT88.4 R68, [R110+0x1c00] ;  /* 0x001c00006e44783b */ /* 0x000fe80000004200 */
[----:B------:R-:W-:Y:S04]  /*4290*/  LDSM.16.MT88.4 R48, [R111+0x400] ;  /* 0x000400006f30783b */ /* 0x000fe80000004200 */
[----:B------:R-:W-:Y:S04]  /*42a0*/  LDSM.16.MT88.4 R64, [R111+0x1c00] ;  /* 0x001c00006f40783b */ /* 0x000fe80000004200 */
[----:B------:R-:W-:Y:S04]  /*42b0*/  LDSM.16.MT88.4 R156, [R110+0x1400] ;  /* 0x001400006e9c783b */ /* 0x000fe80000004200 */
[----:B------:R-:W0:Y:S01]  /*42c0*/  LDGDEPBAR ;  /* 0x00000000000079af */ /* 0x000e220000000000 */
[----:B--2---:R-:W-:-:S05]  /*42d0*/  IMAD.IADD R0, R138, 0x1, -R0 ;  /* 0x000000018a007824 */ /* 0x004fca00078e0a00 */
[C---:B------:R-:W-:Y:S02]  /*42e0*/  ISETP.GT.AND P2, PT, R0.reuse, RZ, PT ;  /* 0x000000ff0000720c */ /* 0x040fe40003f44270 */
[C---:B------:R-:W-:Y:S02]  /*42f0*/  ISETP.GT.AND P1, PT, R0.reuse, 0x1, PT ;  /* 0x000000010000780c */ /* 0x040fe40003f24270 */
[----:B------:R-:W-:Y:S02]  /*4300*/  ISETP.GT.AND P0, PT, R0, 0x8, PT ;  /* 0x000000080000780c */ /* 0x000fe40003f04270 */
[----:B------:R-:W-:Y:S02]  /*4310*/  FSEL R4, R99, -INF , P2 ;  /* 0xff80000063047808 */ /* 0x000fe40001000000 */
[----:B------:R-:W-:Y:S02]  /*4320*/  FSEL R5, R98, -INF , P1 ;  /* 0xff80000062057808 */ /* 0x000fe40000800000 */
[----:B------:R-:W-:-:S02]  /*4330*/  ISETP.GT.AND P4, PT, R0, 0x9, PT ;  /* 0x000000090000780c */ /* 0x000fc40003f84270 */
[----:B------:R-:W-:Y:S02]  /*4340*/  FSEL R6, R89, -INF , P0 ;  /* 0xff80000059067808 */ /* 0x000fe40000000000 */
[----:B------:R-:W-:Y:S02]  /*4350*/  FMNMX.FTZ R2, R4, R5, !PT ;  /* 0x0000000504027209 */ /* 0x000fe40007810000 */
[----:B------:R-:W-:Y:S02]  /*4360*/  ISETP.GT.AND P6, PT, R0, 0x10, PT ;  /* 0x000000100000780c */ /* 0x000fe40003fc4270 */
[----:B------:R-:W-:Y:S02]  /*4370*/  FSEL R7, R88, -INF , P4 ;  /* 0xff80000058077808 */ /* 0x000fe40002000000 */
[----:B------:R-:W-:Y:S02]  /*4380*/  FMNMX.FTZ R2, R6, R2, !PT ;  /* 0x0000000206027209 */ /* 0x000fe40007810000 */
[----:B------:R-:W-:-:S02]  /*4390*/  FSEL R8, R92, -INF , P2 ;  /* 0xff8000005c087808 */ /* 0x000fc40001000000 */
[----:B------:R-:W-:Y:S02]  /*43a0*/  FSEL R118, R113, -INF , P2 ;  /* 0xff80000071767808 */ /* 0x000fe40001000000 */
[----:B------:R-:W-:Y:S02]  /*43b0*/  FSEL R28, R121, -INF , P2 ;  /* 0xff800000791c7808 */ /* 0x000fe40001000000 */
[----:B------:R-:W-:Y:S02]  /*43c0*/  FSEL R13, R56, -INF , P6 ;  /* 0xff800000380d7808 */ /* 0x000fe40003000000 */
[----:B------:R-:W-:Y:S02]  /*43d0*/  ISETP.GT.AND P2, PT, R0, 0x11, PT ;  /* 0x000000110000780c */ /* 0x000fe40003f44270 */
[----:B------:R-:W-:Y:S02]  /*43e0*/  FMNMX.FTZ R2, R7, R2, !PT ;  /* 0x0000000207027209 */ /* 0x000fe40007810000 */
[----:B------:R-:W-:-:S02]  /*43f0*/  FSEL R9, R93, -INF , P1 ;  /* 0xff8000005d097808 */ /* 0x000fc40000800000 */
[----:B------:R-:W-:Y:S02]  /*4400*/  FSEL R119, R108, -INF , P1 ;  /* 0xff8000006c777808 */ /* 0x000fe40000800000 */
[----:B------:R-:W-:Y:S02]  /*4410*/  FSEL R44, R120, -INF , P1 ;  /* 0xff800000782c7808 */ /* 0x000fe40000800000 */
[----:B------:R-:W-:Y:S02]  /*4420*/  FSEL R15, R53, -INF , P2 ;  /* 0xff800000350f7808 */ /* 0x000fe40001000000 */
[C---:B------:R-:W-:Y:S02]  /*4430*/  ISETP.GT.AND P1, PT, R0.reuse, 0x18, PT ;  /* 0x000000180000780c */ /* 0x040fe40003f24270 */
[----:B------:R-:W-:Y:S02]  /*4440*/  FMNMX.FTZ R2, R13, R2, !PT ;  /* 0x000000020d027209 */ /* 0x000fe40007810000 */
[----:B------:R-:W-:-:S02]  /*4450*/  ISETP.GT.AND P5, PT, R0, 0x19, PT ;  /* 0x000000190000780c */ /* 0x000fc40003fa4270 */
[----:B------:R-:W-:Y:S02]  /*4460*/  FSEL R19, R45, -INF , P1 ;  /* 0xff8000002d137808 */ /* 0x000fe40000800000 */
[----:B------:R-:W-:Y:S02]  /*4470*/  FMNMX.FTZ R2, R15, R2, !PT ;  /* 0x000000020f027209 */ /* 0x000fe40007810000 */
[----:B------:R-:W-:Y:S02]  /*4480*/  ISETP.GT.AND P3, PT, R0, 0x20, PT ;  /* 0x000000200000780c */ /* 0x000fe40003f64270 */
[----:B------:R-:W-:Y:S02]  /*4490*/  FSEL R20, R52, -INF , P5 ;  /* 0xff80000034147808 */ /* 0x000fe40002800000 */
[----:B------:R-:W-:Y:S02]  /*44a0*/  FMNMX.FTZ R2, R19, R2, !PT ;  /* 0x0000000213027209 */ /* 0x000fe40007810000 */
        /* <DEDUP_REMOVED lines=9> */
[----:B------:R-:W-:Y:S02]  /*4540*/  ISETP.GT.AND P0, PT, R0, 0x29, PT ;  /* 0x000000290000780c */ /* 0x000fe40003f04270 */
[----:B------:R-:W-:Y:S02]  /*4550*/  FSEL R142, R14, -INF , P1 ;  /* 0xff8000000e8e7808 */ /* 0x000fe40000800000 */
[----:B------:R-:W-:Y:S02]  /*4560*/  FMNMX.FTZ R2, R143, R2, !PT ;  /* 0x000000028f027209 */ /* 0x000fe40007810000 */
[----:B------:R-:W-:-:S02]  /*4570*/  FSEL R147, R12, -INF , P0 ;  /* 0xff8000000c937808 */ /* 0x000fc40000000000 */
[----:B------:R-:W-:Y:S02]  /*4580*/  FMNMX.FTZ R2, R142, R2, !PT ;  /* 0x000000028e027209 */ /* 0x000fe40007810000 */
[----:B------:R-:W-:Y:S02]  /*4590*/  FSEL R11, R82, -INF , P4 ;  /* 0xff800000520b7808 */ /* 0x000fe40002000000 */
[----:B------:R-:W-:Y:S02]  /*45a0*/  FMNMX.FTZ R2, R147, R2, !PT ;  /* 0x0000000293027209 */ /* 0x000fe40007810000 */
[----:B------:R-:W-:Y:S02]  /*45b0*/  FSEL R116, R91, -INF , P4 ;  /* 0xff8000005b747808 */ /* 0x000fe40002000000 */
[----:B------:R-:W-:Y:S01]  /*45c0*/  FSEL R46, R95, -INF , P4 ;  /* 0xff8000005f2e7808 */ /* 0x000fe20002000000 */
[----:B------:R-:W1:Y:S01]  /*45d0*/  SHFL.BFLY PT, R3, R2, 0x2, 0x1f ;  /* 0x0c401f0002037f89 */ /* 0x000e6200000e0000 */
[----:B------:R-:W-:-:S02]  /*45e0*/  FSEL R21, R57, -INF , P6 ;  /* 0xff80000039157808 */ /* 0x000fc40003000000 */
[----:B------:R-:W-:Y:S01]  /*45f0*/  FSEL R113, R80, -INF , P6 ;  /* 0xff80000050717808 */ /* 0x000fe20003000000 */
[----:B------:R-:W-:Y:S01]  /*4600*/  LDSM.16.MT88.4 R88, [R110+0x1800] ;  /* 0x001800006e58783b */ /* 0x000fe20000004200 */
[----:B------:R-:W-:Y:S02]  /*4610*/  FSEL R45, R83, -INF , P6 ;  /* 0xff800000532d7808 */ /* 0x000fe40003000000 */
[----:B------:R-:W-:Y:S01]  /*4620*/  ISETP.GT.AND P6, PT, R0, 0x18, PT ;  /* 0x000000180000780c */ /* 0x000fe20003fc4270 */
[----:B------:R-:W-:Y:S01]  /*4630*/  LDSM.16.MT88.4 R80, [R110+0xc00] ;  /* 0x000c00006e50783b */ /* 0x000fe20000004200 */
[----:B------:R-:W-:Y:S02]  /*4640*/  FSEL R18, R26, -INF , P5 ;  /* 0xff8000001a127808 */ /* 0x000fe40002800000 */
[----:B------:R-:W-:Y:S02]  /*4650*/  FSEL R17, R31, -INF , P6 ;  /* 0xff8000001f117808 */ /* 0x000fe40003000000 */
[----:B------:R-:W-:-:S02]  /*4660*/  FSEL R140, R25, -INF , P3 ;  /* 0xff800000198c7808 */ /* 0x000fc40001800000 */
[----:B------:R-:W-:Y:S02]  /*4670*/  FSEL R146, R24, -INF , P2 ;  /* 0xff80000018927808 */ /* 0x000fe40001000000 */
[----:B------:R-:W-:Y:S02]  /*4680*/  FSEL R145, R23, -INF , P1 ;  /* 0xff80000017917808 */ /* 0x000fe40000800000 */
[----:B------:R-:W-:Y:S02]  /*4690*/  FSEL R144, R22, -INF , P0 ;  /* 0xff80000016907808 */ /* 0x000fe40000000000 */
[----:B------:R-:W-:Y:S02]  /*46a0*/  FSEL R26, R59, -INF , P6 ;  /* 0xff8000003b1a7808 */ /* 0x000fe40003000000 */
[----:B------:R-:W-:Y:S02]  /*46b0*/  FSEL R24, R54, -INF , P5 ;  /* 0xff80000036187808 */ /* 0x000fe40002800000 */
[----:B-1----:R-:W-:-:S02]  /*46c0*/  FMNMX.FTZ R2, R2, R3, !PT ;  /* 0x0000000302027209 */ /* 0x002fc40007810000 */
[----:B------:R-:W-:Y:S02]  /*46d0*/  FSEL R131, R131, -INF , P3 ;  /* 0xff80000083837808 */ /* 0x000fe40001800000 */
[----:B------:R-:W-:Y:S01]  /*46e0*/  FSEL R130, R130, -INF , P2 ;  /* 0xff80000082827808 */ /* 0x000fe20001000000 */
[----:B------:R-:W1:Y:S01]  /*46f0*/  SHFL.BFLY PT, R3, R2, 0x1, 0x1f ;  /* 0x0c201f0002037f89 */ /* 0x000e6200000e0000 */
[----:B------:R-:W-:Y:S02]  /*4700*/  FSEL R129, R29, -INF , P1 ;  /* 0xff8000001d817808 */ /* 0x000fe40000800000 */
[----:B------:R-:W-:Y:S02]  /*4710*/  FSEL R128, R30, -INF , P0 ;  /* 0xff8000001e807808 */ /* 0x000fe40000000000 */
[----:B------:R-:W-:Y:S02]  /*4720*/  FSEL R25, R55, -INF , P5 ;  /* 0xff80000037197808 */ /* 0x000fe40002800000 */
[----:B------:R-:W-:Y:S01]  /*4730*/  FSEL R115, R115, -INF , P3 ;  /* 0xff80000073737808 */ /* 0x000fe20001800000 */
[----:B------:R-:W-:Y:S01]  /*4740*/  LDSM.16.MT88.4 R52, [R110+0x400] ;  /* 0x000400006e34783b */ /* 0x000fe20000004200 */
[----:B------:R-:W-:-:S02]  /*4750*/  FSEL R114, R114, -INF , P2 ;  /* 0xff80000072727808 */ /* 0x000fc40001000000 */
[----:B------:R-:W-:Y:S02]  /*4760*/  FSEL R112, R112, -INF , P1 ;  /* 0xff80000070707808 */ /* 0x000fe40000800000 */
[----:B------:R-:W-:Y:S02]  /*4770*/  FSEL R104, R104, -INF , P0 ;  /* 0xff80000068687808 */ /* 0x000fe40000000000 */
[----:B-1----:R-:W-:-:S04]  /*4780*/  FMNMX.FTZ R106, R2, R3, !PT ;  /* 0x00000003026a7209 */ /* 0x002fc80007810000 */
[C---:B------:R-:W-:Y:S01]  /*4790*/  FSETP.NEU.FTZ.AND P4, PT, R106.reuse, -INF , PT ;  /* 0xff8000006a00780b */ /* 0x040fe20003f9d000 */
[----:B------:R-:W-:-:S05]  /*47a0*/  FMUL.FTZ R2, R106, c[0x0][0x2d0] ;  /* 0x0000b4006a027a20 */ /* 0x000fca0000410000 */
[----:B------:R-:W-:Y:S02]  /*47b0*/  FSEL R12, R2, RZ, P4 ;  /* 0x000000ff020c7208 */ /* 0x000fe40002000000 */
[----:B------:R-:W-:Y:S02]  /*47c0*/  FMNMX.FTZ R2, R8, R9, !PT ;  /* 0x0000000908027209 */ /* 0x000fe40007810000 */
[----:B------:R-:W-:Y:S02]  /*47d0*/  ISETP.GT.AND P4, PT, R0, 0x11, PT ;  /* 0x000000110000780c */ /* 0x000fe40003f84270 */
[----:B------:R-:W-:Y:S02]  /*47e0*/  FMNMX.FTZ R2, R10, R2, !PT ;  /* 0x000000020a027209 */ /* 0x000fe40007810000 */
[----:B------:R-:W-:Y:S02]  /*47f0*/  FSEL R16, R58, -INF , P4 ;  /* 0xff8000003a107808 */ /* 0x000fe40002000000 */
[----:B------:R-:W-:Y:S01]  /*4800*/  FMNMX.FTZ R2, R11, R2, !PT ;  /* 0x000000020b027209 */ /* 0x000fe20007810000 */
[----:B------:R-:W-:Y:S03]  /*4810*/  LDSM.16.MT88.4 R56, [R111+0x1000] ;  /* 0x001000006f38783b */ /* 0x000fe60000004200 */
[----:B------:R-:W-:-:S04]  /*4820*/  FMNMX.FTZ R2, R21, R2, !PT ;  /* 0x0000000215027209 */ /* 0x000fc80007810000 */
[----:B------:R-:W-:-:S04]  /*4830*/  FMNMX.FTZ R2, R16, R2, !PT ;  /* 0x0000000210027209 */ /* 0x000fc80007810000 */
[----:B------:R-:W-:-:S04]  /*4840*/  FMNMX.FTZ R2, R17, R2, !PT ;  /* 0x0000000211027209 */ /* 0x000fc80007810000 */
[----:B------:R-:W-:-:S04]  /*4850*/  FMNMX.FTZ R2, R18, R2, !PT ;  /* 0x0000000212027209 */ /* 0x000fc80007810000 */
[----:B------:R-:W-:-:S04]  /*4860*/  FMNMX.FTZ R2, R140, R2, !PT ;  /* 0x000000028c027209 */ /* 0x000fc80007810000 */
[----:B------:R-:W-:-:S04]  /*4870*/  FMNMX.FTZ R2, R146, R2, !PT ;  /* 0x0000000292027209 */ /* 0x000fc80007810000 */
[----:B------:R-:W-:-:S04]  /*4880*/  FMNMX.FTZ R2, R145, R2, !PT ;  /* 0x0000000291027209 */ /* 0x000fc80007810000 */
[----:B------:R-:W-:-:S05]  /*4890*/  FMNMX.FTZ R2, R144, R2, !PT ;  /* 0x0000000290027209 */ /* 0x000fca0007810000 */
[----:B------:R-:W1:Y:S02]  /*48a0*/  SHFL.BFLY PT, R3, R2, 0x2, 0x1f ;  /* 0x0c401f0002037f89 */ /* 0x000e6400000e0000 */
[----:B-1----:R-:W-:-:S05]  /*48b0*/  FMNMX.FTZ R2, R2, R3, !PT ;  /* 0x0000000302027209 */ /* 0x002fca0007810000 */
[----:B------:R-:W1:Y:S02]  /*48c0*/  SHFL.BFLY PT, R3, R2, 0x1, 0x1f ;  /* 0x0c201f0002037f89 */ /* 0x000e6400000e0000 */
[----:B-1----:R-:W-:Y:S01]  /*48d0*/  FMNMX.FTZ R105, R2, R3, !PT ;  /* 0x0000000302697209 */ /* 0x002fe20007810000 */
[----:B------:R-:W-:-:S03]  /*48e0*/  FFMA.FTZ R2, R4, c[0x0][0x2d0], -R12 ;  /* 0x0000b40004027a23 */ /* 0x000fc6000001080c */
[C---:B------:R-:W-:Y:S01]  /*48f0*/  FSETP.NEU.FTZ.AND P4, PT, R105.reuse, -INF , PT ;  /* 0xff8000006900780b */ /* 0x040fe20003f9d000 */
[----:B------:R1:W-:Y:S01]  /*4900*/  MUFU.EX2 R208, R2 ;  /* 0x0000000200d07308 */ /* 0x0003e20000000800 */
[----:B------:R-:W-:-:S05]  /*4910*/  FMUL.FTZ R3, R105, c[0x0][0x2d0] ;  /* 0x0000b40069037a20 */ /* 0x000fca0000410000 */
[----:B------:R-:W-:Y:S02]  /*4920*/  FSEL R3, R3, RZ, P4 ;  /* 0x000000ff03037208 */ /* 0x000fe40002000000 */
[----:B------:R-:W-:-:S03]  /*4930*/  ISETP.GT.AND P4, PT, R0, 0x11, PT ;  /* 0x000000110000780c */ /* 0x000fc60003f84270 */
[----:B------:R-:W-:Y:S01]  /*4940*/  FFMA.FTZ R4, R8, c[0x0][0x2d0], -R3 ;  /* 0x0000b40008047a23 */ /* 0x000fe20000010803 */
[----:B------:R-:W-:Y:S01]  /*4950*/  FSEL R27, R94, -INF , P4 ;  /* 0xff8000005e1b7808 */ /* 0x000fe20002000000 */
[--C-:B------:R-:W-:Y:S01]  /*4960*/  FFMA.FTZ R8, R13, c[0x0][0x2d0], -R12.reuse ;  /* 0x0000b4000d087a23 */ /* 0x100fe2000001080c */
[----:B------:R-:W-:Y:S01]  /*4970*/  FSEL R14, R100, -INF , P4 ;  /* 0xff800000640e7808 */ /* 0x000fe20002000000 */
[----:B------:R-:W-:Y:S01]  /*4980*/  LDSM.16.MT88.4 R92, [R111+0x1800] ;  /* 0x001800006f5c783b */ /* 0x000fe20000004200 */
[--C-:B-1----:R-:W-:Y:S01]  /*4990*/  FFMA.FTZ R2, R5, c[0x0][0x2d0], -R12.reuse ;  /* 0x0000b40005027a23 */ /* 0x102fe2000001080c */
[----:B------:R1:W-:Y:S08]  /*49a0*/  MUFU.EX2 R202, R8 ;  /* 0x0000000800ca7308 */ /* 0x0003f00000000800 */
[----:B------:R2:W3:Y:S01]  /*49b0*/  MUFU.EX2 R207, R2 ;  /* 0x0000000200cf7308 */ /* 0x0004e20000000800 */
[----:B-1----:R-:W-:Y:S01]  /*49c0*/  FFMA.FTZ R8, R15, c[0x0][0x2d0], -R12 ;  /* 0x0000b4000f087a23 */ /* 0x002fe2000001080c */
[----:B------:R-:W-:-:S06]  /*49d0*/  FSEL R15, R60, -INF , P6 ;  /* 0xff8000003c0f7808 */ /* 0x000fcc0003000000 */
[----:B------:R3:W-:Y:S01]  /*49e0*/  MUFU.EX2 R206, R4 ;  /* 0x0000000400ce7308 */ /* 0x0007e20000000800 */
[----:B------:R-:W-:Y:S01]  /*49f0*/  LDSM.16.MT88.4 R60, [R110+0x1000] ;  /* 0x001000006e3c783b */ /* 0x000fe20000004200 */
[----:B--2---:R-:W-:-:S06]  /*4a00*/  FFMA.FTZ R2, R6, c[0x0][0x2d0], -R12 ;  /* 0x0000b40006027a23 */ /* 0x004fcc000001080c */
[----:B------:R-:W-:Y:S08]  /*4a10*/  MUFU.EX2 R201, R8 ;  /* 0x0000000800c97308 */ /* 0x000ff00000000800 */
[----:B------:R1:W-:Y:S01]  /*4a20*/  MUFU.EX2 R209, R2 ;  /* 0x0000000200d17308 */ /* 0x0003e20000000800 */
[----:B---3--:R-:W-:Y:S01]  /*4a30*/  F2FP.PACK_AB R4, R207, R208 ;  /* 0x000000d0cf04723e */ /* 0x008fe200000000ff */
[----:B-1----:R-:W-:-:S06]  /*4a40*/  FFMA.FTZ R2, R7, c[0x0][0x2d0], -R12 ;  /* 0x0000b40007027a23 */ /* 0x002fcc000001080c */
[----:B------:R1:W2:Y:S02]  /*4a50*/  MUFU.EX2 R210, R2 ;  /* 0x0000000200d27308 */ /* 0x0002a40000000800 */
[----:B-1----:R-:W-:Y:S02]  /*4a60*/  FMNMX.FTZ R2, R28, R44, !PT ;  /* 0x0000002c1c027209 */ /* 0x002fe40007810000 */
[----:B--2---:R-:W-:Y:S02]  /*4a70*/  F2FP.PACK_AB R6, R210, R209 ;  /* 0x000000d1d206723e */ /* 0x004fe400000000ff */
[----:B------:R-:W-:-:S04]  /*4a80*/  FMNMX.FTZ R2, R47, R2, !PT ;  /* 0x000000022f027209 */ /* 0x000fc80007810000 */
[----:B------:R-:W-:Y:S01]  /*4a90*/  FMNMX.FTZ R0, R46, R2, !PT ;  /* 0x000000022e007209 */ /* 0x000fe20007810000 */
[----:B------:R-:W-:-:S03]  /*4aa0*/  FFMA.FTZ R2, R9, c[0x0][0x2d0], -R3 ;  /* 0x0000b40009027a23 */ /* 0x000fc60000010803 */
[----:B------:R-:W-:Y:S01]  /*4ab0*/  FMNMX.FTZ R0, R45, R0, !PT ;  /* 0x000000002d007209 */ /* 0x000fe20007810000 */
[----:B------:R1:W2:Y:S03]  /*4ac0*/  MUFU.EX2 R204, R2 ;  /* 0x0000000200cc7308 */ /* 0x0002a60000000800 */
[----:B------:R-:W-:-:S04]  /*4ad0*/  FMNMX.FTZ R0, R27, R0, !PT ;  /* 0x000000001b007209 */ /* 0x000fc80007810000 */
[----:B------:R-:W-:-:S04]  /*4ae0*/  FMNMX.FTZ R0, R26, R0, !PT ;  /* 0x000000001a007209 */ /* 0x000fc80007810000 */
[----:B------:R-:W-:-:S04]  /*4af0*/  FMNMX.FTZ R0, R24, R0, !PT ;  /* 0x0000000018007209 */ /* 0x000fc80007810000 */
[----:B------:R-:W-:Y:S01]  /*4b00*/  FMNMX.FTZ R0, R131, R0, !PT ;  /* 0x0000000083007209 */ /* 0x000fe20007810000 */
[----:B-1----:R-:W-:Y:S01]  /*4b10*/  FFMA.FTZ R2, R10, c[0x0][0x2d0], -R3 ;  /* 0x0000b4000a027a23 */ /* 0x002fe20000010803 */
[----:B--2---:R-:W-:Y:S02]  /*4b20*/  F2FP.PACK_AB R5, R204, R206 ;  /* 0x000000cecc05723e */ /* 0x004fe400000000ff */
[----:B------:R-:W-:Y:S01]  /*4b30*/  FMNMX.FTZ R0, R130, R0, !PT ;  /* 0x0000000082007209 */ /* 0x000fe20007810000 */
[----:B------:R1:W-:Y:S03]  /*4b40*/  MUFU.EX2 R205, R2 ;  /* 0x0000000200cd7308 */ /* 0x0003e60000000800 */
[----:B------:R-:W-:-:S04]  /*4b50*/  FMNMX.FTZ R0, R129, R0, !PT ;  /* 0x0000000081007209 */ /* 0x000fc80007810000 */
[----:B------:R-:W-:-:S05]  /*4b60*/  FMNMX.FTZ R0, R128, R0, !PT ;  /* 0x0000000080007209 */ /* 0x000fca0007810000 */
[----:B------:R-:W2:Y:S01]  /*4b70*/  SHFL.BFLY PT, R9, R0, 0x2, 0x1f ;  /* 0x0c401f0000097f89 */ /* 0x000ea200000e0000 */
[----:B-1----:R-:W-:-:S04]  /*4b80*/  FFMA.FTZ R2, R11, c[0x0][0x2d0], -R3 ;  /* 0x0000b4000b027a23 */ /* 0x002fc80000010803 */
[----:B------:R1:W3:Y:S02]  /*4b90*/  MUFU.EX2 R203, R2 ;  /* 0x0000000200cb7308 */ /* 0x0002e40000000800 */
[----:B-1----:R-:W-:Y:S02]  /*4ba0*/  FMNMX.FTZ R2, R118, R119, !PT ;  /* 0x0000007776027209 */ /* 0x002fe40007810000 */
[----:B--2---:R-:W-:Y:S02]  /*4bb0*/  FMNMX.FTZ R0, R0, R9, !PT ;  /* 0x0000000900007209 */ /* 0x004fe40007810000 */
[----:B------:R-:W-:Y:S02]  /*4bc0*/  FMNMX.FTZ R2, R117, R2, !PT ;  /* 0x0000000275027209 */ /* 0x000fe40007810000 */
[----:B---3--:R-:W-:Y:S01]  /*4bd0*/  F2FP.PACK_AB R7, R203, R205 ;  /* 0x000000cdcb07723e */ /* 0x008fe200000000ff */
[----:B------:R-:W1:Y:S01]  /*4be0*/  SHFL.BFLY PT, R10, R0, 0x1, 0x1f ;  /* 0x0c201f00000a7f89 */ /* 0x000e6200000e0000 */
[----:B------:R-:W-:-:S04]  /*4bf0*/  FMNMX.FTZ R2, R116, R2, !PT ;  /* 0x0000000274027209 */ /* 0x000fc80007810000 */
[----:B------:R-:W-:Y:S01]  /*4c00*/  FMNMX.FTZ R2, R113, R2, !PT ;  /* 0x0000000271027209 */ /* 0x000fe20007810000 */
[----:B------:R-:W-:Y:S03]  /*4c10*/  HMMA.16816.F32 R136, R4, R40, RZ ;  /* 0x000000280488723c */ /* 0x000fe600000018ff */
[----:B------:R-:W-:-:S04]  /*4c20*/  FMNMX.FTZ R2, R14, R2, !PT ;  /* 0x000000020e027209 */ /* 0x000fc80007810000 */
[----:B------:R-:W-:Y:S01]  /*4c30*/  FMNMX.FTZ R8, R15, R2, !PT ;  /* 0x000000020f087209 */ /* 0x000fe20007810000 */
[----:B------:R-:W-:Y:S01]  /*4c40*/  FFMA.FTZ R2, R19, c[0x0][0x2d0], -R12 ;  /* 0x0000b40013027a23 */ /* 0x000fe2000001080c */
[C---:B------:R-:W-:Y:S02]  /*4c50*/  HMMA.16816.F32 R132, R4.reuse, R76, RZ ;  /* 0x0000004c0484723c */ /* 0x040fe400000018ff */
[----:B------:R-:W-:Y:S01]  /*4c60*/  FMNMX.FTZ R8, R25, R8, !PT ;  /* 0x0000000819087209 */ /* 0x000fe20007810000 */
[----:B------:R2:W-:Y:S03]  /*4c70*/  MUFU.EX2 R200, R2 ;  /* 0x0000000200c87308 */ /* 0x0005e60000000800 */
[----:B------:R-:W-:Y:S02]  /*4c80*/  FMNMX.FTZ R8, R115, R8, !PT ;  /* 0x0000000873087209 */ /* 0x000fe40007810000 */
[----:B------:R-:W-:Y:S01]  /*4c90*/  HMMA.16816.F32 R124, R4, R80, RZ ;  /* 0x00000050047c723c */ /* 0x000fe200000018ff */
[----:B-1----:R-:W-:Y:S01]  /*4ca0*/  FMNMX.FTZ R108, R0, R10, !PT ;  /* 0x0000000a006c7209 */ /* 0x002fe20007810000 */
[----:B------:R-:W-:-:S03]  /*4cb0*/  FFMA.FTZ R0, R17, c[0x0][0x2d0], -R3 ;  /* 0x0000b40011007a23 */ /* 0x000fc60000010803 */
[----:B------:R-:W-:Y:S01]  /*4cc0*/  FSETP.NEU.FTZ.AND P0, PT, R108, -INF , PT ;  /* 0xff8000006c00780b */ /* 0x000fe20003f1d000 */
[----:B------:R1:W-:Y:S02]  /*4cd0*/  MUFU.EX2 R197, R0 ;  /* 0x0000000000c57308 */ /* 0x0003e40000000800 */
[----:B------:R-:W-:Y:S01]  /*4ce0*/  HMMA.16816.F32 R120, R4, R84, RZ ;  /* 0x000000540478723c */ /* 0x000fe200000018ff */
[----:B--2---:R-:W-:-:S05]  /*4cf0*/  FFMA.FTZ R2, R20, c[0x0][0x2d0], -R12 ;  /* 0x0000b40014027a23 */ /* 0x004fca000001080c */
[----:B------:R2:W3:Y:S02]  /*4d00*/  MUFU.EX2 R199, R2 ;  /* 0x0000000200c77308 */ /* 0x0004e40000000800 */
[----:B------:R-:W-:Y:S01]  /*4d10*/  HMMA.16816.F32 R100, R4, R88, RZ ;  /* 0x000000580464723c */ /* 0x000fe200000018ff */
[----:B-1----:R-:W-:-:S07]  /*4d20*/  FFMA.FTZ R0, R18, c[0x0][0x2d0], -R3 ;  /* 0x0000b40012007a23 */ /* 0x002fce0000010803 */
[----:B------:R-:W-:Y:S01]  /*4d30*/  HMMA.16816.F32 R96, R4, R92, RZ ;  /* 0x0000005c0460723c */ /* 0x000fe200000018ff */
[----:B------:R-:W1:Y:S01]  /*4d40*/  MUFU.EX2 R198, R0 ;  /* 0x0000000000c67308 */ /* 0x000e620000000800 */
[----:B--2---:R-:W-:Y:S01]  /*4d50*/  FMNMX.FTZ R2, R114, R8, !PT ;  /* 0x0000000872027209 */ /* 0x004fe20007810000 */
[----:B------:R-:W-:-:S05]  /*4d60*/  FFMA.FTZ R8, R21, c[0x0][0x2d0], -R3 ;  /* 0x0000b40015087a23 */ /* 0x000fca0000010803 */
[C---:B------:R-:W-:Y:S01]  /*4d70*/  HMMA.16816.F32 R72, R4.reuse, R42, RZ ;  /* 0x0000002a0448723c */ /* 0x040fe200000018ff */
[----:B---3--:R-:W-:Y:S02]  /*4d80*/  F2FP.PACK_AB R10, R199, R200 ;  /* 0x000000c8c70a723e */ /* 0x008fe400000000ff */
[----:B------:R-:W-:Y:S01]  /*4d90*/  FMNMX.FTZ R2, R112, R2, !PT ;  /* 0x0000000270027209 */ /* 0x000fe20007810000 */
[----:B------:R2:W-:Y:S04]  /*4da0*/  MUFU.EX2 R196, R8 ;  /* 0x0000000800c47308 */ /* 0x0005e80000000800 */
[----:B------:R-:W-:Y:S01]  /*4db0*/  HMMA.16816.F32 R36, R4, R78, RZ ;  /* 0x0000004e0424723c */ /* 0x000fe200000018ff */
[----:B-1----:R-:W-:-:S07]  /*4dc0*/  F2FP.PACK_AB R11, R198, R197 ;  /* 0x000000c5c60b723e */ /* 0x002fce00000000ff */
[----:B------:R-:W-:Y:S01]  /*4dd0*/  HMMA.16816.F32 R32, R4, R82, RZ ;  /* 0x000000520420723c */ /* 0x000fe200000018ff */
[----:B--2---:R-:W-:Y:S01]  /*4de0*/  FMNMX.FTZ R8, R104, R2, !PT ;  /* 0x0000000268087209 */ /* 0x004fe20007810000 */
[----:B------:R-:W-:-:S06]  /*4df0*/  FFMA.FTZ R2, R16, c[0x0][0x2d0], -R3 ;  /* 0x0000b40010027a23 */ /* 0x000fcc0000010803 */
[C---:B------:R-:W-:Y:S01]  /*4e00*/  HMMA.16816.F32 R20, R4.reuse, R90, RZ ;  /* 0x0000005a0414723c */ /* 0x040fe200000018ff */
[----:B------:R-:W1:Y:S01]  /*4e10*/  SHFL.BFLY PT, R9, R8, 0x2, 0x1f ;  /* 0x0c401f0008097f89 */ /* 0x000e6200000e0000 */
[----:B------:R2:W3:Y:S06]  /*4e20*/  MUFU.EX2 R240, R2 ;  /* 0x0000000200f07308 */ /* 0x0004ec0000000800 */
[----:B------:R-:W-:Y:S01]  /*4e30*/  HMMA.16816.F32 R16, R4, R94, RZ ;  /* 0x0000005e0410723c */ /* 0x000fe200000018ff */
[----:B--2---:R-:W-:-:S05]  /*4e40*/  FMUL.FTZ R2, R108, c[0x0][0x2d0] ;  /* 0x0000b4006c027a20 */ /* 0x004fca0000410000 */
[----:B------:R-:W-:-:S05]  /*4e50*/  FSEL R2, R2, RZ, P0 ;  /* 0x000000ff02027208 */ /* 0x000fca0000000000 */
[--C-:B------:R-:W-:Y:S02]  /*4e60*/  FFMA.FTZ R0, R28, c[0x0][0x2d0], -R2.reuse ;  /* 0x0000b4001c007a23 */ /* 0x100fe40000010802 */
[----:B------:R-:W-:Y:S02]  /*4e70*/  HMMA.16816.F32 R28, R4, R86, RZ ;  /* 0x00000056041c723c */ /* 0x000fe400000018ff */
[----:B------:R1:W-:Y:S05]  /*4e80*/  MUFU.EX2 R171, R0 ;  /* 0x0000000000ab7308 */ /* 0x0003ea0000000800 */
[----:B------:R-:W-:-:S04]  /*4e90*/  FFMA.FTZ R4, R47, c[0x0][0x2d0], -R2 ;  /* 0x0000b4002f047a23 */ /* 0x000fc80000010802 */
[----:B------:R2:W-:Y:S01]  /*4ea0*/  MUFU.EX2 R167, R4 ;  /* 0x0000000400a77308 */ /* 0x0005e20000000800 */
[----:B-1----:R-:W-:Y:S01]  /*4eb0*/  FMNMX.FTZ R0, R8, R9, !PT ;  /* 0x0000000908007209 */ /* 0x002fe20007810000 */
[----:B------:R-:W-:Y:S01]  /*4ec0*/  FFMA.FTZ R8, R44, c[0x0][0x2d0], -R2 ;  /* 0x0000b4002c087a23 */ /* 0x000fe20000010802 */
[----:B---3--:R-:W-:-:S03]  /*4ed0*/  F2FP.PACK_AB R9, R240, R196 ;  /* 0x000000c4f009723e */ /* 0x008fc600000000ff */
[----:B------:R-:W1:Y:S02]  /*4ee0*/  SHFL.BFLY PT, R13, R0, 0x1, 0x1f ;  /* 0x0c201f00000d7f89 */ /* 0x000e6400000e0000 */
[----:B------:R3:W-:Y:S01]  /*4ef0*/  MUFU.EX2 R170, R8 ;  /* 0x0000000800aa7308 */ /* 0x0007e20000000800 */
[----:B--2---:R-:W-:-:S07]  /*4f00*/  FFMA.FTZ R4, R46, c[0x0][0x2d0], -R2 ;  /* 0x0000b4002e047a23 */ /* 0x004fce0000010802 */
[----:B------:R2:W-:Y:S01]  /*4f10*/  MUFU.EX2 R168, R4 ;  /* 0x0000000400a87308 */ /* 0x0005e20000000800 */
[----:B---3--:R-:W-:Y:S02]  /*4f20*/  F2FP.PACK_AB R8, R201, R202 ;  /* 0x000000cac908723e */ /* 0x008fe400000000ff */
[----:B-1----:R-:W-:Y:S01]  /*4f30*/  FMNMX.FTZ R107, R0, R13, !PT ;  /* 0x0000000d006b7209 */ /* 0x002fe20007810000 */
[----:B--2---:R-:W-:-:S04]  /*4f40*/  FFMA.FTZ R4, R45, c[0x0][0x2d0], -R2 ;  /* 0x0000b4002d047a23 */ /* 0x004fc80000010802 */
[C---:B------:R-:W-:Y:S01]  /*4f50*/  HMMA.16816.F32 R228, R8.reuse, R68, R100 ;  /* 0x0000004408e4723c */ /* 0x040fe20000001864 */
[--C-:B------:R-:W-:Y:S01]  /*4f60*/  FFMA.FTZ R0, R27, c[0x0][0x2d0], -R2.reuse ;  /* 0x0000b4001b007a23 */ /* 0x100fe20000010802 */
[----:B------:R-:W-:Y:S01]  /*4f70*/  FSETP.NEU.FTZ.AND P0, PT, R107, -INF , PT ;  /* 0xff8000006b00780b */ /* 0x000fe20003f1d000 */
[----:B------:R1:W-:Y:S05]  /*4f80*/  MUFU.EX2 R169, R4 ;  /* 0x0000000400a97308 */ /* 0x0003ea0000000800 */
[C---:B------:R-:W-:Y:S03]  /*4f90*/  HMMA.16816.F32 R148, R8.reuse, R52, R136 ;  /* 0x000000340894723c */ /* 0x040fe60000001888 */
[----:B------:R2:W-:Y:S05]  /*4fa0*/  MUFU.EX2 R166, R0 ;  /* 0x0000000000a67308 */ /* 0x0005ea0000000800 */
[----:B------:R-:W-:Y:S01]  /*4fb0*/  HMMA.16816.F32 R232, R8, R56, R120 ;  /* 0x0000003808e8723c */ /* 0x000fe20000001878 */
[----:B-1----:R-:W-:-:S04]  /*4fc0*/  FFMA.FTZ R4, R26, c[0x0][0x2d0], -R2 ;  /* 0x0000b4001a047a23 */ /* 0x002fc80000010802 */
[----:B------:R1:W-:Y:S03]  /*4fd0*/  MUFU.EX2 R165, R4 ;  /* 0x0000000400a57308 */ /* 0x0003e60000000800 */
[----:B------:R-:W-:Y:S01]  /*4fe0*/  HMMA.16816.F32 R132, R8, R48, R132 ;  /* 0x000000300884723c */ /* 0x000fe20000001884 */
[----:B--2---:R-:W-:-:S05]  /*4ff0*/  FMUL.FTZ R0, R107, c[0x0][0x2d0] ;  /* 0x0000b4006b007a20 */ /* 0x004fca0000410000 */
[----:B------:R-:W-:Y:S02]  /*5000*/  FSEL R0, R0, RZ, P0 ;  /* 0x000000ff00007208 */ /* 0x000fe40000000000 */
[----:B------:R-:W-:Y:S01]  /*5010*/  HMMA.16816.F32 R236, R8, R60, R124 ;  /* 0x0000003c08ec723c */ /* 0x000fe2000000187c */
[----:B------:R-:W-:Y:S01]  /*5020*/  LDSM.16.MT88.4 R124, [R110+0x800] ;  /* 0x000800006e7c783b */ /* 0x000fe20000004200 */
[----:B-1----:R-:W-:-:S06]  /*5030*/  FFMA.FTZ R4, R24, c[0x0][0x2d0], -R2 ;  /* 0x0000b40018047a23 */ /* 0x002fcc0000010802 */
[C---:B------:R-:W-:Y:S01]  /*5040*/  HMMA.16816.F32 R224, R8.reuse, R64, R96 ;  /* 0x0000004008e0723c */ /* 0x040fe20000001860 */
[----:B------:R1:W2:Y:S07]  /*5050*/  MUFU.EX2 R164, R4 ;  /* 0x0000000400a47308 */ /* 0x0002ae0000000800 */
[C---:B------:R-:W-:Y:S08]  /*5060*/  HMMA.16816.F32 R120, R8.reuse, R54, R72 ;  /* 0x000000360878723c */ /* 0x040ff00000001848 */
[----:B------:R-:W-:Y:S01]  /*5070*/  HMMA.16816.F32 R136, R8, R50, R36 ;  /* 0x000000320888723c */ /* 0x000fe20000001824 */
[----:B-1----:R-:W-:Y:S01]  /*5080*/  FFMA.FTZ R4, R118, c[0x0][0x2d0], -R0 ;  /* 0x0000b40076047a23 */ /* 0x002fe20000010800 */
[----:B--2---:R-:W-:-:S03]  /*5090*/  F2FP.PACK_AB R6, R164, R165 ;  /* 0x000000a5a406723e */ /* 0x004fc600000000ff */
[----:B------:R1:W-:Y:S03]  /*50a0*/  MUFU.EX2 R163, R4 ;  /* 0x0000000400a37308 */ /* 0x0003e60000000800 */
[C---:B------:R-:W-:Y:S08]  /*50b0*/  HMMA.16816.F32 R152, R8.reuse, R62, R32 ;  /* 0x0000003e0898723c */ /* 0x040ff00000001820 */
[----:B------:R-:W-:Y:S01]  /*50c0*/  HMMA.16816.F32 R220, R8, R58, R28 ;  /* 0x0000003a08dc723c */ /* 0x000fe2000000181c */
[----:B-1----:R-:W-:-:S07]  /*50d0*/  FFMA.FTZ R4, R119, c[0x0][0x2d0], -R0 ;  /* 0x0000b40077047a23 */ /* 0x002fce0000010800 */
[C---:B------:R-:W-:Y:S01]  /*50e0*/  HMMA.16816.F32 R216, R8.reuse, R70, R20 ;  /* 0x0000004608d8723c */ /* 0x040fe20000001814 */
[----:B------:R1:W2:Y:S07]  /*50f0*/  MUFU.EX2 R160, R4 ;  /* 0x0000000400a07308 */ /* 0x0002ae0000000800 */
[----:B------:R-:W-:Y:S07]  /*5100*/  HMMA.16816.F32 R212, R8, R66, R16 ;  /* 0x0000004208d4723c */ /* 0x000fee0000001810 */
[----:B------:R-:W-:-:S02]  /*5110*/  F2FP.PACK_AB R8, R170, R171 ;  /* 0x000000abaa08723e */ /* 0x000fc400000000ff */
[----:B------:R-:W-:Y:S01]  /*5120*/  F2FP.PACK_AB R10, R168, R167 ;  /* 0x000000a7a80a723e */ /* 0x000fe200000000ff */
[----:B-1----:R-:W-:Y:S01]  /*5130*/  FFMA.FTZ R4, R117, c[0x0][0x2d0], -R0 ;  /* 0x0000b40075047a23 */ /* 0x002fe20000010800 */
[----:B--2---:R-:W-:-:S03]  /*5140*/  F2FP.PACK_AB R9, R160, R163 ;  /* 0x000000a3a009723e */ /* 0x004fc600000000ff */
[----:B------:R1:W-:Y:S02]  /*5150*/  MUFU.EX2 R162, R4 ;  /* 0x0000000400a27308 */ /* 0x0003e40000000800 */
[----:B-1----:R-:W-:-:S06]  /*5160*/  FFMA.FTZ R4, R116, c[0x0][0x2d0], -R0 ;  /* 0x0000b40074047a23 */ /* 0x002fcc0000010800 */
[----:B------:R1:W2:Y:S02]  /*5170*/  MUFU.EX2 R103, R4 ;  /* 0x0000000400677308 */ /* 0x0002a40000000800 */
[----:B-1----:R-:W-:Y:S01]  /*5180*/  FFMA.FTZ R4, R113, c[0x0][0x2d0], -R0 ;  /* 0x0000b40071047a23 */ /* 0x002fe20000010800 */
[----:B--2---:R-:W-:-:S05]  /*5190*/  F2FP.PACK_AB R11, R103, R162 ;  /* 0x000000a2670b723e */ /* 0x004fca00000000ff */
[----:B------:R1:W-:Y:S02]  /*51a0*/  MUFU.EX2 R161, R4 ;  /* 0x0000000400a17308 */ /* 0x0003e40000000800 */
[C---:B------:R-:W-:Y:S08]  /*51b0*/  HMMA.16816.F32 R16, R8.reuse, R76, RZ ;  /* 0x0000004c0810723c */ /* 0x040ff000000018ff */
[----:B------:R-:W-:Y:S01]  /*51c0*/  HMMA.16816.F32 R20, R8, R40, RZ ;  /* 0x000000280814723c */ /* 0x000fe200000018ff */
[----:B-1----:R-:W-:-:S04]  /*51d0*/  FFMA.FTZ R4, R14, c[0x0][0x2d0], -R0 ;  /* 0x0000b4000e047a23 */ /* 0x002fc80000010800 */
[----:B------:R1:W2:Y:S03]  /*51e0*/  MUFU.EX2 R100, R4 ;  /* 0x0000000400647308 */ /* 0x0002a60000000800 */
[C---:B------:R-:W-:Y:S08]  /*51f0*/  HMMA.16816.F32 R28, R8.reuse, R88, RZ ;  /* 0x00000058081c723c */ /* 0x040ff000000018ff */
[----:B------:R-:W-:Y:S01]  /*5200*/  HMMA.16816.F32 R36, R8, R78, RZ ;  /* 0x0000004e0824723c */ /* 0x000fe200000018ff */
[----:B-1----:R-:W-:Y:S01]  /*5210*/  FFMA.FTZ R4, R15, c[0x0][0x2d0], -R0 ;  /* 0x0000b4000f047a23 */ /* 0x002fe20000010800 */
[----:B--2---:R-:W-:-:S06]  /*5220*/  F2FP.PACK_AB R5, R100, R161 ;  /* 0x000000a16405723e */ /* 0x004fcc00000000ff */
[C---:B------:R-:W-:Y:S01]  /*5230*/  HMMA.16816.F32 R40, R8.reuse, R42, RZ ;  /* 0x0000002a0828723c */ /* 0x040fe200000018ff */
[----:B------:R1:W-:Y:S07]  /*5240*/  MUFU.EX2 R102, R4 ;  /* 0x0000000400667308 */ /* 0x0003ee0000000800 */
[C---:B------:R-:W-:Y:S08]  /*5250*/  HMMA.16816.F32 R32, R8.reuse, R86, RZ ;  /* 0x000000560820723c */ /* 0x040ff000000018ff */
[----:B------:R-:W-:Y:S01]  /*5260*/  HMMA.16816.F32 R44, R8, R90, RZ ;  /* 0x0000005a082c723c */ /* 0x000fe200000018ff */
[----:B-1----:R-:W-:-:S04]  /*5270*/  FFMA.FTZ R4, R25, c[0x0][0x2d0], -R0 ;  /* 0x0000b40019047a23 */ /* 0x002fc80000010800 */
[----:B------:R1:W2:Y:S03]  /*5280*/  MUFU.EX2 R101, R4 ;  /* 0x0000000400657308 */ /* 0x0002a60000000800 */
[----:B------:R-:W-:Y:S01]  /*5290*/  HMMA.16816.F32 R24, R8, R92, RZ ;  /* 0x0000005c0818723c */ /* 0x000fe200000018ff */
[----:B-1----:R-:W-:Y:S02]  /*52a0*/  F2FP.PACK_AB R4, R166, R169 ;  /* 0x000000a9a604723e */ /* 0x002fe400000000ff */
[----:B--2---:R-:W-:-:S07]  /*52b0*/  F2FP.PACK_AB R7, R101, R102 ;  /* 0x000000666507723e */ /* 0x004fce00000000ff */
[----:B------:R-:W-:Y:S08]  /*52c0*/  HMMA.16816.F32 R72, R4, R48, R16 ;  /* 0x000000300448723c */ /* 0x000ff00000001810 */
[----:B------:R-:W-:Y:S08]  /*52d0*/  HMMA.16816.F32 R16, R8, R84, RZ ;  /* 0x000000540810723c */ /* 0x000ff000000018ff */
[----:B------:R-:W-:Y:S08]  /*52e0*/  HMMA.16816.F32 R116, R4, R52, R20 ;  /* 0x000000340474723c */ /* 0x000ff00000001814 */
[----:B------:R-:W-:Y:S08]  /*52f0*/  HMMA.16816.F32 R20, R8, R80, RZ ;  /* 0x000000500814723c */ /* 0x000ff000000018ff */
[----:B------:R-:W-:Y:S08]  /*5300*/  HMMA.16816.F32 R192, R4, R56, R16 ;  /* 0x0000003804c0723c */ /* 0x000ff00000001810 */
[----:B------:R-:W-:Y:S01]  /*5310*/  HMMA.16816.F32 R16, R8, R82, RZ ;  /* 0x000000520810723c */ /* 0x000fe200000018ff */
[----:B------:R-:W1:Y:S07]  /*5320*/  LDSM.16.MT88.4 R80, [R110+0x2000] ;  /* 0x002000006e50783b */ /* 0x000e6e0000004200 */
[----:B------:R-:W-:Y:S08]  /*5330*/  HMMA.16816.F32 R176, R4, R60, R20 ;  /* 0x0000003c04b0723c */ /* 0x000ff00000001814 */
[----:B------:R-:W-:Y:S07]  /*5340*/  HMMA.16816.F32 R20, R8, R94, RZ ;  /* 0x0000005e0814723c */ /* 0x000fee00000018ff */
[----:B------:R-:W-:Y:S01]  /*5350*/  FFMA.FTZ R8, R131, c[0x0][0x2d0], -R2 ;  /* 0x0000b40083087a23 */ /* 0x000fe20000010802 */
[----:B------:R-:W-:Y:S01]  /*5360*/  HMMA.16816.F32 R172, R4, R64, R24 ;  /* 0x0000004004ac723c */ /* 0x000fe20000001818 */
[----:B------:R-:W-:-:S02]  /*5370*/  FADD.FTZ R9, R208, R207 ;  /* 0x000000cfd0097221 */ /* 0x000fc40000010000 */
[----:B------:R2:W-:Y:S01]  /*5380*/  MUFU.EX2 R26, R8 ;  /* 0x00000008001a7308 */ /* 0x0005e20000000800 */
[----:B------:R-:W-:-:S04]  /*5390*/  FADD.FTZ R11, R206, R204 ;  /* 0x000000ccce0b7221 */ /* 0x000fc80000010000 */
[C---:B------:R-:W-:Y:S08]  /*53a0*/  HMMA.16816.F32 R84, R4.reuse, R68, R28 ;  /* 0x000000440454723c */ /* 0x040ff0000000181c */
[----:B------:R-:W-:Y:S01]  /*53b0*/  HMMA.16816.F32 R36, R4, R50, R36 ;  /* 0x000000320424723c */ /* 0x000fe20000001824 */
[----:B--2---:R-:W-:-:S04]  /*53c0*/  FFMA.FTZ R8, R130, c[0x0][0x2d0], -R2 ;  /* 0x0000b40082087a23 */ /* 0x004fc80000010802 */
[----:B------:R2:W3:Y:S03]  /*53d0*/  MUFU.EX2 R28, R8 ;  /* 0x00000008001c7308 */ /* 0x0004e60000000800 */
[C---:B------:R-:W-:Y:S08]  /*53e0*/  HMMA.16816.F32 R48, R4.reuse, R62, R16 ;  /* 0x0000003e0430723c */ /* 0x040ff00000001810 */
[----:B------:R-:W-:Y:S01]  /*53f0*/  HMMA.16816.F32 R40, R4, R54, R40 ;  /* 0x000000360428723c */ /* 0x000fe20000001828 */
[----:B--2---:R-:W-:-:S07]  /*5400*/  FFMA.FTZ R8, R129, c[0x0][0x2d0], -R2 ;  /* 0x0000b40081087a23 */ /* 0x004fce0000010802 */
[C---:B------:R-:W-:Y:S01]  /*5410*/  HMMA.16816.F32 R32, R4.reuse, R58, R32 ;  /* 0x0000003a0420723c */ /* 0x040fe20000001820 */
[----:B------:R-:W-:Y:S01]  /*5420*/  FFMA.FTZ R2, R128, c[0x0][0x2d0], -R2 ;  /* 0x0000b40080027a23 */ /* 0x000fe20000010802 */
[----:B---3--:R-:W-:Y:S01]  /*5430*/  F2FP.PACK_AB R96, R28, R26 ;  /* 0x0000001a1c60723e */ /* 0x008fe200000000ff */
[----:B------:R-:W-:Y:S05]  /*5440*/  MUFU.EX2 R29, R8 ;  /* 0x00000008001d7308 */ /* 0x000fea0000000800 */
[C---:B------:R-:W-:Y:S03]  /*5450*/  HMMA.16816.F32 R44, R4.reuse, R70, R44 ;  /* 0x00000046042c723c */ /* 0x040fe6000000182c */
[----:B------:R2:W3:Y:S05]  /*5460*/  MUFU.EX2 R27, R2 ;  /* 0x00000002001b7308 */ /* 0x0004ea0000000800 */
[----:B------:R-:W-:Y:S01]  /*5470*/  HMMA.16816.F32 R20, R4, R66, R20 ;  /* 0x000000420414723c */ /* 0x000fe20000001814 */
[----:B------:R-:W4:Y:S04]  /*5480*/  LDSM.16.MT88.4 R4, [R111+0x2000] ;  /* 0x002000006f04783b */ /* 0x000f280000004200 */
[----:B------:R-:W5:Y:S01]  /*5490*/  LDSM.16.MT88.4 R64, [R111+0x1400] ;  /* 0x001400006f40783b */ /* 0x000f620000004200 */
[----:B--2---:R-:W-:Y:S01]  /*54a0*/  FFMA.FTZ R2, R115, c[0x0][0x2d0], -R0 ;  /* 0x0000b40073027a23 */ /* 0x004fe20000010800 */
[----:B---3--:R-:W-:-:S03]  /*54b0*/  F2FP.PACK_AB R98, R27, R29 ;  /* 0x0000001d1b62723e */ /* 0x008fc600000000ff */
[----:B------:R2:W-:Y:S02]  /*54c0*/  MUFU.EX2 R18, R2 ;  /* 0x0000000200127308 */ /* 0x0005e40000000800 */
[----:B--2---:R-:W-:-:S06]  /*54d0*/  FFMA.FTZ R2, R114, c[0x0][0x2d0], -R0 ;  /* 0x0000b40072027a23 */ /* 0x004fcc0000010800 */
[----:B------:R2:W3:Y:S02]  /*54e0*/  MUFU.EX2 R24, R2 ;  /* 0x0000000200187308 */ /* 0x0004e40000000800 */
[--C-:B--2---:R-:W-:Y:S01]  /*54f0*/  FFMA.FTZ R2, R112, c[0x0][0x2d0], -R0.reuse ;  /* 0x0000b40070027a23 */ /* 0x104fe20000010800 */
[----:B---3--:R-:W-:Y:S01]  /*5500*/  F2FP.PACK_AB R97, R24, R18 ;  /* 0x000000121861723e */ /* 0x008fe200000000ff */
[----:B------:R-:W-:-:S04]  /*5510*/  FFMA.FTZ R0, R104, c[0x0][0x2d0], -R0 ;  /* 0x0000b40068007a23 */ /* 0x000fc80000010800 */
[----:B------:R-:W-:Y:S08]  /*5520*/  MUFU.EX2 R25, R2 ;  /* 0x0000000200197308 */ /* 0x000ff00000000800 */
[----:B------:R2:W3:Y:S02]  /*5530*/  MUFU.EX2 R19, R0 ;  /* 0x0000000000137308 */ /* 0x0004e40000000800 */
[----:B--2---:R-:W-:Y:S01]  /*5540*/  FFMA.FTZ R0, R141, c[0x0][0x2d0], -R12 ;  /* 0x0000b4008d007a23 */ /* 0x004fe2000001080c */
[----:B---3--:R-:W-:-:S05]  /*5550*/  F2FP.PACK_AB R99, R19, R25 ;  /* 0x000000191363723e */ /* 0x008fca00000000ff */
[----:B------:R2:W-:Y:S02]  /*5560*/  MUFU.EX2 R17, R0 ;  /* 0x0000000000117308 */ /* 0x0005e40000000800 */
[C---:B-1----:R-:W-:Y:S08]  /*5570*/  HMMA.16816.F32 R68, R96.reuse, R80, R84 ;  /* 0x000000506044723c */ /* 0x042ff00000001854 */
[----:B----4-:R-:W-:Y:S01]  /*5580*/  HMMA.16816.F32 R84, R96, R4, R172 ;  /* 0x000000046054723c */ /* 0x010fe200000018ac */
[----:B--2---:R-:W-:-:S04]  /*5590*/  FFMA.FTZ R0, R143, c[0x0][0x2d0], -R12 ;  /* 0x0000b4008f007a23 */ /* 0x004fc8000001080c */
[----:B------:R1:W2:Y:S03]  /*55a0*/  MUFU.EX2 R16, R0 ;  /* 0x0000000000107308 */ /* 0x0002a60000000800 */
[C---:B-----5:R-:W-:Y:S07]  /*55b0*/  HMMA.16816.F32 R52, R96.reuse, R64, R192 ;  /* 0x000000406034723c */ /* 0x060fee00000018c0 */
[----:B------:R-:W-:Y:S01]  /*55c0*/  IADD3 R192, R211, -0x2, RZ ;  /* 0xfffffffed3c07810 */ /* 0x000fe20007ffe0ff */
[----:B------:R-:W-:Y:S03]  /*55d0*/  HMMA.16816.F32 R116, R96, R124, R116 ;  /* 0x0000007c6074723c */ /* 0x000fe60000001874 */
[----:B------:R-:W-:Y:S01]  /*55e0*/  ISETP.GE.AND P0, PT, R192, R241, PT ;  /* 0x000000f1c000720c */ /* 0x000fe20003f06270 */
[----:B-1----:R-:W-:Y:S01]  /*55f0*/  FFMA.FTZ R0, R142, c[0x0][0x2d0], -R12 ;  /* 0x0000b4008e007a23 */ /* 0x002fe2000001080c */
[----:B--2---:R-:W-:-:S03]  /*5600*/  F2FP.PACK_AB R92, R16, R17 ;  /* 0x00000011105c723e */ /* 0x004fc600000000ff */
[----:B------:R1:W-:Y:S02]  /*5610*/  MUFU.EX2 R14, R0 ;  /* 0x00000000000e7308 */ /* 0x0003e40000000800 */
[----:B-1----:R-:W-:-:S06]  /*5620*/  FFMA.FTZ R0, R147, c[0x0][0x2d0], -R12 ;  /* 0x0000b40093007a23 */ /* 0x002fcc000001080c */
[----:B------:R1:W2:Y:S02]  /*5630*/  MUFU.EX2 R15, R0 ;  /* 0x00000000000f7308 */ /* 0x0002a40000000800 */
[--C-:B-1----:R-:W-:Y:S01]  /*5640*/  FFMA.FTZ R0, R140, c[0x0][0x2d0], -R3.reuse ;  /* 0x0000b4008c007a23 */ /* 0x102fe20000010803 */
[----:B--2---:R-:W-:Y:S01]  /*5650*/  F2FP.PACK_AB R94, R15, R14 ;  /* 0x0000000e0f5e723e */ /* 0x004fe200000000ff */
[----:B------:R-:W1:Y:S04]  /*5660*/  LDSM.16.MT88.4 R140, [R111+0x800] ;  /* 0x000800006f8c783b */ /* 0x000e680000004200 */
[----:B------:R2:W-:Y:S02]  /*5670*/  MUFU.EX2 R2, R0 ;  /* 0x0000000000027308 */ /* 0x0005e40000000800 */
[----:B--2---:R-:W-:-:S06]  /*5680*/  FFMA.FTZ R0, R146, c[0x0][0x2d0], -R3 ;  /* 0x0000b40092007a23 */ /* 0x004fcc0000010803 */
[----:B------:R2:W3:Y:S02]  /*5690*/  MUFU.EX2 R8, R0 ;  /* 0x0000000000087308 */ /* 0x0004e40000000800 */
[--C-:B--2---:R-:W-:Y:S01]  /*56a0*/  FFMA.FTZ R0, R145, c[0x0][0x2d0], -R3.reuse ;  /* 0x0000b40091007a23 */ /* 0x104fe20000010803 */
[----:B---3--:R-:W-:Y:S01]  /*56b0*/  F2FP.PACK_AB R93, R8, R2 ;  /* 0x00000002085d723e */ /* 0x008fe200000000ff */
[----:B------:R-:W-:Y:S01]  /*56c0*/  FFMA.FTZ R3, R144, c[0x0][0x2d0], -R3 ;  /* 0x0000b40090037a23 */ /* 0x000fe20000010803 */
[C---:B-1----:R-:W-:Y:S03]  /*56d0*/  HMMA.16816.F32 R128, R96.reuse, R140, R72 ;  /* 0x0000008c6080723c */ /* 0x042fe60000001848 */
[----:B------:R1:W-:Y:S05]  /*56e0*/  MUFU.EX2 R12, R0 ;  /* 0x00000000000c7308 */ /* 0x0003ea0000000800 */
[----:B------:R-:W-:Y:S03]  /*56f0*/  HMMA.16816.F32 R144, R96, R156, R176 ;  /* 0x0000009c6090723c */ /* 0x000fe600000018b0 */
[----:B------:R-:W2:Y:S01]  /*5700*/  MUFU.EX2 R13, R3 ;  /* 0x00000003000d7308 */ /* 0x000ea20000000800 */
[----:B-1----:R-:W-:-:S04]  /*5710*/  FADD.FTZ R0, R171, R170 ;  /* 0x000000aaab007221 */ /* 0x002fc80000010000 */
[----:B------:R-:W-:Y:S02]  /*5720*/  FADD.FTZ R10, R167, R0 ;  /* 0x00000000a70a7221 */ /* 0x000fe40000010000 */
[----:B------:R-:W-:Y:S01]  /*5730*/  FADD.FTZ R0, R205, R11 ;  /* 0x0000000bcd007221 */ /* 0x000fe20000010000 */
[----:B--2---:R-:W-:Y:S01]  /*5740*/  F2FP.PACK_AB R95, R13, R12 ;  /* 0x0000000c0d5f723e */ /* 0x004fe200000000ff */
[----:B------:R-:W-:Y:S02]  /*5750*/  FADD.FTZ R3, R163, R160 ;  /* 0x000000a0a3037221 */ /* 0x000fe40000010000 */
[----:B------:R-:W-:-:S04]  /*5760*/  FADD.FTZ R10, R168, R10 ;  /* 0x0000000aa80a7221 */ /* 0x000fc80000010000 */
[C---:B------:R-:W-:Y:S07]  /*5770*/  HMMA.16816.F32 R88, R92.reuse, R4, R224 ;  /* 0x000000045c58723c */ /* 0x040fee00000018e0 */
[----:B------:R-:W-:Y:S01]  /*5780*/  FADD.FTZ R4, R162, R3 ;  /* 0x00000003a2047221 */ /* 0x000fe20000010000 */
[----:B------:R-:W-:Y:S01]  /*5790*/  HMMA.16816.F32 R112, R92, R124, R148 ;  /* 0x0000007c5c70723c */ /* 0x000fe20000001894 */
[----:B------:R-:W-:Y:S02]  /*57a0*/  FADD.FTZ R3, R209, R9 ;  /* 0x00000009d1037221 */ /* 0x000fe40000010000 */
[----:B------:R-:W-:-:S02]  /*57b0*/  FADD.FTZ R9, R103, R4 ;  /* 0x0000000467097221 */ /* 0x000fc40000010000 */
[----:B------:R-:W-:Y:S02]  /*57c0*/  FADD.FTZ R4, R210, R3 ;  /* 0x00000003d2047221 */ /* 0x000fe40000010000 */
        /* <DEDUP_REMOVED lines=41> */
[----:B------:R-:W-:Y:S08]  /*5a60*/  HMMA.16816.F32 R76, R92, R82, R216 ;  /* 0x000000525c4c723c */ /* 0x000ff000000018d8 */
[C---:B------:R-:W-:Y:S08]  /*5a70*/  HMMA.16816.F32 R124, R96.reuse, R126, R40 ;  /* 0x0000007e607c723c */ /* 0x040ff00000001828 */
[C---:B------:R-:W-:Y:S08]  /*5a80*/  HMMA.16816.F32 R140, R96.reuse, R142, R36 ;  /* 0x0000008e608c723c */ /* 0x040ff00000001824 */
[C---:B------:R-:W-:Y:S08]  /*5a90*/  HMMA.16816.F32 R156, R96.reuse, R158, R48 ;  /* 0x0000009e609c723c */ /* 0x040ff00000001830 */
[C---:B------:R-:W-:Y:S08]  /*5aa0*/  HMMA.16816.F32 R64, R96.reuse, R66, R32 ;  /* 0x000000426040723c */ /* 0x040ff00000001820 */
[----:B------:R-:W-:Y:S08]  /*5ab0*/  HMMA.16816.F32 R80, R96, R82, R44 ;  /* 0x000000526050723c */ /* 0x000ff0000000182c */
[-C--:B------:R-:W-:Y:S08]  /*5ac0*/  HMMA.16816.F32 R92, R92, R6.reuse, R212 ;  /* 0x000000065c5c723c */ /* 0x080ff000000018d4 */
[----:B------:R-:W-:Y:S01]  /*5ad0*/  HMMA.16816.F32 R96, R96, R6, R20 ;  /* 0x000000066060723c */ /* 0x000fe20000001814 */
[----:B------:R-:W-:Y:S07]  /*5ae0*/  @!UPT UIADD3 URZ, URZ, URZ, URZ ;  /* 0x0000003f3f3ff290 */ /* 0x000fee000fffe03f */
[----:B------:R-:W-:Y:S11]  /*5af0*/  @!P0 BRA `(.L_x_52) ;  /* 0x00002e1000008947 */ /* 0x000ff60003800000 */
[----:B------:R-:W2:Y:S01]  /*5b00*/  LDL R31, [R1] ;  /* 0x00000000011f7983 */ /* 0x000ea20000100800 */
[----:B------:R-:W-:-:S02]  /*5b10*/  ISETP.GE.AND P4, PT, R252, c[0x0][0x1d4], PT ;  /* 0x00007500fc007a0c */ /* 0x000fc40003f86270 */
[----:B------:R-:W-:Y:S01]  /*5b20*/  ISETP.GE.AND P3, PT, R250, c[0x0][0x1d4], PT ;  /* 0x00007500fa007a0c */ /* 0x000fe20003f66270 */
[----:B------:R-:W1:Y:S02]  /*5b30*/  S2R R30, SR_TID.X ;  /* 0x00000000001e7919 */ /* 0x000e640000002100 */
[----:B-1----:R-:W-:Y:S02]  /*5b40*/  ISETP.GT.AND P0, PT, R30, 0x3f, PT ;  /* 0x0000003f1e00780c */ /* 0x002fe40003f04270 */
[----:B--2---:R-:W-:Y:S02]  /*5b50*/  ISETP.GE.AND P5, PT, R31, c[0x0][0x1d4], PT ;  /* 0x000075001f007a0c */ /* 0x004fe40003fa6270 */
.L_x_55:
[----:B------:R-:W-:Y:S04]  /*5b60*/  DEPBAR.LE SB0, 0x0 ;  /* 0x000080000000791a */ /* 0x000fe80000000000 */
[----:B------:R-:W-:Y:S01]  /*5b70*/  WARPSYNC 0xffffffff ;  /* 0xffffffff00007948 */ /* 0x000fe20003800000 */
[----:B------:R-:W-:Y:S01]  /*5b80*/  BAR.SYNC.DEFER_BLOCKING 0x0 ;  /* 0x0000000000007b1d */ /* 0x000fe20000010000 */
[----:B------:R-:W-:Y:S01]  /*5b90*/  SHF.R.S32.HI R0, RZ, 0x1f, R192 ;  /* 0x0000001fff007819 */ /* 0x000fe200000114c0 */
[----:B------:R-:W-:Y:S01]  /*5ba0*/  IMAD.WIDE.U32 R2, R192, c[0x0][0x208], RZ ;  /* 0x00008200c0027a25 */ /* 0x000fe200078e00ff */
[----:B------:R-:W-:Y:S02]  /*5bb0*/  MOV R29, c[0x0][0x208] ;  /* 0x00008200001d7a02 */ /* 0x000fe40000000f00 */
[----:B------:R-:W-:Y:S01]  /*5bc0*/  MOV R30, c[0x0][0x20c] ;  /* 0x00008300001e7a02 */ /* 0x000fe20000000f00 */
[----:B------:R-:W-:Y:S04]  /*5bd0*/  IMAD R0, R0, c[0x0][0x208], RZ ;  /* 0x0000820000007a24 */ /* 0x000fe800078e02ff */
[----:B------:R-:W-:Y:S05]  /*5be0*/  IMAD R0, R192, c[0x0][0x20c], R0 ;  /* 0x00008300c0007a24 */ /* 0x000fea00078e0200 */
[----:B------:R-:W-:Y:S01]  /*5bf0*/  IADD3 R0, R3, R0, RZ ;  /* 0x0000000003007210 */ /* 0x000fe20007ffe0ff */
[----:B------:R-:W-:Y:S01]  /*5c00*/  IMAD.WIDE.U32 R2, R2, 0x30, RZ ;  /* 0x0000003002027825 */ /* 0x000fe200078e00ff */
[----:B------:R-:W-:Y:S01]  /*5c10*/  LDSM.16.M88.4 R48, [R180] ;  /* 0x00000000b430783b */ /* 0x000fe20000000200 */
[----:B------:R-:W-:Y:S07]  /*5c20*/  BSSY B0, `(.L_x_53) ;  /* 0x0000118000007945 */ /* 0x000fee0003800000 */
[----:B------:R-:W1:Y:S08]  /*5c30*/  S2R R20, SR_TID.X ;  /* 0x0000000000147919 */ /* 0x000e700000002100 */
[----:B------:R-:W2:Y:S08]  /*5c40*/  LDSM.16.M88.4 R16, [R109] ;  /* 0x000000006d10783b */ /* 0x000eb00000000200 */
[----:B------:R-:W3:Y:S08]  /*5c50*/  LDSM.16.M88.4 R44, [R180+0x1000] ;  /* 0x00100000b42c783b */ /* 0x000ef00000000200 */
[----:B------:R-:W4:Y:S08]  /*5c60*/  LDSM.16.M88.4 R32, [R109+0x400] ;  /* 0x000400006d20783b */ /* 0x000f300000000200 */
[----:B------:R-:W5:Y:S08]  /*5c70*/  LDSM.16.M88.4 R100, [R109+0x800] ;  /* 0x000800006d64783b */ /* 0x000f700000000200 */
[----:B------:R-:W-:Y:S01]  /*5c80*/  LDSM.16.M88.4 R160, [R181] ;  /* 0x00000000b5a0783b */ /* 0x000fe20000000200 */
[-C--:B--2---:R-:W-:Y:S07]  /*5c90*/  HMMA.16816.F32 R4, R48, R16.reuse, RZ ;  /* 0x000000103004723c */ /* 0x084fee00000018ff */
[----:B------:R-:W2:Y:S01]  /*5ca0*/  LDSM.16.M88.4 R164, [R182] ;  /* 0x00000000b6a4783b */ /* 0x000ea20000000200 */
[----:B-1----:R-:W-:Y:S01]  /*5cb0*/  ISETP.GT.AND P6, PT, R20, 0x3f, PT ;  /* 0x0000003f1400780c */ /* 0x002fe20003fc4270 */
[----:B------:R-:W-:Y:S03]  /*5cc0*/  IMAD R20, R0, 0x30, RZ ;  /* 0x0000003000147824 */ /* 0x000fe600078e02ff */
[----:B------:R-:W-:Y:S01]  /*5cd0*/  IADD3 R0, P0, R248, R2, RZ ;  /* 0x00000002f8007210 */ /* 0x000fe20007f1e0ff */
[C---:B---3--:R-:W-:Y:S02]  /*5ce0*/  HMMA.16816.F32 R8, R44.reuse, R16, RZ ;  /* 0x000000102c08723c */ /* 0x048fe400000018ff */
[----:B------:R-:W1:Y:S01]  /*5cf0*/  LDSM.16.M88.4 R168, [R181+0x1000] ;  /* 0x00100000b5a8783b */ /* 0x000e620000000200 */
[----:B------:R-:W-:Y:S05]  /*5d00*/  IADD3 R3, R3, R20, RZ ;  /* 0x0000001403037210 */ /* 0x000fea0007ffe0ff */
[-C--:B------:R-:W-:Y:S01]  /*5d10*/  HMMA.16816.F32 R12, R44, R18.reuse, RZ ;  /* 0x000000122c0c723c */ /* 0x080fe200000018ff */
[----:B------:R-:W-:Y:S01]  /*5d20*/  @!P6 LEA R24, P1, R29, R2, 0x5 ;  /* 0x000000021d18e211 */ /* 0x000fe200078228ff */
[----:B------:R-:W3:Y:S02]  /*5d30*/  LDSM.16.M88.4 R172, [R190] ;  /* 0x00000000beac783b */ /* 0x000ee40000000200 */
[----:B------:R-:W-:Y:S02]  /*5d40*/  IADD3.X R28, R3, R247, RZ, P0, !PT ;  /* 0x000000f7031c7210 */ /* 0x000fe400007fe4ff */
[C---:B------:R-:W-:Y:S02]  /*5d50*/  LEA R2, P0, R0.reuse, c[0x0][0x1f8], 0x1 ;  /* 0x00007e0000027a11 */ /* 0x040fe400078008ff */
[C---:B------:R-:W-:Y:S02]  /*5d60*/  HMMA.16816.F32 R16, R48.reuse, R18, RZ ;  /* 0x000000123010723c */ /* 0x040fe400000018ff */
[----:B------:R-:W1:Y:S02]  /*5d70*/  LDSM.16.M88.4 R176, [R189] ;  /* 0x00000000bdb0783b */ /* 0x000e640000000200 */
[----:B------:R-:W-:Y:S02]  /*5d80*/  @!P6 LEA.HI.X R29, R29, R3, R30, 0x5, P1 ;  /* 0x000000031d1de211 */ /* 0x000fe400008f2c1e */
[----:B------:R-:W-:Y:S02]  /*5d90*/  LEA.HI.X R3, R0, c[0x0][0x1fc], R28, 0x1, P0 ;  /* 0x00007f0000037a11 */ /* 0x000fe400000f0c1c */
[-C--:B----4-:R-:W-:Y:S01]  /*5da0*/  HMMA.16816.F32 R20, R48, R32.reuse, RZ ;  /* 0x000000203014723c */ /* 0x090fe200000018ff */
[----:B------:R-:W-:Y:S01]  /*5db0*/  @!P6 IADD3 R37, P2, R24, R248, RZ ;  /* 0x000000f81825e210 */ /* 0x000fe20007f5e0ff */
[----:B------:R-:W4:Y:S03]  /*5dc0*/  LDL R218, [R1+0x8] ;  /* 0x0000080001da7983 */ /* 0x000f260000100800 */
[----:B------:R-:W-:Y:S01]  /*5dd0*/  @!P6 LEA R36, P0, R37, c[0x0][0x1f8], 0x1 ;  /* 0x00007e002524ea11 */ /* 0x000fe200078008ff */
[----:B------:R-:W-:Y:S01]  /*5de0*/  @!PT LDS RZ, [RZ] ;  /* 0x00000000fffff984 */ /* 0x000fe20000000800 */
[----:B------:R-:W-:Y:S01]  /*5df0*/  @!PT LDS RZ, [RZ] ;  /* 0x00000000fffff984 */ /* 0x000fe20000000800 */
[----:B------:R-:W-:Y:S01]  /*5e00*/  @!PT LDS RZ, [RZ] ;  /* 0x00000000fffff984 */ /* 0x000fe20000000800 */
[----:B------:R1:W-:Y:S01]  /*5e10*/  LDGSTS.E.BYPASS.LTC128B.128 [R191+0x1880], [R2.64], !P3 ;  /* 0x0188000002bf7fae */ /* 0x0003e2000d901d46 */
[----:B------:R-:W-:Y:S01]  /*5e20*/  @!P6 IADD3.X R0, R29, R247, RZ, P2, !PT ;  /* 0x000000f71d00e210 */ /* 0x000fe200017fe4ff */
[C---:B------:R-:W-:Y:S04]  /*5e30*/  HMMA.16816.F32 R24, R44.reuse, R32, RZ ;  /* 0x000000202c18723c */ /* 0x040fe800000018ff */
[----:B------:R-:W-:Y:S02]  /*5e40*/  @!P6 LEA.HI.X R37, R37, c[0x0][0x1fc], R0, 0x1, P0 ;  /* 0x00007f002525ea11 */ /* 0x000fe400000f0c00 */
[----:B------:R1:W-:Y:S02]  /*5e50*/  LDGSTS.E.BYPASS.LTC128B.128 [R191+0x2480], [R2.64+0x40], !P4 ;  /* 0x0248004002bf7fae */ /* 0x0003e4000e101d46 */
[-C--:B------:R-:W-:Y:S06]  /*5e60*/  HMMA.16816.F32 R28, R44, R34.reuse, RZ ;  /* 0x000000222c1c723c */ /* 0x080fec00000018ff */
[----:B------:R1:W-:Y:S02]  /*5e70*/  LDGSTS.E.BYPASS.LTC128B.128 [R191+0x3080], [R2.64+0x80], !P5 ;  /* 0x0308008002bf7fae */ /* 0x0003e4000e901d46 */
[C---:B------:R-:W-:Y:S06]  /*5e80*/  HMMA.16816.F32 R32, R48.reuse, R34, RZ ;  /* 0x000000223020723c */ /* 0x040fec00000018ff */
[----:B------:R5:W-:Y:S08]  /*5e90*/  @!P6 LDGSTS.E.BYPASS.LTC128B.128 [R191+0x2080], [R36.64], !P3 ;  /* 0x0208000024bfefae */ /* 0x000bf0000d901d46 */
[----:B------:R5:W-:Y:S08]  /*5ea0*/  @!P6 LDGSTS.E.BYPASS.LTC128B.128 [R191+0x2c80], [R36.64+0x40], !P4 ;  /* 0x02c8004024bfefae */ /* 0x000bf0000e101d46 */
[----:B------:R5:W-:Y:S08]  /*5eb0*/  @!P6 LDGSTS.E.BYPASS.LTC128B.128 [R191+0x3880], [R36.64+0x80], !P5 ;  /* 0x0388008024bfefae */ /* 0x000bf0000e901d46 */
[----:B------:R-:W0:Y:S01]  /*5ec0*/  LDGDEPBAR ;  /* 0x00000000000079af */ /* 0x000e220000000000 */
[-C--:B-----5:R-:W-:Y:S08]  /*5ed0*/  HMMA.16816.F32 R36, R48, R100.reuse, RZ ;  /* 0x000000643024723c */ /* 0x0a0ff000000018ff */
[C---:B------:R-:W-:Y:S08]  /*5ee0*/  HMMA.16816.F32 R40, R44.reuse, R100, RZ ;  /* 0x000000642c28723c */ /* 0x040ff000000018ff */
[-C--:B------:R-:W-:Y:S08]  /*5ef0*/  HMMA.16816.F32 R44, R44, R102.reuse, RZ ;  /* 0x000000662c2c723c */ /* 0x080ff000000018ff */
[----:B------:R-:W-:Y:S01]  /*5f00*/  HMMA.16816.F32 R48, R48, R102, RZ ;  /* 0x000000663030723c */ /* 0x000fe200000018ff */
[----:B------:R-:W-:Y:S07]  /*5f10*/  LDSM.16.M88.4 R100, [R180+0x2000] ;  /* 0x00200000b464783b */ /* 0x000fee0000000200 */
[-C--:B--2---:R-:W-:Y:S08]  /*5f20*/  HMMA.16816.F32 R4, R160, R164.reuse, R4 ;  /* 0x000000a4a004723c */ /* 0x084ff00000001804 */
[C---:B-1----:R-:W-:Y:S08]  /*5f30*/  HMMA.16816.F32 R8, R168.reuse, R164, R8 ;  /* 0x000000a4a808723c */ /* 0x042ff00000001808 */
[-C--:B------:R-:W-:Y:S08]  /*5f40*/  HMMA.16816.F32 R12, R168, R166.reuse, R12 ;  /* 0x000000a6a80c723c */ /* 0x080ff0000000180c */
[C---:B------:R-:W-:Y:S01]  /*5f50*/  HMMA.16816.F32 R16, R160.reuse, R166, R16 ;  /* 0x000000a6a010723c */ /* 0x040fe20000001810 */
[----:B------:R-:W1:Y:S07]  /*5f60*/  LDSM.16.M88.4 R164, [R109+0xc00] ;  /* 0x000c00006da4783b */ /* 0x000e6e0000000200 */
        /* <DEDUP_REMOVED lines=8> */
[----:B------:R-:W2:Y:S07]  /*5ff0*/  LDSM.16.M88.4 R168, [R180+0x3000] ;  /* 0x00300000b4a8783b */ /* 0x000eae0000000200 */
[----:B------:R-:W-:Y:S01]  /*6000*/  HMMA.16816.F32 R48, R160, R178, R48 ;  /* 0x000000b2a030723c */ /* 0x000fe20000001830 */
[----:B------:R-:W3:Y:S07]  /*6010*/  LDSM.16.M88.4 R160, [R109+0x1000] ;  /* 0x001000006da0783b */ /* 0x000eee0000000200 */
[-C--:B-1----:R-:W-:Y:S08]  /*6020*/  HMMA.16816.F32 R4, R100, R164.reuse, R4 ;  /* 0x000000a46404723c */ /* 0x082ff00000001804 */
[C---:B--2---:R-:W-:Y:S08]  /*6030*/  HMMA.16816.F32 R8, R168.reuse, R164, R8 ;  /* 0x000000a4a808723c */ /* 0x044ff00000001808 */
[-C--:B------:R-:W-:Y:S08]  /*6040*/  HMMA.16816.F32 R12, R168, R166.reuse, R12 ;  /* 0x000000a6a80c723c */ /* 0x080ff0000000180c */
[C---:B------:R-:W-:Y:S01]  /*6050*/  HMMA.16816.F32 R16, R100.reuse, R166, R16 ;  /* 0x000000a66410723c */ /* 0x040fe20000001810 */
[----:B------:R-:W-:Y:S07]  /*6060*/  LDSM.16.M88.4 R164, [R188] ;  /* 0x00000000bca4783b */ /* 0x000fee0000000200 */
[-C--:B---3--:R-:W-:Y:S08]  /*6070*/  HMMA.16816.F32 R20, R100, R160.reuse, R20 ;  /* 0x000000a06414723c */ /* 0x088ff00000001814 */
[C---:B------:R-:W-:Y:S08]  /*6080*/  HMMA.16816.F32 R24, R168.reuse, R160, R24 ;  /* 0x000000a0a818723c */ /* 0x040ff00000001818 */
[-C--:B------:R-:W-:Y:S08]  /*6090*/  HMMA.16816.F32 R28, R168, R162.reuse, R28 ;  /* 0x000000a2a81c723c */ /* 0x080ff0000000181c */
[C---:B------:R-:W-:Y:S01]  /*60a0*/  HMMA.16816.F32 R32, R100.reuse, R162, R32 ;  /* 0x000000a26420723c */ /* 0x040fe20000001820 */
[----:B------:R-:W1:Y:S07]  /*60b0*/  LDSM.16.M88.4 R160, [R181+0x2000] ;  /* 0x00200000b5a0783b */ /* 0x000e6e0000000200 */
[-C--:B------:R-:W-:Y:S08]  /*60c0*/  HMMA.16816.F32 R36, R100, R172.reuse, R36 ;  /* 0x000000ac6424723c */ /* 0x080ff00000001824 */
[C---:B------:R-:W-:Y:S08]  /*60d0*/  HMMA.16816.F32 R40, R168.reuse, R172, R40 ;  /* 0x000000aca828723c */ /* 0x040ff00000001828 */
[-C--:B------:R-:W-:Y:S01]  /*60e0*/  HMMA.16816.F32 R44, R168, R174.reuse, R44 ;  /* 0x000000aea82c723c */ /* 0x080fe2000000182c */
[----:B------:R-:W2:Y:S02]  /*60f0*/  LDSM.16.M88.4 R168, [R181+0x3000] ;  /* 0x00300000b5a8783b */ /* 0x000ea40000000200 */
[----:B----4-:R-:W-:Y:S05]  /*6100*/  ISETP.GT.AND P2, PT, R192, R218, PT ;  /* 0x000000dac000720c */ /* 0x010fea0003f44270 */
[----:B------:R-:W-:Y:S01]  /*6110*/  HMMA.16816.F32 R48, R100, R174, R48 ;  /* 0x000000ae6430723c */ /* 0x000fe20000001830 */
[----:B------:R-:W3:Y:S07]  /*6120*/  LDSM.16.M88.4 R100, [R187] ;  /* 0x00000000bb64783b */ /* 0x000eee0000000200 */
[-C--:B-1----:R-:W-:Y:S01]  /*6130*/  HMMA.16816.F32 R4, R160, R164.reuse, R4 ;  /* 0x000000a4a004723c */ /* 0x082fe20000001804 */
[----:B------:R-:W1:Y:S07]  /*6140*/  LDSM.16.M88.4 R172, [R186] ;  /* 0x00000000baac783b */ /* 0x000e6e0000000200 */
[C---:B--2---:R-:W-:Y:S08]  /*6150*/  HMMA.16816.F32 R8, R168.reuse, R164, R8 ;  /* 0x000000a4a808723c */ /* 0x044ff00000001808 */
[-C--:B------:R-:W-:Y:S08]  /*6160*/  HMMA.16816.F32 R12, R168, R166.reuse, R12 ;  /* 0x000000a6a80c723c */ /* 0x080ff0000000180c */
[C---:B------:R-:W-:Y:S01]  /*6170*/  HMMA.16816.F32 R16, R160.reuse, R166, R16 ;  /* 0x000000a6a010723c */ /* 0x040fe20000001810 */
[----:B------:R-:W-:Y:S07]  /*6180*/  LDSM.16.M88.4 R164, [R109+0x1800] ;  /* 0x001800006da4783b */ /* 0x000fee0000000200 */
[-C--:B---3--:R-:W-:Y:S08]  /*6190*/  HMMA.16816.F32 R20, R160, R100.reuse, R20 ;  /* 0x00000064a014723c */ /* 0x088ff00000001814 */
[C---:B------:R-:W-:Y:S08]  /*61a0*/  HMMA.16816.F32 R24, R168.reuse, R100, R24 ;  /* 0x00000064a818723c */ /* 0x040ff00000001818 */
[-C--:B------:R-:W-:Y:S08]  /*61b0*/  HMMA.16816.F32 R28, R168, R102.reuse, R28 ;  /* 0x00000066a81c723c */ /* 0x080ff0000000181c */
[C---:B------:R-:W-:Y:S01]  /*61c0*/  HMMA.16816.F32 R32, R160.reuse, R102, R32 ;  /* 0x00000066a020723c */ /* 0x040fe20000001820 */
[----:B------:R-:W2:Y:S07]  /*61d0*/  LDSM.16.M88.4 R100, [R180+0x4000] ;  /* 0x00400000b464783b */ /* 0x000eae0000000200 */
[-C--:B-1----:R-:W-:Y:S08]  /*61e0*/  HMMA.16816.F32 R36, R160, R172.reuse, R36 ;  /* 0x000000aca024723c */ /* 0x082ff00000001824 */
[C---:B------:R-:W-:Y:S08]  /*61f0*/  HMMA.16816.F32 R40, R168.reuse, R172, R40 ;  /* 0x000000aca828723c */ /* 0x040ff00000001828 */
[-C--:B------:R-:W-:Y:S01]  /*6200*/  HMMA.16816.F32 R44, R168, R174.reuse, R44 ;  /* 0x000000aea82c723c */ /* 0x080fe2000000182c */
[----:B------:R-:W1:Y:S07]  /*6210*/  LDSM.16.M88.4 R168, [R180+0x5000] ;  /* 0x00500000b4a8783b */ /* 0x000e6e0000000200 */
[----:B------:R-:W-:Y:S01]  /*6220*/  HMMA.16816.F32 R48, R160, R174, R48 ;  /* 0x000000aea030723c */ /* 0x000fe20000001830 */
[----:B------:R-:W3:Y:S07]  /*6230*/  LDSM.16.M88.4 R160, [R109+0x1c00] ;  /* 0x001c00006da0783b */ /* 0x000eee0000000200 */
[-C--:B--2---:R-:W-:Y:S01]  /*6240*/  HMMA.16816.F32 R4, R100, R164.reuse, R4 ;  /* 0x000000a46404723c */ /* 0x084fe20000001804 */
[----:B------:R-:W2:Y:S07]  /*6250*/  LDSM.16.M88.4 R172, [R109+0x2000] ;  /* 0x002000006dac783b */ /* 0x000eae0000000200 */
[C---:B-1----:R-:W-:Y:S08]  /*6260*/  HMMA.16816.F32 R8, R168.reuse, R164, R8 ;  /* 0x000000a4a808723c */ /* 0x042ff00000001808 */
        /* <DEDUP_REMOVED lines=8> */
[-C--:B--2---:R-:W-:Y:S08]  /*62f0*/  HMMA.16816.F32 R36, R100, R172.reuse, R36 ;  /* 0x000000ac6424723c */ /* 0x084ff00000001824 */
[C---:B------:R-:W-:Y:S08]  /*6300*/  HMMA.16816.F32 R40, R168.reuse, R172, R40 ;  /* 0x000000aca828723c */ /* 0x040ff00000001828 */
[-C--:B------:R-:W-:Y:S01]  /*6310*/  HMMA.16816.F32 R44, R168, R174.reuse, R44 ;  /* 0x000000aea82c723c */ /* 0x080fe2000000182c */
[----:B------:R-:W2:Y:S07]  /*6320*/  LDSM.16.M88.4 R168, [R181+0x5000] ;  /* 0x00500000b5a8783b */ /* 0x000eae0000000200 */
[----:B------:R-:W-:Y:S08]  /*6330*/  HMMA.16816.F32 R48, R100, R174, R48 ;  /* 0x000000ae6430723c */ /* 0x000ff00000001830 */
[-C--:B-1----:R-:W-:Y:S11]  /*6340*/  HMMA.16816.F32 R4, R160, R164.reuse, R4 ;  /* 0x000000a4a004723c */ /* 0x082ff60000001804 */
[----:B------:R-:W-:Y:S11]  /*6350*/  @!UPT UIADD3 URZ, URZ, URZ, URZ ;  /* 0x0000003f3f3ff290 */ /* 0x000ff6000fffe03f */
[----:B------:R-:W-:Y:S02]  /*6360*/  @!UPT UIADD3 URZ, URZ, URZ, URZ ;  /* 0x0000003f3f3ff290 */ /* 0x000fe4000fffe03f */
[----:B------:R-:W-:Y:S01]  /*6370*/  FMUL.FTZ R0, R4, c[0x0][0x320] ;  /* 0x0000c80004007a20 */ /* 0x000fe20000410000 */
[C---:B--2---:R-:W-:Y:S03]  /*6380*/  HMMA.16816.F32 R8, R168.reuse, R164, R8 ;  /* 0x000000a4a808723c */ /* 0x044fe60000001808 */
[----:B------:R1:W2:Y:S05]  /*6390*/  MUFU.TANH R173, R0 ;  /* 0x0000000000ad7308 */ /* 0x0002aa0000002400 */
[-C--:B------:R-:W-:Y:S08]  /*63a0*/  HMMA.16816.F32 R12, R168, R166.reuse, R12 ;  /* 0x000000a6a80c723c */ /* 0x080ff0000000180c */
[C---:B------:R-:W-:Y:S08]  /*63b0*/  HMMA.16816.F32 R16, R160.reuse, R166, R16 ;  /* 0x000000a6a010723c */ /* 0x040ff00000001810 */
[----:B------:R-:W-:Y:S04]  /*63c0*/  FMUL.FTZ R3, R10, c[0x0][0x320] ;  /* 0x0000c8000a037a20 */ /* 0x000fe80000410000 */
[----:B------:R3:W4:Y:S01]  /*63d0*/  MUFU.TANH R175, R3 ;  /* 0x0000000300af7308 */ /* 0x0007220000002400 */
[----:B-1----:R-:W-:Y:S02]  /*63e0*/  FMUL.FTZ R0, R5, c[0x0][0x320] ;  /* 0x0000c80005007a20 */ /* 0x002fe40000410000 */
[----:B------:R-:W-:Y:S07]  /*63f0*/  FMUL.FTZ R2, R11, c[0x0][0x320] ;  /* 0x0000c8000b027a20 */ /* 0x000fee0000410000 */
[----:B------:R1:W1:Y:S10]  /*6400*/  MUFU.TANH R172, R0 ;  /* 0x0000000000ac7308 */ /* 0x0002740000002400 */
[----:B------:R5:W2:Y:S01]  /*6410*/  MUFU.TANH R179, R2 ;  /* 0x0000000200b37308 */ /* 0x000aa20000002400 */
[----:B---3--:R-:W-:Y:S02]  /*6420*/  FMUL.FTZ R3, R18, c[0x0][0x320] ;  /* 0x0000c80012037a20 */ /* 0x008fe40000410000 */
[----:B-1----:R-:W-:Y:S07]  /*6430*/  FMUL.FTZ R0, R6, c[0x0][0x320] ;  /* 0x0000c80006007a20 */ /* 0x002fee0000410000 */
[----:B------:R1:W3:Y:S01]  /*6440*/  MUFU.TANH R174, R0 ;  /* 0x0000000000ae7308 */ /* 0x0002e20000002400 */
[----:B-----5:R-:W-:Y:S02]  /*6450*/  FMUL.FTZ R2, R19, c[0x0][0x320] ;  /* 0x0000c80013027a20 */ /* 0x020fe40000410000 */
[----:B-1----:R-:W-:Y:S02]  /*6460*/  FMUL.FTZ R0, R7, c[0x0][0x320] ;  /* 0x0000c80007007a20 */ /* 0x002fe40000410000 */
[----:B------:R-:W1:Y:S05]  /*6470*/  LDSM.16.M88.4 R4, [R184] ;  /* 0x00000000b804783b */ /* 0x000e6a0000000200 */
[----:B------:R5:W1:Y:S02]  /*6480*/  MUFU.TANH R176, R0 ;  /* 0x0000000000b07308 */ /* 0x000a640000002400 */
[----:B-----5:R-:W-:Y:S02]  /*6490*/  FMUL.FTZ R0, R8, c[0x0][0x320] ;  /* 0x0000c80008007a20 */ /* 0x020fe40000410000 */
[----:B------:R-:W-:Y:S06]  /*64a0*/  FMUL.FTZ R8, R17, c[0x0][0x320] ;  /* 0x0000c80011087a20 */ /* 0x000fec0000410000 */
[----:B------:R5:W2:Y:S01]  /*64b0*/  MUFU.TANH R178, R0 ;  /* 0x0000000000b27308 */ /* 0x000aa20000002400 */
[-C--:B-1----:R-:W-:Y:S08]  /*64c0*/  HMMA.16816.F32 R20, R160, R4.reuse, R20 ;  /* 0x00000004a014723c */ /* 0x082ff00000001814 */
[C---:B------:R-:W-:Y:S04]  /*64d0*/  HMMA.16816.F32 R24, R168.reuse, R4, R24 ;  /* 0x00000004a818723c */ /* 0x040fe80000001818 */
[----:B-----5:R-:W-:Y:S03]  /*64e0*/  FMUL.FTZ R0, R9, c[0x0][0x320] ;  /* 0x0000c80009007a20 */ /* 0x020fe60000410000 */
[----:B------:R-:W-:Y:S01]  /*64f0*/  MOV R4, R106 ;  /* 0x0000006a00047202 */ /* 0x000fe20000000f00 */
[-C--:B------:R-:W-:Y:S01]  /*6500*/  HMMA.16816.F32 R28, R168, R6.reuse, R28 ;  /* 0x00000006a81c723c */ /* 0x080fe2000000181c */
[----:B------:R1:W1:Y:S07]  /*6510*/  MUFU.TANH R177, R0 ;  /* 0x0000000000b17308 */ /* 0x00026e0000002400 */
[C---:B------:R-:W-:Y:S04]  /*6520*/  HMMA.16816.F32 R32, R160.reuse, R6, R32 ;  /* 0x00000006a020723c */ /* 0x040fe80000001820 */
[----:B-1----:R-:W-:Y:S02]  /*6530*/  FMUL.FTZ R0, R12, c[0x0][0x320] ;  /* 0x0000c8000c007a20 */ /* 0x002fe40000410000 */
[----:B------:R1:W1:Y:S10]  /*6540*/  MUFU.TANH R12, R3 ;  /* 0x00000003000c7308 */ /* 0x0002740000002400 */
[----:B------:R5:W2:Y:S01]  /*6550*/  MUFU.TANH R165, R0 ;  /* 0x0000000000a57308 */ /* 0x000aa20000002400 */
[----:B-1----:R-:W-:Y:S09]  /*6560*/  FMUL.FTZ R3, R26, c[0x0][0x320] ;  /* 0x0000c8001a037a20 */ /* 0x002ff20000410000 */
[----:B------:R-:W1:Y:S01]  /*6570*/  MUFU.TANH R208, R3 ;  /* 0x0000000300d07308 */ /* 0x000e620000002400 */
[----:B-----5:R-:W-:Y:S09]  /*6580*/  FMUL.FTZ R0, R13, c[0x0][0x320] ;  /* 0x0000c8000d007a20 */ /* 0x020ff20000410000 */
[----:B------:R5:W1:Y:S10]  /*6590*/  MUFU.TANH R13, R8 ;  /* 0x00000008000d7308 */ /* 0x000a740000002400 */
[----:B------:R1:W1:Y:S01]  /*65a0*/  MUFU.TANH R164, R0 ;  /* 0x0000000000a47308 */ /* 0x0002620000002400 */
[----:B-----5:R-:W5:Y:S01]  /*65b0*/  LDSM.16.M88.4 R8, [R183] ;  /* 0x00000000b708783b */ /* 0x020f620000000200 */
[----:B------:R-:W-:Y:S07]  /*65c0*/  DEPBAR.LE SB0, 0x0 ;  /* 0x000080000000791a */ /* 0x000fee0000000000 */
[----:B------:R-:W-:Y:S01]  /*65d0*/  BAR.SYNC.DEFER_BLOCKING 0x0 ;  /* 0x0000000000007b1d */ /* 0x000fe20000010000 */
[----:B-1----:R-:W-:Y:S05]  /*65e0*/  FMUL.FTZ R0, R14, c[0x0][0x320] ;  /* 0x0000c8000e007a20 */ /* 0x002fea0000410000 */
[----:B------:R1:W1:Y:S10]  /*65f0*/  MUFU.TANH R167, R0 ;  /* 0x0000000000a77308 */ /* 0x0002740000002400 */
[----:B------:R2:W2:Y:S01]  /*6600*/  MUFU.TANH R14, R2 ;  /* 0x00000002000e7308 */ /* 0x0004a20000002400 */
[----:B-1----:R-:W-:Y:S01]  /*6610*/  FMUL.FTZ R0, R15, c[0x0][0x320] ;  /* 0x0000c8000f007a20 */ /* 0x002fe20000410000 */
[-C--:B-----5:R-:W-:Y:S08]  /*6620*/  HMMA.16816.F32 R36, R160, R8.reuse, R36 ;  /* 0x00000008a024723c */ /* 0x0a0ff00000001824 */
[----:B------:R1:W1:Y:S01]  /*6630*/  MUFU.TANH R166, R0 ;  /* 0x0000000000a67308 */ /* 0x0002620000002400 */
[C---:B------:R-:W-:Y:S04]  /*6640*/  HMMA.16816.F32 R40, R168.reuse, R8, R40 ;  /* 0x00000008a828723c */ /* 0x040fe80000001828 */
[----:B--2---:R-:W-:Y:S05]  /*6650*/  FMUL.FTZ R2, R27, c[0x0][0x320] ;  /* 0x0000c8001b027a20 */ /* 0x004fea0000410000 */
[----:B------:R2:W2:Y:S01]  /*6660*/  MUFU.TANH R207, R2 ;  /* 0x0000000200cf7308 */ /* 0x0004a20000002400 */
[-C--:B------:R-:W-:Y:S08]  /*6670*/  HMMA.16816.F32 R44, R168, R10.reuse, R44 ;  /* 0x0000000aa82c723c */ /* 0x080ff0000000182c */
[----:B------:R-:W-:Y:S04]  /*6680*/  HMMA.16816.F32 R48, R160, R10, R48 ;  /* 0x0000000aa030723c */ /* 0x000fe80000001830 */
[----:B-1----:R-:W-:Y:S04]  /*6690*/  FMUL.FTZ R0, R16, c[0x0][0x320] ;  /* 0x0000c80010007a20 */ /* 0x002fe80000410000 */
[----:B------:R1:W1:Y:S11]  /*66a0*/  MUFU.TANH R15, R0 ;  /* 0x00000000000f7308 */ /* 0x0002760000002400 */
[----:B------:R-:W-:Y:S05]  /*66b0*/  @!UPT UIADD3 URZ, URZ, URZ, URZ ;  /* 0x0000003f3f3ff290 */ /* 0x000fea000fffe03f */
[----:B--2---:R-:W-:Y:S04]  /*66c0*/  FMUL.FTZ R2, R48, c[0x0][0x320] ;  /* 0x0000c80030027a20 */ /* 0x004fe80000410000 */
[----:B------:R2:W2:Y:S01]  /*66d0*/  MUFU.TANH R168, R2 ;  /* 0x0000000200a87308 */ /* 0x0004a20000002400 */
[----:B-1----:R-:W-:Y:S09]  /*66e0*/  FMUL.FTZ R0, R20, c[0x0][0x320] ;  /* 0x0000c80014007a20 */ /* 0x002ff20000410000 */
[----:B------:R1:W1:Y:S01]  /*66f0*/  MUFU.TANH R199, R0 ;  /* 0x0000000000c77308 */ /* 0x0002620000002400 */
[----:B--2---:R-:W-:Y:S01]  /*6700*/  MOV R2, R107 ;  /* 0x0000006b00027202 */ /* 0x004fe20000000f00 */
[----:B-1----:R-:W-:Y:S08]  /*6710*/  FMUL.FTZ R0, R21, c[0x0][0x320] ;  /* 0x0000c80015007a20 */ /* 0x002ff00000410000 */
[----:B------:R1:W2:Y:S02]  /*6720*/  MUFU.TANH R197, R0 ;  /* 0x0000000000c57308 */ /* 0x0002a40000002400 */
[----:B-1----:R-:W-:Y:S08]  /*6730*/  FMUL.FTZ R0, R22, c[0x0][0x320] ;  /* 0x0000c80016007a20 */ /* 0x002ff00000410000 */
[----:B------:R1:W1:Y:S02]  /*6740*/  MUFU.TANH R195, R0 ;  /* 0x0000000000c37308 */ /* 0x0002640000002400 */
        /* <DEDUP_REMOVED lines=52> */
[----:B-1----:R-:W-:Y:S01]  /*6a90*/  MOV R0, R108 ;  /* 0x0000006c00007202 */ /* 0x002fe20000000f00 */
[----:B------:R-:W-:-:S06]  /*6aa0*/  @!P2 BRA `(.L_x_54) ;  /* 0x000002f00000a947 */ /* 0x000fcc0003800000 */
[----:B--234-:R-:W1:Y:S02]  /*6ab0*/  S2R R219, SR_TID.X ;  /* 0x0000000000db7919 */ /* 0x01ce640000002100 */
[----:B-1----:R-:W-:Y:S04]  /*6ac0*/  SHF.R.S32.HI R218, RZ, 0x1f, R219 ;  /* 0x0000001fffda7819 */ /* 0x002fe800000114db */
[----:B------:R-:W-:Y:S04]  /*6ad0*/  LEA.HI R218, R218, R219, RZ, 0x2 ;  /* 0x000000dbdada7211 */ /* 0x000fe800078f10ff */
[----:B------:R-:W-:Y:S04]  /*6ae0*/  SHF.R.S32.HI R218, RZ, 0x2, R218 ;  /* 0x00000002ffda7819 */ /* 0x000fe800000114da */
[----:B------:R-:W-:Y:S04]  /*6af0*/  IADD3 R3, -R218, 0x30, RZ ;  /* 0x00000030da037810 */ /* 0x000fe80007ffe1ff */
[----:B------:R-:W-:Y:S11]  /*6b00*/  ISETP.GE.AND P0, PT, R3, 0x21, PT ;  /* 0x000000210300780c */ /* 0x000ff60003f06270 */
[----:B------:R-:W-:Y:S02]  /*6b10*/  @!UPT UIADD3 URZ, URZ, URZ, URZ ;  /* 0x0000003f3f3ff290 */ /* 0x000fe4000fffe03f */
[----:B------:R-:W-:Y:S01]  /*6b20*/  @P0 IMAD.MOV.U32 R7, RZ, RZ, c[0x0][0x1e0] ;  /* 0x00007800ff070624 */ /* 0x000fe200078e00ff */
[----:B------:R-:W-:Y:S01]  /*6b30*/  @P0 IADD3 R5, R192, -0x1, RZ ;  /* 0xffffffffc0050810 */ /* 0x000fe20007ffe0ff */
[----:B------:R-:W-:Y:S03]  /*6b40*/  @P0 IMAD.MOV.U32 R8, RZ, RZ, 0x5 ;  /* 0x00000005ff080424 */ /* 0x000fe600078e00ff */
[----:B------:R-:W-:Y:S02]  /*6b50*/  @P0 SHF.R.S32.HI R6, RZ, 0x1f, R5 ;  /* 0x0000001fff060819 */ /* 0x000fe40000011405 */
[C---:B------:R-:W-:Y:S01]  /*6b60*/  @P0 SHF.L.U64.HI R9, R7.reuse, R8, c[0x0][0x1e4] ;  /* 0x0000790007090619 */ /* 0x040fe20000010208 */
[----:B------:R-:W-:Y:S02]  /*6b70*/  @P0 IMAD.SHL.U32 R8, R7, 0x20, RZ ;  /* 0x0000002007080824 */ /* 0x000fe400078e00ff */
[----:B------:R-:W-:Y:S04]  /*6b80*/  @P0 IMAD R6, R6, c[0x0][0x1e0], RZ ;  /* 0x0000780006060a24 */ /* 0x000fe800078e02ff */
[C---:B------:R-:W-:Y:S02]  /*6b90*/  @P0 IMAD R10, R5.reuse, c[0x0][0x1e4], R6 ;  /* 0x00007900050a0a24 */ /* 0x040fe400078e0206 */
[----:B------:R-:W-:Y:S04]  /*6ba0*/  @P0 IMAD.WIDE.U32 R6, R5, c[0x0][0x1e0], RZ ;  /* 0x0000780005060a25 */ /* 0x000fe800078e00ff */
[----:B------:R-:W-:Y:S02]  /*6bb0*/  @P0 IMAD.IADD R5, R7, 0x1, R10 ;  /* 0x0000000107050824 */ /* 0x000fe400078e020a */
[----:B------:R-:W-:Y:S04]  /*6bc0*/  @P0 IMAD.WIDE.U32 R6, R6, 0x30, R8 ;  /* 0x0000003006060825 */ /* 0x000fe800078e0008 */
[----:B------:R-:W-:Y:S01]  /*6bd0*/  @P0 IMAD R8, R5, 0x30, RZ ;  /* 0x0000003005080824 */ /* 0x000fe200078e02ff */
[----:B------:R-:W-:Y:S04]  /*6be0*/  @P0 IADD3 R5, P1, R244, R6, RZ ;  /* 0x00000006f4050210 */ /* 0x000fe80007f3e0ff */
[----:B------:R-:W-:Y:S02]  /*6bf0*/  @P0 IADD3.X R10, R246, R8, R7, P1, !PT ;  /* 0x00000008f60a0210 */ /* 0x000fe40000ffe407 */
[----:B------:R-:W-:Y:S11]  /*6c00*/  ISETP.GE.AND P1, PT, R3, 0x1, PT ;  /* 0x000000010300780c */ /* 0x000ff60003f26270 */
[----:B------:R-:W-:Y:S02]  /*6c10*/  @!UPT UIADD3 URZ, URZ, URZ, URZ ;  /* 0x0000003f3f3ff290 */ /* 0x000fe4000fffe03f */
[----:B------:R-:W-:Y:S01]  /*6c20*/  @P1 IADD3 R3, R192, -0x1, RZ ;  /* 0xffffffffc0031810 */ /* 0x000fe20007ffe0ff */
[----:B------:R-:W-:Y:S03]  /*6c30*/  @P1 IMAD.MOV.U32 R7, RZ, RZ, R246 ;  /* 0x000000ffff071224 */ /* 0x000fe600078e00f6 */
[----:B------:R-:W-:Y:S01]  /*6c40*/  @P1 SHF.R.S32.HI R6, RZ, 0x1f, R3 ;  /* 0x0000001fff061819 */ /* 0x000fe20000011403 */
[C---:B------:R-:W-:Y:S04]  /*6c50*/  @P1 IMAD.WIDE.U32 R8, R3.reuse, c[0x0][0x1e0], RZ ;  /* 0x0000780003081a25 */ /* 0x040fe800078e00ff */
[----:B------:R-:W-:Y:S04]  /*6c60*/  @P1 IMAD R6, R6, c[0x0][0x1e0], RZ ;  /* 0x0000780006061a24 */ /* 0x000fe800078e02ff */
[----:B------:R-:W-:Y:S02]  /*6c70*/  @P1 IMAD R3, R3, c[0x0][0x1e4], R6 ;  /* 0x0000790003031a24 */ /* 0x000fe400078e0206 */
[----:B------:R-:W-:Y:S03]  /*6c80*/  @P1 IMAD.MOV.U32 R6, RZ, RZ, R244 ;  /* 0x000000ffff061224 */ /* 0x000fe600078e00f4 */
[----:B------:R-:W-:Y:S01]  /*6c90*/  @P1 IADD3 R3, R9, R3, RZ ;  /* 0x0000000309031210 */ /* 0x000fe20007ffe0ff */
[----:B------:R-:W-:Y:S04]  /*6ca0*/  @P1 IMAD.WIDE.U32 R6, R8, 0x30, R6 ;  /* 0x0000003008061825 */ /* 0x000fe800078e0006 */
[----:B------:R-:W-:Y:S01]  /*6cb0*/  @P1 IMAD R3, R3, 0x30, RZ ;  /* 0x0000003003031824 */ /* 0x000fe200078e02ff */
[C---:B------:R-:W-:Y:S04]  /*6cc0*/  @P1 LEA R8, P6, R6.reuse, c[0x0][0x1c8], 0x1 ;  /* 0x0000720006081a11 */ /* 0x040fe800078c08ff */
[----:B------:R-:W-:Y:S04]  /*6cd0*/  @P1 IADD3 R3, R7, R3, RZ ;  /* 0x0000000307031210 */ /* 0x000fe80007ffe0ff */
[----:B------:R-:W-:Y:S02]  /*6ce0*/  @P1 LEA.HI.X R9, R6, c[0x0][0x1cc], R3, 0x1, P6 ;  /* 0x0000730006091a11 */ /* 0x000fe400030f0c03 */
[C---:B------:R-:W-:Y:S03]  /*6cf0*/  @P0 LEA R6, P6, R5.reuse, c[0x0][0x1c8], 0x1 ;  /* 0x0000720005060a11 */ /* 0x040fe600078c08ff */
[----:B------:R-:W-:Y:S01]  /*6d00*/  @!PT LDS RZ, [RZ] ;  /* 0x00000000fffff984 */ /* 0x000fe20000000800 */
[----:B------:R-:W-:Y:S01]  /*6d10*/  @!PT LDS RZ, [RZ] ;  /* 0x00000000fffff984 */ /* 0x000fe20000000800 */
[----:B------:R-:W-:Y:S01]  /*6d20*/  @!PT LDS RZ, [RZ] ;  /* 0x00000000fffff984 */ /* 0x000fe20000000800 */
[----:B------:R1:W-:Y:S01]  /*6d30*/  @P1 LDGSTS.E.BYPASS.LTC128B.128 [R191+0x3c80], [R8.64], !P3 ;  /* 0x03c8000008bf1fae */ /* 0x0003e2000d901d46 */
[----:B------:R-:W-:Y:S03]  /*6d40*/  @P0 LEA.HI.X R7, R5, c[0x0][0x1cc], R10, 0x1, P6 ;  /* 0x0000730005070a11 */ /* 0x000fe600030f0c0a */
[----:B------:R1:W-:Y:S04]  /*6d50*/  @P1 LDGSTS.E.BYPASS.LTC128B.128 [R191+0x4880], [R8.64+0x40], !P4 ;  /* 0x0488004008bf1fae */ /* 0x0003e8000e101d46 */
[----:B------:R1:W-:Y:S04]  /*6d60*/  @P1 LDGSTS.E.BYPASS.LTC128B.128 [R191+0x5480], [R8.64+0x80], !P5 ;  /* 0x0548008008bf1fae */ /* 0x0003e8000e901d46 */
[----:B------:R1:W-:Y:S04]  /*6d70*/  @P0 LDGSTS.E.BYPASS.LTC128B.128 [R191+0x4480], [R6.64], !P3 ;  /* 0x0448000006bf0fae */ /* 0x0003e8000d901d46 */
[----:B------:R1:W-:Y:S04]  /*6d80*/  @P0 LDGSTS.E.BYPASS.LTC128B.128 [R191+0x5080], [R6.64+0x40], !P4 ;  /* 0x0508004006bf0fae */ /* 0x0003e8000e101d46 */
[----:B------:R1:W-:Y:S02]  /*6d90*/  @P0 LDGSTS.E.BYPASS.LTC128B.128 [R191+0x5c80], [R6.64+0x80], !P5 ;  /* 0x05c8008006bf0fae */ /* 0x0003e4000e901d46 */
.L_x_54:
[----:B--234-:R-:W-:Y:S05]  /*6da0*/  BSYNC B0 ;  /* 0x0000000000007941 */ /* 0x01cfea0003800000 */
.L_x_53:
[----:B------:R-:W-:Y:S01]  /*6db0*/  FMNMX.FTZ R3, R173, R108, !PT ;  /* 0x0000006cad037209 */ /* 0x000fe20007810000 */
[----:B------:R-:W-:Y:S01]  /*6dc0*/  LDSM.16.MT88.4 R20, [R110] ;  /* 0x000000006e14783b */ /* 0x000fe20000004200 */
[----:B------:R-:W-:Y:S02]  /*6dd0*/  FMNMX.FTZ R5, R174, R107, !PT ;  /* 0x0000006bae057209 */ /* 0x000fe40007810000 */
[----:B------:R-:W-:Y:S02]  /*6de0*/  FMNMX.FTZ R3, R172, R3, !PT ;  /* 0x00000003ac037209 */ /* 0x000fe40007810000 */
[----:B------:R-:W-:Y:S02]  /*6df0*/  FMNMX.FTZ R5, R176, R5, !PT ;  /* 0x00000005b0057209 */ /* 0x000fe40007810000 */
[----:B------:R-:W-:Y:S01]  /*6e00*/  FMNMX.FTZ R3, R15, R3, !PT ;  /* 0x000000030f037209 */ /* 0x000fe20007810000 */
[----:B------:R-:W-:Y:S01]  /*6e10*/  LDSM.16.MT88.4 R36, [R111] ;  /* 0x000000006f24783b */ /* 0x000fe20000004200 */
[----:B------:R-:W-:Y:S02]  /*6e20*/  FMNMX.FTZ R5, R12, R5, !PT ;  /* 0x000000050c057209 */ /* 0x000fe40007810000 */
[----:B------:R-:W-:Y:S02]  /*6e30*/  FMNMX.FTZ R3, R13, R3, !PT ;  /* 0x000000030d037209 */ /* 0x000fe40007810000 */
[----:B------:R-:W-:Y:S02]  /*6e40*/  FMNMX.FTZ R5, R14, R5, !PT ;  /* 0x000000050e057209 */ /* 0x000fe40007810000 */
[----:B------:R-:W-:Y:S01]  /*6e50*/  FMNMX.FTZ R3, R199, R3, !PT ;  /* 0x00000003c7037209 */ /* 0x000fe20007810000 */
[----:B------:R-:W0:Y:S01]  /*6e60*/  LDGDEPBAR ;  /* 0x00000000000079af */ /* 0x000e220000000000 */
[----:B------:R-:W-:Y:S02]  /*6e70*/  FMNMX.FTZ R5, R195, R5, !PT ;  /* 0x00000005c3057209 */ /* 0x000fe40007810000 */
        /* <DEDUP_REMOVED lines=14> */
[----:B-1----:R-:W-:Y:S01]  /*6f60*/  FMNMX.FTZ R6, R178, R106, !PT ;  /* 0x0000006ab2067209 */ /* 0x002fe20007810000 */
[----:B------:R-:W1:Y:S01]  /*6f70*/  SHFL.BFLY PT, R7, R3, 0x2, 0x1f ;  /* 0x0c401f0003077f89 */ /* 0x000e6200000e0000 */
[----:B------:R-:W-:Y:S02]  /*6f80*/  IADD3 R192, R192, -0x1, RZ ;  /* 0xffffffffc0c07810 */ /* 0x000fe40007ffe0ff */
[----:B------:R-:W-:Y:S04]  /*6f90*/  FMNMX.FTZ R6, R177, R6, !PT ;  /* 0x00000006b1067209 */ /* 0x000fe80007810000 */
[----:B------:R-:W-:Y:S01]  /*6fa0*/  FMNMX.FTZ R6, R165, R6, !PT ;  /* 0x00000006a5067209 */ /* 0x000fe20007810000 */
[----:B------:R-:W2:Y:S03]  /*6fb0*/  SHFL.BFLY PT, R8, R5, 0x2, 0x1f ;  /* 0x0c401f0005087f89 */ /* 0x000ea600000e0000 */
[----:B------:R-:W-:Y:S04]  /*6fc0*/  FMNMX.FTZ R6, R164, R6, !PT ;  /* 0x00000006a4067209 */ /* 0x000fe80007810000 */
[----:B------:R-:W-:Y:S04]  /*6fd0*/  FMNMX.FTZ R6, R213, R6, !PT ;  /* 0x00000006d5067209 */ /* 0x000fe80007810000 */
[----:B------:R-:W-:Y:S04]  /*6fe0*/  FMNMX.FTZ R6, R210, R6, !PT ;  /* 0x00000006d2067209 */ /* 0x000fe80007810000 */
[----:B------:R-:W-:Y:S04]  /*6ff0*/  FMNMX.FTZ R6, R214, R6, !PT ;  /* 0x00000006d6067209 */ /* 0x000fe80007810000 */
[----:B------:R-:W-:Y:S04]  /*7000*/  FMNMX.FTZ R6, R215, R6, !PT ;  /* 0x00000006d7067209 */ /* 0x000fe80007810000 */
[----:B------:R-:W-:Y:S02]  /*7010*/  FMNMX.FTZ R6, R203, R6, !PT ;  /* 0x00000006cb067209 */ /* 0x000fe40007810000 */
[----:B-1----:R-:W-:Y:S02]  /*7020*/  FMNMX.FTZ R3, R3, R7, !PT ;  /* 0x0000000703037209 */ /* 0x002fe40007810000 */
[----:B------:R-:W-:Y:S02]  /*7030*/  FMNMX.FTZ R7, R175, R105, !PT ;  /* 0x00000069af077209 */ /* 0x000fe40007810000 */
[----:B--2---:R-:W-:Y:S01]  /*7040*/  FMNMX.FTZ R5, R5, R8, !PT ;  /* 0x0000000805057209 */ /* 0x004fe20007810000 */
[----:B------:R-:W1:Y:S01]  /*7050*/  SHFL.BFLY PT, R10, R3, 0x1, 0x1f ;  /* 0x0c201f00030a7f89 */ /* 0x000e6200000e0000 */
[----:B------:R-:W-:Y:S02]  /*7060*/  FMNMX.FTZ R7, R179, R7, !PT ;  /* 0x00000007b3077209 */ /* 0x000fe40007810000 */
[----:B------:R-:W-:Y:S02]  /*7070*/  FMNMX.FTZ R6, R202, R6, !PT ;  /* 0x00000006ca067209 */ /* 0x000fe40007810000 */
[----:B------:R-:W-:Y:S02]  /*7080*/  FMNMX.FTZ R7, R167, R7, !PT ;  /* 0x00000007a7077209 */ /* 0x000fe40007810000 */
[----:B------:R-:W-:Y:S01]  /*7090*/  FMNMX.FTZ R6, R201, R6, !PT ;  /* 0x00000006c9067209 */ /* 0x000fe20007810000 */
[----:B------:R-:W2:Y:S01]  /*70a0*/  SHFL.BFLY PT, R8, R5, 0x1, 0x1f ;  /* 0x0c201f0005087f89 */ /* 0x000ea200000e0000 */
[----:B------:R-:W-:Y:S02]  /*70b0*/  FMNMX.FTZ R7, R166, R7, !PT ;  /* 0x00000007a6077209 */ /* 0x000fe40007810000 */
[----:B------:R-:W-:Y:S02]  /*70c0*/  FMNMX.FTZ R6, R171, R6, !PT ;  /* 0x00000006ab067209 */ /* 0x000fe40007810000 */
[----:B------:R-:W-:Y:S03]  /*70d0*/  FMNMX.FTZ R7, R208, R7, !PT ;  /* 0x00000007d0077209 */ /* 0x000fe60007810000 */
[----:B------:R-:W3:Y:S01]  /*70e0*/  SHFL.BFLY PT, R9, R6, 0x2, 0x1f ;  /* 0x0c401f0006097f89 */ /* 0x000ee200000e0000 */
[----:B------:R-:W-:Y:S02]  /*70f0*/  FMNMX.FTZ R7, R207, R7, !PT ;  /* 0x00000007cf077209 */ /* 0x000fe40007810000 */
[----:B-1----:R-:W-:Y:S02]  /*7100*/  FMNMX.FTZ R108, R3, R10, !PT ;  /* 0x0000000a036c7209 */ /* 0x002fe40007810000 */
[----:B------:R-:W-:Y:S03]  /*7110*/  FMNMX.FTZ R3, R217, R7, !PT ;  /* 0x00000007d9037209 */ /* 0x000fe60007810000 */
[----:B------:R-:W-:Y:S01]  /*7120*/  FADD.FTZ R0, -R108, R0 ;  /* 0x000000006c007221 */ /* 0x000fe20000010100 */
[----:B------:R-:W-:Y:S01]  /*7130*/  FMNMX.FTZ R3, R216, R3, !PT ;  /* 0x00000003d8037209 */ /* 0x000fe20007810000 */
[----:B------:R-:W-:Y:S01]  /*7140*/  FMUL.FTZ R161, R108, c[0x0][0x2d0] ;  /* 0x0000b4006ca17a20 */ /* 0x000fe20000410000 */
[----:B--2---:R-:W-:Y:S02]  /*7150*/  FMNMX.FTZ R107, R5, R8, !PT ;  /* 0x00000008056b7209 */ /* 0x004fe40007810000 */
[----:B------:R-:W-:Y:S01]  /*7160*/  FMNMX.FTZ R5, R211, R3, !PT ;  /* 0x00000003d3057209 */ /* 0x000fe20007810000 */
[----:B------:R-:W-:Y:S02]  /*7170*/  FMUL.FTZ R3, R0, c[0x0][0x2d0] ;  /* 0x0000b40000037a20 */ /* 0x000fe40000410000 */
[----:B------:R-:W-:Y:S01]  /*7180*/  FMUL.FTZ R162, R107, c[0x0][0x2d0] ;  /* 0x0000b4006ba27a20 */ /* 0x000fe20000410000 */
[----:B------:R-:W-:Y:S01]  /*7190*/  FMNMX.FTZ R0, R209, R5, !PT ;  /* 0x00000005d1007209 */ /* 0x000fe20007810000 */
[----:B------:R1:W2:Y:S01]  /*71a0*/  MUFU.EX2 R100, R3 ;  /* 0x0000000300647308 */ /* 0x0002a20000000800 */
[----:B---3--:R-:W-:Y:S01]  /*71b0*/  FMNMX.FTZ R6, R6, R9, !PT ;  /* 0x0000000906067209 */ /* 0x008fe20007810000 */
[----:B------:R-:W-:Y:S01]  /*71c0*/  FADD.FTZ R2, -R107, R2 ;  /* 0x000000026b027221 */ /* 0x000fe20000010100 */
[----:B------:R-:W-:Y:S03]  /*71d0*/  FMNMX.FTZ R0, R104, R0, !PT ;  /* 0x0000000068007209 */ /* 0x000fe60007810000 */
[----:B------:R-:W3:Y:S01]  /*71e0*/  SHFL.BFLY PT, R9, R6, 0x1, 0x1f ;  /* 0x0c201f0006097f89 */ /* 0x000ee200000e0000 */
[----:B------:R-:W-:Y:S01]  /*71f0*/  FMNMX.FTZ R0, R103, R0, !PT ;  /* 0x0000000067007209 */ /* 0x000fe20007810000 */
[----:B------:R-:W-:Y:S04]  /*7200*/  FMUL.FTZ R2, R2, c[0x0][0x2d0] ;  /* 0x0000b40002027a20 */ /* 0x000fe80000410000 */
[----:B------:R4:W5:Y:S02]  /*7210*/  MUFU.EX2 R102, R2 ;  /* 0x0000000200667308 */ /* 0x0009640000000800 */
[----:B-1----:R-:W1:Y:S01]  /*7220*/  SHFL.BFLY PT, R3, R0, 0x2, 0x1f ;  /* 0x0c401f0000037f89 */ /* 0x002e6200000e0000 */
[C---:B--2---:R-:W-:Y:S02]  /*7230*/  FMUL.FTZ R5, R100.reuse, R117 ;  /* 0x0000007564057220 */ /* 0x044fe40000410000 */
[C---:B------:R-:W-:Y:S02]  /*7240*/  FMUL.FTZ R17, R100.reuse, R125 ;  /* 0x0000007d64117220 */ /* 0x040fe40000410000 */
[----:B------:R-:W-:Y:S01]  /*7250*/  FMUL.FTZ R16, R100, R124 ;  /* 0x0000007c64107220 */ /* 0x000fe20000410000 */
[----:B---3--:R-:W-:Y:S01]  /*7260*/  FMNMX.FTZ R106, R6, R9, !PT ;  /* 0x00000009066a7209 */ /* 0x008fe20007810000 */
[C---:B------:R-:W-:Y:S02]  /*7270*/  FMUL.FTZ R33, R100.reuse, R141 ;  /* 0x0000008d64217220 */ /* 0x040fe40000410000 */
[----:B------:R-:W-:Y:S02]  /*7280*/  FMUL.FTZ R32, R100, R140 ;  /* 0x0000008c64207220 */ /* 0x000fe40000410000 */
[C---:B------:R-:W-:Y:S02]  /*7290*/  FMUL.FTZ R160, R106.reuse, c[0x0][0x2d0] ;  /* 0x0000b4006aa07a20 */ /* 0x040fe40000410000 */
[----:B----4-:R-:W-:Y:S02]  /*72a0*/  FADD.FTZ R2, -R106, R4 ;  /* 0x000000046a027221 */ /* 0x010fe40000010100 */
[--C-:B------:R-:W-:Y:S02]  /*72b0*/  FFMA.FTZ R4, R173, c[0x0][0x2d0], -R161.reuse ;  /* 0x0000b400ad047a23 */ /* 0x100fe400000108a1 */
[----:B------:R-:W-:Y:S02]  /*72c0*/  FMUL.FTZ R2, R2, c[0x0][0x2d0] ;  /* 0x0000b40002027a20 */ /* 0x000fe40000410000 */
[----:B------:R-:W-:Y:S01]  /*72d0*/  MUFU.EX2 R173, R4 ;  /* 0x0000000400ad7308 */ /* 0x000fe20000000800 */
[C---:B-----5:R-:W-:Y:S02]  /*72e0*/  FMUL.FTZ R6, R102.reuse, R118 ;  /* 0x0000007666067220 */ /* 0x060fe40000410000 */
[----:B------:R-:W-:Y:S01]  /*72f0*/  FMUL.FTZ R7, R102, R119 ;  /* 0x0000007766077220 */ /* 0x000fe20000410000 */
[----:B-1----:R-:W-:Y:S01]  /*7300*/  FMNMX.FTZ R0, R0, R3, !PT ;  /* 0x0000000300007209 */ /* 0x002fe20007810000 */
[--C-:B------:R-:W-:Y:S02]  /*7310*/  FFMA.FTZ R3, R176, c[0x0][0x2d0], -R162.reuse ;  /* 0x0000b400b0037a23 */ /* 0x100fe400000108a2 */
[C---:B------:R-:W-:Y:S03]  /*7320*/  FMUL.FTZ R18, R102.reuse, R126 ;  /* 0x0000007e66127220 */ /* 0x040fe60000410000 */
[----:B------:R1:W-:Y:S01]  /*7330*/  MUFU.EX2 R230, R3 ;  /* 0x0000000300e67308 */ /* 0x0003e20000000800 */
[C---:B------:R-:W-:Y:S02]  /*7340*/  FMUL.FTZ R19, R102.reuse, R127 ;  /* 0x0000007f66137220 */ /* 0x040fe40000410000 */
[C---:B------:R-:W-:Y:S02]  /*7350*/  FMUL.FTZ R34, R102.reuse, R142 ;  /* 0x0000008e66227220 */ /* 0x040fe40000410000 */
[----:B------:R-:W-:Y:S02]  /*7360*/  FMUL.FTZ R35, R102, R143 ;  /* 0x0000008f66237220 */ /* 0x000fe40000410000 */
[C---:B------:R-:W-:Y:S02]  /*7370*/  FMUL.FTZ R48, R100.reuse, R156 ;  /* 0x0000009c64307220 */ /* 0x040fe40000410000 */
[----:B------:R-:W-:Y:S01]  /*7380*/  FMUL.FTZ R49, R100, R157 ;  /* 0x0000009d64317220 */ /* 0x000fe20000410000 */
[----:B------:R2:W3:Y:S01]  /*7390*/  MUFU.EX2 R101, R2 ;  /* 0x0000000200657308 */ /* 0x0004e20000000800 */
[C---:B------:R-:W-:Y:S02]  /*73a0*/  FMUL.FTZ R50, R102.reuse, R158 ;  /* 0x0000009e66327220 */ /* 0x040fe40000410000 */
[----:B------:R-:W-:Y:S02]  /*73b0*/  FMUL.FTZ R51, R102, R159 ;  /* 0x0000009f66337220 */ /* 0x000fe40000410000 */
[----:B------:R-:W-:Y:S01]  /*73c0*/  LDSM.16.MT88.4 R156, [R110+0x1400] ;  /* 0x001400006e9c783b */ /* 0x000fe20000004200 */
[----:B------:R-:W-:Y:S02]  /*73d0*/  FFMA.FTZ R124, R198, c[0x0][0x2d0], -R162 ;  /* 0x0000b400c67c7a23 */ /* 0x000fe400000108a2 */
[----:B------:R-:W-:Y:S02]  /*73e0*/  FFMA.FTZ R140, R202, c[0x0][0x2d0], -R160 ;  /* 0x0000b400ca8c7a23 */ /* 0x000fe400000108a0 */
[----:B------:R4:W-:Y:S01]  /*73f0*/  MUFU.EX2 R218, R124 ;  /* 0x0000007c00da7308 */ /* 0x0009e20000000800 */
[C---:B------:R-:W-:Y:S02]  /*7400*/  FMUL.FTZ R52, R100.reuse, R52 ;  /* 0x0000003464347220 */ /* 0x040fe40000410000 */
[----:B------:R-:W-:Y:S02]  /*7410*/  FMUL.FTZ R53, R100, R53 ;  /* 0x0000003564357220 */ /* 0x000fe40000410000 */
[--C-:B-1----:R-:W-:Y:S02]  /*7420*/  FFMA.FTZ R3, R15, c[0x0][0x2d0], -R161.reuse ;  /* 0x0000b4000f037a23 */ /* 0x102fe400000108a1 */
[C---:B------:R-:W-:Y:S02]  /*7430*/  FMUL.FTZ R54, R102.reuse, R54 ;  /* 0x0000003666367220 */ /* 0x040fe40000410000 */
[----:B------:R-:W-:Y:S01]  /*7440*/  FMUL.FTZ R55, R102, R55 ;  /* 0x0000003766377220 */ /* 0x000fe20000410000 */
[----:B------:R1:W-:Y:S01]  /*7450*/  MUFU.EX2 R233, R3 ;  /* 0x0000000300e97308 */ /* 0x0003e20000000800 */
[C---:B------:R-:W-:Y:S02]  /*7460*/  FMUL.FTZ R64, R100.reuse, R64 ;  /* 0x0000004064407220 */ /* 0x040fe40000410000 */
[----:B------:R-:W-:Y:S02]  /*7470*/  FMUL.FTZ R65, R100, R65 ;  /* 0x0000004164417220 */ /* 0x000fe40000410000 */
[--C-:B--2---:R-:W-:Y:S02]  /*7480*/  FFMA.FTZ R2, R172, c[0x0][0x2d0], -R161.reuse ;  /* 0x0000b400ac027a23 */ /* 0x104fe400000108a1 */
[C---:B---3--:R-:W-:Y:S02]  /*7490*/  FMUL.FTZ R8, R101.reuse, R112 ;  /* 0x0000007065087220 */ /* 0x048fe40000410000 */
[C---:B------:R-:W-:Y:S01]  /*74a0*/  FMUL.FTZ R9, R101.reuse, R113 ;  /* 0x0000007165097220 */ /* 0x040fe20000410000 */
[----:B------:R2:W-:Y:S01]  /*74b0*/  MUFU.EX2 R231, R2 ;  /* 0x0000000200e77308 */ /* 0x0005e20000000800 */
[C---:B------:R-:W-:Y:S02]  /*74c0*/  FMUL.FTZ R24, R101.reuse, R132 ;  /* 0x0000008465187220 */ /* 0x040fe40000410000 */
[C---:B------:R-:W-:Y:S01]  /*74d0*/  FMUL.FTZ R25, R101.reuse, R133 ;  /* 0x0000008565197220 */ /* 0x040fe20000410000 */
[----:B----4-:R-:W-:Y:S01]  /*74e0*/  LDSM.16.MT88.4 R124, [R110+0x400] ;  /* 0x000400006e7c783b */ /* 0x010fe20000004200 */
[C---:B------:R-:W-:Y:S02]  /*74f0*/  FMUL.FTZ R28, R101.reuse, R136 ;  /* 0x00000088651c7220 */ /* 0x040fe40000410000 */
[C---:B------:R-:W-:Y:S02]  /*7500*/  FMUL.FTZ R29, R101.reuse, R137 ;  /* 0x00000089651d7220 */ /* 0x040fe40000410000 */
[C---:B------:R-:W-:Y:S02]  /*7510*/  FMUL.FTZ R40, R101.reuse, R148 ;  /* 0x0000009465287220 */ /* 0x040fe40000410000 */
[C---:B------:R-:W-:Y:S02]  /*7520*/  FMUL.FTZ R41, R101.reuse, R149 ;  /* 0x0000009565297220 */ /* 0x040fe40000410000 */
[----:B------:R-:W-:Y:S02]  /*7530*/  FMUL.FTZ R44, R101, R152 ;  /* 0x00000098652c7220 */ /* 0x000fe40000410000 */
[--C-:B-1----:R-:W-:Y:S02]  /*7540*/  FFMA.FTZ R3, R13, c[0x0][0x2d0], -R161.reuse ;  /* 0x0000b4000d037a23 */ /* 0x102fe400000108a1 */
[C---:B------:R-:W-:Y:S02]  /*7550*/  FMUL.FTZ R13, R101.reuse, R121 ;  /* 0x00000079650d7220 */ /* 0x040fe40000410000 */
[----:B------:R-:W1:Y:S01]  /*7560*/  MUFU.EX2 R240, R3 ;  /* 0x0000000300f07308 */ /* 0x000e620000000800 */
[C---:B------:R-:W-:Y:S02]  /*7570*/  FMUL.FTZ R45, R101.reuse, R153 ;  /* 0x00000099652d7220 */ /* 0x040fe40000410000 */
[C---:B------:R-:W-:Y:S02]  /*7580*/  FMUL.FTZ R56, R101.reuse, R56 ;  /* 0x0000003865387220 */ /* 0x040fe40000410000 */
[--C-:B--2---:R-:W-:Y:S02]  /*7590*/  FFMA.FTZ R2, R174, c[0x0][0x2d0], -R162.reuse ;  /* 0x0000b400ae027a23 */ /* 0x104fe400000108a2 */
[C---:B------:R-:W-:Y:S02]  /*75a0*/  FMUL.FTZ R57, R101.reuse, R57 ;  /* 0x0000003965397220 */ /* 0x040fe40000410000 */
[C---:B------:R-:W-:Y:S01]  /*75b0*/  FMUL.FTZ R60, R101.reuse, R60 ;  /* 0x0000003c653c7220 */ /* 0x040fe20000410000 */
[----:B------:R2:W3:Y:S01]  /*75c0*/  MUFU.EX2 R229, R2 ;  /* 0x0000000200e57308 */ /* 0x0004e20000000800 */
[C---:B------:R-:W-:Y:S02]  /*75d0*/  FMUL.FTZ R61, R101.reuse, R61 ;  /* 0x0000003d653d7220 */ /* 0x040fe40000410000 */
[C---:B------:R-:W-:Y:S02]  /*75e0*/  FMUL.FTZ R66, R102.reuse, R66 ;  /* 0x0000004266427220 */ /* 0x040fe40000410000 */
[----:B------:R-:W-:Y:S02]  /*75f0*/  FMUL.FTZ R67, R102, R67 ;  /* 0x0000004366437220 */ /* 0x000fe40000410000 */
[C---:B------:R-:W-:Y:S02]  /*7600*/  FMUL.FTZ R68, R100.reuse, R68 ;  /* 0x0000004464447220 */ /* 0x040fe40000410000 */
[----:B------:R-:W-:Y:S02]  /*7610*/  FMUL.FTZ R69, R100, R69 ;  /* 0x0000004564457220 */ /* 0x000fe40000410000 */
[C---:B------:R-:W-:Y:S02]  /*7620*/  FMUL.FTZ R70, R102.reuse, R70 ;  /* 0x0000004666467220 */ /* 0x040fe40000410000 */
[----:B------:R-:W-:Y:S01]  /*7630*/  FMUL.FTZ R71, R102, R71 ;  /* 0x0000004766477220 */ /* 0x000fe20000410000 */
[----:B-1----:R-:W-:Y:S01]  /*7640*/  F2FP.PACK_AB R118, R240, R233 ;  /* 0x000000e9f076723e */ /* 0x002fe200000000ff */
[----:B------:R-:W-:Y:S02]  /*7650*/  FFMA.FTZ R3, R12, c[0x0][0x2d0], -R162 ;  /* 0x0000b4000c037a23 */ /* 0x000fe400000108a2 */
[C---:B------:R-:W-:Y:S02]  /*7660*/  FMUL.FTZ R12, R101.reuse, R120 ;  /* 0x00000078650c7220 */ /* 0x040fe40000410000 */
[----:B------:R1:W-:Y:S01]  /*7670*/  MUFU.EX2 R239, R3 ;  /* 0x0000000300ef7308 */ /* 0x0003e20000000800 */
[C---:B------:R-:W-:Y:S02]  /*7680*/  FMUL.FTZ R72, R101.reuse, R72 ;  /* 0x0000004865487220 */ /* 0x040fe40000410000 */
[C---:B------:R-:W-:Y:S01]  /*7690*/  FMUL.FTZ R73, R101.reuse, R73 ;  /* 0x0000004965497220 */ /* 0x040fe20000410000 */
[----:B--2---:R-:W2:Y:S01]  /*76a0*/  SHFL.BFLY PT, R2, R0, 0x1, 0x1f ;  /* 0x0c201f0000027f89 */ /* 0x004ea200000e0000 */
[----:B---3--:R-:W-:Y:S01]  /*76b0*/  F2FP.PACK_AB R117, R230, R229 ;  /* 0x000000e5e675723e */ /* 0x008fe200000000ff */
[C---:B------:R-:W-:Y:S02]  /*76c0*/  FMUL.FTZ R76, R101.reuse, R76 ;  /* 0x0000004c654c7220 */ /* 0x040fe40000410000 */
[C---:B------:R-:W-:Y:S02]  /*76d0*/  FMUL.FTZ R77, R101.reuse, R77 ;  /* 0x0000004d654d7220 */ /* 0x040fe40000410000 */
[C---:B------:R-:W-:Y:S02]  /*76e0*/  FMUL.FTZ R80, R100.reuse, R80 ;  /* 0x0000005064507220 */ /* 0x040fe40000410000 */
[----:B------:R-:W-:Y:S02]  /*76f0*/  FMUL.FTZ R81, R100, R81 ;  /* 0x0000005164517220 */ /* 0x000fe40000410000 */
[C---:B------:R-:W-:Y:S02]  /*7700*/  FMUL.FTZ R82, R102.reuse, R82 ;  /* 0x0000005266527220 */ /* 0x040fe40000410000 */
[----:B------:R-:W-:Y:S02]  /*7710*/  FMUL.FTZ R83, R102, R83 ;  /* 0x0000005366537220 */ /* 0x000fe40000410000 */
[C---:B------:R-:W-:Y:S02]  /*7720*/  FMUL.FTZ R84, R100.reuse, R84 ;  /* 0x0000005464547220 */ /* 0x040fe40000410000 */
[----:B------:R-:W-:Y:S02]  /*7730*/  FMUL.FTZ R85, R100, R85 ;  /* 0x0000005564557220 */ /* 0x000fe40000410000 */
[----:B------:R-:W-:Y:S02]  /*7740*/  FMUL.FTZ R86, R102, R86 ;  /* 0x0000005666567220 */ /* 0x000fe40000410000 */
[----:B-1----:R-:W-:Y:S02]  /*7750*/  FFMA.FTZ R3, R178, c[0x0][0x2d0], -R160 ;  /* 0x0000b400b2037a23 */ /* 0x002fe400000108a0 */
[----:B------:R-:W-:Y:S02]  /*7760*/  FMUL.FTZ R87, R102, R87 ;  /* 0x0000005766577220 */ /* 0x000fe40000410000 */
[----:B------:R1:W-:Y:S01]  /*7770*/  MUFU.EX2 R226, R3 ;  /* 0x0000000300e27308 */ /* 0x0003e20000000800 */
[----:B--2---:R-:W-:Y:S01]  /*7780*/  FMNMX.FTZ R2, R0, R2, !PT ;  /* 0x0000000200027209 */ /* 0x004fe20007810000 */
[----:B------:R-:W-:Y:S02]  /*7790*/  FFMA.FTZ R0, R14, c[0x0][0x2d0], -R162 ;  /* 0x0000b4000e007a23 */ /* 0x000fe400000108a2 */
[C---:B------:R-:W-:Y:S02]  /*77a0*/  FMUL.FTZ R88, R101.reuse, R88 ;  /* 0x0000005865587220 */ /* 0x040fe40000410000 */
[C---:B------:R-:W-:Y:S02]  /*77b0*/  FMUL.FTZ R89, R101.reuse, R89 ;  /* 0x0000005965597220 */ /* 0x040fe40000410000 */
[C---:B------:R-:W-:Y:S02]  /*77c0*/  FMUL.FTZ R92, R101.reuse, R92 ;  /* 0x0000005c655c7220 */ /* 0x040fe40000410000 */
[----:B------:R2:W3:Y:S01]  /*77d0*/  MUFU.EX2 R238, R0 ;  /* 0x0000000000ee7308 */ /* 0x0004e20000000800 */
[----:B------:R-:W-:Y:S02]  /*77e0*/  FMUL.FTZ R93, R101, R93 ;  /* 0x0000005d655d7220 */ /* 0x000fe40000410000 */
[C---:B------:R-:W-:Y:S02]  /*77f0*/  FMUL.FTZ R96, R100.reuse, R96 ;  /* 0x0000006064607220 */ /* 0x040fe40000410000 */
[----:B------:R-:W-:Y:S02]  /*7800*/  FMUL.FTZ R97, R100, R97 ;  /* 0x0000006164617220 */ /* 0x000fe40000410000 */
[C---:B------:R-:W-:Y:S02]  /*7810*/  FMUL.FTZ R98, R102.reuse, R98 ;  /* 0x0000006266627220 */ /* 0x040fe40000410000 */
[----:B------:R-:W-:Y:S02]  /*7820*/  FMUL.FTZ R99, R102, R99 ;  /* 0x0000006366637220 */ /* 0x000fe40000410000 */
[--C-:B------:R-:W-:Y:S02]  /*7830*/  FFMA.FTZ R133, R212, c[0x0][0x2d0], -R161.reuse ;  /* 0x0000b400d4857a23 */ /* 0x100fe400000108a1 */
[----:B------:R-:W-:Y:S02]  /*7840*/  FFMA.FTZ R132, R205, c[0x0][0x2d0], -R161 ;  /* 0x0000b400cd847a23 */ /* 0x000fe400000108a1 */
[--C-:B-1----:R-:W-:Y:S01]  /*7850*/  FFMA.FTZ R3, R177, c[0x0][0x2d0], -R160.reuse ;  /* 0x0000b400b1037a23 */ /* 0x102fe200000108a0 */
[----:B------:R-:W-:Y:S01]  /*7860*/  MUFU.EX2 R174, R133 ;  /* 0x0000008500ae7308 */ /* 0x000fe20000000800 */
[--C-:B------:R-:W-:Y:S02]  /*7870*/  FFMA.FTZ R137, R203, c[0x0][0x2d0], -R160.reuse ;  /* 0x0000b400cb897a23 */ /* 0x100fe400000108a0 */
[----:B--2---:R-:W-:Y:S01]  /*7880*/  FADD.FTZ R0, -R2, R105 ;  /* 0x0000006902007221 */ /* 0x004fe20000010100 */
[----:B---3--:R-:W-:Y:S06]  /*7890*/  F2FP.PACK_AB R119, R238, R239 ;  /* 0x000000efee77723e */ /* 0x008fec00000000ff */
[----:B------:R1:W2:Y:S01]  /*78a0*/  MUFU.EX2 R228, R3 ;  /* 0x0000000300e47308 */ /* 0x0002a20000000800 */
[--C-:B------:R-:W-:Y:S02]  /*78b0*/  FFMA.FTZ R105, R199, c[0x0][0x2d0], -R161.reuse ;  /* 0x0000b400c7697a23 */ /* 0x100fe400000108a1 */
[----:B------:R-:W-:Y:S07]  /*78c0*/  FMUL.FTZ R0, R0, c[0x0][0x2d0] ;  /* 0x0000b40000007a20 */ /* 0x000fee0000410000 */
[----:B------:R3:W-:Y:S10]  /*78d0*/  MUFU.EX2 R224, R105 ;  /* 0x0000006900e07308 */ /* 0x0007f40000000800 */
[----:B------:R-:W4:Y:S01]  /*78e0*/  MUFU.EX2 R0, R0 ;  /* 0x0000000000007308 */ /* 0x000f220000000800 */
[--C-:B-1----:R-:W-:Y:S01]  /*78f0*/  FFMA.FTZ R3, R165, c[0x0][0x2d0], -R160.reuse ;  /* 0x0000b400a5037a23 */ /* 0x102fe200000108a0 */
[----:B--2---:R-:W-:Y:S08]  /*7900*/  F2FP.PACK_AB R112, R228, R226 ;  /* 0x000000e2e470723e */ /* 0x004ff000000000ff */
[----:B------:R1:W-:Y:S01]  /*7910*/  MUFU.EX2 R236, R3 ;  /* 0x0000000300ec7308 */ /* 0x0003e20000000800 */
[----:B---3--:R-:W-:Y:S09]  /*7920*/  FFMA.FTZ R105, R197, c[0x0][0x2d0], -R161 ;  /* 0x0000b400c5697a23 */ /* 0x008ff200000108a1 */
[----:B------:R2:W-:Y:S01]  /*7930*/  MUFU.EX2 R225, R105 ;  /* 0x0000006900e17308 */ /* 0x0005e20000000800 */
[C---:B----4-:R-:W-:Y:S02]  /*7940*/  FMUL.FTZ R10, R0.reuse, R114 ;  /* 0x00000072000a7220 */ /* 0x050fe40000410000 */
[C---:B------:R-:W-:Y:S02]  /*7950*/  FMUL.FTZ R11, R0.reuse, R115 ;  /* 0x00000073000b7220 */ /* 0x040fe40000410000 */
[C---:B------:R-:W-:Y:S02]  /*7960*/  FMUL.FTZ R14, R0.reuse, R122 ;  /* 0x0000007a000e7220 */ /* 0x040fe40000410000 */
[C---:B------:R-:W-:Y:S03]  /*7970*/  FMUL.FTZ R15, R0.reuse, R123 ;  /* 0x0000007b000f7220 */ /* 0x040fe60000410000 */
[----:B------:R-:W-:Y:S01]  /*7980*/  MUFU.EX2 R178, R132 ;  /* 0x0000008400b27308 */ /* 0x000fe20000000800 */
[----:B------:R-:W3:Y:S01]  /*7990*/  LDSM.16.MT88.4 R120, [R110+0xc00] ;  /* 0x000c00006e78783b */ /* 0x000ee20000004200 */
[----:B------:R-:W-:Y:S02]  /*79a0*/  FMUL.FTZ R26, R0, R134 ;  /* 0x00000086001a7220 */ /* 0x000fe40000410000 */
[----:B-1----:R-:W-:Y:S02]  /*79b0*/  FFMA.FTZ R3, R164, c[0x0][0x2d0], -R160 ;  /* 0x0000b400a4037a23 */ /* 0x002fe400000108a0 */
[C---:B------:R-:W-:Y:S02]  /*79c0*/  FMUL.FTZ R27, R0.reuse, R135 ;  /* 0x00000087001b7220 */ /* 0x040fe40000410000 */
[C---:B------:R-:W-:Y:S02]  /*79d0*/  FMUL.FTZ R30, R0.reuse, R138 ;  /* 0x0000008a001e7220 */ /* 0x040fe40000410000 */
[----:B------:R-:W1:Y:S01]  /*79e0*/  MUFU.EX2 R237, R3 ;  /* 0x0000000300ed7308 */ /* 0x000e620000000800 */
[C---:B------:R-:W-:Y:S02]  /*79f0*/  FMUL.FTZ R31, R0.reuse, R139 ;  /* 0x0000008b001f7220 */ /* 0x040fe40000410000 */
[--C-:B--2---:R-:W-:Y:S02]  /*7a00*/  FFMA.FTZ R105, R195, c[0x0][0x2d0], -R162.reuse ;  /* 0x0000b400c3697a23 */ /* 0x104fe400000108a2 */
[C---:B------:R-:W-:Y:S02]  /*7a10*/  FMUL.FTZ R42, R0.reuse, R150 ;  /* 0x00000096002a7220 */ /* 0x040fe40000410000 */
[C---:B------:R-:W-:Y:S02]  /*7a20*/  FMUL.FTZ R43, R0.reuse, R151 ;  /* 0x00000097002b7220 */ /* 0x040fe40000410000 */
[C---:B------:R-:W-:Y:S01]  /*7a30*/  FMUL.FTZ R46, R0.reuse, R154 ;  /* 0x0000009a002e7220 */ /* 0x040fe20000410000 */
[----:B------:R2:W-:Y:S01]  /*7a40*/  MUFU.EX2 R223, R105 ;  /* 0x0000006900df7308 */ /* 0x0005e20000000800 */
[C---:B------:R-:W-:Y:S02]  /*7a50*/  FMUL.FTZ R47, R0.reuse, R155 ;  /* 0x0000009b002f7220 */ /* 0x040fe40000410000 */
[C---:B------:R-:W-:Y:S02]  /*7a60*/  FMUL.FTZ R58, R0.reuse, R58 ;  /* 0x0000003a003a7220 */ /* 0x040fe40000410000 */
[C---:B------:R-:W-:Y:S02]  /*7a70*/  FMUL.FTZ R59, R0.reuse, R59 ;  /* 0x0000003b003b7220 */ /* 0x040fe40000410000 */
[C---:B------:R-:W-:Y:S02]  /*7a80*/  FMUL.FTZ R62, R0.reuse, R62 ;  /* 0x0000003e003e7220 */ /* 0x040fe40000410000 */
[C---:B------:R-:W-:Y:S02]  /*7a90*/  FMUL.FTZ R63, R0.reuse, R63 ;  /* 0x0000003f003f7220 */ /* 0x040fe40000410000 */
[C---:B------:R-:W-:Y:S02]  /*7aa0*/  FMUL.FTZ R74, R0.reuse, R74 ;  /* 0x0000004a004a7220 */ /* 0x040fe40000410000 */
[----:B------:R-:W-:Y:S01]  /*7ab0*/  FMUL.FTZ R75, R0, R75 ;  /* 0x0000004b004b7220 */ /* 0x000fe20000410000 */
[----:B-1----:R-:W-:Y:S01]  /*7ac0*/  F2FP.PACK_AB R114, R237, R236 ;  /* 0x000000eced72723e */ /* 0x002fe200000000ff */
[----:B------:R-:W-:Y:S02]  /*7ad0*/  FMUL.FTZ R3, R2, c[0x0][0x2d0] ;  /* 0x0000b40002037a20 */ /* 0x000fe40000410000 */
[C---:B------:R-:W-:Y:S02]  /*7ae0*/  FMUL.FTZ R78, R0.reuse, R78 ;  /* 0x0000004e004e7220 */ /* 0x040fe40000410000 */
[--C-:B------:R-:W-:Y:S02]  /*7af0*/  FFMA.FTZ R4, R175, c[0x0][0x2d0], -R3.reuse ;  /* 0x0000b400af047a23 */ /* 0x100fe40000010803 */
[----:B------:R-:W-:Y:S02]  /*7b00*/  FMUL.FTZ R79, R0, R79 ;  /* 0x0000004f004f7220 */ /* 0x000fe40000410000 */
[----:B------:R1:W4:Y:S01]  /*7b10*/  MUFU.EX2 R164, R4 ;  /* 0x0000000400a47308 */ /* 0x0003220000000800 */
[--C-:B--2---:R-:W-:Y:S02]  /*7b20*/  FFMA.FTZ R105, R200, c[0x0][0x2d0], -R162.reuse ;  /* 0x0000b400c8697a23 */ /* 0x104fe400000108a2 */
[C---:B------:R-:W-:Y:S02]  /*7b30*/  FMUL.FTZ R90, R0.reuse, R90 ;  /* 0x0000005a005a7220 */ /* 0x040fe40000410000 */
[C---:B------:R-:W-:Y:S02]  /*7b40*/  FMUL.FTZ R91, R0.reuse, R91 ;  /* 0x0000005b005b7220 */ /* 0x040fe40000410000 */
[C---:B------:R-:W-:Y:S02]  /*7b50*/  FMUL.FTZ R94, R0.reuse, R94 ;  /* 0x0000005e005e7220 */ /* 0x040fe40000410000 */
[----:B------:R-:W-:Y:S01]  /*7b60*/  FMUL.FTZ R95, R0, R95 ;  /* 0x0000005f005f7220 */ /* 0x000fe20000410000 */
[----:B------:R2:W-:Y:S01]  /*7b70*/  MUFU.EX2 R222, R105 ;  /* 0x0000006900de7308 */ /* 0x0005e20000000800 */
[----:B------:R-:W-:Y:S02]  /*7b80*/  FFMA.FTZ R134, R169, c[0x0][0x2d0], -R162 ;  /* 0x0000b400a9867a23 */ /* 0x000fe400000108a2 */
[--C-:B------:R-:W-:Y:S02]  /*7b90*/  FFMA.FTZ R139, R201, c[0x0][0x2d0], -R160.reuse ;  /* 0x0000b400c98b7a23 */ /* 0x100fe400000108a0 */
[----:B------:R-:W-:Y:S02]  /*7ba0*/  FFMA.FTZ R138, R171, c[0x0][0x2d0], -R160 ;  /* 0x0000b400ab8a7a23 */ /* 0x000fe400000108a0 */
[--C-:B------:R-:W-:Y:S02]  /*7bb0*/  FFMA.FTZ R136, R211, c[0x0][0x2d0], -R3.reuse ;  /* 0x0000b400d3887a23 */ /* 0x100fe40000010803 */
[--C-:B------:R-:W-:Y:S01]  /*7bc0*/  FFMA.FTZ R135, R209, c[0x0][0x2d0], -R3.reuse ;  /* 0x0000b400d1877a23 */ /* 0x100fe20000010803 */
[----:B------:R-:W-:Y:S01]  /*7bd0*/  MUFU.EX2 R171, R139 ;  /* 0x0000008b00ab7308 */ /* 0x000fe20000000800 */
[--C-:B------:R-:W-:Y:S02]  /*7be0*/  FFMA.FTZ R104, R104, c[0x0][0x2d0], -R3.reuse ;  /* 0x0000b40068687a23 */ /* 0x100fe40000010803 */
[----:B-1----:R-:W-:Y:S02]  /*7bf0*/  FFMA.FTZ R4, R179, c[0x0][0x2d0], -R3 ;  /* 0x0000b400b3047a23 */ /* 0x002fe40000010803 */
[----:B----4-:R-:W-:Y:S05]  /*7c00*/  FFMA.FTZ R0, R0, R243, R164 ;  /* 0x000000f300007223 */ /* 0x010fea00000100a4 */
[----:B------:R1:W4:Y:S01]  /*7c10*/  MUFU.EX2 R227, R4 ;  /* 0x0000000400e37308 */ /* 0x0003220000000800 */
[----:B--2---:R-:W-:Y:S09]  /*7c20*/  FFMA.FTZ R105, R193, c[0x0][0x2d0], -R161 ;  /* 0x0000b400c1697a23 */ /* 0x004ff200000108a1 */
[----:B------:R2:W-:Y:S10]  /*7c30*/  MUFU.EX2 R221, R105 ;  /* 0x0000006900dd7308 */ /* 0x0005f40000000800 */
[----:B------:R5:W-:Y:S01]  /*7c40*/  MUFU.EX2 R169, R104 ;  /* 0x0000006800a97308 */ /* 0x000be20000000800 */
[----:B-1----:R-:W-:Y:S01]  /*7c50*/  FFMA.FTZ R4, R167, c[0x0][0x2d0], -R3 ;  /* 0x0000b400a7047a23 */ /* 0x002fe20000010803 */
[C---:B----4-:R-:W-:Y:S01]  /*7c60*/  F2FP.PACK_AB R113, R227.reuse, R164 ;  /* 0x000000a4e371723e */ /* 0x050fe200000000ff */
[----:B------:R-:W-:Y:S07]  /*7c70*/  FADD.FTZ R0, R227, R0 ;  /* 0x00000000e3007221 */ /* 0x000fee0000010000 */
[----:B------:R1:W4:Y:S01]  /*7c80*/  MUFU.EX2 R234, R4 ;  /* 0x0000000400ea7308 */ /* 0x0003220000000800 */
[----:B--2---:R-:W-:Y:S09]  /*7c90*/  FFMA.FTZ R105, R194, c[0x0][0x2d0], -R161 ;  /* 0x0000b400c2697a23 */ /* 0x004ff200000108a1 */
[----:B------:R2:W-:Y:S01]  /*7ca0*/  MUFU.EX2 R220, R105 ;  /* 0x0000006900dc7308 */ /* 0x0005e20000000800 */
[----:B-----5:R-:W-:Y:S04]  /*7cb0*/  FFMA.FTZ R104, R101, R242, R226 ;  /* 0x000000f265687223 */ /* 0x020fe800000100e2 */
[----:B------:R-:W-:Y:S05]  /*7cc0*/  FADD.FTZ R104, R228, R104 ;  /* 0x00000068e4687221 */ /* 0x000fea0000010000 */
[----:B------:R-:W-:Y:S01]  /*7cd0*/  MUFU.EX2 R167, R137 ;  /* 0x0000008900a77308 */ /* 0x000fe20000000800 */
[----:B-1----:R-:W-:Y:S02]  /*7ce0*/  FFMA.FTZ R4, R166, c[0x0][0x2d0], -R3 ;  /* 0x0000b400a6047a23 */ /* 0x002fe40000010803 */
[----:B----4-:R-:W-:Y:S07]  /*7cf0*/  FADD.FTZ R0, R234, R0 ;  /* 0x00000000ea007221 */ /* 0x010fee0000010000 */
[----:B------:R1:W4:Y:S01]  /*7d00*/  MUFU.EX2 R235, R4 ;  /* 0x0000000400eb7308 */ /* 0x0003220000000800 */
[----:B--2---:R-:W-:Y:S09]  /*7d10*/  FFMA.FTZ R105, R196, c[0x0][0x2d0], -R162 ;  /* 0x0000b400c4697a23 */ /* 0x004ff200000108a2 */
[----:B------:R2:W-:Y:S10]  /*7d20*/  MUFU.EX2 R219, R105 ;  /* 0x0000006900db7308 */ /* 0x0005f40000000800 */
[----:B------:R-:W-:Y:S01]  /*7d30*/  MUFU.EX2 R166, R136 ;  /* 0x0000008800a67308 */ /* 0x000fe20000000800 */
[C---:B-1----:R-:W-:Y:S01]  /*7d40*/  FMUL.FTZ R4, R100.reuse, R116 ;  /* 0x0000007464047220 */ /* 0x042fe20000410000 */
[----:B------:R-:W-:Y:S01]  /*7d50*/  F2FP.PACK_AB R116, R231, R173 ;  /* 0x000000ade774723e */ /* 0x000fe200000000ff */
[C---:B----4-:R-:W-:Y:S01]  /*7d60*/  FADD.FTZ R0, R235.reuse, R0 ;  /* 0x00000000eb007221 */ /* 0x050fe20000010000 */
[----:B------:R-:W-:Y:S06]  /*7d70*/  F2FP.PACK_AB R115, R235, R234 ;  /* 0x000000eaeb73723e */ /* 0x000fec00000000ff */
[----:B------:R-:W-:Y:S01]  /*7d80*/  MUFU.EX2 R172, R138 ;  /* 0x0000008a00ac7308 */ /* 0x000fe20000000800 */
[-C--:B------:R-:W-:Y:S05]  /*7d90*/  HMMA.16816.F32 R4, R116, R20.reuse, R4 ;  /* 0x000000147404723c */ /* 0x080fea0000001804 */
[----:B--2---:R-:W-:Y:S03]  /*7da0*/  FFMA.FTZ R105, R213, c[0x0][0x2d0], -R160 ;  /* 0x0000b400d5697a23 */ /* 0x004fe600000108a0 */
[C---:B------:R-:W-:Y:S01]  /*7db0*/  HMMA.16816.F32 R8, R112.reuse, R20, R8 ;  /* 0x000000147008723c */ /* 0x040fe20000001808 */
[----:B------:R1:W-:Y:S06]  /*7dc0*/  MUFU.EX2 R200, R105 ;  /* 0x0000006900c87308 */ /* 0x0003ec0000000800 */
[C---:B------:R-:W-:Y:S01]  /*7dd0*/  FMUL.FTZ R20, R100.reuse, R128 ;  /* 0x0000008064147220 */ /* 0x040fe20000410000 */
[-C--:B------:R-:W-:Y:S04]  /*7de0*/  HMMA.16816.F32 R12, R112, R22.reuse, R12 ;  /* 0x00000016700c723c */ /* 0x080fe8000000180c */
[----:B------:R-:W-:Y:S02]  /*7df0*/  FMUL.FTZ R21, R100, R129 ;  /* 0x0000008164157220 */ /* 0x000fe40000410000 */
[--C-:B------:R-:W-:Y:S02]  /*7e00*/  FFMA.FTZ R129, R206, c[0x0][0x2d0], -R162.reuse ;  /* 0x0000b400ce817a23 */ /* 0x100fe400000108a2 */
[C---:B------:R-:W-:Y:S02]  /*7e10*/  HMMA.16816.F32 R16, R116.reuse, R22, R16 ;  /* 0x000000167410723c */ /* 0x040fe40000001810 */
[----:B------:R-:W-:Y:S02]  /*7e20*/  MUFU.EX2 R175, R129 ;  /* 0x0000008100af7308 */ /* 0x000fe40000000800 */
[----:B------:R-:W-:Y:S03]  /*7e30*/  FFMA.FTZ R128, R204, c[0x0][0x2d0], -R162 ;  /* 0x0000b400cc807a23 */ /* 0x000fe600000108a2 */
[C---:B------:R-:W-:Y:S02]  /*7e40*/  FMUL.FTZ R22, R102.reuse, R130 ;  /* 0x0000008266167220 */ /* 0x040fe40000410000 */
[----:B------:R-:W-:Y:S03]  /*7e50*/  FMUL.FTZ R23, R102, R131 ;  /* 0x0000008366177220 */ /* 0x000fe60000410000 */
[--C-:B-1----:R-:W-:Y:S01]  /*7e60*/  FFMA.FTZ R105, R210, c[0x0][0x2d0], -R160.reuse ;  /* 0x0000b400d2697a23 */ /* 0x102fe200000108a0 */
[----:B------:R-:W1:Y:S01]  /*7e70*/  MUFU.EX2 R176, R128 ;  /* 0x0000008000b07308 */ /* 0x000e620000000800 */
[--C-:B------:R-:W-:Y:S02]  /*7e80*/  FFMA.FTZ R131, R168, c[0x0][0x2d0], -R161.reuse ;  /* 0x0000b400a8837a23 */ /* 0x100fe400000108a1 */
[-C--:B------:R-:W-:Y:S03]  /*7e90*/  HMMA.16816.F32 R20, R116, R36.reuse, R20 ;  /* 0x000000247414723c */ /* 0x080fe60000001814 */
[----:B------:R-:W-:Y:S04]  /*7ea0*/  FFMA.FTZ R130, R163, c[0x0][0x2d0], -R161 ;  /* 0x0000b400a3827a23 */ /* 0x000fe800000108a1 */
[----:B------:R2:W-:Y:S01]  /*7eb0*/  MUFU.EX2 R210, R105 ;  /* 0x0000006900d27308 */ /* 0x0005e20000000800 */
[C---:B------:R-:W-:Y:S07]  /*7ec0*/  HMMA.16816.F32 R24, R112.reuse, R36, R24 ;  /* 0x000000247018723c */ /* 0x040fee0000001818 */
[C---:B------:R-:W-:Y:S01]  /*7ed0*/  FMUL.FTZ R36, R100.reuse, R144 ;  /* 0x0000009064247220 */ /* 0x040fe20000410000 */
[-C--:B------:R-:W-:Y:S01]  /*7ee0*/  HMMA.16816.F32 R28, R112, R38.reuse, R28 ;  /* 0x00000026701c723c */ /* 0x080fe2000000181c */
[----:B------:R-:W-:Y:S03]  /*7ef0*/  MUFU.EX2 R179, R131 ;  /* 0x0000008300b37308 */ /* 0x000fe60000000800 */
[----:B------:R-:W-:Y:S01]  /*7f00*/  FMUL.FTZ R37, R100, R145 ;  /* 0x0000009164257220 */ /* 0x000fe20000410000 */
[----:B-1----:R-:W-:Y:S01]  /*7f10*/  F2FP.PACK_AB R101, R176, R175 ;  /* 0x000000afb065723e */ /* 0x002fe200000000ff */
[----:B------:R-:W-:Y:S02]  /*7f20*/  FFMA.FTZ R100, R100, R232, R173 ;  /* 0x000000e864647223 */ /* 0x000fe400000100ad */
[C---:B------:R-:W-:Y:S03]  /*7f30*/  HMMA.16816.F32 R32, R116.reuse, R38, R32 ;  /* 0x000000267420723c */ /* 0x040fe60000001820 */
[----:B------:R-:W-:Y:S04]  /*7f40*/  MUFU.EX2 R193, R130 ;  /* 0x0000008200c17308 */ /* 0x000fe80000000800 */
[C---:B------:R-:W-:Y:S02]  /*7f50*/  FMUL.FTZ R38, R102.reuse, R146 ;  /* 0x0000009266267220 */ /* 0x040fe40000410000 */
[----:B------:R-:W-:Y:S03]  /*7f60*/  FMUL.FTZ R39, R102, R147 ;  /* 0x0000009366277220 */ /* 0x000fe60000410000 */
[--C-:B--2---:R-:W-:Y:S01]  /*7f70*/  FFMA.FTZ R105, R208, c[0x0][0x2d0], -R3.reuse ;  /* 0x0000b400d0697a23 */ /* 0x104fe20000010803 */
[----:B------:R-:W-:Y:S03]  /*7f80*/  MUFU.EX2 R173, R134 ;  /* 0x0000008600ad7308 */ /* 0x000fe60000000800 */
[-C--:B---3--:R-:W-:Y:S07]  /*7f90*/  HMMA.16816.F32 R36, R116, R120.reuse, R36 ;  /* 0x000000787424723c */ /* 0x088fee0000001824 */
[----:B------:R1:W-:Y:S01]  /*7fa0*/  MUFU.EX2 R198, R105 ;  /* 0x0000006900c67308 */ /* 0x0003e20000000800 */
[C---:B------:R-:W-:Y:S08]  /*7fb0*/  HMMA.16816.F32 R40, R112.reuse, R120, R40 ;  /* 0x000000787028723c */ /* 0x040ff00000001828 */
[-C--:B------:R-:W-:Y:S01]  /*7fc0*/  HMMA.16816.F32 R44, R112, R122.reuse, R44 ;  /* 0x0000007a702c723c */ /* 0x080fe2000000182c */
[----:B------:R-:W2:Y:S07]  /*7fd0*/  MUFU.EX2 R168, R135 ;  /* 0x0000008700a87308 */ /* 0x000eae0000000800 */
[C---:B------:R-:W-:Y:S01]  /*7fe0*/  HMMA.16816.F32 R48, R116.reuse, R122, R48 ;  /* 0x0000007a7430723c */ /* 0x040fe20000001830 */
[----:B------:R-:W3:Y:S03]  /*7ff0*/  LDSM.16.MT88.4 R120, [R111+0xc00] ;  /* 0x000c00006f78783b */ /* 0x000ee60000004200 */
[--C-:B-1----:R-:W-:Y:S04]  /*8000*/  FFMA.FTZ R105, R207, c[0x0][0x2d0], -R3.reuse ;  /* 0x0000b400cf697a23 */ /* 0x102fe80000010803 */
[----:B------:R1:W-:Y:S01]  /*8010*/  MUFU.EX2 R199, R105 ;  /* 0x0000006900c77308 */ /* 0x0003e20000000800 */
[----:B--2---:R-:W-:Y:S03]  /*8020*/  F2FP.PACK_AB R161, R168, R166 ;  /* 0x000000a6a8a1723e */ /* 0x004fe600000000ff */
[--C-:B-1----:R-:W-:Y:S06]  /*8030*/  FFMA.FTZ R105, R214, c[0x0][0x2d0], -R160.reuse ;  /* 0x0000b400d6697a23 */ /* 0x102fec00000108a0 */
[----:B------:R1:W-:Y:S01]  /*8040*/  MUFU.EX2 R196, R105 ;  /* 0x0000006900c47308 */ /* 0x0003e20000000800 */
[-C--:B---3--:R-:W-:Y:S08]  /*8050*/  HMMA.16816.F32 R52, R116, R120.reuse, R52 ;  /* 0x000000787434723c */ /* 0x088ff00000001834 */
[C---:B------:R-:W-:Y:S08]  /*8060*/  HMMA.16816.F32 R56, R112.reuse, R120, R56 ;  /* 0x000000787038723c */ /* 0x040ff00000001838 */
[-C--:B------:R-:W-:Y:S04]  /*8070*/  HMMA.16816.F32 R60, R112, R122.reuse, R60 ;  /* 0x0000007a703c723c */ /* 0x080fe8000000183c */
[----:B-1----:R-:W-:Y:S04]  /*8080*/  FFMA.FTZ R105, R215, c[0x0][0x2d0], -R160 ;  /* 0x0000b400d7697a23 */ /* 0x002fe800000108a0 */
[C---:B------:R-:W-:Y:S01]  /*8090*/  HMMA.16816.F32 R64, R116.reuse, R122, R64 ;  /* 0x0000007a7440723c */ /* 0x040fe20000001840 */
[----:B------:R-:W1:Y:S01]  /*80a0*/  LDSM.16.MT88.4 R120, [R110+0x1800] ;  /* 0x001800006e78783b */ /* 0x000e620000004200 */
[----:B------:R2:W-:Y:S02]  /*80b0*/  MUFU.EX2 R197, R105 ;  /* 0x0000006900c57308 */ /* 0x0005e40000000800 */
[--C-:B--2---:R-:W-:Y:S08]  /*80c0*/  FFMA.FTZ R105, R217, c[0x0][0x2d0], -R3.reuse ;  /* 0x0000b400d9697a23 */ /* 0x104ff00000010803 */
[----:B------:R2:W-:Y:S01]  /*80d0*/  MUFU.EX2 R195, R105 ;  /* 0x0000006900c37308 */ /* 0x0005e20000000800 */
[-C--:B-1----:R-:W-:Y:S08]  /*80e0*/  HMMA.16816.F32 R68, R116, R120.reuse, R68 ;  /* 0x000000787444723c */ /* 0x082ff00000001844 */
[C---:B------:R-:W-:Y:S04]  /*80f0*/  HMMA.16816.F32 R72, R112.reuse, R120, R72 ;  /* 0x000000787048723c */ /* 0x040fe80000001848 */
[--C-:B--2---:R-:W-:Y:S02]  /*8100*/  FFMA.FTZ R105, R216, c[0x0][0x2d0], -R3.reuse ;  /* 0x0000b400d8697a23 */ /* 0x104fe40000010803 */
[----:B------:R-:W-:Y:S02]  /*8110*/  FFMA.FTZ R3, R103, c[0x0][0x2d0], -R3 ;  /* 0x0000b40067037a23 */ /* 0x000fe40000010803 */
[-C--:B------:R-:W-:Y:S01]  /*8120*/  HMMA.16816.F32 R76, R112, R122.reuse, R76 ;  /* 0x0000007a704c723c */ /* 0x080fe2000000184c */
[----:B------:R1:W-:Y:S07]  /*8130*/  MUFU.EX2 R194, R105 ;  /* 0x0000006900c27308 */ /* 0x0003ee0000000800 */
[C---:B------:R-:W-:Y:S01]  /*8140*/  HMMA.16816.F32 R80, R116.reuse, R122, R80 ;  /* 0x0000007a7450723c */ /* 0x040fe20000001850 */
[----:B------:R-:W2:Y:S02]  /*8150*/  LDSM.16.MT88.4 R120, [R111+0x1800] ;  /* 0x001800006f78783b */ /* 0x000ea40000004200 */
[----:B------:R-:W3:Y:S01]  /*8160*/  MUFU.EX2 R165, R3 ;  /* 0x0000000300a57308 */ /* 0x000ee20000000800 */
[----:B-1----:R-:W-:Y:S01]  /*8170*/  FFMA.FTZ R105, R170, c[0x0][0x2d0], -R162 ;  /* 0x0000b400aa697a23 */ /* 0x002fe200000108a2 */
[----:B------:R-:W-:Y:S08]  /*8180*/  F2FP.PACK_AB R162, R172, R171 ;  /* 0x000000abaca2723e */ /* 0x000ff000000000ff */
[----:B------:R1:W4:Y:S01]  /*8190*/  MUFU.EX2 R170, R140 ;  /* 0x0000008c00aa7308 */ /* 0x0003220000000800 */
[----:B---3--:R-:W-:Y:S01]  /*81a0*/  F2FP.PACK_AB R163, R165, R169 ;  /* 0x000000a9a5a3723e */ /* 0x008fe200000000ff */
[----:B------:R-:W-:Y:S01]  /*81b0*/  FFMA.FTZ R3, R102, R241, R229 ;  /* 0x000000f166037223 */ /* 0x000fe200000100e5 */
[----:B------:R-:W-:Y:S07]  /*81c0*/  F2FP.PACK_AB R102, R193, R179 ;  /* 0x000000b3c166723e */ /* 0x000fee00000000ff */
[----:B------:R-:W3:Y:S01]  /*81d0*/  MUFU.EX2 R177, R105 ;  /* 0x0000006900b17308 */ /* 0x000ee20000000800 */
[----:B------:R-:W-:Y:S01]  /*81e0*/  FADD.FTZ R164, R230, R3 ;  /* 0x00000003e6a47221 */ /* 0x000fe20000010000 */
[-C--:B--2---:R-:W-:Y:S01]  /*81f0*/  HMMA.16816.F32 R84, R116, R120.reuse, R84 ;  /* 0x000000787454723c */ /* 0x084fe20000001854 */
[----:B-1----:R-:W-:Y:S02]  /*8200*/  LDSM.16.MT88.4 R140, [R111+0x800] ;  /* 0x000800006f8c783b */ /* 0x002fe40000004200 */
[----:B----4-:R-:W-:Y:S05]  /*8210*/  F2FP.PACK_AB R160, R170, R167 ;  /* 0x000000a7aaa0723e */ /* 0x010fea00000000ff */
[C---:B------:R-:W-:Y:S04]  /*8220*/  HMMA.16816.F32 R88, R112.reuse, R120, R88 ;  /* 0x000000787058723c */ /* 0x040fe80000001858 */
[----:B---3--:R-:W-:Y:S01]  /*8230*/  F2FP.PACK_AB R103, R173, R177 ;  /* 0x000000b1ad67723e */ /* 0x008fe200000000ff */
[----:B------:R-:W-:Y:S01]  /*8240*/  FADD.FTZ R105, R231, R100 ;  /* 0x00000064e7697221 */ /* 0x000fe20000010000 */
[----:B------:R-:W-:Y:S02]  /*8250*/  F2FP.PACK_AB R100, R178, R174 ;  /* 0x000000aeb264723e */ /* 0x000fe400000000ff */
[-C--:B------:R-:W-:Y:S04]  /*8260*/  HMMA.16816.F32 R92, R112, R122.reuse, R92 ;  /* 0x0000007a705c723c */ /* 0x080fe8000000185c */
[----:B------:R-:W-:Y:S01]  /*8270*/  FADD.FTZ R3, R233, R105 ;  /* 0x00000069e9037221 */ /* 0x000fe20000010000 */
[----:B------:R-:W-:Y:S02]  /*8280*/  MOV R105, R2 ;  /* 0x0000000200697202 */ /* 0x000fe40000000f00 */
[----:B------:R-:W-:Y:S01]  /*8290*/  F2FP.PACK_AB R112, R225, R224 ;  /* 0x000000e0e170723e */ /* 0x000fe200000000ff */
[----:B------:R-:W-:Y:S01]  /*82a0*/  HMMA.16816.F32 R96, R116, R122, R96 ;  /* 0x0000007a7460723c */ /* 0x000fe20000001860 */
[----:B------:R-:W1:Y:S03]  /*82b0*/  LDSM.16.MT88.4 R120, [R111+0x400] ;  /* 0x000400006f78783b */ /* 0x000e660000004200 */
[----:B------:R-:W-:Y:S01]  /*82c0*/  F2FP.PACK_AB R113, R222, R223 ;  /* 0x000000dfde71723e */ /* 0x000fe200000000ff */
[----:B------:R-:W-:Y:S01]  /*82d0*/  FADD.FTZ R3, R240, R3 ;  /* 0x00000003f0037221 */ /* 0x000fe20000010000 */
[----:B------:R-:W-:Y:S02]  /*82e0*/  F2FP.PACK_AB R114, R220, R221 ;  /* 0x000000dddc72723e */ /* 0x000fe400000000ff */
[----:B------:R-:W-:Y:S01]  /*82f0*/  F2FP.PACK_AB R115, R219, R218 ;  /* 0x000000dadb73723e */ /* 0x000fe200000000ff */
[----:B------:R-:W-:Y:S03]  /*8300*/  FADD.FTZ R3, R224, R3 ;  /* 0x00000003e0037221 */ /* 0x000fe60000010000 */
[----:B------:R-:W-:Y:S01]  /*8310*/  F2FP.PACK_AB R116, R210, R200 ;  /* 0x000000c8d274723e */ /* 0x000fe200000000ff */
[----:B------:R-:W-:Y:S01]  /*8320*/  FADD.FTZ R3, R225, R3 ;  /* 0x00000003e1037221 */ /* 0x000fe20000010000 */
[----:B------:R-:W-:Y:S01]  /*8330*/  F2FP.PACK_AB R117, R199, R198 ;  /* 0x000000c6c775723e */ /* 0x000fe200000000ff */
[-C--:B------:R-:W-:Y:S05]  /*8340*/  HMMA.16816.F32 R4, R112, R124.reuse, R4 ;  /* 0x0000007c7004723c */ /* 0x080fea0000001804 */
[----:B------:R-:W-:Y:S02]  /*8350*/  F2FP.PACK_AB R118, R197, R196 ;  /* 0x000000c4c576723e */ /* 0x000fe400000000ff */
[----:B------:R-:W-:Y:S07]  /*8360*/  F2FP.PACK_AB R119, R194, R195 ;  /* 0x000000c3c277723e */ /* 0x000fee00000000ff */
[C---:B------:R-:W-:Y:S08]  /*8370*/  HMMA.16816.F32 R8, R116.reuse, R124, R8 ;  /* 0x0000007c7408723c */ /* 0x040ff00000001808 */
[-C--:B------:R-:W-:Y:S08]  /*8380*/  HMMA.16816.F32 R12, R116, R126.reuse, R12 ;  /* 0x0000007e740c723c */ /* 0x080ff0000000180c */
[C---:B------:R-:W-:Y:S01]  /*8390*/  HMMA.16816.F32 R16, R112.reuse, R126, R16 ;  /* 0x0000007e7010723c */ /* 0x040fe20000001810 */
[----:B------:R-:W2:Y:S07]  /*83a0*/  LDSM.16.MT88.4 R124, [R110+0x1000] ;  /* 0x001000006e7c783b */ /* 0x000eae0000004200 */
[-C--:B-1----:R-:W-:Y:S08]  /*83b0*/  HMMA.16816.F32 R20, R112, R120.reuse, R20 ;  /* 0x000000787014723c */ /* 0x082ff00000001814 */
[C---:B------:R-:W-:Y:S08]  /*83c0*/  HMMA.16816.F32 R24, R116.reuse, R120, R24 ;  /* 0x000000787418723c */ /* 0x040ff00000001818 */
[-C--:B------:R-:W-:Y:S08]  /*83d0*/  HMMA.16816.F32 R28, R116, R122.reuse, R28 ;  /* 0x0000007a741c723c */ /* 0x080ff0000000181c */
[C---:B------:R-:W-:Y:S01]  /*83e0*/  HMMA.16816.F32 R32, R112.reuse, R122, R32 ;  /* 0x0000007a7020723c */ /* 0x040fe20000001820 */
[----:B------:R-:W1:Y:S07]  /*83f0*/  LDSM.16.MT88.4 R120, [R111+0x1000] ;  /* 0x001000006f78783b */ /* 0x000e6e0000004200 */
[-C--:B--2---:R-:W-:Y:S08]  /*8400*/  HMMA.16816.F32 R36, R112, R124.reuse, R36 ;  /* 0x0000007c7024723c */ /* 0x084ff00000001824 */
        /* <DEDUP_REMOVED lines=17> */
[----:B------:R-:W-:Y:S08]  /*8520*/  HMMA.16816.F32 R96, R112, R122, R96 ;  /* 0x0000007a7060723c */ /* 0x000ff00000001860 */
[-C--:B--2---:R-:W-:Y:S01]  /*8530*/  HMMA.16816.F32 R116, R100, R124.reuse, R4 ;  /* 0x0000007c6474723c */ /* 0x084fe20000001804 */
[----:B------:R-:W1:Y:S07]  /*8540*/  LDSM.16.MT88.4 R4, [R111+0x1400] ;  /* 0x001400006f04783b */ /* 0x000e6e0000004200 */
[C---:B------:R-:W-:Y:S01]  /*8550*/  HMMA.16816.F32 R112, R160.reuse, R124, R8 ;  /* 0x0000007ca070723c */ /* 0x040fe20000001808 */
[----:B------:R-:W2:Y:S07]  /*8560*/  LDSM.16.MT88.4 R8, [R110+0x2000] ;  /* 0x002000006e08783b */ /* 0x000eae0000004200 */
[-C--:B------:R-:W-:Y:S01]  /*8570*/  HMMA.16816.F32 R120, R160, R126.reuse, R12 ;  /* 0x0000007ea078723c */ /* 0x080fe2000000180c */
[----:B------:R-:W3:Y:S07]  /*8580*/  LDSM.16.MT88.4 R12, [R111+0x2000] ;  /* 0x002000006f0c783b */ /* 0x000eee0000004200 */
        /* <DEDUP_REMOVED lines=9> */
[-C--:B-1----:R-:W-:Y:S08]  /*8620*/  HMMA.16816.F32 R52, R100, R4.reuse, R52 ;  /* 0x000000046434723c */ /* 0x082ff00000001834 */
[C---:B------:R-:W-:Y:S07]  /*8630*/  HMMA.16816.F32 R56, R160.reuse, R4, R56 ;  /* 0x00000004a038723c */ /* 0x040fee0000001838 */
[----:B------:R-:W-:Y:S01]  /*8640*/  FADD.FTZ R5, R239, R164 ;  /* 0x000000a4ef057221 */ /* 0x000fe20000010000 */
[-C--:B------:R-:W-:Y:S04]  /*8650*/  HMMA.16816.F32 R60, R160, R6.reuse, R60 ;  /* 0x00000006a03c723c */ /* 0x080fe8000000183c */
[----:B------:R-:W-:Y:S02]  /*8660*/  FADD.FTZ R5, R238, R5 ;  /* 0x00000005ee057221 */ /* 0x000fe40000010000 */
[----:B------:R-:W-:Y:S02]  /*8670*/  FADD.FTZ R4, R198, R0 ;  /* 0x00000000c6047221 */ /* 0x000fe40000010000 */
[C---:B------:R-:W-:Y:S04]  /*8680*/  HMMA.16816.F32 R64, R100.reuse, R6, R64 ;  /* 0x000000066440723c */ /* 0x040fe80000001840 */
[----:B------:R-:W-:Y:S03]  /*8690*/  FADD.FTZ R5, R223, R5 ;  /* 0x00000005df057221 */ /* 0x000fe60000010000 */
[----:B------:R-:W-:Y:S01]  /*86a0*/  FADD.FTZ R6, R236, R104 ;  /* 0x00000068ec067221 */ /* 0x000fe20000010000 */
[-C--:B--2---:R-:W-:Y:S04]  /*86b0*/  HMMA.16816.F32 R68, R100, R8.reuse, R68 ;  /* 0x000000086444723c */ /* 0x084fe80000001844 */
[----:B------:R-:W-:Y:S02]  /*86c0*/  FADD.FTZ R6, R237, R6 ;  /* 0x00000006ed067221 */ /* 0x000fe40000010000 */
[----:B------:R-:W-:Y:S02]  /*86d0*/  FADD.FTZ R0, R222, R5 ;  /* 0x00000005de007221 */ /* 0x000fe40000010000 */
[C---:B------:R-:W-:Y:S04]  /*86e0*/  HMMA.16816.F32 R72, R160.reuse, R8, R72 ;  /* 0x00000008a048723c */ /* 0x040fe80000001848 */
[----:B------:R-:W-:Y:S02]  /*86f0*/  FADD.FTZ R6, R200, R6 ;  /* 0x00000006c8067221 */ /* 0x000fe40000010000 */
[----:B------:R-:W-:Y:S02]  /*8700*/  FADD.FTZ R7, R199, R4 ;  /* 0x00000004c7077221 */ /* 0x000fe40000010000 */
[----:B------:R-:W-:Y:S01]  /*8710*/  FADD.FTZ R8, R210, R6 ;  /* 0x00000006d2087221 */ /* 0x000fe20000010000 */
[-C--:B------:R-:W-:Y:S03]  /*8720*/  HMMA.16816.F32 R76, R160, R10.reuse, R76 ;  /* 0x0000000aa04c723c */ /* 0x080fe6000000184c */
[----:B------:R-:W-:Y:S02]  /*8730*/  FADD.FTZ R5, R221, R3 ;  /* 0x00000003dd057221 */ /* 0x000fe40000010000 */
[----:B------:R-:W-:Y:S02]  /*8740*/  FADD.FTZ R6, R218, R0 ;  /* 0x00000000da067221 */ /* 0x000fe40000010000 */
[----:B------:R-:W-:Y:S01]  /*8750*/  FADD.FTZ R4, R196, R8 ;  /* 0x00000008c4047221 */ /* 0x000fe20000010000 */
[C---:B------:R-:W-:Y:S04]  /*8760*/  HMMA.16816.F32 R80, R100.reuse, R10, R80 ;  /* 0x0000000a6450723c */ /* 0x040fe80000001850 */
[----:B------:R-:W-:Y:S02]  /*8770*/  FADD.FTZ R3, R195, R7 ;  /* 0x00000007c3037221 */ /* 0x000fe40000010000 */
[----:B------:R-:W-:Y:S02]  /*8780*/  FADD.FTZ R0, R220, R5 ;  /* 0x00000005dc007221 */ /* 0x000fe40000010000 */
[----:B------:R-:W-:Y:S01]  /*8790*/  FADD.FTZ R6, R219, R6 ;  /* 0x00000006db067221 */ /* 0x000fe20000010000 */
[-C--:B---3--:R-:W-:Y:S03]  /*87a0*/  HMMA.16816.F32 R84, R100, R12.reuse, R84 ;  /* 0x0000000c6454723c */ /* 0x088fe60000001854 */
[----:B------:R-:W-:Y:S02]  /*87b0*/  FADD.FTZ R4, R197, R4 ;  /* 0x00000004c5047221 */ /* 0x000fe40000010000 */
[----:B------:R-:W-:Y:S02]  /*87c0*/  FADD.FTZ R5, R194, R3 ;  /* 0x00000003c2057221 */ /* 0x000fe40000010000 */
[----:B------:R-:W-:Y:S01]  /*87d0*/  FADD.FTZ R3, R174, R0 ;  /* 0x00000000ae037221 */ /* 0x000fe20000010000 */
        /* <DEDUP_REMOVED lines=8> */
[----:B------:R-:W-:Y:S04]  /*8860*/  HMMA.16816.F32 R96, R100, R14, R96 ;  /* 0x0000000e6460723c */ /* 0x000fe80000001860 */
[----:B------:R-:W-:Y:S02]  /*8870*/  FADD.FTZ R5, R168, R5 ;  /* 0x00000005a8057221 */ /* 0x000fe40000010000 */
[----:B------:R-:W-:Y:S02]  /*8880*/  FADD.FTZ R6, R179, R6 ;  /* 0x00000006b3067221 */ /* 0x000fe40000010000 */
[----:B------:R-:W-:Y:S04]  /*8890*/  FADD.FTZ R4, R177, R3 ;  /* 0x00000003b1047221 */ /* 0x000fe80000010000 */
[----:B------:R-:W-:Y:S02]  /*88a0*/  FADD.FTZ R3, R171, R0 ;  /* 0x00000000ab037221 */ /* 0x000fe40000010000 */
[----:B------:R-:W-:Y:S02]  /*88b0*/  FADD.FTZ R0, R169, R5 ;  /* 0x00000005a9007221 */ /* 0x000fe40000010000 */
[----:B------:R-:W-:Y:S02]  /*88c0*/  FADD.FTZ R232, R193, R6 ;  /* 0x00000006c1e87221 */ /* 0x000fe40000010000 */
[----:B------:R-:W-:Y:S02]  /*88d0*/  FADD.FTZ R241, R173, R4 ;  /* 0x00000004adf17221 */ /* 0x000fe40000010000 */
[----:B------:R-:W-:Y:S02]  /*88e0*/  FADD.FTZ R242, R172, R3 ;  /* 0x00000003acf27221 */ /* 0x000fe40000010000 */
[----:B------:R-:W-:Y:S01]  /*88f0*/  FADD.FTZ R243, R165, R0 ;  /* 0x00000000a5f37221 */ /* 0x000fe20000010000 */
[----:B------:R-:W-:-:S05]  /*8900*/  @P2 BRA `(.L_x_55) ;  /* 0xffffd25000002947 */ /* 0x000fca000383ffff */
.L_x_52:
[----:B------:R-:W-:Y:S05]  /*8910*/  BRA.DIV ~URZ, `(.L_x_56) ;  /* 0x000058827f007947 */ /* 0x000fea000b800000 */
[----:B------:R-:W1:Y:S04]  /*8920*/  SHFL.BFLY PT, R3, R232, 0x2, 0x1f ;  /* 0x0c401f00e8037f89 */ /* 0x000e6800000e0000 */
[----:B------:R-:W2:Y:S04]  /*8930*/  SHFL.BFLY PT, R2, R241, 0x2, 0x1f ;  /* 0x0c401f00f1027f89 */ /* 0x000ea800000e0000 */
[----:B------:R-:W3:Y:S04]  /*8940*/  SHFL.BFLY PT, R0, R242, 0x2, 0x1f ;  /* 0x0c401f00f2007f89 */ /* 0x000ee800000e0000 */
[----:B------:R-:W4:Y:S01]  /*8950*/  SHFL.BFLY PT, R6, R243, 0x2, 0x1f ;  /* 0x0c401f00f3067f89 */ /* 0x000f2200000e0000 */
[----:B-1----:R-:W-:-:S02]  /*8960*/  FADD.FTZ R3, R3, R232 ;  /* 0x000000e803037221 */ /* 0x002fc40000010000 */
[----:B--2---:R-:W-:-:S03]  /*8970*/  FADD.FTZ R2, R2, R241 ;  /* 0x000000f102027221 */ /* 0x004fc60000010000 */
[----:B------:R-:W1:Y:S01]  /*8980*/  SHFL.BFLY PT, R5, R3, 0x1, 0x1f ;  /* 0x0c201f0003057f89 */ /* 0x000e6200000e0000 */
[----:B---3--:R-:W-:-:S03]  /*8990*/  FADD.FTZ R0, R0, R242 ;  /* 0x000000f200007221 */ /* 0x008fc60000010000 */
[----:B------:R-:W2:Y:S01]  /*89a0*/  SHFL.BFLY PT, R4, R2, 0x1, 0x1f ;  /* 0x0c201f0002047f89 */ /* 0x000ea200000e0000 */
[----:B----4-:R-:W-:-:S03]  /*89b0*/  FADD.FTZ R6, R6, R243 ;  /* 0x000000f306067221 */ /* 0x010fc60000010000 */
[----:B------:R-:W3:Y:S04]  /*89c0*/  SHFL.BFLY PT, R7, R0, 0x1, 0x1f ;  /* 0x0c201f0000077f89 */ /* 0x000ee800000e0000 */
[----:B------:R4:W4:Y:S01]  /*89d0*/  SHFL.BFLY PT, R8, R6, 0x1, 0x1f ;  /* 0x0c201f0006087f89 */ /* 0x00092200000e0000 */
[----:B-1----:R-:W-:Y:S02]  /*89e0*/  FADD.FTZ R5, R3, R5 ;  /* 0x0000000503057221 */ /* 0x002fe40000010000 */
[----:B--2---:R-:W-:Y:S02]  /*89f0*/  FADD.FTZ R4, R2, R4 ;  /* 0x0000000402047221 */ /* 0x004fe40000010000 */
[----:B---3--:R-:W-:Y:S02]  /*8a00*/  FADD.FTZ R7, R0, R7 ;  /* 0x0000000700077221 */ /* 0x008fe40000010000 */
.L_x_132:
[----:B------:R-:W-:Y:S01]  /*8a10*/  FSETP.NE.FTZ.AND P3, PT, R5, RZ, PT ;  /* 0x000000ff0500720b */ /* 0x000fe20003f75000 */
[----:B------:R-:W-:Y:S01]  /*8a20*/  CS2R R2, SRZ ;  /* 0x0000000000027805 */ /* 0x000fe2000001ff00 */
[----:B------:R-:W-:Y:S01]  /*8a30*/  MOV R0, RZ ;  /* 0x000000ff00007202 */ /* 0x000fe20000000f00 */
[----:B----4-:R-:W-:Y:S01]  /*8a40*/  FADD.FTZ R6, R8, R6 ;  /* 0x0000000608067221 */ /* 0x010fe20000010000 */
[----:B------:R-:W-:-:S02]  /*8a50*/  FSETP.NE.FTZ.AND P2, PT, R4, RZ, PT ;  /* 0x000000ff0400720b */ /* 0x000fc40003f55000 */
[----:B------:R-:W-:Y:S02]  /*8a60*/  FSETP.NE.FTZ.AND P1, PT, R7, RZ, PT ;  /* 0x000000ff0700720b */ /* 0x000fe40003f35000 */
[----:B------:R-:W-:Y:S02]  /*8a70*/  FSETP.NE.FTZ.AND P0, PT, R6, RZ, PT ;  /* 0x000000ff0600720b */ /* 0x000fe40003f15000 */
[----:B------:R-:W-:Y:S02]  /*8a80*/  MOV R25, 0xff800000 ;  /* 0xff80000000197802 */ /* 0x000fe40000000f00 */
[----:B------:R-:W-:Y:S01]  /*8a90*/  MOV R24, 0xff800000 ;  /* 0xff80000000187802 */ /* 0x000fe20000000f00 */
[----:B------:R-:W1:Y:S01]  /*8aa0*/  @P3 MUFU.RCP R0, R5 ;  /* 0x0000000500003308 */ /* 0x000e620000001000 */
[----:B------:R-:W-:Y:S02]  /*8ab0*/  MOV R23, 0xff800000 ;  /* 0xff80000000177802 */ /* 0x000fe40000000f00 */
[----:B------:R-:W-:-:S03]  /*8ac0*/  MOV R22, 0xff800000 ;  /* 0xff80000000167802 */ /* 0x000fc60000000f00 */
[----:B------:R-:W-:Y:S02]  /*8ad0*/  @P1 MOV R10, 0x3f317218 ;  /* 0x3f317218000a1802 */ /* 0x000fe40000000f00 */
[----:B------:R-:W-:Y:S01]  /*8ae0*/  @P2 MUFU.RCP R3, R4 ;  /* 0x0000000400032308 */ /* 0x000fe20000001000 */
[----:B-1----:R-:W-:-:S07]  /*8af0*/  FMUL.FTZ R102, R0, R116 ;  /* 0x0000007400667220 */ /* 0x002fce0000410000 */
[----:B------:R-:W1:Y:S01]  /*8b00*/  @P2 MUFU.LG2 R4, R4 ;  /* 0x0000000400042308 */ /* 0x000e620000000c00 */
[C---:B------:R-:W-:Y:S02]  /*8b10*/  FMUL.FTZ R103, R0.reuse, R117 ;  /* 0x0000007500677220 */ /* 0x040fe40000410000 */
[C---:B------:R-:W-:Y:S02]  /*8b20*/  FMUL.FTZ R116, R0.reuse, R124 ;  /* 0x0000007c00747220 */ /* 0x040fe40000410000 */
[C---:B------:R-:W-:Y:S02]  /*8b30*/  FMUL.FTZ R117, R0.reuse, R125 ;  /* 0x0000007d00757220 */ /* 0x040fe40000410000 */
[C---:B------:R-:W-:Y:S01]  /*8b40*/  FMUL.FTZ R124, R0.reuse, R128 ;  /* 0x00000080007c7220 */ /* 0x040fe20000410000 */
[----:B------:R-:W-:Y:S01]  /*8b50*/  @P1 MUFU.RCP R2, R7 ;  /* 0x0000000700021308 */ /* 0x000fe20000001000 */
        /* <DEDUP_REMOVED lines=19> */
[----:B------:R-:W-:Y:S02]  /*8c90*/  FMUL.FTZ R81, R0, R97 ;  /* 0x0000006100517220 */ /* 0x000fe40000410000 */
[----:B------:R2:W3:Y:S01]  /*8ca0*/  @P1 MUFU.LG2 R0, R7 ;  /* 0x0000000700001308 */ /* 0x0004e20000000c00 */
[----:B-1----:R-:W-:-:S02]  /*8cb0*/  @P2 FMUL.FTZ R8, R4, 0.69314718246459960938 ;  /* 0x3f31721804082820 */ /* 0x002fc40000410000 */
[C---:B------:R-:W-:Y:S02]  /*8cc0*/  FMUL.FTZ R164, R3.reuse, R126 ;  /* 0x0000007e03a47220 */ /* 0x040fe40000410000 */
[C---:B------:R-:W-:Y:S02]  /*8cd0*/  FMUL.FTZ R165, R3.reuse, R127 ;  /* 0x0000007f03a57220 */ /* 0x040fe40000410000 */
[C---:B------:R-:W-:Y:S02]  /*8ce0*/  FMUL.FTZ R96, R3.reuse, R142 ;  /* 0x0000008e03607220 */ /* 0x040fe40000410000 */
[C---:B------:R-:W-:Y:S02]  /*8cf0*/  FMUL.FTZ R97, R3.reuse, R143 ;  /* 0x0000008f03617220 */ /* 0x040fe40000410000 */
[C---:B------:R-:W-:Y:S02]  /*8d00*/  FMUL.FTZ R162, R3.reuse, R118 ;  /* 0x0000007603a27220 */ /* 0x040fe40000410000 */
[----:B------:R-:W-:-:S02]  /*8d10*/  FMUL.FTZ R163, R3, R119 ;  /* 0x0000007703a37220 */ /* 0x000fc40000410000 */
[C---:B------:R-:W-:Y:S01]  /*8d20*/  FMUL.FTZ R126, R3.reuse, R66 ;  /* 0x00000042037e7220 */ /* 0x040fe20000410000 */
[----:B--2---:R-:W-:Y:S01]  /*8d30*/  @P2 MOV R7, 0x3f317218 ;  /* 0x3f31721800072802 */ /* 0x004fe20000000f00 */
[C---:B------:R-:W-:Y:S02]  /*8d40*/  FMUL.FTZ R127, R3.reuse, R67 ;  /* 0x00000043037f7220 */ /* 0x040fe40000410000 */
[----:B------:R-:W-:Y:S02]  /*8d50*/  FMUL.FTZ R142, R3, R82 ;  /* 0x00000052038e7220 */ /* 0x000fe40000410000 */
[----:B------:R-:W-:Y:S02]  /*8d60*/  @P2 FMUL.FTZ R4, R7, c[0x0][0x2d0] ;  /* 0x0000b40007042a20 */ /* 0x000fe40000410000 */
[----:B---3--:R-:W-:Y:S01]  /*8d70*/  @P1 FMUL.FTZ R7, R0, 0.69314718246459960938 ;  /* 0x3f31721800071820 */ /* 0x008fe20000410000 */
[----:B------:R-:W-:Y:S01]  /*8d80*/  MOV R0, RZ ;  /* 0x000000ff00007202 */ /* 0x000fe20000000f00 */
[----:B------:R-:W-:-:S02]  /*8d90*/  FMUL.FTZ R143, R3, R83 ;  /* 0x00000053038f7220 */ /* 0x000fc40000410000 */
[C---:B------:R-:W-:Y:S02]  /*8da0*/  FMUL.FTZ R130, R3.reuse, R130 ;  /* 0x0000008203827220 */ /* 0x040fe40000410000 */
[C---:B------:R-:W-:Y:S01]  /*8db0*/  FMUL.FTZ R131, R3.reuse, R131 ;  /* 0x0000008303837220 */ /* 0x040fe20000410000 */
[----:B------:R-:W1:Y:S01]  /*8dc0*/  @P0 MUFU.RCP R0, R6 ;  /* 0x0000000600000308 */ /* 0x000e620000001000 */
        /* <DEDUP_REMOVED lines=11> */
[----:B------:R-:W-:Y:S01]  /*8e80*/  FMUL.FTZ R83, R3, R99 ;  /* 0x0000006303537220 */ /* 0x000fe20000410000 */
[----:B------:R-:W-:Y:S01]  /*8e90*/  @P3 MOV R3, 0x3f317218 ;  /* 0x3f31721800033802 */ /* 0x000fe20000000f00 */
        /* <DEDUP_REMOVED lines=23> */
[----:B------:R-:W-:Y:S02]  /*9010*/  FMUL.FTZ R27, R2, R93 ;  /* 0x0000005d021b7220 */ /* 0x000fe40000410000 */
[----:B------:R-:W2:Y:S01]  /*9020*/  @P0 MUFU.LG2 R2, R6 ;  /* 0x0000000600020308 */ /* 0x000ea20000000c00 */
[----:B------:R-:W-:Y:S02]  /*9030*/  @P3 FMUL.FTZ R9, R5, 0.69314718246459960938 ;  /* 0x3f31721805093820 */ /* 0x000fe40000410000 */
[----:B------:R-:W-:Y:S02]  /*9040*/  @P3 FMUL.FTZ R5, R3, c[0x0][0x2d0] ;  /* 0x0000b40003053a20 */ /* 0x000fe40000410000 */
[----:B------:R-:W-:Y:S02]  /*9050*/  @P1 FMUL.FTZ R3, R10, c[0x0][0x2d0] ;  /* 0x0000b4000a031a20 */ /* 0x000fe40000410000 */
[----:B------:R-:W-:Y:S01]  /*9060*/  @P2 FFMA.FTZ R24, R4, R107, R8 ;  /* 0x0000006b04182223 */ /* 0x000fe20000010008 */
[----:B------:R-:W-:Y:S01]  /*9070*/  MOV R4, 0x1 ;  /* 0x0000000100047802 */ /* 0x000fe20000000f00 */
[----:B------:R-:W-:Y:S01]  /*9080*/  @P1 FFMA.FTZ R25, R3, R106, R7 ;  /* 0x0000006a03191223 */ /* 0x000fe20000010007 */
[----:B------:R-:W-:Y:S01]  /*9090*/  @P0 MOV R3, 0x3f317218 ;  /* 0x3f31721800030802 */ /* 0x000fe20000000f00 */
[----:B-1----:R-:W-:-:S02]  /*90a0*/  FMUL.FTZ R72, R0, R62 ;  /* 0x0000003e00487220 */ /* 0x002fc40000410000 */
[----:B------:R-:W-:Y:S02]  /*90b0*/  FMUL.FTZ R73, R0, R63 ;  /* 0x0000003f00497220 */ /* 0x000fe40000410000 */
[----:B------:R-:W-:Y:S02]  /*90c0*/  @P0 FMUL.FTZ R3, R3, c[0x0][0x2d0] ;  /* 0x0000b40003030a20 */ /* 0x000fe40000410000 */
[----:B--2---:R-:W-:Y:S02]  /*90d0*/  @P0 FMUL.FTZ R2, R2, 0.69314718246459960938 ;  /* 0x3f31721802020820 */ /* 0x004fe40000410000 */
        /* <DEDUP_REMOVED lines=21> */
[----:B------:R-:W-:Y:S01]  /*9230*/  FMUL.FTZ R45, R0, R95 ;  /* 0x0000005f002d7220 */ /* 0x000fe20000410000 */
[----:B------:R-:W-:Y:S01]  /*9240*/  PRMT R0, R4, 0x7610, R0 ;  /* 0x0000761004007816 */ /* 0x000fe20000000000 */
[----:B------:R-:W-:Y:S02]  /*9250*/  @P3 FFMA.FTZ R23, R5, R108, R9 ;  /* 0x0000006c05173223 */ /* 0x000fe40000010009 */
[----:B------:R-:W-:Y:S02]  /*9260*/  @P0 FFMA.FTZ R22, R3, R105, R2 ;  /* 0x0000006903160223 */ /* 0x000fe40000010002 */
.L_x_37:
[----:B--2---:R2:W5:Y:S04]  /*9270*/  LDL R6, [R1+0x10] ;  /* 0x0000100001067983 */ /* 0x0045680000100800 */
[----:B------:R-:W3:Y:S01]  /*9280*/  S2R R2, SR_TID.X ;  /* 0x0000000000027919 */ /* 0x000ee20000002100 */
[----:B------:R-:W-:Y:S01]  /*9290*/  BSSY B0, `(.L_x_57) ;  /* 0x0000011000007945 */ /* 0x000fe20003800000 */
[----:B---3--:R-:W-:-:S13]  /*92a0*/  LOP3.LUT P0, RZ, R2, 0x7f, RZ, 0xc0, !PT ;  /* 0x0000007f02ff7812 */ /* 0x008fda000780c0ff */
[----:B------:R-:W-:Y:S05]  /*92b0*/  @P0 BRA `(.L_x_58) ;  /* 0x000000e000000947 */ /* 0x000fea0003800000 */
[----:B--2---:R-:W2:Y:S01]  /*92c0*/  S2R R4, SR_LANEID ;  /* 0x0000000000047919 */ /* 0x004ea20000000000 */
[----:B------:R-:W-:Y:S01]  /*92d0*/  VOTEU.ANY UR4, UPT, PT ;  /* 0x0000000000047886 */ /* 0x000fe200038e0100 */
[----:B-1----:R-:W-:Y:S01]  /*92e0*/  IMAD.MOV.U32 R5, RZ, RZ, c[0x0][0x564] ;  /* 0x00015900ff057624 */ /* 0x002fe200078e00ff */
[----:B------:R-:W2:Y:S08]  /*92f0*/  FLO.U32 R3, UR4 ;  /* 0x0000000400037d00 */ /* 0x000eb000080e0000 */
[----:B------:R-:W1:Y:S01]  /*9300*/  POPC R2, UR4 ;  /* 0x0000000400027d09 */ /* 0x000e620008000000 */
[----:B--2---:R-:W-:Y:S01]  /*9310*/  ISETP.EQ.U32.AND P0, PT, R3, R4, PT ;  /* 0x000000040300720c */ /* 0x004fe20003f02070 */
[----:B------:R-:W-:-:S12]  /*9320*/  IMAD.MOV.U32 R4, RZ, RZ, c[0x0][0x560] ;  /* 0x00015800ff047624 */ /* 0x000fd800078e00ff */
[----:B-1----:R1:W2:Y:S04]  /*9330*/  @P0 ATOMG.E.ADD.STRONG.GPU PT, R2, [R4.64], R2 ;  /* 0x00000002040209a8 */ /* 0x0022a800081ee1c6 */
[----:B-1----:R-:W1:Y:S04]  /*9340*/  S2R R4, SR_LTMASK ;  /* 0x0000000000047919 */ /* 0x002e680000003900 */
[----:B--2---:R1:W2:Y:S02]  /*9350*/  SHFL.IDX PT, R3, R2, R3, 0x1f ;  /* 0x00001f0302037589 */ /* 0x0042a400000e0000 */
[----:B-1----:R-:W-:-:S06]  /*9360*/  LOP3.LUT R2, R4, UR4, RZ, 0xc0, !PT ;  /* 0x0000000404027c12 */ /* 0x002fcc000f8ec0ff */
[----:B------:R-:W2:Y:S02]  /*9370*/  POPC R2, R2 ;  /* 0x0000000200027309 */ /* 0x000ea40000000000 */
[----:B--2--5:R-:W-:-:S05]  /*9380*/  IADD3 R6, R3, c[0x0][0xc], R2 ;  /* 0x0000030003067a10 */ /* 0x024fca0007ffe002 */
[----:B------:R1:W-:Y:S02]  /*9390*/  STL [R1+0x10], R6 ;  /* 0x0000100601007387 */ /* 0x0003e40000100800 */
.L_x_58:
[----:B--2---:R-:W-:Y:S05]  /*93a0*/  BSYNC B0 ;  /* 0x0000000000007941 */ /* 0x004fea0003800000 */
.L_x_57:
[----:B------:R-:W-:Y:S01]  /*93b0*/  PRMT R0, R0, 0x9910, RZ ;  /* 0x0000991000007816 */ /* 0x000fe200000000ff */
[----:B------:R-:W-:Y:S01]  /*93c0*/  BSSY B1, `(.L_x_59) ;  /* 0x00003aa000017945 */ /* 0x000fe20003800000 */
[----:B-----5:R-:W-:Y:S02]  /*93d0*/  IMAD.MOV.U32 R74, RZ, RZ, R6 ;  /* 0x000000ffff4a7224 */ /* 0x020fe400078e0006 */
[----:B------:R-:W-:-:S13]  /*93e0*/  ISETP.NE.AND P0, PT, R0, RZ, PT ;  /* 0x000000ff0000720c */ /* 0x000fda0003f05270 */
[----:B------:R-:W-:Y:S05]  /*93f0*/  @!P0 BRA `(.L_x_60) ;  /* 0x00002cd000008947 */ /* 0x000fea0003800000 */
[----:B------:R-:W2:Y:S04]  /*9400*/  LDL R10, [R1+0x2c] ;  /* 0x00002c00010a7983 */ /* 0x000ea80000100800 */
[----:B------:R-:W3:Y:S04]  /*9410*/  LDL R7, [R1+0x30] ;  /* 0x0000300001077983 */ /* 0x000ee80000100800 */
[----:B-1----:R-:W4:Y:S04]  /*9420*/  LDL R6, [R1+0x64] ;  /* 0x0000640001067983 */ /* 0x002f280000100800 */
[----:B------:R-:W4:Y:S04]  /*9430*/  LDL R12, [R1+0x60] ;  /* 0x00006000010c7983 */ /* 0x000f280000100800 */
[----:B------:R-:W4:Y:S04]  /*9440*/  LDL R9, [R1+0x4] ;  /* 0x0000040001097983 */ /* 0x000f280000100800 */
[----:B------:R-:W4:Y:S01]  /*9450*/  LDL R8, [R1+0x28] ;  /* 0x0000280001087983 */ /* 0x000f220000100800 */
[----:B------:R-:W-:Y:S01]  /*9460*/  WARPSYNC 0xffffffff ;  /* 0xffffffff00007948 */ /* 0x000fe20003800000 */
[----:B------:R-:W-:-:S02]  /*9470*/  F2FP.PACK_AB R0, R103, R102 ;  /* 0x000000666700723e */ /* 0x000fc400000000ff */
[----:B------:R-:W-:Y:S01]  /*9480*/  BAR.SYNC.DEFER_BLOCKING 0x1, 0x80 ;  /* 0x0042000000007b1d */ /* 0x000fe20000010000 */
[----:B------:R-:W-:Y:S02]  /*9490*/  F2FP.PACK_AB R3, R163, R162 ;  /* 0x000000a2a303723e */ /* 0x000fe400000000ff */
[----:B------:R-:W-:Y:S02]  /*94a0*/  F2FP.PACK_AB R2, R117, R116 ;  /* 0x000000747502723e */ /* 0x000fe400000000ff */
[----:B------:R-:W-:Y:S02]  /*94b0*/  F2FP.PACK_AB R4, R47, R46 ;  /* 0x0000002e2f04723e */ /* 0x000fe400000000ff */
[----:B------:R-:W-:Y:S02]  /*94c0*/  F2FP.PACK_AB R5, R73, R72 ;  /* 0x000000484905723e */ /* 0x000fe400000000ff */
[----:B------:R-:W-:-:S04]  /*94d0*/  ISETP.NE.U32.AND P0, PT, RZ, c[0x0][0x508], PT ;  /* 0x00014200ff007a0c */ /* 0x000fc80003f05070 */
[----:B------:R-:W-:Y:S02]  /*94e0*/  ISETP.NE.AND.EX P1, PT, RZ, c[0x0][0x50c], PT, P0 ;  /* 0x00014300ff007a0c */ /* 0x000fe40003f25300 */
[----:B------:R-:W-:-:S04]  /*94f0*/  ISETP.NE.U32.AND P2, PT, RZ, c[0x0][0x500], PT ;  /* 0x00014000ff007a0c */ /* 0x000fc80003f45070 */
[----:B------:R-:W-:Y:S01]  /*9500*/  ISETP.NE.AND.EX P2, PT, RZ, c[0x0][0x504], PT, P2 ;  /* 0x00014100ff007a0c */ /* 0x000fe20003f45320 */
[----:B------:R-:W-:Y:S01]  /*9510*/  IMAD.MOV.U32 R11, RZ, RZ, c[0x0][0x388] ;  /* 0x0000e200ff0b7624 */ /* 0x000fe200078e00ff */
[----:B--2---:R1:W-:Y:S04]  /*9520*/  STS [R10+0x80], R0 ;  /* 0x000080000a007388 */ /* 0x0043e80000000800 */
[----:B------:R2:W-:Y:S04]  /*9530*/  STS [R10+0x280], R3 ;  /* 0x000280030a007388 */ /* 0x0005e80000000800 */
[----:B---3--:R3:W-:Y:S01]  /*9540*/  STS [R7], R2 ;  /* 0x0000000207007388 */ /* 0x0087e20000000800 */
[----:B-1----:R-:W-:-:S02]  /*9550*/  F2FP.PACK_AB R0, R165, R164 ;  /* 0x000000a4a500723e */ /* 0x002fc400000000ff */
[----:B--2---:R-:W-:-:S03]  /*9560*/  F2FP.PACK_AB R3, R29, R28 ;  /* 0x0000001c1d03723e */ /* 0x004fc600000000ff */
[----:B------:R1:W-:Y:S01]  /*9570*/  STS [R7+0x200], R0 ;  /* 0x0002000007007388 */ /* 0x0003e20000000800 */
[----:B---3--:R-:W-:-:S03]  /*9580*/  F2FP.PACK_AB R2, R57, R56 ;  /* 0x000000383902723e */ /* 0x008fc600000000ff */
[----:B------:R2:W-:Y:S04]  /*9590*/  STS [R10+0x1080], R3 ;  /* 0x001080030a007388 */ /* 0x0005e80000000800 */
[----:B------:R3:W-:Y:S01]  /*95a0*/  STS [R10+0x1280], R2 ;  /* 0x001280020a007388 */ /* 0x0007e20000000800 */
[----:B-1----:R-:W-:Y:S02]  /*95b0*/  F2FP.PACK_AB R0, R31, R30 ;  /* 0x0000001e1f00723e */ /* 0x002fe400000000ff */
[----:B--2---:R-:W-:-:S03]  /*95c0*/  F2FP.PACK_AB R3, R125, R124 ;  /* 0x0000007c7d03723e */ /* 0x004fc600000000ff */
[----:B------:R1:W-:Y:S01]  /*95d0*/  STS [R7+0x1000], R0 ;  /* 0x0010000007007388 */ /* 0x0003e20000000800 */
[----:B---3--:R-:W-:-:S03]  /*95e0*/  F2FP.PACK_AB R2, R131, R130 ;  /* 0x000000828302723e */ /* 0x008fc600000000ff */
[----:B------:R2:W-:Y:S04]  /*95f0*/  STS [R7+0x1200], R4 ;  /* 0x0012000407007388 */ /* 0x0005e80000000800 */
[----:B----4-:R3:W-:Y:S04]  /*9600*/  STS [R6+0x80], R3 ;  /* 0x0000800306007388 */ /* 0x0107e80000000800 */
[----:B------:R4:W-:Y:S01]  /*9610*/  STS [R6+0x280], R2 ;  /* 0x0002800206007388 */ /* 0x0009e20000000800 */
[----:B-1----:R-:W-:Y:S02]  /*9620*/  F2FP.PACK_AB R0, R129, R128 ;  /* 0x000000808100723e */ /* 0x002fe400000000ff */
[----:B--2---:R-:W-:-:S03]  /*9630*/  F2FP.PACK_AB R4, R33, R32 ;  /* 0x000000202104723e */ /* 0x004fc600000000ff */
[----:B------:R1:W-:Y:S01]  /*9640*/  STS [R12], R0 ;  /* 0x000000000c007388 */ /* 0x0003e20000000800 */
[----:B---3--:R-:W-:Y:S02]  /*9650*/  F2FP.PACK_AB R3, R97, R96 ;  /* 0x000000606103723e */ /* 0x008fe400000000ff */
[----:B----4-:R-:W-:-:S03]  /*9660*/  F2FP.PACK_AB R2, R69, R68 ;  /* 0x000000444502723e */ /* 0x010fc600000000ff */
[----:B------:R2:W-:Y:S04]  /*9670*/  STS [R12+0x200], R3 ;  /* 0x000200030c007388 */ /* 0x0005e80000000800 */
[----:B------:R3:W-:Y:S04]  /*9680*/  STS [R6+0x1080], R4 ;  /* 0x0010800406007388 */ /* 0x0007e80000000800 */
[----:B------:R4:W-:Y:S01]  /*9690*/  STS [R6+0x1280], R2 ;  /* 0x0012800206007388 */ /* 0x0009e20000000800 */
[----:B-1----:R-:W-:-:S05]  /*96a0*/  F2FP.PACK_AB R0, R35, R34 ;  /* 0x000000222300723e */ /* 0x002fca00000000ff */
[----:B------:R1:W-:Y:S01]  /*96b0*/  STS [R12+0x1000], R0 ;  /* 0x001000000c007388 */ /* 0x0003e20000000800 */
[----:B--2---:R-:W-:Y:S02]  /*96c0*/  F2FP.PACK_AB R3, R141, R140 ;  /* 0x0000008c8d03723e */ /* 0x004fe400000000ff */
        /* <DEDUP_REMOVED lines=19> */
[----:B------:R3:W-:Y:S01]  /*9800*/  STS [R6+0x2080], R3 ;  /* 0x0020800306007388 */ /* 0x0007e20000000800 */
[----:B-1----:R-:W-:-:S03]  /*9810*/  F2FP.PACK_AB R0, R161, R160 ;  /* 0x000000a0a100723e */ /* 0x002fc600000000ff */
[----:B------:R1:W-:Y:S04]  /*9820*/  STS [R6+0x2280], R2 ;  /* 0x0022800206007388 */ /* 0x0003e80000000800 */
[----:B------:R4:W-:Y:S01]  /*9830*/  STS [R12+0x2000], R0 ;  /* 0x002000000c007388 */ /* 0x0009e20000000800 */
[----:B--2---:R-:W-:Y:S02]  /*9840*/  F2FP.PACK_AB R4, R39, R38 ;  /* 0x000000262704723e */ /* 0x004fe400000000ff */
[----:B---3--:R-:W-:Y:S02]  /*9850*/  F2FP.PACK_AB R3, R127, R126 ;  /* 0x0000007e7f03723e */ /* 0x008fe400000000ff */
[----:B-1----:R-:W-:-:S03]  /*9860*/  F2FP.PACK_AB R2, R59, R58 ;  /* 0x0000003a3b02723e */ /* 0x002fc600000000ff */
[----:B------:R1:W-:Y:S01]  /*9870*/  STS [R12+0x2200], R3 ;  /* 0x002200030c007388 */ /* 0x0003e20000000800 */
[----:B----4-:R-:W-:-:S03]  /*9880*/  F2FP.PACK_AB R0, R41, R40 ;  /* 0x000000282900723e */ /* 0x010fc600000000ff */
[----:B------:R2:W-:Y:S04]  /*9890*/  STS [R6+0x3080], R4 ;  /* 0x0030800406007388 */ /* 0x0005e80000000800 */
[----:B------:R3:W-:Y:S04]  /*98a0*/  STS [R6+0x3280], R2 ;  /* 0x0032800206007388 */ /* 0x0007e80000000800 */
[----:B------:R4:W-:Y:S04]  /*98b0*/  STS [R12+0x3000], R0 ;  /* 0x003000000c007388 */ /* 0x0009e80000000800 */
[----:B------:R-:W-:Y:S01]  /*98c0*/  STS [R12+0x3200], R5 ;  /* 0x003200050c007388 */ /* 0x000fe20000000800 */
[----:B-1----:R-:W-:-:S02]  /*98d0*/  F2FP.PACK_AB R3, R169, R168 ;  /* 0x000000a8a903723e */ /* 0x002fc400000000ff */
[----:B--2---:R-:W-:Y:S02]  /*98e0*/  F2FP.PACK_AB R4, R101, R100 ;  /* 0x000000646504723e */ /* 0x004fe400000000ff */
[----:B---3--:R-:W-:-:S03]  /*98f0*/  F2FP.PACK_AB R2, R167, R166 ;  /* 0x000000a6a702723e */ /* 0x008fc600000000ff */
[----:B------:R1:W-:Y:S01]  /*9900*/  STS [R10+0x4080], R4 ;  /* 0x004080040a007388 */ /* 0x0003e20000000800 */
[----:B----4-:R-:W-:-:S03]  /*9910*/  F2FP.PACK_AB R0, R143, R142 ;  /* 0x0000008e8f00723e */ /* 0x010fc600000000ff */
[----:B------:R2:W-:Y:S04]  /*9920*/  STS [R10+0x4280], R3 ;  /* 0x004280030a007388 */ /* 0x0005e80000000800 */
[----:B------:R3:W-:Y:S04]  /*9930*/  STS [R7+0x4000], R2 ;  /* 0x0040000207007388 */ /* 0x0007e80000000800 */
[----:B------:R4:W-:Y:S01]  /*9940*/  STS [R7+0x4200], R0 ;  /* 0x0042000007007388 */ /* 0x0009e20000000800 */
[----:B-1----:R-:W-:Y:S02]  /*9950*/  F2FP.PACK_AB R4, R67, R66 ;  /* 0x000000424304723e */ /* 0x002fe400000000ff */
[----:B--2---:R-:W-:-:S03]  /*9960*/  F2FP.PACK_AB R3, R71, R70 ;  /* 0x000000464703723e */ /* 0x004fc600000000ff */
[----:B------:R-:W-:Y:S01]  /*9970*/  STS [R10+0x5080], R4 ;  /* 0x005080040a007388 */ /* 0x000fe20000000800 */
[----:B---3--:R-:W-:-:S03]  /*9980*/  F2FP.PACK_AB R2, R53, R52 ;  /* 0x000000343502723e */ /* 0x008fc600000000ff */
[----:B------:R1:W-:Y:S01]  /*9990*/  STS [R10+0x5280], R3 ;  /* 0x005280030a007388 */ /* 0x0003e20000000800 */
[----:B----4-:R-:W-:-:S03]  /*99a0*/  F2FP.PACK_AB R0, R63, R62 ;  /* 0x0000003e3f00723e */ /* 0x010fc600000000ff */
[----:B------:R2:W-:Y:S04]  /*99b0*/  STS [R7+0x5000], R2 ;  /* 0x0050000207007388 */ /* 0x0005e80000000800 */
[----:B------:R3:W-:Y:S01]  /*99c0*/  STS [R7+0x5200], R0 ;  /* 0x0052000007007388 */ /* 0x0007e20000000800 */
[----:B-1----:R-:W-:-:S03]  /*99d0*/  F2FP.PACK_AB R3, R85, R84 ;  /* 0x000000545503723e */ /* 0x002fc600000000ff */
[----:B------:R-:W4:Y:S01]  /*99e0*/  LDL.LU R10, [R1+0x18] ;  /* 0x00001800010a7983 */ /* 0x000f220000300800 */
[----:B------:R-:W-:Y:S02]  /*99f0*/  @P1 LEA R4, P0, R9, c[0x0][0x508], 0x2 ;  /* 0x0001420009041a11 */ /* 0x000fe400078010ff */
[----:B--2---:R-:W-:Y:S01]  /*9a00*/  F2FP.PACK_AB R2, R87, R86 ;  /* 0x000000565702723e */ /* 0x004fe200000000ff */
[----:B------:R1:W-:Y:S01]  /*9a10*/  STS [R6+0x4080], R3 ;  /* 0x0040800306007388 */ /* 0x0003e20000000800 */
[----:B------:R-:W-:Y:S02]  /*9a20*/  @P1 LEA.HI.X R5, R9, c[0x0][0x50c], R8, 0x2, P0 ;  /* 0x0001430009051a11 */ /* 0x000fe400000f1408 */
[----:B---3--:R-:W-:Y:S01]  /*9a30*/  F2FP.PACK_AB R0, R81, R80 ;  /* 0x000000505100723e */ /* 0x008fe200000000ff */
[----:B------:R2:W-:Y:S04]  /*9a40*/  STS [R6+0x4280], R2 ;  /* 0x0042800206007388 */ /* 0x0005e80000000800 */
[----:B------:R3:W-:Y:S01]  /*9a50*/  STS [R12+0x4000], R0 ;  /* 0x004000000c007388 */ /* 0x0007e20000000800 */
[----:B-1----:R-:W-:-:S02]  /*9a60*/  F2FP.PACK_AB R3, R83, R82 ;  /* 0x000000525303723e */ /* 0x002fc400000000ff */
[----:B--2---:R-:W-:-:S03]  /*9a70*/  F2FP.PACK_AB R2, R43, R42 ;  /* 0x0000002a2b02723e */ /* 0x004fc600000000ff */
[----:B------:R1:W-:Y:S01]  /*9a80*/  STS [R12+0x4200], R3 ;  /* 0x004200030c007388 */ /* 0x0003e20000000800 */
[----:B---3--:R-:W-:-:S03]  /*9a90*/  F2FP.PACK_AB R0, R55, R54 ;  /* 0x000000363700723e */ /* 0x008fc600000000ff */
[----:B------:R2:W-:Y:S04]  /*9aa0*/  STS [R6+0x5080], R2 ;  /* 0x0050800206007388 */ /* 0x0005e80000000800 */
[----:B------:R3:W-:Y:S01]  /*9ab0*/  STS [R6+0x5280], R0 ;  /* 0x0052800006007388 */ /* 0x0007e20000000800 */
[----:B-1----:R-:W-:Y:S01]  /*9ac0*/  F2FP.PACK_AB R3, R27, R26 ;  /* 0x0000001a1b03723e */ /* 0x002fe200000000ff */
[----:B--2---:R-:W-:-:S04]  /*9ad0*/  IMAD.MOV.U32 R2, RZ, RZ, RZ ;  /* 0x000000ffff027224 */ /* 0x004fc800078e00ff */
[----:B------:R1:W-:Y:S01]  /*9ae0*/  STS [R12+0x5000], R3 ;  /* 0x005000030c007388 */ /* 0x0003e20000000800 */
[----:B---3--:R-:W-:Y:S01]  /*9af0*/  F2FP.PACK_AB R0, R45, R44 ;  /* 0x0000002c2d00723e */ /* 0x008fe200000000ff */
[----:B------:R-:W-:-:S04]  /*9b00*/  IMAD.MOV.U32 R6, RZ, RZ, 0x4 ;  /* 0x00000004ff067424 */ /* 0x000fc800078e00ff */
[----:B------:R2:W-:Y:S01]  /*9b10*/  STS [R12+0x5200], R0 ;  /* 0x005200000c007388 */ /* 0x0005e20000000800 */
[----:B------:R-:W-:-:S03]  /*9b20*/  IMAD.WIDE R6, R9, R6, c[0x0][0x500] ;  /* 0x0001400009067625 */ /* 0x000fc600078e0206 */
[----:B------:R-:W-:Y:S06]  /*9b30*/  BAR.SYNC.DEFER_BLOCKING 0x1, 0x80 ;  /* 0x0042000000007b1d */ /* 0x000fec0000010000 */
[----:B------:R2:W5:Y:S04]  /*9b40*/  @P1 LDG.E R11, [R4.64] ;  /* 0x00000006040b1981 */ /* 0x000568000c1e1900 */
[----:B------:R2:W5:Y:S01]  /*9b50*/  @P2 LDG.E R2, [R6.64] ;  /* 0x0000000606022981 */ /* 0x000562000c1e1900 */
[----:B----4-:R-:W-:-:S04]  /*9b60*/  ISETP.NE.AND P0, PT, R10, RZ, PT ;  /* 0x000000ff0a00720c */ /* 0x010fc80003f05270 */
[----:B-1----:R-:W-:Y:S01]  /*9b70*/  SEL R3, R10, c[0x0][0x3d4], P0 ;  /* 0x0000f5000a037a07 */ /* 0x002fe20000000000 */
[----:B------:R-:W-:Y:S05]  /*9b80*/  @P1 BRA `(.L_x_61) ;  /* 0x0000004000001947 */ /* 0x000fea0003800000 */
[----:B--2---:R-:W-:Y:S05]  /*9b90*/  @!P2 BRA `(.L_x_61) ;  /* 0x000000300000a947 */ /* 0x004fea0003800000 */
[----:B------:R1:W2:Y:S04]  /*9ba0*/  LDG.E R0, [R6.64] ;  /* 0x0000000606007981 */ /* 0x0002a8000c1e1900 */
[----:B-1----:R-:W2:Y:S02]  /*9bb0*/  LDG.E R6, [R6.64+0x4] ;  /* 0x0000040606067981 */ /* 0x002ea4000c1e1900 */
[----:B--2--5:R-:W-:Y:S02]  /*9bc0*/  IADD3 R11, -R0, R6, RZ ;  /* 0x00000006000b7210 */ /* 0x024fe40007ffe1ff */
.L_x_61:
[----:B--2---:R-:W2:Y:S04]  /*9bd0*/  LDL R4, [R1+0xb0] ;  /* 0x0000b00001047983 */ /* 0x004ea80000100800 */
[----:B------:R-:W2:Y:S04]  /*9be0*/  LDL R75, [R1+0x14] ;  /* 0x00001400014b7983 */ /* 0x000ea80000100800 */
[----:B------:R-:W3:Y:S04]  /*9bf0*/  LDL R77, [R1+0x20] ;  /* 0x00002000014d7983 */ /* 0x000ee80000100800 */
[----:B------:R-:W4:Y:S04]  /*9c00*/  LDL R13, [R1+0x74] ;  /* 0x00007400010d7983 */ /* 0x000f280000100800 */
[----:B------:R-:W3:Y:S04]  /*9c10*/  LDL R78, [R1+0xac] ;  /* 0x0000ac00014e7983 */ /* 0x000ee80000100800 */
[----:B------:R-:W4:Y:S01]  /*9c20*/  LDL.LU R76, [R1+0x24] ;  /* 0x00002400014c7983 */ /* 0x000f220000300800 */
[----:B------:R-:W-:Y:S01]  /*9c30*/  IMAD.MOV.U32 R0, RZ, RZ, 0x368 ;  /* 0x00000368ff007424 */ /* 0x000fe200078e00ff */
[----:B------:R-:W-:-:S04]  /*9c40*/  ISETP.GT.AND P2, PT, R3, 0x1, PT ;  /* 0x000000010300780c */ /* 0x000fc80003f44270 */
[----:B------:R-:W-:-:S04]  /*9c50*/  SEL R0, R0, 0x328, P2 ;  /* 0x0000032800007807 */ /* 0x000fc80001000000 */
[----:B------:R1:W1:Y:S08]  /*9c60*/  LDC.64 R6, c[0x0][R0+0x170] ;  /* 0x00005c0000067b82 */ /* 0x0002700000000a00 */
[----:B------:R1:W3:Y:S08]  /*9c70*/  LDC.64 R14, c[0x0][R0+0x168] ;  /* 0x00005a00000e7b82 */ /* 0x0002f00000000a00 */
[----:B------:R1:W2:Y:S08]  /*9c80*/  LDC.64 R18, c[0x0][R0+0x178] ;  /* 0x00005e0000127b82 */ /* 0x0002b00000000a00 */
[----:B------:R1:W2:Y:S01]  /*9c90*/  LDC.64 R20, c[0x0][R0+0x160] ;  /* 0x0000580000147b82 */ /* 0x0002a20000000a00 */
[----:B------:R-:W-:-:S04]  /*9ca0*/  ISETP.NE.U32.AND P0, PT, RZ, c[0x0][0x500], PT ;  /* 0x00014000ff007a0c */ /* 0x000fc80003f05070 */
[----:B------:R-:W-:Y:S01]  /*9cb0*/  ISETP.NE.AND.EX P0, PT, RZ, c[0x0][0x504], PT, P0 ;  /* 0x00014100ff007a0c */ /* 0x000fe20003f05300 */
[----:B-1----:R-:W-:-:S05]  /*9cc0*/  IMAD.MOV.U32 R0, RZ, RZ, c[0x0][0x4e8] ;  /* 0x00013a00ff007624 */ /* 0x002fca00078e00ff */
[----:B------:R-:W-:Y:S02]  /*9cd0*/  ISETP.NE.AND P5, PT, R0, 0x1, PT ;  /* 0x000000010000780c */ /* 0x000fe40003fa5270 */
[----:B------:R-:W-:-:S05]  /*9ce0*/  SEL R0, R9, RZ, !P0 ;  /* 0x000000ff09007207 */ /* 0x000fca0004000000 */
[----:B------:R-:W-:Y:S01]  /*9cf0*/  IMAD R3, R7, R0, RZ ;  /* 0x0000000007037224 */ /* 0x000fe200078e02ff */
[----:B------:R-:W1:Y:S01]  /*9d00*/  S2R R79, SR_TID.X ;  /* 0x00000000004f7919 */ /* 0x000e620000002100 */
[----:B-----5:R-:W-:Y:S02]  /*9d10*/  SHF.R.S32.HI R17, RZ, 0x1f, R2 ;  /* 0x0000001fff117819 */ /* 0x020fe40000011402 */
[----:B-1----:R-:W-:-:S04]  /*9d20*/  SHF.R.S32.HI R16, RZ, 0x1f, R79 ;  /* 0x0000001fff107819 */ /* 0x002fc8000001144f */
[----:B------:R-:W-:-:S04]  /*9d30*/  LEA.HI R16, R16, R79, RZ, 0x5 ;  /* 0x0000004f10107211 */ /* 0x000fc800078f28ff */
[----:B------:R-:W-:-:S05]  /*9d40*/  LOP3.LUT R16, R16, 0xffffffe0, RZ, 0xc0, !PT ;  /* 0xffffffe010107812 */ /* 0x000fca00078ec0ff */
[----:B------:R-:W-:Y:S02]  /*9d50*/  IMAD.IADD R16, R79, 0x1, -R16 ;  /* 0x000000014f107824 */ /* 0x000fe400078e0a10 */
[----:B--2---:R-:W-:Y:S01]  /*9d60*/  IMAD R10, R75, 0x80, R4 ;  /* 0x000000804b0a7824 */ /* 0x004fe200078e0204 */
[----:B------:R-:W-:-:S03]  /*9d70*/  SEL R4, R8, RZ, !P0 ;  /* 0x000000ff08047207 */ /* 0x000fc60004000000 */
[----:B------:R-:W-:-:S04]  /*9d80*/  @P5 IMAD.HI.U32 R8, R10, c[0x0][0x4ec], RZ ;  /* 0x00013b000a085a27 */ /* 0x000fc800078e00ff */
[C---:B------:R-:W-:Y:S02]  /*9d90*/  IMAD R12, R6.reuse, R4, R3 ;  /* 0x00000004060c7224 */ /* 0x040fe400078e0203 */
[----:B------:R-:W-:-:S04]  /*9da0*/  IMAD.WIDE.U32 R4, R6, R0, RZ ;  /* 0x0000000006047225 */ /* 0x000fc800078e00ff */
[----:B---3--:R-:W-:-:S04]  /*9db0*/  IMAD.WIDE.U32 R6, R14, R77, RZ ;  /* 0x0000004d0e067225 */ /* 0x008fc800078e00ff */
[----:B------:R-:W-:Y:S01]  /*9dc0*/  IMAD.MOV.U32 R3, RZ, RZ, R10 ;  /* 0x000000ffff037224 */ /* 0x000fe200078e000a */
[----:B------:R-:W-:Y:S01]  /*9dd0*/  @P5 SHF.R.U32.HI R3, RZ, c[0x0][0x4f0], R8 ;  /* 0x00013c00ff035a19 */ /* 0x000fe20000011608 */
[----:B------:R-:W-:Y:S01]  /*9de0*/  IMAD R9, R15, R77, RZ ;  /* 0x0000004d0f097224 */ /* 0x000fe200078e02ff */
[----:B----4-:R-:W-:Y:S01]  /*9df0*/  SEL R8, R13, RZ, P2 ;  /* 0x000000ff0d087207 */ /* 0x010fe20001000000 */
[----:B------:R-:W-:Y:S01]  /*9e00*/  IMAD.IADD R12, R5, 0x1, R12 ;  /* 0x00000001050c7824 */ /* 0x000fe200078e020c */
[----:B------:R-:W-:Y:S01]  /*9e10*/  IADD3 R13, P1, P0, R4, R6, R2 ;  /* 0x00000006040d7210 */ /* 0x000fe2000783e002 */
[----:B------:R-:W-:Y:S02]  /*9e20*/  IMAD.IADD R4, R7, 0x1, R9 ;  /* 0x0000000107047824 */ /* 0x000fe400078e0209 */
[----:B------:R-:W-:Y:S02]  /*9e30*/  IMAD R9, R19, R8, RZ ;  /* 0x0000000813097224 */ /* 0x000fe400078e02ff */
[----:B------:R-:W-:-:S02]  /*9e40*/  IMAD.MOV R5, RZ, RZ, -R3 ;  /* 0x000000ffff057224 */ /* 0x000fc400078e0a03 */
[----:B------:R-:W-:Y:S01]  /*9e50*/  IMAD.WIDE.U32 R6, R18, R8, RZ ;  /* 0x0000000812067225 */ /* 0x000fe200078e00ff */
[----:B------:R-:W-:-:S03]  /*9e60*/  IADD3.X R12, R12, R4, R17, P1, P0 ;  /* 0x000000040c0c7210 */ /* 0x000fc60000fe0411 */
[----:B------:R-:W-:Y:S01]  /*9e70*/  IMAD R4, R5, c[0x0][0x4e8], R10 ;  /* 0x00013a0005047a24 */ /* 0x000fe200078e020a */
[----:B------:R-:W-:Y:S01]  /*9e80*/  IADD3 R6, P1, P0, R3, R13, R6 ;  /* 0x0000000d03067210 */ /* 0x000fe2000783e006 */
[----:B------:R-:W-:Y:S01]  /*9e90*/  IMAD.IADD R9, R7, 0x1, R9 ;  /* 0x0000000107097824 */ /* 0x000fe200078e0209 */
[----:B------:R-:W-:Y:S01]  /*9ea0*/  SHF.R.S32.HI R5, RZ, 0x1f, R3 ;  /* 0x0000001fff057819 */ /* 0x000fe20000011403 */
[----:B------:R-:W-:Y:S01]  /*9eb0*/  IMAD R3, R21, R4, RZ ;  /* 0x0000000415037224 */ /* 0x000fe200078e02ff */
[----:B------:R-:W-:Y:S02]  /*9ec0*/  SHF.R.S32.HI R8, RZ, 0x1f, R4 ;  /* 0x0000001fff087819 */ /* 0x000fe40000011404 */
[----:B------:R-:W-:Y:S01]  /*9ed0*/  IADD3.X R7, R5, R12, R9, P1, P0 ;  /* 0x0000000c05077210 */ /* 0x000fe20000fe0409 */
[----:B------:R-:W-:Y:S02]  /*9ee0*/  IMAD.MOV.U32 R9, RZ, RZ, c[0x0][0x4a8] ;  /* 0x00012a00ff097624 */ /* 0x000fe400078e00ff */
[----:B------:R-:W-:-:S02]  /*9ef0*/  IMAD R3, R20, R8, R3 ;  /* 0x0000000814037224 */ /* 0x000fc400078e0203 */
[----:B------:R-:W-:Y:S01]  /*9f00*/  IMAD.WIDE.U32 R4, R20, R4, R6 ;  /* 0x0000000414047225 */ /* 0x000fe200078e0006 */
[----:B------:R-:W-:-:S03]  /*9f10*/  SEL R6, R9, c[0x0][0x450], P2 ;  /* 0x0001140009067a07 */ /* 0x000fc60001000000 */
[----:B------:R-:W-:Y:S02]  /*9f20*/  IMAD.MOV.U32 R7, RZ, RZ, c[0x0][0x4ac] ;  /* 0x00012b00ff077624 */ /* 0x000fe400078e00ff */
[----:B------:R-:W-:Y:S01]  /*9f30*/  IMAD.IADD R3, R5, 0x1, R3 ;  /* 0x0000000105037824 */ /* 0x000fe200078e0203 */
[----:B------:R-:W-:Y:S02]  /*9f40*/  LEA R5, P0, R4, R6, 0x2 ;  /* 0x0000000604057211 */ /* 0x000fe400078010ff */
[----:B------:R-:W-:-:S04]  /*9f50*/  SEL R7, R7, c[0x0][0x454], P2 ;  /* 0x0001150007077a07 */ /* 0x000fc80001000000 */
[----:B------:R-:W-:Y:S01]  /*9f60*/  LEA.HI.X R3, R4, R7, R3, 0x2, P0 ;  /* 0x0000000704037211 */ /* 0x000fe200000f1403 */
[----:B------:R-:W-:Y:S04]  /*9f70*/  SHFL.IDX PT, R14, R5, RZ, 0x1c1f ;  /* 0x001c1fff050e7589 */ /* 0x000fe800000e0000 */
[----:B------:R-:W1:Y:S04]  /*9f80*/  SHFL.IDX PT, R15, R3, RZ, 0x1c1f ;  /* 0x001c1fff030f7589 */ /* 0x000e6800000e0000 */
[----:B------:R-:W-:Y:S04]  /*9f90*/  SHFL.IDX PT, R12, R5, 0x1, 0x1c1f ;  /* 0x003c1f00050c7f89 */ /* 0x000fe800000e0000 */
[----:B------:R-:W2:Y:S04]  /*9fa0*/  SHFL.IDX PT, R13, R3, 0x1, 0x1c1f ;  /* 0x003c1f00030d7f89 */ /* 0x000ea800000e0000 */
[----:B------:R-:W-:Y:S04]  /*9fb0*/  SHFL.IDX PT, R9, R3, 0x2, 0x1c1f ;  /* 0x005c1f0003097f89 */ /* 0x000fe800000e0000 */
[----:B------:R3:W-:Y:S01]  /*9fc0*/  SHFL.IDX PT, R7, R3, 0x3, 0x1c1f ;  /* 0x007c1f0003077f89 */ /* 0x0007e200000e0000 */
[----:B------:R-:W-:Y:S01]  /*9fd0*/  IMAD R4, R11, c[0x0][0x4e8], RZ ;  /* 0x00013a000b047a24 */ /* 0x000fe200078e02ff */
[----:B------:R-:W-:-:S02]  /*9fe0*/  LOP3.LUT P0, RZ, R16, 0x3, RZ, 0xc0, !PT ;  /* 0x0000000310ff7812 */ /* 0x000fc4000780c0ff */
[----:B------:R-:W4:Y:S01]  /*9ff0*/  SHFL.IDX PT, R8, R5, 0x2, 0x1c1f ;  /* 0x005c1f0005087f89 */ /* 0x000f2200000e0000 */
[----:B---3--:R-:W-:-:S05]  /*a000*/  IMAD R3, R75, 0x80, R78 ;  /* 0x000000804b037824 */ /* 0x008fca00078e024e */
[C---:B------:R-:W-:Y:S02]  /*a010*/  IADD3 R16, R3.reuse, 0x8, RZ ;  /* 0x0000000803107810 */ /* 0x040fe40007ffe0ff */
[CC--:B------:R-:W-:Y:S02]  /*a020*/  ISETP.GE.OR P4, PT, R3.reuse, R4.reuse, P0 ;  /* 0x000000040300720c */ /* 0x0c0fe40000786670 */
[----:B------:R-:W-:Y:S02]  /*a030*/  IADD3 R11, R3, 0x40, RZ ;  /* 0x00000040030b7810 */ /* 0x000fe40007ffe0ff */
[-C--:B------:R-:W-:Y:S02]  /*a040*/  ISETP.GE.OR P3, PT, R16, R4.reuse, P0 ;  /* 0x000000041000720c */ /* 0x080fe40000766670 */
[CC--:B------:R-:W-:Y:S01]  /*a050*/  ISETP.GE.OR P1, PT, R11.reuse, R4.reuse, P0 ;  /* 0x000000040b00720c */ /* 0x0c0fe20000726670 */
[----:B------:R3:W3:Y:S06]  /*a060*/  SHFL.IDX PT, R6, R5, 0x3, 0x1c1f ;  /* 0x007c1f0005067f89 */ /* 0x0006ec00000e0000 */
[----:B-1----:R1:W-:Y:S04]  /*a070*/  @!P4 ST.E [R14.64], R23 ;  /* 0x000000170e00c985 */ /* 0x0023e8000c101906 */
[----:B--2---:R1:W-:Y:S01]  /*a080*/  @!P3 ST.E [R12.64], R24 ;  /* 0x000000180c00b985 */ /* 0x0043e2000c101906 */
[----:B------:R-:W-:-:S03]  /*a090*/  ISETP.GE.AND P3, PT, R11, R4, PT ;  /* 0x000000040b00720c */ /* 0x000fc60003f66270 */
[----:B----4-:R1:W-:Y:S01]  /*a0a0*/  @!P1 ST.E [R8.64], R25 ;  /* 0x0000001908009985 */ /* 0x0103e2000c101906 */
[----:B------:R-:W-:Y:S02]  /*a0b0*/  LOP3.LUT R76, R76, 0xfffffffd, RZ, 0xc0, !PT ;  /* 0xfffffffd4c4c7812 */ /* 0x000fe400078ec0ff */
[----:B---3--:R-:W-:-:S04]  /*a0c0*/  IADD3 R5, R3, 0x48, RZ ;  /* 0x0000004803057810 */ /* 0x008fc80007ffe0ff */
[----:B------:R-:W-:Y:S02]  /*a0d0*/  ISETP.GE.AND P1, PT, R5, R4, PT ;  /* 0x000000040500720c */ /* 0x000fe40003f26270 */
[----:B------:R-:W-:-:S04]  /*a0e0*/  LOP3.LUT R76, R76, 0xfffffffe, RZ, 0xc0, !PT ;  /* 0xfffffffe4c4c7812 */ /* 0x000fc800078ec0ff */
[----:B------:R-:W-:-:S07]  /*a0f0*/  @P3 LOP3.LUT R76, R76, 0x1, RZ, 0xfc, !PT ;  /* 0x000000014c4c3812 */ /* 0x000fce00078efcff */
[----:B------:R-:W-:-:S05]  /*a100*/  @P1 LOP3.LUT R76, R76, 0x2, RZ, 0xfc, !PT ;  /* 0x000000024c4c1812 */ /* 0x000fca00078efcff */
[----:B------:R1:W-:Y:S01]  /*a110*/  STL [R1+0x24], R76 ;  /* 0x0000244c01007387 */ /* 0x0003e20000100800 */
[-C--:B------:R-:W-:Y:S02]  /*a120*/  ISETP.GE.OR P0, PT, R5, R4.reuse, P0 ;  /* 0x000000040500720c */ /* 0x080fe40000706670 */
[----:B------:R-:W-:-:S11]  /*a130*/  ISETP.GE.AND P6, PT, R16, R4, PT ;  /* 0x000000041000720c */ /* 0x000fd60003fc6270 */
[----:B------:R1:W-:Y:S01]  /*a140*/  @!P0 ST.E [R6.64], R22 ;  /* 0x0000001606008985 */ /* 0x0003e2000c101906 */
[----:B------:R-:W-:Y:S01]  /*a150*/  ISETP.GE.AND P0, PT, R3, R4, PT ;  /* 0x000000040300720c */ /* 0x000fe20003f06270 */
[----:B------:R-:W-:Y:S05]  /*a160*/  @P2 BRA `(.L_x_62) ;  /* 0x0000093000002947 */ /* 0x000fea0003800000 */
[----:B------:R-:W2:Y:S04]  /*a170*/  LDL R18, [R1+0x78] ;  /* 0x0000780001127983 */ /* 0x000ea80000100800 */
[----:B------:R-:W3:Y:S01]  /*a180*/  S2R R79, SR_TID.X ;  /* 0x00000000004f7919 */ /* 0x000ee20000002100 */
[----:B------:R-:W-:Y:S02]  /*a190*/  IMAD R3, R17, c[0x0][0x3a0], RZ ;  /* 0x0000e80011037a24 */ /* 0x000fe400078e02ff */
[----:B-1----:R-:W-:-:S04]  /*a1a0*/  IMAD.WIDE.U32 R6, R2, c[0x0][0x3a0], RZ ;  /* 0x0000e80002067a25 */ /* 0x002fc800078e00ff */
[----:B------:R-:W-:Y:S01]  /*a1b0*/  IMAD R2, R2, c[0x0][0x3a4], R3 ;  /* 0x0000e90002027a24 */ /* 0x000fe200078e0203 */
[--C-:B---3--:R-:W-:Y:S02]  /*a1c0*/  SHF.R.S32.HI R78, RZ, 0x1f, R79.reuse ;  /* 0x0000001fff4e7819 */ /* 0x108fe4000001144f */
[----:B------:R-:W-:Y:S02]  /*a1d0*/  SHF.R.S32.HI R76, RZ, 0x1f, R79 ;  /* 0x0000001fff4c7819 */ /* 0x000fe4000001144f */
[-C--:B------:R-:W-:Y:S02]  /*a1e0*/  LEA.HI R78, R78, R79.reuse, RZ, 0x2 ;  /* 0x0000004f4e4e7211 */ /* 0x080fe400078f10ff */
[----:B------:R-:W-:Y:S02]  /*a1f0*/  LEA.HI R76, R76, R79, RZ, 0x2 ;  /* 0x0000004f4c4c7211 */ /* 0x000fe400078f10ff */
[----:B------:R-:W-:Y:S02]  /*a200*/  LOP3.LUT R78, R78, 0xfffffffc, RZ, 0xc0, !PT ;  /* 0xfffffffc4e4e7812 */ /* 0x000fe400078ec0ff */
[----:B------:R-:W-:-:S02]  /*a210*/  SHF.R.S32.HI R76, RZ, 0x2, R76 ;  /* 0x00000002ff4c7819 */ /* 0x000fc4000001144c */
[----:B------:R-:W-:Y:S01]  /*a220*/  IADD3 R78, -R78, R79, RZ ;  /* 0x0000004f4e4e7210 */ /* 0x000fe20007ffe1ff */
[----:B------:R-:W-:-:S03]  /*a230*/  IMAD.IADD R3, R7, 0x1, R2 ;  /* 0x0000000107037824 */ /* 0x000fc600078e0202 */
[----:B------:R-:W-:Y:S01]  /*a240*/  LEA R5, R78, R76, 0x5 ;  /* 0x0000004c4e057211 */ /* 0x000fe200078e28ff */
[----:B------:R-:W-:-:S03]  /*a250*/  IMAD.MOV.U32 R2, RZ, RZ, R6 ;  /* 0x000000ffff027224 */ /* 0x000fc600078e0006 */
[----:B------:R-:W-:Y:S01]  /*a260*/  LEA R5, R75, R5, 0x7 ;  /* 0x000000054b057211 */ /* 0x000fe200078e38ff */
[----:B------:R-:W-:Y:S01]  /*a270*/  IMAD.WIDE.U32 R6, R77, c[0x0][0x3e8], R2 ;  /* 0x0000fa004d067a25 */ /* 0x000fe200078e0002 */
[----:B------:R-:W-:-:S03]  /*a280*/  SHF.R.S32.HI R3, RZ, 0x1f, R0 ;  /* 0x0000001fff037819 */ /* 0x000fc60000011400 */
[----:B------:R-:W-:Y:S01]  /*a290*/  @P5 IMAD.HI.U32 R9, R5, c[0x0][0x4ec], RZ ;  /* 0x00013b0005095a27 */ /* 0x000fe200078e00ff */
[----:B------:R-:W-:-:S03]  /*a2a0*/  MOV R2, R5 ;  /* 0x0000000500027202 */ /* 0x000fc60000000f00 */
[----:B------:R-:W-:Y:S01]  /*a2b0*/  IMAD R7, R77, c[0x0][0x3ec], R7 ;  /* 0x0000fb004d077a24 */ /* 0x000fe200078e0207 */
[----:B------:R-:W-:Y:S01]  /*a2c0*/  @P5 SHF.R.U32.HI R2, RZ, c[0x0][0x4f0], R9 ;  /* 0x00013c00ff025a19 */ /* 0x000fe20000011609 */
[----:B------:R-:W-:Y:S02]  /*a2d0*/  IMAD R8, R3, c[0x0][0x3f0], RZ ;  /* 0x0000fc0003087a24 */ /* 0x000fe400078e02ff */
[----:B------:R-:W-:-:S04]  /*a2e0*/  IMAD.WIDE.U32 R6, R0, c[0x0][0x3f0], R6 ;  /* 0x0000fc0000067a25 */ /* 0x000fc800078e0006 */
[----:B------:R-:W-:Y:S01]  /*a2f0*/  IMAD R9, R0, c[0x0][0x3f4], R8 ;  /* 0x0000fd0000097a24 */ /* 0x000fe200078e0208 */
[----:B------:R-:W-:Y:S02]  /*a300*/  SHF.R.S32.HI R8, RZ, 0x1f, R2 ;  /* 0x0000001fff087819 */ /* 0x000fe40000011402 */
[----:B------:R-:W-:Y:S02]  /*a310*/  IADD3 R0, -R2, RZ, RZ ;  /* 0x000000ff02007210 */ /* 0x000fe40007ffe1ff */
[----:B------:R-:W-:-:S03]  /*a320*/  IADD3 R7, R7, R9, RZ ;  /* 0x0000000907077210 */ /* 0x000fc60007ffe0ff */
[----:B------:R-:W-:-:S05]  /*a330*/  IMAD R0, R0, c[0x0][0x4e8], R5 ;  /* 0x00013a0000007a24 */ /* 0x000fca00078e0205 */
[----:B------:R-:W-:-:S05]  /*a340*/  SHF.R.S32.HI R5, RZ, 0x1f, R0 ;  /* 0x0000001fff057819 */ /* 0x000fca0000011400 */
[----:B------:R-:W-:Y:S01]  /*a350*/  IMAD R5, R5, c[0x0][0x3d8], RZ ;  /* 0x0000f60005057a24 */ /* 0x000fe200078e02ff */
[----:B------:R-:W-:Y:S01]  /*a360*/  LEA R11, R75, R76, 0x7 ;  /* 0x0000004c4b0b7211 */ /* 0x000fe200078e38ff */
[----:B--2---:R-:W-:-:S05]  /*a370*/  IMAD.SHL.U32 R3, R18, 0x2, RZ ;  /* 0x0000000212037824 */ /* 0x004fca00078e00ff */
[----:B------:R-:W1:Y:S04]  /*a380*/  LDS.128 R24, [R3+0x80] ;  /* 0x0000800003187984 */ /* 0x000e680000000c00 */
[----:B------:R-:W2:Y:S04]  /*a390*/  LDS.128 R36, [R3+0x880] ;  /* 0x0008800003247984 */ /* 0x000ea80000000c00 */
[----:B------:R-:W3:Y:S04]  /*a3a0*/  LDS.128 R48, [R3+0x1080] ;  /* 0x0010800003307984 */ /* 0x000ee80000000c00 */
[----:B------:R-:W4:Y:S04]  /*a3b0*/  LDS.128 R60, [R3+0x1880] ;  /* 0x00188000033c7984 */ /* 0x000f280000000c00 */
[----:B------:R-:W1:Y:S04]  /*a3c0*/  LDS.128 R20, [R3+0x2080] ;  /* 0x0020800003147984 */ /* 0x000e680000000c00 */
[----:B------:R-:W1:Y:S04]  /*a3d0*/  LDS.128 R32, [R3+0x2880] ;  /* 0x0028800003207984 */ /* 0x000e680000000c00 */
[----:B------:R-:W1:Y:S04]  /*a3e0*/  LDS.128 R44, [R3+0x3080] ;  /* 0x00308000032c7984 */ /* 0x000e680000000c00 */
[----:B------:R-:W1:Y:S04]  /*a3f0*/  LDS.128 R56, [R3+0x3880] ;  /* 0x0038800003387984 */ /* 0x000e680000000c00 */
[----:B------:R-:W1:Y:S04]  /*a400*/  LDS.128 R16, [R3+0x4080] ;  /* 0x0040800003107984 */ /* 0x000e680000000c00 */
[----:B------:R-:W1:Y:S04]  /*a410*/  LDS.128 R28, [R3+0x4880] ;  /* 0x00488000031c7984 */ /* 0x000e680000000c00 */
[----:B------:R-:W1:Y:S04]  /*a420*/  LDS.128 R40, [R3+0x5080] ;  /* 0x0050800003287984 */ /* 0x000e680000000c00 */
[----:B------:R5:W1:Y:S02]  /*a430*/  LDS.128 R52, [R3+0x5880] ;  /* 0x0058800003347984 */ /* 0x000a640000000c00 */
[----:B-----5:R-:W-:-:S04]  /*a440*/  IMAD R3, R8, c[0x0][0x3e0], RZ ;  /* 0x0000f80008037a24 */ /* 0x020fc800078e02ff */
[C---:B------:R-:W-:Y:S02]  /*a450*/  IMAD R8, R2.reuse, c[0x0][0x3e4], R3 ;  /* 0x0000f90002087a24 */ /* 0x040fe400078e0203 */
[----:B------:R-:W-:-:S04]  /*a460*/  IMAD.WIDE.U32 R2, R2, c[0x0][0x3e0], R6 ;  /* 0x0000f80002027a25 */ /* 0x000fc800078e0006 */
[----:B------:R-:W-:-:S04]  /*a470*/  IMAD.IADD R3, R3, 0x1, R8 ;  /* 0x0000000103037824 */ /* 0x000fc800078e0208 */
[----:B------:R-:W-:-:S04]  /*a480*/  IMAD.WIDE.U32 R2, R0, c[0x0][0x3d8], R2 ;  /* 0x0000f60000027a25 */ /* 0x000fc800078e0002 */
[----:B------:R-:W-:Y:S01]  /*a490*/  IMAD R0, R0, c[0x0][0x3dc], R5 ;  /* 0x0000f70000007a24 */ /* 0x000fe200078e0205 */
[----:B------:R-:W-:-:S04]  /*a4a0*/  LEA R13, P0, R2, c[0x0][0x380], 0x1 ;  /* 0x0000e000020d7a11 */ /* 0x000fc800078008ff */
[----:B------:R-:W-:-:S04]  /*a4b0*/  IADD3 R0, R3, R0, RZ ;  /* 0x0000000003007210 */ /* 0x000fc80007ffe0ff */
[----:B------:R-:W-:Y:S01]  /*a4c0*/  LEA.HI.X R12, R2, c[0x0][0x384], R0, 0x1, P0 ;  /* 0x0000e100020c7a11 */ /* 0x000fe200000f0c00 */
[----:B------:R-:W-:Y:S05]  /*a4d0*/  BRA.DIV ~URZ, `(.L_x_63) ;  /* 0x00003f527f007947 */ /* 0x000fea000b800000 */
[----:B-1234-:R1:W2:Y:S02]  /*a4e0*/  SHFL.IDX PT, R10, R12, RZ, 0x1c1f ;  /* 0x001c1fff0c0a7589 */ /* 0x01e2a400000e0000 */
.L_x_133:
[----:B------:R-:W-:Y:S05]  /*a4f0*/  BRA.DIV ~URZ, `(.L_x_64) ;  /* 0x00003fa27f007947 */ /* 0x000fea000b800000 */
[----:B------:R3:W4:Y:S02]  /*a500*/  SHFL.IDX PT, R0, R13, RZ, 0x1c1f ;  /* 0x001c1fff0d007589 */ /* 0x00072400000e0000 */
.L_x_134:
[----:B------:R-:W-:Y:S01]  /*a510*/  ISETP.GE.AND P0, PT, R11, R4, PT ;  /* 0x000000040b00720c */ /* 0x000fe20003f06270 */
[----:B------:R-:W-:-:S12]  /*a520*/  BSSY B0, `(.L_x_65) ;  /* 0x0000011000007945 */ /* 0x000fd80003800000 */
[----:B------:R-:W-:Y:S05]  /*a530*/  @P0 BRA `(.L_x_66) ;  /* 0x000000f000000947 */ /* 0x000fea0003800000 */
[----:B------:R-:W5:Y:S04]  /*a540*/  LDL R5, [R1] ;  /* 0x0000000001057983 */ /* 0x000f680000100800 */
[----:B---3--:R-:W3:Y:S04]  /*a550*/  LDL R15, [R1+0x6c] ;  /* 0x00006c00010f7983 */ /* 0x008ee80000100800 */
[----:B----4-:R-:W4:Y:S01]  /*a560*/  LDL R14, [R1+0x68] ;  /* 0x00006800010e7983 */ /* 0x010f220000100800 */
[----:B------:R-:W-:Y:S02]  /*a570*/  ISETP.GE.AND P2, PT, R250, c[0x0][0x3c8], PT ;  /* 0x0000f200fa007a0c */ /* 0x000fe40003f46270 */
[----:B------:R-:W-:-:S11]  /*a580*/  ISETP.GE.AND P1, PT, R252, c[0x0][0x3c8], PT ;  /* 0x0000f200fc007a0c */ /* 0x000fd60003f26270 */
[-C--:B------:R-:W-:Y:S02]  /*a590*/  @!P2 LEA R8, P5, R250, R0.reuse, 0x1 ;  /* 0x00000000fa08a211 */ /* 0x080fe400078a08ff */
[----:B------:R-:W-:Y:S02]  /*a5a0*/  @!P1 LEA R6, P4, R252, R0, 0x1 ;  /* 0x00000000fc069211 */ /* 0x000fe400078808ff */
[----:B--2---:R-:W-:-:S05]  /*a5b0*/  @!P2 LEA.HI.X R9, R250, R10, R251, 0x1, P5 ;  /* 0x0000000afa09a211 */ /* 0x004fca00028f0cfb */
[----:B------:R2:W-:Y:S01]  /*a5c0*/  @!P2 ST.E.128 [R8.64], R24 ;  /* 0x000000180800a985 */ /* 0x0005e2000c101d06 */
[----:B-----5:R-:W-:Y:S02]  /*a5d0*/  ISETP.GE.AND P0, PT, R5, c[0x0][0x3c8], PT ;  /* 0x0000f20005007a0c */ /* 0x020fe40003f06270 */
[----:B---3--:R-:W-:-:S11]  /*a5e0*/  @!P1 LEA.HI.X R7, R252, R10, R15, 0x1, P4 ;  /* 0x0000000afc079211 */ /* 0x008fd600020f0c0f */
[----:B------:R-:W-:-:S04]  /*a5f0*/  @!P0 LEA R2, P3, R5, R0, 0x1 ;  /* 0x0000000005028211 */ /* 0x000fc800078608ff */
[----:B----4-:R-:W-:Y:S01]  /*a600*/  @!P0 LEA.HI.X R3, R5, R10, R14, 0x1, P3 ;  /* 0x0000000a05038211 */ /* 0x010fe200018f0c0e */
[----:B------:R2:W-:Y:S04]  /*a610*/  @!P1 ST.E.128 [R6.64], R20 ;  /* 0x0000001406009985 */ /* 0x0005e8000c101d06 */
[----:B------:R2:W-:Y:S04]  /*a620*/  @!P0 ST.E.128 [R2.64], R16 ;  /* 0x0000001002008985 */ /* 0x0005e8000c101d06 */
.L_x_66:
[----:B------:R-:W-:Y:S05]  /*a630*/  BSYNC B0 ;  /* 0x0000000000007941 */ /* 0x000fea0003800000 */
.L_x_65:
[----:B------:R-:W-:Y:S05]  /*a640*/  BRA.DIV ~URZ, `(.L_x_67) ;  /* 0x00003eb27f007947 */ /* 0x000fea000b800000 */
[----:B--2---:R2:W1:Y:S04]  /*a650*/  SHFL.IDX PT, R10, R12, 0x1, 0x1c1f ;  /* 0x003c1f000c0a7f89 */ /* 0x00446800000e0000 */
[----:B----4-:R2:W4:Y:S02]  /*a660*/  SHFL.IDX PT, R0, R13, 0x1, 0x1c1f ;  /* 0x003c1f000d007f89 */ /* 0x01052400000e0000 */
.L_x_135:
[----:B------:R-:W-:Y:S01]  /*a670*/  IADD3 R2, R11, 0x20, RZ ;  /* 0x000000200b027810 */ /* 0x000fe20007ffe0ff */
[----:B------:R-:W-:Y:S03]  /*a680*/  BSSY B0, `(.L_x_68) ;  /* 0x0000012000007945 */ /* 0x000fe60003800000 */
[----:B------:R-:W-:-:S13]  /*a690*/  ISETP.GE.AND P0, PT, R2, R4, PT ;  /* 0x000000040200720c */ /* 0x000fda0003f06270 */
[----:B------:R-:W-:Y:S05]  /*a6a0*/  @P0 BRA `(.L_x_69) ;  /* 0x000000f000000947 */ /* 0x000fea0003800000 */
[----:B------:R-:W5:Y:S04]  /*a6b0*/  LDL R5, [R1] ;  /* 0x0000000001057983 */ /* 0x000f680000100800 */
[----:B--2---:R-:W2:Y:S04]  /*a6c0*/  LDL R15, [R1+0x6c] ;  /* 0x00006c00010f7983 */ /* 0x004ea80000100800 */
[----:B---3--:R-:W3:Y:S01]  /*a6d0*/  LDL R14, [R1+0x68] ;  /* 0x00006800010e7983 */ /* 0x008ee20000100800 */
[----:B------:R-:W-:Y:S02]  /*a6e0*/  ISETP.GE.AND P2, PT, R250, c[0x0][0x3c8], PT ;  /* 0x0000f200fa007a0c */ /* 0x000fe40003f46270 */
[----:B------:R-:W-:-:S11]  /*a6f0*/  ISETP.GE.AND P1, PT, R252, c[0x0][0x3c8], PT ;  /* 0x0000f200fc007a0c */ /* 0x000fd60003f26270 */
[-C--:B----4-:R-:W-:Y:S02]  /*a700*/  @!P2 LEA R8, P5, R250, R0.reuse, 0x1 ;  /* 0x00000000fa08a211 */ /* 0x090fe400078a08ff */
[----:B------:R-:W-:Y:S02]  /*a710*/  @!P1 LEA R6, P4, R252, R0, 0x1 ;  /* 0x00000000fc069211 */ /* 0x000fe400078808ff */
[----:B-1----:R-:W-:-:S05]  /*a720*/  @!P2 LEA.HI.X R9, R250, R10, R251, 0x1, P5 ;  /* 0x0000000afa09a211 */ /* 0x002fca00028f0cfb */
[----:B------:R1:W-:Y:S01]  /*a730*/  @!P2 ST.E.128 [R8.64], R36 ;  /* 0x000000240800a985 */ /* 0x0003e2000c101d06 */
[----:B-----5:R-:W-:Y:S02]  /*a740*/  ISETP.GE.AND P0, PT, R5, c[0x0][0x3c8], PT ;  /* 0x0000f20005007a0c */ /* 0x020fe40003f06270 */
[----:B--2---:R-:W-:-:S11]  /*a750*/  @!P1 LEA.HI.X R7, R252, R10, R15, 0x1, P4 ;  /* 0x0000000afc079211 */ /* 0x004fd600020f0c0f */
[----:B------:R-:W-:-:S04]  /*a760*/  @!P0 LEA R2, P3, R5, R0, 0x1 ;  /* 0x0000000005028211 */ /* 0x000fc800078608ff */
[----:B---3--:R-:W-:Y:S01]  /*a770*/  @!P0 LEA.HI.X R3, R5, R10, R14, 0x1, P3 ;  /* 0x0000000a05038211 */ /* 0x008fe200018f0c0e */
[----:B------:R1:W-:Y:S04]  /*a780*/  @!P1 ST.E.128 [R6.64], R32 ;  /* 0x0000002006009985 */ /* 0x0003e8000c101d06 */
[----:B------:R1:W-:Y:S04]  /*a790*/  @!P0 ST.E.128 [R2.64], R28 ;  /* 0x0000001c02008985 */ /* 0x0003e8000c101d06 */
.L_x_69:
[----:B------:R-:W-:Y:S05]  /*a7a0*/  BSYNC B0 ;  /* 0x0000000000007941 */ /* 0x000fea0003800000 */
.L_x_68:
[----:B------:R-:W-:Y:S05]  /*a7b0*/  BRA.DIV ~URZ, `(.L_x_70) ;  /* 0x00003e027f007947 */ /* 0x000fea000b800000 */
[----:B-1----:R1:W2:Y:S02]  /*a7c0*/  SHFL.IDX PT, R10, R12, 0x2, 0x1c1f ;  /* 0x005c1f000c0a7f89 */ /* 0x0022a400000e0000 */
.L_x_136:
[----:B------:R-:W-:Y:S05]  /*a7d0*/  BRA.DIV ~URZ, `(.L_x_71) ;  /* 0x00003e527f007947 */ /* 0x000fea000b800000 */
[----:B----4-:R4:W1:Y:S02]  /*a7e0*/  SHFL.IDX PT, R0, R13, 0x2, 0x1c1f ;  /* 0x005c1f000d007f89 */ /* 0x01086400000e0000 */
.L_x_137:
[----:B------:R-:W-:Y:S01]  /*a7f0*/  IADD3 R2, R11, 0x40, RZ ;  /* 0x000000400b027810 */ /* 0x000fe20007ffe0ff */
[----:B------:R-:W-:Y:S03]  /*a800*/  BSSY B0, `(.L_x_72) ;  /* 0x0000012000007945 */ /* 0x000fe60003800000 */
[----:B------:R-:W-:-:S13]  /*a810*/  ISETP.GE.AND P0, PT, R2, R4, PT ;  /* 0x000000040200720c */ /* 0x000fda0003f06270 */
[----:B------:R-:W-:Y:S05]  /*a820*/  @P0 BRA `(.L_x_73) ;  /* 0x000000f000000947 */ /* 0x000fea0003800000 */
[----:B------:R-:W5:Y:S04]  /*a830*/  LDL R5, [R1] ;  /* 0x0000000001057983 */ /* 0x000f680000100800 */
[----:B---3--:R-:W3:Y:S04]  /*a840*/  LDL R15, [R1+0x6c] ;  /* 0x00006c00010f7983 */ /* 0x008ee80000100800 */
[----:B----4-:R-:W4:Y:S01]  /*a850*/  LDL R14, [R1+0x68] ;  /* 0x00006800010e7983 */ /* 0x010f220000100800 */
[----:B------:R-:W-:Y:S02]  /*a860*/  ISETP.GE.AND P2, PT, R250, c[0x0][0x3c8], PT ;  /* 0x0000f200fa007a0c */ /* 0x000fe40003f46270 */
[----:B------:R-:W-:-:S11]  /*a870*/  ISETP.GE.AND P1, PT, R252, c[0x0][0x3c8], PT ;  /* 0x0000f200fc007a0c */ /* 0x000fd60003f26270 */
[-C--:B-1----:R-:W-:Y:S02]  /*a880*/  @!P2 LEA R8, P5, R250, R0.reuse, 0x1 ;  /* 0x00000000fa08a211 */ /* 0x082fe400078a08ff */
        /* <DEDUP_REMOVED lines=9> */
.L_x_73:
[----:B------:R-:W-:Y:S05]  /*a920*/  BSYNC B0 ;  /* 0x0000000000007941 */ /* 0x000fea0003800000 */
.L_x_72:
[----:B------:R-:W-:Y:S05]  /*a930*/  BRA.DIV ~URZ, `(.L_x_74) ;  /* 0x00003d527f007947 */ /* 0x000fea000b800000 */
[----:B-1----:R1:W3:Y:S04]  /*a940*/  SHFL.IDX PT, R6, R12, 0x3, 0x1c1f ;  /* 0x007c1f000c067f89 */ /* 0x0022e800000e0000 */
[----:B------:R1:W4:Y:S02]  /*a950*/  SHFL.IDX PT, R0, R13, 0x3, 0x1c1f ;  /* 0x007c1f000d007f89 */ /* 0x00032400000e0000 */
.L_x_138:
[----:B------:R-:W-:-:S04]  /*a960*/  IADD3 R2, R11, 0x60, RZ ;  /* 0x000000600b027810 */ /* 0x000fc80007ffe0ff */
[----:B------:R-:W-:-:S13]  /*a970*/  ISETP.GE.AND P0, PT, R2, R4, PT ;  /* 0x000000040200720c */ /* 0x000fda0003f06270 */
[----:B------:R-:W-:Y:S05]  /*a980*/  @P0 BRA `(.L_x_75) ;  /* 0x000024d000000947 */ /* 0x000fea0003800000 */
[----:B------:R-:W5:Y:S04]  /*a990*/  LDL R8, [R1+0x6c] ;  /* 0x00006c0001087983 */ /* 0x000f680000100800 */
[----:B----4-:R-:W4:Y:S01]  /*a9a0*/  LDL R7, [R1] ;  /* 0x0000000001077983 */ /* 0x010f220000100800 */
[----:B------:R-:W-:Y:S02]  /*a9b0*/  ISETP.GE.AND P1, PT, R250, c[0x0][0x3c8], PT ;  /* 0x0000f200fa007a0c */ /* 0x000fe40003f26270 */
[----:B------:R-:W-:-:S11]  /*a9c0*/  ISETP.GE.AND P0, PT, R252, c[0x0][0x3c8], PT ;  /* 0x0000f200fc007a0c */ /* 0x000fd60003f06270 */
[-C--:B------:R-:W-:Y:S02]  /*a9d0*/  @!P1 LEA R4, P3, R250, R0.reuse, 0x1 ;  /* 0x00000000fa049211 */ /* 0x080fe400078608ff */
[----:B------:R-:W-:Y:S02]  /*a9e0*/  @!P0 LEA R2, P2, R252, R0, 0x1 ;  /* 0x00000000fc028211 */ /* 0x000fe400078408ff */
[----:B---3--:R-:W-:-:S05]  /*a9f0*/  @!P1 LEA.HI.X R5, R250, R6, R251, 0x1, P3 ;  /* 0x00000006fa059211 */ /* 0x008fca00018f0cfb */
[----:B------:R3:W-:Y:S01]  /*aa00*/  @!P1 ST.E.128 [R4.64], R60 ;  /* 0x0000003c04009985 */ /* 0x0007e2000c101d06 */
[----:B-----5:R-:W-:-:S05]  /*aa10*/  @!P0 LEA.HI.X R3, R252, R6, R8, 0x1, P2 ;  /* 0x00000006fc038211 */ /* 0x020fca00010f0c08 */
[----:B------:R3:W-:Y:S01]  /*aa20*/  @!P0 ST.E.128 [R2.64], R56 ;  /* 0x0000003802008985 */ /* 0x0007e2000c101d06 */
[----:B----4-:R-:W-:-:S13]  /*aa30*/  ISETP.GE.AND P0, PT, R7, c[0x0][0x3c8], PT ;  /* 0x0000f20007007a0c */ /* 0x010fda0003f06270 */
[----:B------:R-:W-:Y:S05]  /*aa40*/  @P0 BRA `(.L_x_75) ;  /* 0x0000241000000947 */ /* 0x000fea0003800000 */
[----:B------:R-:W4:Y:S01]  /*aa50*/  LDL R8, [R1+0x68] ;  /* 0x0000680001087983 */ /* 0x000f220000100800 */
[----:B---3--:R-:W-:-:S04]  /*aa60*/  LEA R2, P0, R7, R0, 0x1 ;  /* 0x0000000007027211 */ /* 0x008fc800078008ff */
[----:B----4-:R-:W-:-:S05]  /*aa70*/  LEA.HI.X R3, R7, R6, R8, 0x1, P0 ;  /* 0x0000000607037211 */ /* 0x010fca00000f0c08 */
[----:B------:R3:W-:Y:S01]  /*aa80*/  ST.E.128 [R2.64], R52 ;  /* 0x0000003402007985 */ /* 0x0007e2000c101d06 */
[----:B------:R-:W-:Y:S05]  /*aa90*/  BRA `(.L_x_75) ;  /* 0x000023c000007947 */ /* 0x000fea0003800000 */
.L_x_62:
[----:B-1----:R-:W2:Y:S04]  /*aaa0*/  LDL.LU R7, [R1+0x20] ;  /* 0x0000200001077983 */ /* 0x002ea80000300800 */
[----:B------:R-:W3:Y:S01]  /*aab0*/  LDL.LU R6, [R1+0x74] ;  /* 0x0000740001067983 */ /* 0x000ee20000300800 */
[----:B------:R-:W-:Y:S02]  /*aac0*/  IMAD R3, R17, c[0x0][0x408], RZ ;  /* 0x0001020011037a24 */ /* 0x000fe400078e02ff */
[----:B------:R-:W-:-:S04]  /*aad0*/  IMAD.WIDE.U32 R4, R2, c[0x0][0x408], RZ ;  /* 0x0001020002047a25 */ /* 0x000fc800078e00ff */
[----:B------:R-:W-:-:S05]  /*aae0*/  IMAD R2, R2, c[0x0][0x40c], R3 ;  /* 0x0001030002027a24 */ /* 0x000fca00078e0203 */
[----:B------:R-:W-:Y:S02]  /*aaf0*/  IADD3 R3, R5, R2, RZ ;  /* 0x0000000205037210 */ /* 0x000fe40007ffe0ff */
[----:B------:R-:W-:Y:S02]  /*ab00*/  MOV R2, R4 ;  /* 0x0000000400027202 */ /* 0x000fe40000000f00 */
[----:B------:R-:W-:-:S05]  /*ab10*/  SHF.R.S32.HI R5, RZ, 0x1f, R0 ;  /* 0x0000001fff057819 */ /* 0x000fca0000011400 */
[----:B------:R-:W-:Y:S02]  /*ab20*/  IMAD R4, R5, c[0x0][0x440], RZ ;  /* 0x0001100005047a24 */ /* 0x000fe400078e02ff */
[----:B------:R-:W-:-:S04]  /*ab30*/  @P5 IMAD.HI.U32 R5, R10, c[0x0][0x4ec], RZ ;  /* 0x00013b000a055a27 */ /* 0x000fc800078e00ff */
[----:B------:R-:W-:Y:S02]  /*ab40*/  IMAD R4, R0, c[0x0][0x444], R4 ;  /* 0x0001110000047a24 */ /* 0x000fe400078e0204 */
[----:B--2---:R-:W-:-:S04]  /*ab50*/  IMAD.WIDE.U32 R2, R7, c[0x0][0x438], R2 ;  /* 0x00010e0007027a25 */ /* 0x004fc800078e0002 */
[----:B------:R-:W-:-:S04]  /*ab60*/  IMAD R3, R7, c[0x0][0x43c], R3 ;  /* 0x00010f0007037a24 */ /* 0x000fc800078e0203 */
[----:B------:R-:W-:Y:S01]  /*ab70*/  IMAD.WIDE.U32 R2, R0, c[0x0][0x440], R2 ;  /* 0x0001100000027a25 */ /* 0x000fe200078e0002 */
[----:B------:R-:W-:Y:S02]  /*ab80*/  MOV R0, R10 ;  /* 0x0000000a00007202 */ /* 0x000fe40000000f00 */
[----:B------:R-:W-:Y:S02]  /*ab90*/  @P5 SHF.R.U32.HI R0, RZ, c[0x0][0x4f0], R5 ;  /* 0x00013c00ff005a19 */ /* 0x000fe40000011605 */
[----:B------:R-:W-:Y:S02]  /*aba0*/  IADD3 R3, R3, R4, RZ ;  /* 0x0000000403037210 */ /* 0x000fe40007ffe0ff */
[----:B------:R-:W-:Y:S02]  /*abb0*/  SHF.R.S32.HI R5, RZ, 0x1f, R0 ;  /* 0x0000001fff057819 */ /* 0x000fe40000011400 */
[----:B------:R-:W-:Y:S01]  /*abc0*/  IADD3 R4, -R0, RZ, RZ ;  /* 0x000000ff00047210 */ /* 0x000fe20007ffe1ff */
[----:B---3--:R-:W-:-:S04]  /*abd0*/  IMAD.WIDE.U32 R2, R6, c[0x0][0x448], R2 ;  /* 0x0001120006027a25 */ /* 0x008fc800078e0002 */
[----:B------:R-:W-:Y:S02]  /*abe0*/  IMAD R5, R5, c[0x0][0x430], RZ ;  /* 0x00010c0005057a24 */ /* 0x000fe400078e02ff */
[----:B------:R-:W-:Y:S02]  /*abf0*/  IMAD R3, R6, c[0x0][0x44c], R3 ;  /* 0x0001130006037a24 */ /* 0x000fe400078e0203 */
[----:B------:R-:W-:Y:S02]  /*ac00*/  IMAD R4, R4, c[0x0][0x4e8], R10 ;  /* 0x00013a0004047a24 */ /* 0x000fe400078e020a */
[C---:B------:R-:W-:Y:S02]  /*ac10*/  IMAD R5, R0.reuse, c[0x0][0x434], R5 ;  /* 0x00010d0000057a24 */ /* 0x040fe400078e0205 */
[----:B------:R-:W-:Y:S01]  /*ac20*/  IMAD.WIDE.U32 R2, R0, c[0x0][0x430], R2 ;  /* 0x00010c0000027a25 */ /* 0x000fe200078e0002 */
[----:B------:R-:W-:-:S04]  /*ac30*/  SHF.R.S32.HI R0, RZ, 0x1f, R4 ;  /* 0x0000001fff007819 */ /* 0x000fc80000011404 */
[----:B------:R-:W-:Y:S01]  /*ac40*/  IADD3 R3, R3, R5, RZ ;  /* 0x0000000503037210 */ /* 0x000fe20007ffe0ff */
[----:B------:R-:W-:-:S04]  /*ac50*/  IMAD R0, R0, c[0x0][0x428], RZ ;  /* 0x00010a0000007a24 */ /* 0x000fc800078e02ff */
[----:B------:R-:W-:-:S04]  /*ac60*/  IMAD.WIDE.U32 R2, R4, c[0x0][0x428], R2 ;  /* 0x00010a0004027a25 */ /* 0x000fc800078e0002 */
[----:B------:R-:W-:Y:S01]  /*ac70*/  IMAD R4, R4, c[0x0][0x42c], R0 ;  /* 0x00010b0004047a24 */ /* 0x000fe200078e0200 */
[----:B------:R-:W-:-:S04]  /*ac80*/  LEA R13, P1, R2, c[0x0][0x400], 0x2 ;  /* 0x00010000020d7a11 */ /* 0x000fc800078210ff */
[----:B------:R-:W-:-:S04]  /*ac90*/  IADD3 R4, R3, R4, RZ ;  /* 0x0000000403047210 */ /* 0x000fc80007ffe0ff */
[----:B------:R-:W-:Y:S01]  /*aca0*/  LEA.HI.X R12, R2, c[0x0][0x404], R4, 0x2, P1 ;  /* 0x00010100020c7a11 */ /* 0x000fe200008f1404 */
[----:B------:R-:W-:Y:S05]  /*acb0*/  BRA.DIV ~URZ, `(.L_x_76) ;  /* 0x00003a927f007947 */ /* 0x000fea000b800000 */
[----:B------:R1:W2:Y:S02]  /*acc0*/  SHFL.IDX PT, R4, R12, RZ, 0x1c1f ;  /* 0x001c1fff0c047589 */ /* 0x0002a400000e0000 */
.L_x_139:
[----:B------:R-:W-:Y:S05]  /*acd0*/  BRA.DIV ~URZ, `(.L_x_77) ;  /* 0x00003ae27f007947 */ /* 0x000fea000b800000 */
[----:B------:R3:W4:Y:S02]  /*ace0*/  SHFL.IDX PT, R0, R13, RZ, 0x1c1f ;  /* 0x001c1fff0d007589 */ /* 0x00072400000e0000 */
.L_x_140:
[----:B------:R-:W-:Y:S01]  /*acf0*/  BSSY B0, `(.L_x_78) ;  /* 0x000004a000007945 */ /* 0x000fe20003800000 */
[----:B------:R-:W-:Y:S05]  /*ad00*/  @P0 BRA `(.L_x_79) ;  /* 0x0000048000000947 */ /* 0x000fea0003800000 */
[----:B------:R-:W5:Y:S04]  /*ad10*/  LDL R5, [R1+0x70] ;  /* 0x0000700001057983 */ /* 0x000f680000100800 */
[----:B---3--:R-:W3:Y:S04]  /*ad20*/  LDL R16, [R1+0x5c] ;  /* 0x00005c0001107983 */ /* 0x008ee80000100800 */
[----:B----4-:R-:W4:Y:S04]  /*ad30*/  LDL R10, [R1+0x58] ;  /* 0x00005800010a7983 */ /* 0x010f280000100800 */
[----:B--2---:R-:W2:Y:S04]  /*ad40*/  LDL R18, [R1+0xa4] ;  /* 0x0000a40001127983 */ /* 0x004ea80000100800 */
[----:B------:R-:W2:Y:S04]  /*ad50*/  LDL R14, [R1+0xa0] ;  /* 0x0000a000010e7983 */ /* 0x000ea80000100800 */
        /* <DEDUP_REMOVED lines=12> */
[----:B------:R-:W2:Y:S01]  /*ae20*/  LDL R11, [R1+0x38] ;  /* 0x00003800010b7983 */ /* 0x000ea20000100800 */
[----:B-----5:R-:W-:-:S02]  /*ae30*/  ISETP.GE.AND P0, PT, R5, c[0x0][0x3c8], PT ;  /* 0x0000f20005007a0c */ /* 0x020fc40003f06270 */
[----:B---3--:R-:W-:Y:S02]  /*ae40*/  ISETP.GE.AND P1, PT, R16, c[0x0][0x3c8], PT ;  /* 0x0000f20010007a0c */ /* 0x008fe40003f26270 */
[----:B----4-:R-:W-:-:S09]  /*ae50*/  ISETP.GE.AND P3, PT, R10, c[0x0][0x3c8], PT ;  /* 0x0000f2000a007a0c */ /* 0x010fd20003f66270 */
[----:B------:R-:W-:Y:S02]  /*ae60*/  @!P0 IMAD.MOV.U32 R2, RZ, RZ, R0 ;  /* 0x000000ffff028224 */ /* 0x000fe400078e0000 */
[----:B------:R-:W-:-:S04]  /*ae70*/  @!P0 IMAD.MOV.U32 R3, RZ, RZ, R4 ;  /* 0x000000ffff038224 */ /* 0x000fc800078e0004 */
[----:B------:R-:W-:Y:S01]  /*ae80*/  @!P0 IMAD.WIDE R6, R5, 0x4, R2 ;  /* 0x0000000405068825 */ /* 0x000fe200078e0202 */
[C---:B------:R-:W-:Y:S01]  /*ae90*/  @!P1 LEA R2, P2, R16.reuse, R0, 0x2 ;  /* 0x0000000010029211 */ /* 0x040fe200078410ff */
[----:B------:R-:W3:Y:S03]  /*aea0*/  LDL R5, [R1+0x34] ;  /* 0x0000340001057983 */ /* 0x000ee60000100800 */
[----:B--2---:R-:W-:Y:S02]  /*aeb0*/  @!P1 LEA.HI.X R3, R16, R4, R18, 0x2, P2 ;  /* 0x0000000410039211 */ /* 0x004fe400010f1412 */
[----:B------:R-:W2:Y:S04]  /*aec0*/  LDL R18, [R1+0x88] ;  /* 0x0000880001127983 */ /* 0x000ea80000100800 */
[----:B------:R4:W-:Y:S04]  /*aed0*/  @!P0 ST.E.64 [R6.64], R102 ;  /* 0x0000006606008985 */ /* 0x0009e8000c101b06 */
[----:B------:R-:W5:Y:S01]  /*aee0*/  LDL R16, [R1+0x84] ;  /* 0x0000840001107983 */ /* 0x000f620000100800 */
[----:B----4-:R-:W-:-:S04]  /*aef0*/  @!P3 LEA R6, P0, R10, R0, 0x2 ;  /* 0x000000000a06b211 */ /* 0x010fc800078010ff */
[----:B------:R-:W-:Y:S02]  /*af00*/  @!P3 LEA.HI.X R7, R10, R4, R14, 0x2, P0 ;  /* 0x000000040a07b211 */ /* 0x000fe400000f140e */
[----:B------:R-:W4:Y:S04]  /*af10*/  LDL R14, [R1+0x80] ;  /* 0x00008000010e7983 */ /* 0x000f280000100800 */
[----:B------:R-:W4:Y:S01]  /*af20*/  LDL R10, [R1+0x7c] ;  /* 0x00007c00010a7983 */ /* 0x000f220000100800 */
[----:B------:R-:W-:-:S03]  /*af30*/  ISETP.GE.AND P4, PT, R25, c[0x0][0x3c8], PT ;  /* 0x0000f20019007a0c */ /* 0x000fc60003f86270 */
[----:B------:R1:W-:Y:S01]  /*af40*/  @!P1 ST.E.64 [R2.64], R116 ;  /* 0x0000007402009985 */ /* 0x0003e2000c101b06 */
[----:B------:R-:W-:Y:S02]  /*af50*/  ISETP.GE.AND P1, PT, R23, c[0x0][0x3c8], PT ;  /* 0x0000f20017007a0c */ /* 0x000fe40003f26270 */
[----:B------:R-:W-:Y:S01]  /*af60*/  ISETP.GE.AND P2, PT, R8, c[0x0][0x3c8], PT ;  /* 0x0000f20008007a0c */ /* 0x000fe20003f46270 */
[----:B------:R1:W-:Y:S06]  /*af70*/  @!P3 ST.E.64 [R6.64], R124 ;  /* 0x0000007c0600b985 */ /* 0x0003ec000c101b06 */
[----:B-1----:R-:W-:-:S04]  /*af80*/  @!P4 LEA R2, P0, R25, R0, 0x2 ;  /* 0x000000001902c211 */ /* 0x002fc800078010ff */
[----:B------:R-:W-:Y:S02]  /*af90*/  @!P4 LEA.HI.X R3, R25, R4, R75, 0x2, P0 ;  /* 0x000000041903c211 */ /* 0x000fe400000f144b */
[----:B------:R-:W-:-:S03]  /*afa0*/  @!P1 LEA R6, P0, R23, R0, 0x2 ;  /* 0x0000000017069211 */ /* 0x000fc600078010ff */
[----:B------:R1:W-:Y:S01]  /*afb0*/  @!P4 ST.E.64 [R2.64], R128 ;  /* 0x000000800200c985 */ /* 0x0003e2000c101b06 */
[----:B------:R-:W-:Y:S02]  /*afc0*/  ISETP.GE.AND P4, PT, R21, c[0x0][0x3c8], PT ;  /* 0x0000f20015007a0c */ /* 0x000fe40003f86270 */
[----:B------:R-:W-:-:S05]  /*afd0*/  @!P1 LEA.HI.X R7, R23, R4, R24, 0x2, P0 ;  /* 0x0000000417079211 */ /* 0x000fca00000f1418 */
[----:B------:R1:W-:Y:S01]  /*afe0*/  @!P1 ST.E.64 [R6.64], R140 ;  /* 0x0000008c06009985 */ /* 0x0003e2000c101b06 */
[----:B------:R-:W-:Y:S02]  /*aff0*/  ISETP.GE.AND P1, PT, R19, c[0x0][0x3c8], PT ;  /* 0x0000f20013007a0c */ /* 0x000fe40003f26270 */
[----:B------:R-:W-:Y:S02]  /*b000*/  ISETP.GE.AND P3, PT, R17, c[0x0][0x3c8], PT ;  /* 0x0000f20011007a0c */ /* 0x000fe40003f66270 */
[----:B-1----:R-:W-:-:S04]  /*b010*/  @!P2 LEA R2, P0, R8, R0, 0x2 ;  /* 0x000000000802a211 */ /* 0x002fc800078010ff */
[----:B------:R-:W-:Y:S02]  /*b020*/  @!P2 LEA.HI.X R3, R8, R4, R9, 0x2, P0 ;  /* 0x000000040803a211 */ /* 0x000fe400000f1409 */
[----:B------:R-:W-:-:S04]  /*b030*/  @!P4 LEA R8, P0, R21, R0, 0x2 ;  /* 0x000000001508c211 */ /* 0x000fc800078010ff */
[----:B------:R-:W-:Y:S01]  /*b040*/  @!P4 LEA.HI.X R9, R21, R4, R22, 0x2, P0 ;  /* 0x000000041509c211 */ /* 0x000fe200000f1416 */
[----:B------:R1:W-:Y:S01]  /*b050*/  @!P2 ST.E.64 [R2.64], R144 ;  /* 0x000000900200a985 */ /* 0x0003e2000c101b06 */
[----:B------:R-:W-:-:S03]  /*b060*/  @!P1 LEA R6, P0, R19, R0, 0x2 ;  /* 0x0000000013069211 */ /* 0x000fc600078010ff */
[----:B------:R2:W-:Y:S01]  /*b070*/  @!P4 ST.E.64 [R8.64], R156 ;  /* 0x0000009c0800c985 */ /* 0x0005e2000c101b06 */
[----:B------:R-:W-:Y:S02]  /*b080*/  ISETP.GE.AND P4, PT, R15, c[0x0][0x3c8], PT ;  /* 0x0000f2000f007a0c */ /* 0x000fe40003f86270 */
[----:B------:R-:W-:Y:S02]  /*b090*/  @!P1 LEA.HI.X R7, R19, R4, R20, 0x2, P0 ;  /* 0x0000000413079211 */ /* 0x000fe400000f1414 */
[----:B------:R-:W-:-:S03]  /*b0a0*/  ISETP.GE.AND P2, PT, R11, c[0x0][0x3c8], PT ;  /* 0x0000f2000b007a0c */ /* 0x000fc60003f46270 */
[----:B------:R2:W-:Y:S01]  /*b0b0*/  @!P1 ST.E.64 [R6.64], R160 ;  /* 0x000000a006009985 */ /* 0x0005e2000c101b06 */
[----:B-1----:R-:W-:Y:S02]  /*b0c0*/  @!P3 LEA R2, P0, R17, R0, 0x2 ;  /* 0x000000001102b211 */ /* 0x002fe400078010ff */
[----:B---3--:R-:W-:Y:S02]  /*b0d0*/  ISETP.GE.AND P1, PT, R5, c[0x0][0x3c8], PT ;  /* 0x0000f20005007a0c */ /* 0x008fe40003f26270 */
[----:B--2---:R-:W-:Y:S02]  /*b0e0*/  @!P3 LEA.HI.X R3, R17, R4, R18, 0x2, P0 ;  /* 0x000000041103b211 */ /* 0x004fe400000f1412 */
[----:B------:R-:W-:-:S04]  /*b0f0*/  @!P4 LEA R8, P0, R15, R0, 0x2 ;  /* 0x000000000f08c211 */ /* 0x000fc800078010ff */
[----:B-----5:R-:W-:Y:S02]  /*b100*/  @!P4 LEA.HI.X R9, R15, R4, R16, 0x2, P0 ;  /* 0x000000040f09c211 */ /* 0x020fe400000f1410 */
[C---:B------:R-:W-:Y:S01]  /*b110*/  @!P2 LEA R6, P0, R11.reuse, R0, 0x2 ;  /* 0x000000000b06a211 */ /* 0x040fe200078010ff */
[----:B------:R1:W-:Y:S04]  /*b120*/  @!P3 ST.E.64 [R2.64], R100 ;  /* 0x000000640200b985 */ /* 0x0003e8000c101b06 */
[----:B------:R2:W-:Y:S01]  /*b130*/  @!P4 ST.E.64 [R8.64], R166 ;  /* 0x000000a60800c985 */ /* 0x0005e2000c101b06 */
[----:B----4-:R-:W-:Y:S02]  /*b140*/  @!P2 LEA.HI.X R7, R11, R4, R14, 0x2, P0 ;  /* 0x000000040b07a211 */ /* 0x010fe400000f140e */
[----:B-1----:R-:W-:-:S04]  /*b150*/  @!P1 LEA R2, P0, R5, R0, 0x2 ;  /* 0x0000000005029211 */ /* 0x002fc800078010ff */
[----:B------:R-:W-:Y:S01]  /*b160*/  @!P1 LEA.HI.X R3, R5, R4, R10, 0x2, P0 ;  /* 0x0000000405039211 */ /* 0x000fe200000f140a */
[----:B------:R2:W-:Y:S04]  /*b170*/  @!P2 ST.E.64 [R6.64], R84 ;  /* 0x000000540600a985 */ /* 0x0005e8000c101b06 */
[----:B------:R2:W-:Y:S04]  /*b180*/  @!P1 ST.E.64 [R2.64], R80 ;  /* 0x0000005002009985 */ /* 0x0005e8000c101b06 */
.L_x_79:
[----:B------:R-:W-:Y:S05]  /*b190*/  BSYNC B0 ;  /* 0x0000000000007941 */ /* 0x000fea0003800000 */
.L_x_78:
[----:B------:R-:W-:Y:S05]  /*b1a0*/  BRA.DIV ~URZ, `(.L_x_80) ;  /* 0x000036727f007947 */ /* 0x000fea000b800000 */
[----:B--2---:R2:W1:Y:S04]  /*b1b0*/  SHFL.IDX PT, R4, R12, 0x1, 0x1c1f ;  /* 0x003c1f000c047f89 */ /* 0x00446800000e0000 */
[----:B----4-:R2:W4:Y:S02]  /*b1c0*/  SHFL.IDX PT, R0, R13, 0x1, 0x1c1f ;  /* 0x003c1f000d007f89 */ /* 0x01052400000e0000 */
.L_x_141:
[----:B------:R-:W-:Y:S01]  /*b1d0*/  BSSY B0, `(.L_x_81) ;  /* 0x000004a000007945 */ /* 0x000fe20003800000 */
[----:B------:R-:W-:Y:S05]  /*b1e0*/  @P6 BRA `(.L_x_82) ;  /* 0x0000048000006947 */ /* 0x000fea0003800000 */
[----:B------:R-:W5:Y:S04]  /*b1f0*/  LDL R5, [R1+0x70] ;  /* 0x0000700001057983 */ /* 0x000f680000100800 */
[----:B--2---:R-:W2:Y:S04]  /*b200*/  LDL R9, [R1+0x5c] ;  /* 0x00005c0001097983 */ /* 0x004ea80000100800 */
[----:B---3--:R-:W3:Y:S04]  /*b210*/  LDL R14, [R1+0xa4] ;  /* 0x0000a400010e7983 */ /* 0x008ee80000100800 */
[----:B----4-:R-:W4:Y:S04]  /*b220*/  LDL R76, [R1+0x58] ;  /* 0x00005800014c7983 */ /* 0x010f280000100800 */
[----:B------:R-:W3:Y:S04]  /*b230*/  LDL R25, [R1+0x54] ;  /* 0x0000540001197983 */ /* 0x000ee80000100800 */
[----:B------:R-:W3:Y:S04]  /*b240*/  LDL R23, [R1+0x50] ;  /* 0x0000500001177983 */ /* 0x000ee80000100800 */
[----:B------:R-:W4:Y:S04]  /*b250*/  LDL R21, [R1+0x4c] ;  /* 0x00004c0001157983 */ /* 0x000f280000100800 */
        /* <DEDUP_REMOVED lines=12> */
[----:B------:R-:W4:Y:S01]  /*b320*/  LDL R16, [R1+0x80] ;  /* 0x0000800001107983 */ /* 0x000f220000100800 */
[----:B-----5:R-:W-:-:S02]  /*b330*/  ISETP.GE.AND P1, PT, R5, c[0x0][0x3c8], PT ;  /* 0x0000f20005007a0c */ /* 0x020fc40003f26270 */
[----:B--2---:R-:W-:-:S11]  /*b340*/  ISETP.GE.AND P0, PT, R9, c[0x0][0x3c8], PT ;  /* 0x0000f20009007a0c */ /* 0x004fd60003f06270 */
[----:B------:R-:W-:Y:S02]  /*b350*/  @!P1 IMAD.MOV.U32 R6, RZ, RZ, R0 ;  /* 0x000000ffff069224 */ /* 0x000fe400078e0000 */
[----:B-1----:R-:W-:Y:S01]  /*b360*/  @!P1 IMAD.MOV.U32 R7, RZ, RZ, R4 ;  /* 0x000000ffff079224 */ /* 0x002fe200078e0004 */
[----:B------:R-:W-:-:S03]  /*b370*/  @!P0 LEA R2, P2, R9, R0, 0x2 ;  /* 0x0000000009028211 */ /* 0x000fc600078410ff */
[----:B------:R-:W-:Y:S02]  /*b380*/  @!P1 IMAD.WIDE R6, R5, 0x4, R6 ;  /* 0x0000000405069825 */ /* 0x000fe400078e0206 */
[----:B------:R-:W2:Y:S01]  /*b390*/  LDL R5, [R1+0x34] ;  /* 0x0000340001057983 */ /* 0x000ea20000100800 */
[----:B---3--:R-:W-:-:S03]  /*b3a0*/  @!P0 LEA.HI.X R3, R9, R4, R14, 0x2, P2 ;  /* 0x0000000409038211 */ /* 0x008fc600010f140e */
[----:B------:R-:W3:Y:S04]  /*b3b0*/  LDL R9, [R1+0x88] ;  /* 0x0000880001097983 */ /* 0x000ee80000100800 */
[----:B------:R-:W5:Y:S01]  /*b3c0*/  LDL R14, [R1+0x7c] ;  /* 0x00007c00010e7983 */ /* 0x000f620000100800 */
[----:B----4-:R-:W-:Y:S02]  /*b3d0*/  ISETP.GE.AND P3, PT, R76, c[0x0][0x3c8], PT ;  /* 0x0000f2004c007a0c */ /* 0x010fe40003f66270 */
[----:B------:R-:W-:Y:S02]  /*b3e0*/  ISETP.GE.AND P4, PT, R25, c[0x0][0x3c8], PT ;  /* 0x0000f20019007a0c */ /* 0x000fe40003f86270 */
[----:B------:R-:W-:Y:S01]  /*b3f0*/  ISETP.GE.AND P2, PT, R23, c[0x0][0x3c8], PT ;  /* 0x0000f20017007a0c */ /* 0x000fe20003f46270 */
[----:B------:R1:W-:Y:S01]  /*b400*/  @!P1 ST.E.64 [R6.64], R162 ;  /* 0x000000a206009985 */ /* 0x0003e2000c101b06 */
[----:B------:R-:W-:-:S03]  /*b410*/  ISETP.GE.AND P1, PT, R21, c[0x0][0x3c8], PT ;  /* 0x0000f20015007a0c */ /* 0x000fc60003f26270 */
[----:B------:R4:W-:Y:S04]  /*b420*/  @!P0 ST.E.64 [R2.64], R164 ;  /* 0x000000a402008985 */ /* 0x0009e8000c101b06 */
[CC--:B-1----:R-:W-:Y:S02]  /*b430*/  @!P3 LEA R6, P5, R76.reuse, R0.reuse, 0x2 ;  /* 0x000000004c06b211 */ /* 0x0c2fe400078a10ff */
[C---:B----4-:R-:W-:Y:S02]  /*b440*/  @!P4 LEA R2, P0, R25.reuse, R0, 0x2 ;  /* 0x000000001902c211 */ /* 0x050fe400078010ff */
[-C--:B------:R-:W-:Y:S02]  /*b450*/  @!P3 LEA.HI.X R7, R76, R4.reuse, R77, 0x2, P5 ;  /* 0x000000044c07b211 */ /* 0x080fe400028f144d */
[----:B------:R-:W-:-:S02]  /*b460*/  @!P4 LEA.HI.X R3, R25, R4, R75, 0x2, P0 ;  /* 0x000000041903c211 */ /* 0x000fc400000f144b */
[----:B------:R-:W-:Y:S01]  /*b470*/  ISETP.GE.AND P0, PT, R19, c[0x0][0x3c8], PT ;  /* 0x0000f20013007a0c */ /* 0x000fe20003f06270 */
[----:B------:R1:W-:Y:S04]  /*b480*/  @!P3 ST.E.64 [R6.64], R130 ;  /* 0x000000820600b985 */ /* 0x0003e8000c101b06 */
[----:B------:R4:W-:Y:S01]  /*b490*/  @!P4 ST.E.64 [R2.64], R96 ;  /* 0x000000600200c985 */ /* 0x0009e2000c101b06 */
[----:B------:R-:W-:Y:S02]  /*b4a0*/  ISETP.GE.AND P4, PT, R10, c[0x0][0x3c8], PT ;  /* 0x0000f2000a007a0c */ /* 0x000fe40003f86270 */
[----:B------:R-:W-:Y:S02]  /*b4b0*/  ISETP.GE.AND P5, PT, R8, c[0x0][0x3c8], PT ;  /* 0x0000f20008007a0c */ /* 0x000fe40003fa6270 */
[----:B-1----:R-:W-:-:S04]  /*b4c0*/  @!P2 LEA R6, P3, R23, R0, 0x2 ;  /* 0x000000001706a211 */ /* 0x002fc800078610ff */
[----:B------:R-:W-:Y:S02]  /*b4d0*/  @!P2 LEA.HI.X R7, R23, R4, R24, 0x2, P3 ;  /* 0x000000041707a211 */ /* 0x000fe400018f1418 */
[----:B----4-:R-:W-:-:S03]  /*b4e0*/  @!P1 LEA R2, P3, R21, R0, 0x2 ;  /* 0x0000000015029211 */ /* 0x010fc600078610ff */
[----:B------:R1:W-:Y:S01]  /*b4f0*/  @!P2 ST.E.64 [R6.64], R146 ;  /* 0x000000920600a985 */ /* 0x0003e2000c101b06 */
[----:B------:R-:W-:Y:S02]  /*b500*/  @!P1 LEA.HI.X R3, R21, R4, R22, 0x2, P3 ;  /* 0x0000000415039211 */ /* 0x000fe400018f1416 */
[----:B------:R-:W-:-:S03]  /*b510*/  ISETP.GE.AND P3, PT, R17, c[0x0][0x3c8], PT ;  /* 0x0000f20011007a0c */ /* 0x000fc60003f66270 */
[----:B------:R4:W-:Y:S01]  /*b520*/  @!P1 ST.E.64 [R2.64], R158 ;  /* 0x0000009e02009985 */ /* 0x0009e2000c101b06 */
[----:B-1----:R-:W-:-:S04]  /*b530*/  @!P0 LEA R6, P2, R19, R0, 0x2 ;  /* 0x0000000013068211 */ /* 0x002fc800078410ff */
[----:B------:R-:W-:Y:S02]  /*b540*/  @!P0 LEA.HI.X R7, R19, R4, R20, 0x2, P2 ;  /* 0x0000000413078211 */ /* 0x000fe400010f1414 */
[C---:B----4-:R-:W-:Y:S02]  /*b550*/  @!P4 LEA R2, P1, R10.reuse, R0, 0x2 ;  /* 0x000000000a02c211 */ /* 0x050fe400078210ff */
[----:B------:R-:W-:Y:S01]  /*b560*/  ISETP.GE.AND P2, PT, R15, c[0x0][0x3c8], PT ;  /* 0x0000f2000f007a0c */ /* 0x000fe20003f46270 */
[----:B------:R1:W-:Y:S01]  /*b570*/  @!P0 ST.E.64 [R6.64], R118 ;  /* 0x0000007606008985 */ /* 0x0003e2000c101b06 */
[----:B------:R-:W-:Y:S02]  /*b580*/  @!P4 LEA.HI.X R3, R10, R4, R11, 0x2, P1 ;  /* 0x000000040a03c211 */ /* 0x000fe400008f140b */
[----:B------:R-:W-:-:S03]  /*b590*/  @!P5 LEA R10, P0, R8, R0, 0x2 ;  /* 0x00000000080ad211 */ /* 0x000fc600078010ff */
[----:B------:R4:W-:Y:S01]  /*b5a0*/  @!P4 ST.E.64 [R2.64], R126 ;  /* 0x0000007e0200c985 */ /* 0x0009e2000c101b06 */
[----:B--2---:R-:W-:Y:S02]  /*b5b0*/  ISETP.GE.AND P1, PT, R5, c[0x0][0x3c8], PT ;  /* 0x0000f20005007a0c */ /* 0x004fe40003f26270 */
[----:B---3--:R-:W-:Y:S02]  /*b5c0*/  @!P5 LEA.HI.X R11, R8, R4, R9, 0x2, P0 ;  /* 0x00000004080bd211 */ /* 0x008fe400000f1409 */
[----:B------:R-:W-:-:S04]  /*b5d0*/  @!P3 LEA R8, P0, R17, R0, 0x2 ;  /* 0x000000001108b211 */ /* 0x000fc800078010ff */
[----:B------:R-:W-:Y:S02]  /*b5e0*/  @!P3 LEA.HI.X R9, R17, R4, R18, 0x2, P0 ;  /* 0x000000041109b211 */ /* 0x000fe400000f1412 */
[----:B-1----:R-:W-:-:S04]  /*b5f0*/  @!P2 LEA R6, P0, R15, R0, 0x2 ;  /* 0x000000000f06a211 */ /* 0x002fc800078010ff */
[----:B------:R-:W-:Y:S02]  /*b600*/  @!P2 LEA.HI.X R7, R15, R4, R16, 0x2, P0 ;  /* 0x000000040f07a211 */ /* 0x000fe400000f1410 */
[C---:B----4-:R-:W-:Y:S01]  /*b610*/  @!P1 LEA R2, P0, R5.reuse, R0, 0x2 ;  /* 0x0000000005029211 */ /* 0x050fe200078010ff */
[----:B------:R1:W-:Y:S03]  /*b620*/  @!P5 ST.E.64 [R10.64], R168 ;  /* 0x000000a80a00d985 */ /* 0x0003e6000c101b06 */
[----:B-----5:R-:W-:Y:S01]  /*b630*/  @!P1 LEA.HI.X R3, R5, R4, R14, 0x2, P0 ;  /* 0x0000000405039211 */ /* 0x020fe200000f140e */
[----:B------:R1:W-:Y:S04]  /*b640*/  @!P3 ST.E.64 [R8.64], R142 ;  /* 0x0000008e0800b985 */ /* 0x0003e8000c101b06 */
[----:B------:R1:W-:Y:S04]  /*b650*/  @!P2 ST.E.64 [R6.64], R86 ;  /* 0x000000560600a985 */ /* 0x0003e8000c101b06 */
[----:B------:R1:W-:Y:S02]  /*b660*/  @!P1 ST.E.64 [R2.64], R82 ;  /* 0x0000005202009985 */ /* 0x0003e4000c101b06 */
.L_x_82:
[----:B------:R-:W-:Y:S05]  /*b670*/  BSYNC B0 ;  /* 0x0000000000007941 */ /* 0x000fea0003800000 */
.L_x_81:
[----:B------:R-:W-:Y:S05]  /*b680*/  BRA.DIV ~URZ, `(.L_x_83) ;  /* 0x000032527f007947 */ /* 0x000fea000b800000 */
[----:B-1----:R1:W2:Y:S02]  /*b690*/  SHFL.IDX PT, R4, R12, 0x2, 0x1c1f ;  /* 0x005c1f000c047f89 */ /* 0x0022a400000e0000 */
.L_x_142:
[----:B------:R-:W-:Y:S05]  /*b6a0*/  BRA.DIV ~URZ, `(.L_x_84) ;  /* 0x000032a27f007947 */ /* 0x000fea000b800000 */
[----:B----4-:R4:W1:Y:S02]  /*b6b0*/  SHFL.IDX PT, R0, R13, 0x2, 0x1c1f ;  /* 0x005c1f000d007f89 */ /* 0x01086400000e0000 */
.L_x_143:
[----:B------:R-:W5:Y:S01]  /*b6c0*/  LDL R2, [R1+0x24] ;  /* 0x0000240001027983 */ /* 0x000f620000100800 */
[----:B------:R-:W-:Y:S01]  /*b6d0*/  BSSY B0, `(.L_x_85) ;  /* 0x000004b000007945 */ /* 0x000fe20003800000 */
[----:B-----5:R-:W-:-:S13]  /*b6e0*/  LOP3.LUT P0, RZ, R2, 0x1, RZ, 0xc0, !PT ;  /* 0x0000000102ff7812 */ /* 0x020fda000780c0ff */
        /* <DEDUP_REMOVED lines=22> */
[----:B---3--:R-:W-:-:S11]  /*b850*/  ISETP.GE.AND P0, PT, R16, c[0x0][0x3c8], PT ;  /* 0x0000f20010007a0c */ /* 0x008fd60003f06270 */
[----:B-1----:R-:W-:-:S04]  /*b860*/  @!P2 LEA R2, P1, R11, R0, 0x2 ;  /* 0x000000000b02a211 */ /* 0x002fc800078210ff */
[----:B----4-:R-:W-:Y:S02]  /*b870*/  @!P2 LEA.HI.X R3, R11, R4, R14, 0x2, P1 ;  /* 0x000000040b03a211 */ /* 0x010fe400008f140e */
[----:B------:R-:W3:Y:S01]  /*b880*/  LDL R11, [R1+0x8c] ;  /* 0x00008c00010b7983 */ /* 0x000ee20000100800 */
[----:B------:R-:W-:Y:S02]  /*b890*/  @!P0 IMAD.MOV.U32 R6, RZ, RZ, R0 ;  /* 0x000000ffff068224 */ /* 0x000fe400078e0000 */
[----:B------:R-:W-:Y:S01]  /*b8a0*/  @!P0 IMAD.MOV.U32 R7, RZ, RZ, R4 ;  /* 0x000000ffff078224 */ /* 0x000fe200078e0004 */
[----:B------:R-:W4:Y:S03]  /*b8b0*/  LDL R14, [R1+0x7c] ;  /* 0x00007c00010e7983 */ /* 0x000f260000100800 */
[----:B------:R-:W-:Y:S02]  /*b8c0*/  @!P0 IMAD.WIDE R6, R16, 0x4, R6 ;  /* 0x0000000410068825 */ /* 0x000fe400078e0206 */
[----:B------:R-:W5:Y:S01]  /*b8d0*/  LDL R16, [R1+0x80] ;  /* 0x0000800001107983 */ /* 0x000f620000100800 */
[----:B--2---:R-:W-:-:S02]  /*b8e0*/  ISETP.GE.AND P4, PT, R76, c[0x0][0x3c8], PT ;  /* 0x0000f2004c007a0c */ /* 0x004fc40003f86270 */
[----:B------:R-:W-:Y:S01]  /*b8f0*/  ISETP.GE.AND P3, PT, R8, c[0x0][0x3c8], PT ;  /* 0x0000f20008007a0c */ /* 0x000fe20003f66270 */
[----:B------:R1:W-:Y:S01]  /*b900*/  @!P0 ST.E.64 [R6.64], R28 ;  /* 0x0000001c06008985 */ /* 0x0003e2000c101b06 */
[----:B------:R-:W-:Y:S02]  /*b910*/  ISETP.GE.AND P1, PT, R25, c[0x0][0x3c8], PT ;  /* 0x0000f20019007a0c */ /* 0x000fe40003f26270 */
[----:B------:R-:W-:Y:S01]  /*b920*/  ISETP.GE.AND P0, PT, R23, c[0x0][0x3c8], PT ;  /* 0x0000f20017007a0c */ /* 0x000fe20003f06270 */
[----:B------:R2:W-:Y:S01]  /*b930*/  @!P2 ST.E.64 [R2.64], R30 ;  /* 0x0000001e0200a985 */ /* 0x0005e2000c101b06 */
[----:B------:R-:W-:-:S05]  /*b940*/  ISETP.GE.AND P6, PT, R21, c[0x0][0x3c8], PT ;  /* 0x0000f20015007a0c */ /* 0x000fca0003fc6270 */
[-C--:B-1----:R-:W-:Y:S02]  /*b950*/  @!P4 LEA R6, P5, R76, R0.reuse, 0x2 ;  /* 0x000000004c06c211 */ /* 0x082fe400078a10ff */
[----:B--2---:R-:W-:Y:S02]  /*b960*/  @!P3 LEA R2, P2, R8, R0, 0x2 ;  /* 0x000000000802b211 */ /* 0x004fe400078410ff */
[-C--:B------:R-:W-:Y:S02]  /*b970*/  @!P4 LEA.HI.X R7, R76, R4.reuse, R77, 0x2, P5 ;  /* 0x000000044c07c211 */ /* 0x080fe400028f144d */
[----:B------:R-:W-:-:S03]  /*b980*/  @!P3 LEA.HI.X R3, R8, R4, R9, 0x2, P2 ;  /* 0x000000040803b211 */ /* 0x000fc600010f1409 */
[----:B------:R-:W-:Y:S01]  /*b990*/  @!P4 ST.E.64 [R6.64], R32 ;  /* 0x000000200600c985 */ /* 0x000fe2000c101b06 */
[----:B------:R-:W-:Y:S02]  /*b9a0*/  ISETP.GE.AND P4, PT, R10, c[0x0][0x3c8], PT ;  /* 0x0000f2000a007a0c */ /* 0x000fe40003f86270 */
[C---:B------:R-:W-:Y:S01]  /*b9b0*/  @!P1 LEA R8, P5, R25.reuse, R0, 0x2 ;  /* 0x0000000019089211 */ /* 0x040fe200078a10ff */
[----:B------:R1:W-:Y:S03]  /*b9c0*/  @!P3 ST.E.64 [R2.64], R34 ;  /* 0x000000220200b985 */ /* 0x0003e6000c101b06 */
[----:B------:R-:W-:Y:S02]  /*b9d0*/  @!P1 LEA.HI.X R9, R25, R4, R75, 0x2, P5 ;  /* 0x0000000419099211 */ /* 0x000fe400028f144b */
[----:B------:R-:W-:-:S03]  /*b9e0*/  ISETP.GE.AND P3, PT, R19, c[0x0][0x3c8], PT ;  /* 0x0000f20013007a0c */ /* 0x000fc60003f66270 */
[----:B------:R-:W-:Y:S01]  /*b9f0*/  @!P1 ST.E.64 [R8.64], R50 ;  /* 0x0000003208009985 */ /* 0x000fe2000c101b06 */
[----:B------:R-:W-:Y:S02]  /*ba00*/  ISETP.GE.AND P1, PT, R15, c[0x0][0x3c8], PT ;  /* 0x0000f2000f007a0c */ /* 0x000fe40003f26270 */
[-C--:B-1----:R-:W-:Y:S02]  /*ba10*/  @!P0 LEA R2, P2, R23, R0.reuse, 0x2 ;  /* 0x0000000017028211 */ /* 0x082fe400078410ff */
[----:B------:R-:W-:Y:S02]  /*ba20*/  @!P6 LEA R6, P5, R21, R0, 0x2 ;  /* 0x000000001506e211 */ /* 0x000fe400078a10ff */
[-C--:B------:R-:W-:Y:S02]  /*ba30*/  @!P0 LEA.HI.X R3, R23, R4.reuse, R24, 0x2, P2 ;  /* 0x0000000417038211 */ /* 0x080fe400010f1418 */
[----:B------:R-:W-:Y:S02]  /*ba40*/  ISETP.GE.AND P2, PT, R17, c[0x0][0x3c8], PT ;  /* 0x0000f20011007a0c */ /* 0x000fe40003f46270 */
[----:B------:R-:W-:Y:S01]  /*ba50*/  @!P6 LEA.HI.X R7, R21, R4, R22, 0x2, P5 ;  /* 0x000000041507e211 */ /* 0x000fe200028f1416 */
[----:B------:R1:W-:Y:S01]  /*ba60*/  @!P0 ST.E.64 [R2.64], R36 ;  /* 0x0000002402008985 */ /* 0x0003e2000c101b06 */
[----:B------:R-:W-:-:S03]  /*ba70*/  ISETP.GE.AND P0, PT, R5, c[0x0][0x3c8], PT ;  /* 0x0000f20005007a0c */ /* 0x000fc60003f06270 */
[----:B------:R2:W-:Y:S01]  /*ba80*/  @!P6 ST.E.64 [R6.64], R38 ;  /* 0x000000260600e985 */ /* 0x0005e2000c101b06 */
[----:B-1----:R-:W-:-:S04]  /*ba90*/  @!P4 LEA R2, P5, R10, R0, 0x2 ;  /* 0x000000000a02c211 */ /* 0x002fc800078a10ff */
[----:B---3--:R-:W-:Y:S02]  /*baa0*/  @!P4 LEA.HI.X R3, R10, R4, R11, 0x2, P5 ;  /* 0x000000040a03c211 */ /* 0x008fe400028f140b */
[----:B------:R-:W-:-:S03]  /*bab0*/  @!P3 LEA R10, P5, R19, R0, 0x2 ;  /* 0x00000000130ab211 */ /* 0x000fc600078a10ff */
[----:B------:R1:W-:Y:S01]  /*bac0*/  @!P4 ST.E.64 [R2.64], R40 ;  /* 0x000000280200c985 */ /* 0x0003e2000c101b06 */
[----:B------:R-:W-:Y:S02]  /*bad0*/  @!P2 LEA R8, P4, R17, R0, 0x2 ;  /* 0x000000001108a211 */ /* 0x000fe400078810ff */
[----:B------:R-:W-:Y:S02]  /*bae0*/  @!P3 LEA.HI.X R11, R19, R4, R20, 0x2, P5 ;  /* 0x00000004130bb211 */ /* 0x000fe400028f1414 */
[----:B--2---:R-:W-:Y:S02]  /*baf0*/  @!P1 LEA R6, P5, R15, R0, 0x2 ;  /* 0x000000000f069211 */ /* 0x004fe400078a10ff */
[-C--:B------:R-:W-:Y:S02]  /*bb00*/  @!P2 LEA.HI.X R9, R17, R4.reuse, R18, 0x2, P4 ;  /* 0x000000041109a211 */ /* 0x080fe400020f1412 */
[----:B-----5:R-:W-:Y:S01]  /*bb10*/  @!P1 LEA.HI.X R7, R15, R4, R16, 0x2, P5 ;  /* 0x000000040f079211 */ /* 0x020fe200028f1410 */
[----:B------:R2:W-:Y:S04]  /*bb20*/  @!P3 ST.E.64 [R10.64], R66 ;  /* 0x000000420a00b985 */ /* 0x0005e8000c101b06 */
[----:B------:R2:W-:Y:S04]  /*bb30*/  @!P2 ST.E.64 [R8.64], R52 ;  /* 0x000000340800a985 */ /* 0x0005e8000c101b06 */
[----:B------:R2:W-:Y:S01]  /*bb40*/  @!P1 ST.E.64 [R6.64], R42 ;  /* 0x0000002a06009985 */ /* 0x0005e2000c101b06 */
[----:B-1----:R-:W-:-:S04]  /*bb50*/  @!P0 LEA R2, P4, R5, R0, 0x2 ;  /* 0x0000000005028211 */ /* 0x002fc800078810ff */
[----:B----4-:R-:W-:-:S05]  /*bb60*/  @!P0 LEA.HI.X R3, R5, R4, R14, 0x2, P4 ;  /* 0x0000000405038211 */ /* 0x010fca00020f140e */
[----:B------:R2:W-:Y:S04]  /*bb70*/  @!P0 ST.E.64 [R2.64], R26 ;  /* 0x0000001a02008985 */ /* 0x0005e8000c101b06 */
.L_x_86:
[----:B------:R-:W-:Y:S05]  /*bb80*/  BSYNC B0 ;  /* 0x0000000000007941 */ /* 0x000fea0003800000 */
.L_x_85:
[----:B------:R-:W-:Y:S05]  /*bb90*/  BRA.DIV ~URZ, `(.L_x_87) ;  /* 0x00002e127f007947 */ /* 0x000fea000b800000 */
[----:B--2---:R2:W3:Y:S04]  /*bba0*/  SHFL.IDX PT, R4, R12, 0x3, 0x1c1f ;  /* 0x007c1f000c047f89 */ /* 0x0044e800000e0000 */
[----:B-1----:R2:W1:Y:S02]  /*bbb0*/  SHFL.IDX PT, R0, R13, 0x3, 0x1c1f ;  /* 0x007c1f000d007f89 */ /* 0x00246400000e0000 */
.L_x_144:
[----:B------:R-:W5:Y:S02]  /*bbc0*/  LDL R2, [R1+0x24] ;  /* 0x0000240001027983 */ /* 0x000f640000100800 */
[----:B-----5:R-:W-:-:S13]  /*bbd0*/  LOP3.LUT P0, RZ, R2, 0x2, RZ, 0xc0, !PT ;  /* 0x0000000202ff7812 */ /* 0x020fda000780c0ff */
[----:B------:R-:W-:Y:S05]  /*bbe0*/  @P0 BRA `(.L_x_75) ;  /* 0x0000127000000947 */ /* 0x000fea0003800000 */
[----:B--234-:R-:W2:Y:S04]  /*bbf0*/  LDL R13, [R1+0x70] ;  /* 0x00007000010d7983 */ /* 0x01cea80000100800 */
[----:B------:R-:W3:Y:S04]  /*bc00*/  LDL R8, [R1+0x5c] ;  /* 0x00005c0001087983 */ /* 0x000ee80000100800 */
[----:B------:R-:W4:Y:S04]  /*bc10*/  LDL R5, [R1+0x58] ;  /* 0x0000580001057983 */ /* 0x000f280000100800 */
[----:B------:R-:W5:Y:S04]  /*bc20*/  LDL R9, [R1+0xa4] ;  /* 0x0000a40001097983 */ /* 0x000f680000100800 */
        /* <DEDUP_REMOVED lines=15> */
[----:B------:R-:W5:Y:S01]  /*bd20*/  LDL R15, [R1+0x84] ;  /* 0x00008400010f7983 */ /* 0x000f620000100800 */
[----:B--2---:R-:W-:-:S02]  /*bd30*/  ISETP.GE.AND P4, PT, R13, c[0x0][0x3c8], PT ;  /* 0x0000f2000d007a0c */ /* 0x004fc40003f86270 */
[----:B---3--:R-:W-:Y:S02]  /*bd40*/  ISETP.GE.AND P3, PT, R8, c[0x0][0x3c8], PT ;  /* 0x0000f20008007a0c */ /* 0x008fe40003f66270 */
[----:B----4-:R-:W-:-:S09]  /*bd50*/  ISETP.GE.AND P2, PT, R5, c[0x0][0x3c8], PT ;  /* 0x0000f20005007a0c */ /* 0x010fd20003f46270 */
[----:B-1----:R-:W-:Y:S02]  /*bd60*/  @!P4 IMAD.MOV.U32 R6, RZ, RZ, R0 ;  /* 0x000000ffff06c224 */ /* 0x002fe400078e0000 */
[----:B------:R-:W-:Y:S01]  /*bd70*/  @!P4 IMAD.MOV.U32 R7, RZ, RZ, R4 ;  /* 0x000000ffff07c224 */ /* 0x000fe200078e0004 */
[----:B------:R-:W-:-:S03]  /*bd80*/  @!P3 LEA R2, P5, R8, R0, 0x2 ;  /* 0x000000000802b211 */ /* 0x000fc600078a10ff */
[----:B------:R-:W-:Y:S01]  /*bd90*/  @!P4 IMAD.WIDE R6, R13, 0x4, R6 ;  /* 0x000000040d06c825 */ /* 0x000fe200078e0206 */
[----:B-----5:R-:W-:Y:S01]  /*bda0*/  @!P3 LEA.HI.X R3, R8, R4, R9, 0x2, P5 ;  /* 0x000000040803b211 */ /* 0x020fe200028f1409 */
[----:B------:R-:W2:Y:S04]  /*bdb0*/  LDL R13, [R1+0x80] ;  /* 0x00008000010d7983 */ /* 0x000ea80000100800 */
[----:B------:R1:W-:Y:S04]  /*bdc0*/  @!P4 ST.E.64 [R6.64], R56 ;  /* 0x000000380600c985 */ /* 0x0003e8000c101b06 */
[----:B------:R3:W-:Y:S01]  /*bdd0*/  @!P3 ST.E.64 [R2.64], R46 ;  /* 0x0000002e0200b985 */ /* 0x0007e2000c101b06 */
[----:B------:R-:W-:-:S04]  /*bde0*/  @!P2 LEA R8, P3, R5, R0, 0x2 ;  /* 0x000000000508a211 */ /* 0x000fc800078610ff */
[----:B------:R-:W-:Y:S02]  /*bdf0*/  @!P2 LEA.HI.X R9, R5, R4, R26, 0x2, P3 ;  /* 0x000000040509a211 */ /* 0x000fe400018f141a */
[----:B------:R-:W4:Y:S01]  /*be00*/  LDL R5, [R1+0x34] ;  /* 0x0000340001057983 */ /* 0x000f220000100800 */
[----:B------:R-:W-:Y:S02]  /*be10*/  ISETP.GE.AND P1, PT, R24, c[0x0][0x3c8], PT ;  /* 0x0000f20018007a0c */ /* 0x000fe40003f26270 */
[----:B------:R-:W-:-:S11]  /*be20*/  ISETP.GE.AND P0, PT, R22, c[0x0][0x3c8], PT ;  /* 0x0000f20016007a0c */ /* 0x000fd60003f06270 */
[-C--:B-1----:R-:W-:Y:S02]  /*be30*/  @!P1 LEA R6, P4, R24, R0.reuse, 0x2 ;  /* 0x0000000018069211 */ /* 0x082fe400078810ff */
[----:B------:R-:W-:Y:S02]  /*be40*/  ISETP.GE.AND P5, PT, R20, c[0x0][0x3c8], PT ;  /* 0x0000f20014007a0c */ /* 0x000fe40003fa6270 */
[----:B---3--:R-:W-:-:S09]  /*be50*/  @!P0 LEA R2, P6, R22, R0, 0x2 ;  /* 0x0000000016028211 */ /* 0x008fd200078c10ff */
[----:B------:R-:W-:-:S04]  /*be60*/  P2R R3, PR, RZ, 0x10 ;  /* 0x00000010ff037803 */ /* 0x000fc80000000000 */
[----:B------:R-:W-:Y:S02]  /*be70*/  ISETP.NE.AND P3, PT, R3, RZ, PT ;  /* 0x000000ff0300720c */ /* 0x000fe40003f65270 */
[----:B------:R-:W-:Y:S02]  /*be80*/  ISETP.GE.AND P4, PT, R10, c[0x0][0x3c8], PT ;  /* 0x0000f2000a007a0c */ /* 0x000fe40003f86270 */
[-C--:B------:R-:W-:Y:S02]  /*be90*/  @!P1 LEA.HI.X R7, R24, R4.reuse, R25, 0x2, P3 ;  /* 0x0000000418079211 */ /* 0x080fe400018f1419 */
[----:B------:R-:W-:Y:S01]  /*bea0*/  @!P0 LEA.HI.X R3, R22, R4, R23, 0x2, P6 ;  /* 0x0000000416038211 */ /* 0x000fe200030f1417 */
[----:B------:R-:W-:Y:S01]  /*beb0*/  @!P2 ST.E.64 [R8.64], R68 ;  /* 0x000000440800a985 */ /* 0x000fe2000c101b06 */
[----:B------:R-:W-:-:S03]  /*bec0*/  ISETP.GE.AND P3, PT, R18, c[0x0][0x3c8], PT ;  /* 0x0000f20012007a0c */ /* 0x000fc60003f66270 */
[----:B------:R1:W-:Y:S04]  /*bed0*/  @!P1 ST.E.64 [R6.64], R64 ;  /* 0x0000004006009985 */ /* 0x0003e8000c101b06 */
[----:B------:R3:W-:Y:S01]  /*bee0*/  @!P0 ST.E.64 [R2.64], R48 ;  /* 0x0000003002008985 */ /* 0x0007e2000c101b06 */
[----:B------:R-:W-:Y:S02]  /*bef0*/  ISETP.GE.AND P2, PT, R16, c[0x0][0x3c8], PT ;  /* 0x0000f20010007a0c */ /* 0x000fe40003f46270 */
[----:B------:R-:W-:Y:S02]  /*bf00*/  ISETP.GE.AND P1, PT, R14, c[0x0][0x3c8], PT ;  /* 0x0000f2000e007a0c */ /* 0x000fe40003f26270 */
[----:B-1----:R-:W-:-:S04]  /*bf10*/  @!P5 LEA R6, P0, R20, R0, 0x2 ;  /* 0x000000001406d211 */ /* 0x002fc800078010ff */
[----:B------:R-:W-:Y:S02]  /*bf20*/  @!P5 LEA.HI.X R7, R20, R4, R21, 0x2, P0 ;  /* 0x000000041407d211 */ /* 0x000fe400000f1415 */
[----:B---3--:R-:W-:-:S03]  /*bf30*/  @!P4 LEA R2, P6, R10, R0, 0x2 ;  /* 0x000000000a02c211 */ /* 0x008fc600078c10ff */
[----:B------:R-:W-:Y:S01]  /*bf40*/  @!P5 ST.E.64 [R6.64], R60 ;  /* 0x0000003c0600d985 */ /* 0x000fe2000c101b06 */
[----:B------:R-:W-:Y:S02]  /*bf50*/  @!P4 LEA.HI.X R3, R10, R4, R11, 0x2, P6 ;  /* 0x000000040a03c211 */ /* 0x000fe400030f140b */
[-C--:B------:R-:W-:Y:S02]  /*bf60*/  @!P3 LEA R10, P5, R18, R0.reuse, 0x2 ;  /* 0x00000000120ab211 */ /* 0x080fe400078a10ff */
[----:B------:R-:W-:Y:S01]  /*bf70*/  ISETP.GE.AND P0, PT, R12, c[0x0][0x3c8], PT ;  /* 0x0000f2000c007a0c */ /* 0x000fe20003f06270 */
[----:B------:R1:W-:Y:S01]  /*bf80*/  @!P4 ST.E.64 [R2.64], R58 ;  /* 0x0000003a0200c985 */ /* 0x0003e2000c101b06 */
[----:B------:R-:W-:-:S04]  /*bf90*/  @!P2 LEA R8, P6, R16, R0, 0x2 ;  /* 0x000000001008a211 */ /* 0x000fc800078c10ff */
[----:B------:R-:W-:-:S05]  /*bfa0*/  @!P2 LEA.HI.X R9, R16, R4, R17, 0x2, P6 ;  /* 0x000000041009a211 */ /* 0x000fca00030f1411 */
[----:B-1----:R-:W-:-:S04]  /*bfb0*/  P2R R2, PR, RZ, 0x20 ;  /* 0x00000020ff027803 */ /* 0x002fc80000000000 */
[----:B------:R-:W-:Y:S02]  /*bfc0*/  ISETP.NE.AND P4, PT, R2, RZ, PT ;  /* 0x000000ff0200720c */ /* 0x000fe40003f85270 */
[----:B------:R-:W-:Y:S02]  /*bfd0*/  @!P1 LEA R6, P5, R14, R0, 0x2 ;  /* 0x000000000e069211 */ /* 0x000fe400078a10ff */
[----:B------:R-:W-:Y:S02]  /*bfe0*/  @!P3 LEA.HI.X R11, R18, R4, R19, 0x2, P4 ;  /* 0x00000004120bb211 */ /* 0x000fe400020f1413 */
[----:B------:R-:W-:Y:S02]  /*bff0*/  @!P0 LEA R2, P4, R12, R0, 0x2 ;  /* 0x000000000c028211 */ /* 0x000fe400078810ff */
[-C--:B------:R-:W-:Y:S01]  /*c000*/  @!P1 LEA.HI.X R7, R14, R4.reuse, R15, 0x2, P5 ;  /* 0x000000040e079211 */ /* 0x080fe200028f140f */
[----:B------:R1:W-:Y:S04]  /*c010*/  @!P3 ST.E.64 [R10.64], R72 ;  /* 0x000000480a00b985 */ /* 0x0003e8000c101b06 */
[----:B------:R1:W-:Y:S04]  /*c020*/  @!P2 ST.E.64 [R8.64], R70 ;  /* 0x000000460800a985 */ /* 0x0003e8000c101b06 */
[----:B------:R1:W-:Y:S01]  /*c030*/  @!P1 ST.E.64 [R6.64], R62 ;  /* 0x0000003e06009985 */ /* 0x0003e2000c101b06 */
[----:B--2---:R-:W-:-:S05]  /*c040*/  @!P0 LEA.HI.X R3, R12, R4, R13, 0x2, P4 ;  /* 0x000000040c038211 */ /* 0x004fca00020f140d */
[----:B------:R1:W-:Y:S01]  /*c050*/  @!P0 ST.E.64 [R2.64], R54 ;  /* 0x0000003602008985 */ /* 0x0003e2000c101b06 */
[----:B----4-:R-:W-:-:S13]  /*c060*/  ISETP.GE.AND P0, PT, R5, c[0x0][0x3c8], PT ;  /* 0x0000f20005007a0c */ /* 0x010fda0003f06270 */
[----:B------:R-:W-:Y:S05]  /*c070*/  @P0 BRA `(.L_x_75) ;  /* 0x00000de000000947 */ /* 0x000fea0003800000 */
[----:B------:R-:W2:Y:S01]  /*c080*/  LDL R12, [R1+0x7c] ;  /* 0x00007c00010c7983 */ /* 0x000ea20000100800 */
[----:B-1----:R-:W-:-:S04]  /*c090*/  LEA R2, P0, R5, R0, 0x2 ;  /* 0x0000000005027211 */ /* 0x002fc800078010ff */
[----:B--2---:R-:W-:-:S05]  /*c0a0*/  LEA.HI.X R3, R5, R4, R12, 0x2, P0 ;  /* 0x0000000405037211 */ /* 0x004fca00000f140c */
[----:B------:R1:W-:Y:S01]  /*c0b0*/  ST.E.64 [R2.64], R44 ;  /* 0x0000002c02007985 */ /* 0x0003e2000c101b06 */
[----:B------:R-:W-:Y:S05]  /*c0c0*/  BRA `(.L_x_75) ;  /* 0x00000d9000007947 */ /* 0x000fea0003800000 */
.L_x_60:
[----:B------:R-:W2:Y:S04]  /*c0d0*/  LDL.LU R8, [R1+0x18] ;  /* 0x0000180001087983 */ /* 0x000ea80000300800 */
[----:B------:R-:W3:Y:S04]  /*c0e0*/  LDL R7, [R1+0x4] ;  /* 0x0000040001077983 */ /* 0x000ee80000100800 */
[----:B-1----:R-:W4:Y:S01]  /*c0f0*/  LDL R6, [R1+0x28] ;  /* 0x0000280001067983 */ /* 0x002f220000100800 */
[----:B------:R-:W-:Y:S01]  /*c100*/  ISETP.NE.U32.AND P0, PT, RZ, c[0x0][0x508], PT ;  /* 0x00014200ff007a0c */ /* 0x000fe20003f05070 */
[----:B------:R-:W-:Y:S01]  /*c110*/  IMAD.MOV.U32 R4, RZ, RZ, 0x4 ;  /* 0x00000004ff047424 */ /* 0x000fe200078e00ff */
[----:B------:R-:W-:Y:S01]  /*c120*/  ISETP.NE.U32.AND P2, PT, RZ, c[0x0][0x500], PT ;  /* 0x00014000ff007a0c */ /* 0x000fe20003f45070 */
[----:B------:R-:W-:Y:S01]  /*c130*/  IMAD.MOV.U32 R0, RZ, RZ, RZ ;  /* 0x000000ffff007224 */ /* 0x000fe200078e00ff */
[----:B------:R-:W-:Y:S01]  /*c140*/  ISETP.NE.AND.EX P1, PT, RZ, c[0x0][0x50c], PT, P0 ;  /* 0x00014300ff007a0c */ /* 0x000fe20003f25300 */
[----:B------:R-:W-:Y:S01]  /*c150*/  IMAD.MOV.U32 R19, RZ, RZ, c[0x0][0x388] ;  /* 0x0000e200ff137624 */ /* 0x000fe200078e00ff */
[----:B------:R-:W-:-:S11]  /*c160*/  ISETP.NE.AND.EX P2, PT, RZ, c[0x0][0x504], PT, P2 ;  /* 0x00014100ff007a0c */ /* 0x000fd60003f45320 */
[C---:B---3--:R-:W-:Y:S01]  /*c170*/  @P1 LEA R2, P0, R7.reuse, c[0x0][0x508], 0x2 ;  /* 0x0001420007021a11 */ /* 0x048fe200078010ff */
[----:B------:R-:W-:-:S03]  /*c180*/  IMAD.WIDE R4, R7, R4, c[0x0][0x500] ;  /* 0x0001400007047625 */ /* 0x000fc600078e0204 */
[----:B----4-:R-:W-:Y:S02]  /*c190*/  @P1 LEA.HI.X R3, R7, c[0x0][0x50c], R6, 0x2, P0 ;  /* 0x0001430007031a11 */ /* 0x010fe400000f1406 */
[----:B------:R1:W5:Y:S04]  /*c1a0*/  @P2 LDG.E R0, [R4.64] ;  /* 0x0000000604002981 */ /* 0x000368000c1e1900 */
[----:B------:R1:W5:Y:S01]  /*c1b0*/  @P1 LDG.E R19, [R2.64] ;  /* 0x0000000602131981 */ /* 0x000362000c1e1900 */
[----:B--2---:R-:W-:-:S04]  /*c1c0*/  ISETP.NE.AND P0, PT, R8, RZ, PT ;  /* 0x000000ff0800720c */ /* 0x004fc80003f05270 */
[----:B------:R-:W-:Y:S01]  /*c1d0*/  SEL R18, R8, c[0x0][0x3d4], P0 ;  /* 0x0000f50008127a07 */ /* 0x000fe20000000000 */
[----:B------:R-:W-:Y:S05]  /*c1e0*/  @P1 BRA `(.L_x_88) ;  /* 0x0000004000001947 */ /* 0x000fea0003800000 */
[----:B------:R-:W-:Y:S05]  /*c1f0*/  @!P2 BRA `(.L_x_88) ;  /* 0x000000300000a947 */ /* 0x000fea0003800000 */
[----:B-1----:R1:W2:Y:S04]  /*c200*/  LDG.E R2, [R4.64] ;  /* 0x0000000604027981 */ /* 0x0022a8000c1e1900 */
[----:B-1----:R-:W2:Y:S02]  /*c210*/  LDG.E R4, [R4.64+0x4] ;  /* 0x0000040604047981 */ /* 0x002ea4000c1e1900 */
[----:B--2--5:R-:W-:Y:S02]  /*c220*/  IADD3 R19, -R2, R4, RZ ;  /* 0x0000000402137210 */ /* 0x024fe40007ffe1ff */
.L_x_88:
[----:B-1----:R-:W1:Y:S01]  /*c230*/  S2R R4, SR_TID.X ;  /* 0x0000000000047919 */ /* 0x002e620000002100 */
[----:B------:R-:W-:Y:S01]  /*c240*/  BSSY B0, `(.L_x_89) ;  /* 0x0000038000007945 */ /* 0x000fe20003800000 */
[----:B------:R-:W-:Y:S02]  /*c250*/  SEL R12, R7, RZ, !P2 ;  /* 0x000000ff070c7207 */ /* 0x000fe40005000000 */
[----:B------:R-:W-:-:S02]  /*c260*/  SEL R20, R6, RZ, !P2 ;  /* 0x000000ff06147207 */ /* 0x000fc40005000000 */
[----:B-----5:R-:W-:Y:S02]  /*c270*/  SHF.R.S32.HI R17, RZ, 0x1f, R0 ;  /* 0x0000001fff117819 */ /* 0x020fe40000011400 */
[----:B-1----:R-:W-:-:S13]  /*c280*/  ISETP.GT.AND P0, PT, R4, 0x7f, PT ;  /* 0x0000007f0400780c */ /* 0x002fda0003f04270 */
[----:B------:R-:W-:Y:S05]  /*c290*/  @P0 BRA `(.L_x_90) ;  /* 0x0000032000000947 */ /* 0x000fea0003800000 */
[----:B------:R-:W2:Y:S01]  /*c2a0*/  LDL R3, [R1+0x14] ;  /* 0x0000140001037983 */ /* 0x000ea20000100800 */
[----:B------:R-:W-:Y:S01]  /*c2b0*/  IMAD R2, R19, c[0x0][0x4e8], RZ ;  /* 0x00013a0013027a24 */ /* 0x000fe200078e02ff */
[----:B--2---:R-:W-:-:S04]  /*c2c0*/  LEA R13, R3, R4, 0x7 ;  /* 0x00000004030d7211 */ /* 0x004fc800078e38ff */
[----:B------:R-:W-:-:S13]  /*c2d0*/  ISETP.GE.AND P0, PT, R13, R2, PT ;  /* 0x000000020d00720c */ /* 0x000fda0003f06270 */
[----:B------:R-:W-:Y:S05]  /*c2e0*/  @P0 BRA `(.L_x_90) ;  /* 0x000002d000000947 */ /* 0x000fea0003800000 */
[----:B------:R-:W2:Y:S04]  /*c2f0*/  LDL R4, [R1+0x20] ;  /* 0x0000200001047983 */ /* 0x000ea80000100800 */
[----:B------:R-:W3:Y:S01]  /*c300*/  LDL.LU R21, [R1+0x74] ;  /* 0x0000740001157983 */ /* 0x000ee20000300800 */
[----:B------:R-:W-:Y:S01]  /*c310*/  IMAD.MOV.U32 R2, RZ, RZ, 0x368 ;  /* 0x00000368ff027424 */ /* 0x000fe200078e00ff */
[----:B------:R-:W-:-:S04]  /*c320*/  ISETP.GT.AND P2, PT, R18, 0x1, PT ;  /* 0x000000011200780c */ /* 0x000fc80003f44270 */
[----:B------:R-:W-:-:S04]  /*c330*/  SEL R2, R2, 0x328, P2 ;  /* 0x0000032802027807 */ /* 0x000fc80001000000 */
[----:B------:R1:W4:Y:S08]  /*c340*/  LDC.64 R8, c[0x0][R2+0x170] ;  /* 0x00005c0002087b82 */ /* 0x0003300000000a00 */
[----:B------:R1:W2:Y:S08]  /*c350*/  LDC.64 R6, c[0x0][R2+0x168] ;  /* 0x00005a0002067b82 */ /* 0x0002b00000000a00 */
[----:B------:R1:W5:Y:S08]  /*c360*/  LDC.64 R14, c[0x0][R2+0x178] ;  /* 0x00005e00020e7b82 */ /* 0x0003700000000a00 */
[----:B------:R1:W2:Y:S02]  /*c370*/  LDC.64 R10, c[0x0][R2+0x160] ;  /* 0x00005800020a7b82 */ /* 0x0002a40000000a00 */
[----:B-1----:R-:W-:-:S02]  /*c380*/  IMAD.MOV.U32 R2, RZ, RZ, c[0x0][0x4e8] ;  /* 0x00013a00ff027624 */ /* 0x002fc400078e00ff */
[----:B----4-:R-:W-:-:S03]  /*c390*/  IMAD R3, R9, R12, RZ ;  /* 0x0000000c09037224 */ /* 0x010fc600078e02ff */
[----:B------:R-:W-:Y:S02]  /*c3a0*/  ISETP.NE.AND P0, PT, R2, 0x1, PT ;  /* 0x000000010200780c */ /* 0x000fe40003f05270 */
[----:B------:R-:W-:-:S11]  /*c3b0*/  MOV R2, R13 ;  /* 0x0000000d00027202 */ /* 0x000fd60000000f00 */
[----:B------:R-:W-:-:S05]  /*c3c0*/  @P0 IMAD.HI.U32 R16, R13, c[0x0][0x4ec], RZ ;  /* 0x00013b000d100a27 */ /* 0x000fca00078e00ff */
[----:B------:R-:W-:Y:S01]  /*c3d0*/  @P0 SHF.R.U32.HI R2, RZ, c[0x0][0x4f0], R16 ;  /* 0x00013c00ff020a19 */ /* 0x000fe20000011610 */
[-C--:B--2---:R-:W-:Y:S02]  /*c3e0*/  IMAD R9, R7, R4.reuse, RZ ;  /* 0x0000000407097224 */ /* 0x084fe400078e02ff */
[----:B------:R-:W-:-:S04]  /*c3f0*/  IMAD.WIDE.U32 R6, R6, R4, RZ ;  /* 0x0000000406067225 */ /* 0x000fc800078e00ff */
[----:B------:R-:W-:-:S04]  /*c400*/  IMAD.WIDE.U32 R4, R8, R12, RZ ;  /* 0x0000000c08047225 */ /* 0x000fc800078e00ff */
[----:B------:R-:W-:Y:S01]  /*c410*/  IMAD R8, R8, R20, R3 ;  /* 0x0000001408087224 */ /* 0x000fe200078e0203 */
[----:B---3--:R-:W-:Y:S01]  /*c420*/  SEL R3, R21, RZ, P2 ;  /* 0x000000ff15037207 */ /* 0x008fe20001000000 */
[----:B------:R-:W-:Y:S01]  /*c430*/  IMAD.IADD R9, R7, 0x1, R9 ;  /* 0x0000000107097824 */ /* 0x000fe200078e0209 */
[----:B------:R-:W-:Y:S01]  /*c440*/  IADD3 R16, P1, P0, R4, R6, R0 ;  /* 0x0000000604107210 */ /* 0x000fe2000783e000 */
[----:B------:R-:W-:Y:S01]  /*c450*/  IMAD.MOV R6, RZ, RZ, -R2 ;  /* 0x000000ffff067224 */ /* 0x000fe200078e0a02 */
[----:B------:R-:W-:Y:S01]  /*c460*/  IADD3 R7, R5, R8, RZ ;  /* 0x0000000805077210 */ /* 0x000fe20007ffe0ff */
[-C--:B-----5:R-:W-:Y:S02]  /*c470*/  IMAD R8, R15, R3.reuse, RZ ;  /* 0x000000030f087224 */ /* 0x0a0fe400078e02ff */
[----:B------:R-:W-:Y:S01]  /*c480*/  IMAD.WIDE.U32 R4, R14, R3, RZ ;  /* 0x000000030e047225 */ /* 0x000fe200078e00ff */
[----:B------:R-:W-:-:S03]  /*c490*/  IADD3.X R9, R7, R9, R17, P1, P0 ;  /* 0x0000000907097210 */ /* 0x000fc60000fe0411 */
[----:B------:R-:W-:Y:S01]  /*c4a0*/  IMAD R3, R6, c[0x0][0x4e8], R13 ;  /* 0x00013a0006037a24 */ /* 0x000fe200078e020d */
[----:B------:R-:W-:Y:S02]  /*c4b0*/  IADD3 R7, R5, R8, RZ ;  /* 0x0000000805077210 */ /* 0x000fe40007ffe0ff */
[----:B------:R-:W-:Y:S02]  /*c4c0*/  IADD3 R4, P1, P0, R2, R16, R4 ;  /* 0x0000001002047210 */ /* 0x000fe4000783e004 */
[----:B------:R-:W-:Y:S01]  /*c4d0*/  SHF.R.S32.HI R5, RZ, 0x1f, R2 ;  /* 0x0000001fff057819 */ /* 0x000fe20000011402 */
[----:B------:R-:W-:Y:S01]  /*c4e0*/  IMAD R2, R11, R3, RZ ;  /* 0x000000030b027224 */ /* 0x000fe200078e02ff */
[----:B------:R-:W-:Y:S02]  /*c4f0*/  SHF.R.S32.HI R6, RZ, 0x1f, R3 ;  /* 0x0000001fff067819 */ /* 0x000fe40000011403 */
[----:B------:R-:W-:Y:S01]  /*c500*/  IADD3.X R5, R5, R9, R7, P1, P0 ;  /* 0x0000000905057210 */ /* 0x000fe20000fe0407 */
[----:B------:R-:W-:-:S02]  /*c510*/  IMAD.MOV.U32 R7, RZ, RZ, c[0x0][0x4a8] ;  /* 0x00012a00ff077624 */ /* 0x000fc400078e00ff */
[C---:B------:R-:W-:Y:S02]  /*c520*/  IMAD R6, R10.reuse, R6, R2 ;  /* 0x000000060a067224 */ /* 0x040fe400078e0202 */
[----:B------:R-:W-:Y:S01]  /*c530*/  IMAD.WIDE.U32 R2, R10, R3, R4 ;  /* 0x000000030a027225 */ /* 0x000fe200078e0004 */
[----:B------:R-:W-:Y:S02]  /*c540*/  MOV R5, c[0x0][0x4ac] ;  /* 0x00012b0000057a02 */ /* 0x000fe40000000f00 */
[----:B------:R-:W-:Y:S01]  /*c550*/  SEL R4, R7, c[0x0][0x450], P2 ;  /* 0x0001140007047a07 */ /* 0x000fe20001000000 */
[----:B------:R-:W-:Y:S01]  /*c560*/  IMAD.IADD R3, R3, 0x1, R6 ;  /* 0x0000000103037824 */ /* 0x000fe200078e0206 */
[----:B------:R-:W-:Y:S02]  /*c570*/  SEL R5, R5, c[0x0][0x454], P2 ;  /* 0x0001150005057a07 */ /* 0x000fe40001000000 */
[----:B------:R-:W-:-:S04]  /*c580*/  LEA R4, P0, R2, R4, 0x2 ;  /* 0x0000000402047211 */ /* 0x000fc800078010ff */
[----:B------:R-:W-:Y:S02]  /*c590*/  LEA.HI.X R5, R2, R5, R3, 0x2, P0 ;  /* 0x0000000502057211 */ /* 0x000fe400000f1403 */
[----:B------:R-:W-:-:S05]  /*c5a0*/  MOV R2, 0xff800000 ;  /* 0xff80000000027802 */ /* 0x000fca0000000f00 */
[----:B------:R1:W-:Y:S02]  /*c5b0*/  STG.E [R4.64], R2 ;  /* 0x0000000204007986 */ /* 0x0003e4000c101906 */
.L_x_90:
[----:B------:R-:W-:Y:S05]  /*c5c0*/  BSYNC B0 ;  /* 0x0000000000007941 */ /* 0x000fea0003800000 */
.L_x_89:
[----:B------:R-:W-:-:S13]  /*c5d0*/  ISETP.GT.AND P0, PT, R18, 0x1, PT ;  /* 0x000000011200780c */ /* 0x000fda0003f04270 */
[----:B------:R-:W-:Y:S05]  /*c5e0*/  @P0 BRA `(.L_x_75) ;  /* 0x0000087000000947 */ /* 0x000fea0003800000 */
[----:B-1----:R-:W2:Y:S04]  /*c5f0*/  LDL.LU R2, [R1+0x14] ;  /* 0x0000140001027983 */ /* 0x002ea80000300800 */
[----:B------:R-:W3:Y:S01]  /*c600*/  LDL.LU R7, [R1+0x20] ;  /* 0x0000200001077983 */ /* 0x000ee20000300800 */
[----:B------:R-:W-:-:S03]  /*c610*/  IMAD R4, R17, c[0x0][0x3a0], RZ ;  /* 0x0000e80011047a24 */ /* 0x000fc600078e02ff */
[----:B------:R-:W1:Y:S02]  /*c620*/  S2R R3, SR_TID.X ;  /* 0x0000000000037919 */ /* 0x000e640000002100 */
[--C-:B-1----:R-:W-:Y:S02]  /*c630*/  SHF.R.S32.HI R5, RZ, 0x1f, R3.reuse ;  /* 0x0000001fff057819 */ /* 0x102fe40000011403 */
[----:B------:R-:W-:Y:S02]  /*c640*/  SHF.R.S32.HI R9, RZ, 0x1f, R3 ;  /* 0x0000001fff097819 */ /* 0x000fe40000011403 */
[-C--:B------:R-:W-:Y:S02]  /*c650*/  LEA.HI R5, R5, R3.reuse, RZ, 0x2 ;  /* 0x0000000305057211 */ /* 0x080fe400078f10ff */
[----:B------:R-:W-:Y:S02]  /*c660*/  LEA.HI R9, R9, R3, RZ, 0x2 ;  /* 0x0000000309097211 */ /* 0x000fe400078f10ff */
[----:B------:R-:W-:-:S02]  /*c670*/  LOP3.LUT R5, R5, 0xfffffffc, RZ, 0xc0, !PT ;  /* 0xfffffffc05057812 */ /* 0x000fc400078ec0ff */
[----:B------:R-:W-:-:S03]  /*c680*/  SHF.R.S32.HI R9, RZ, 0x2, R9 ;  /* 0x00000002ff097819 */ /* 0x000fc60000011409 */
[----:B------:R-:W-:Y:S01]  /*c690*/  IMAD.IADD R5, R3, 0x1, -R5 ;  /* 0x0000000103057824 */ /* 0x000fe200078e0a05 */
[----:B--2---:R-:W-:Y:S02]  /*c6a0*/  MOV R8, R2 ;  /* 0x0000000200087202 */ /* 0x004fe40000000f00 */
[----:B------:R-:W-:Y:S02]  /*c6b0*/  MOV R2, c[0x0][0x4e8] ;  /* 0x00013a0000027a02 */ /* 0x000fe40000000f00 */
[----:B------:R-:W-:Y:S02]  /*c6c0*/  LEA R11, R8, R9, 0x7 ;  /* 0x00000009080b7211 */ /* 0x000fe400078e38ff */
[----:B------:R-:W-:Y:S01]  /*c6d0*/  ISETP.NE.AND P0, PT, R2, 0x1, PT ;  /* 0x000000010200780c */ /* 0x000fe20003f05270 */
[----:B------:R-:W-:-:S04]  /*c6e0*/  IMAD.WIDE.U32 R2, R0, c[0x0][0x3a0], RZ ;  /* 0x0000e80000027a25 */ /* 0x000fc800078e00ff */
[----:B------:R-:W-:Y:S01]  /*c6f0*/  IMAD R0, R0, c[0x0][0x3a4], R4 ;  /* 0x0000e90000007a24 */ /* 0x000fe200078e0204 */
[----:B------:R-:W-:Y:S01]  /*c700*/  LEA R4, R5, R9, 0x5 ;  /* 0x0000000905047211 */ /* 0x000fe200078e28ff */
[----:B------:R-:W-:-:S03]  /*c710*/  IMAD R5, R20, c[0x0][0x3f0], RZ ;  /* 0x0000fc0014057a24 */ /* 0x000fc600078e02ff */
[----:B------:R-:W-:Y:S01]  /*c720*/  IADD3 R3, R3, R0, RZ ;  /* 0x0000000003037210 */ /* 0x000fe20007ffe0ff */
[----:B------:R-:W-:-:S04]  /*c730*/  IMAD R4, R8, 0x80, R4 ;  /* 0x0000008008047824 */ /* 0x000fc800078e0204 */
[----:B------:R-:W-:-:S04]  /*c740*/  @P0 IMAD.HI.U32 R6, R4, c[0x0][0x4ec], RZ ;  /* 0x00013b0004060a27 */ /* 0x000fc800078e00ff */
[----:B---3--:R-:W-:-:S04]  /*c750*/  IMAD.WIDE.U32 R2, R7, c[0x0][0x3e8], R2 ;  /* 0x0000fa0007027a25 */ /* 0x008fc800078e0002 */
[----:B------:R-:W-:Y:S01]  /*c760*/  IMAD.MOV.U32 R0, RZ, RZ, R4 ;  /* 0x000000ffff007224 */ /* 0x000fe200078e0004 */
[----:B------:R-:W-:Y:S01]  /*c770*/  @P0 SHF.R.U32.HI R0, RZ, c[0x0][0x4f0], R6 ;  /* 0x00013c00ff000a19 */ /* 0x000fe20000011606 */
[----:B------:R-:W-:Y:S02]  /*c780*/  IMAD R3, R7, c[0x0][0x3ec], R3 ;  /* 0x0000fb0007037a24 */ /* 0x000fe400078e0203 */
[C---:B------:R-:W-:Y:S01]  /*c790*/  IMAD R7, R12.reuse, c[0x0][0x3f4], R5 ;  /* 0x0000fd000c077a24 */ /* 0x040fe200078e0205 */
[----:B------:R-:W-:Y:S01]  /*c7a0*/  SHF.R.S32.HI R6, RZ, 0x1f, R0 ;  /* 0x0000001fff067819 */ /* 0x000fe20000011400 */
[----:B------:R-:W-:Y:S01]  /*c7b0*/  IMAD.WIDE.U32 R2, R12, c[0x0][0x3f0], R2 ;  /* 0x0000fc000c027a25 */ /* 0x000fe200078e0002 */
[----:B------:R-:W-:-:S03]  /*c7c0*/  IADD3 R5, -R0, RZ, RZ ;  /* 0x000000ff00057210 */ /* 0x000fc60007ffe1ff */
[----:B------:R-:W-:Y:S01]  /*c7d0*/  IMAD R6, R6, c[0x0][0x3e0], RZ ;  /* 0x0000f80006067a24 */ /* 0x000fe200078e02ff */
[----:B------:R-:W-:Y:S01]  /*c7e0*/  IADD3 R3, R3, R7, RZ ;  /* 0x0000000703037210 */ /* 0x000fe20007ffe0ff */
[----:B------:R-:W-:Y:S02]  /*c7f0*/  IMAD R4, R5, c[0x0][0x4e8], R4 ;  /* 0x00013a0005047a24 */ /* 0x000fe400078e0204 */
[C---:B------:R-:W-:Y:S02]  /*c800*/  IMAD R6, R0.reuse, c[0x0][0x3e4], R6 ;  /* 0x0000f90000067a24 */ /* 0x040fe400078e0206 */
[----:B------:R-:W-:Y:S01]  /*c810*/  IMAD.WIDE.U32 R2, R0, c[0x0][0x3e0], R2 ;  /* 0x0000f80000027a25 */ /* 0x000fe200078e0002 */
[----:B------:R-:W-:-:S03]  /*c820*/  SHF.R.S32.HI R0, RZ, 0x1f, R4 ;  /* 0x0000001fff007819 */ /* 0x000fc60000011404 */
[----:B------:R-:W-:Y:S02]  /*c830*/  IMAD.IADD R3, R3, 0x1, R6 ;  /* 0x0000000103037824 */ /* 0x000fe400078e0206 */
[----:B------:R-:W-:Y:S02]  /*c840*/  IMAD R0, R0, c[0x0][0x3d8], RZ ;  /* 0x0000f60000007a24 */ /* 0x000fe400078e02ff */
[----:B------:R-:W-:-:S04]  /*c850*/  IMAD.WIDE.U32 R2, R4, c[0x0][0x3d8], R2 ;  /* 0x0000f60004027a25 */ /* 0x000fc800078e0002 */
[----:B------:R-:W-:Y:S01]  /*c860*/  IMAD R4, R4, c[0x0][0x3dc], R0 ;  /* 0x0000f70004047a24 */ /* 0x000fe200078e0200 */
[----:B------:R-:W-:-:S04]  /*c870*/  LEA R12, P0, R2, c[0x0][0x380], 0x1 ;  /* 0x0000e000020c7a11 */ /* 0x000fc800078008ff */
[----:B------:R-:W-:-:S04]  /*c880*/  IADD3 R4, R3, R4, RZ ;  /* 0x0000000403047210 */ /* 0x000fc80007ffe0ff */
[----:B------:R-:W-:Y:S01]  /*c890*/  LEA.HI.X R9, R2, c[0x0][0x384], R4, 0x1, P0 ;  /* 0x0000e10002097a11 */ /* 0x000fe200000f0c04 */
[----:B------:R-:W-:Y:S05]  /*c8a0*/  BRA.DIV ~URZ, `(.L_x_91) ;  /* 0x000021c27f007947 */ /* 0x000fea000b800000 */
[----:B------:R1:W2:Y:S02]  /*c8b0*/  SHFL.IDX PT, R8, R9, RZ, 0x1c1f ;  /* 0x001c1fff09087589 */ /* 0x0002a400000e0000 */
.L_x_145:
[----:B------:R-:W-:Y:S05]  /*c8c0*/  BRA.DIV ~URZ, `(.L_x_92) ;  /* 0x000022127f007947 */ /* 0x000fea000b800000 */
[----:B------:R3:W4:Y:S02]  /*c8d0*/  SHFL.IDX PT, R0, R12, RZ, 0x1c1f ;  /* 0x001c1fff0c007589 */ /* 0x00072400000e0000 */
.L_x_146:
[----:B------:R-:W-:Y:S01]  /*c8e0*/  IMAD R10, R19, c[0x0][0x4e8], RZ ;  /* 0x00013a00130a7a24 */ /* 0x000fe200078e02ff */
[----:B------:R-:W-:Y:S04]  /*c8f0*/  BSSY B0, `(.L_x_93) ;  /* 0x0000012000007945 */ /* 0x000fe80003800000 */
[----:B------:R-:W-:-:S13]  /*c900*/  ISETP.GE.AND P0, PT, R11, R10, PT ;  /* 0x0000000a0b00720c */ /* 0x000fda0003f06270 */
        /* <DEDUP_REMOVED lines=9> */
[----:B------:R2:W-:Y:S01]  /*c9a0*/  @!P2 ST.E.128 [R6.64], RZ ;  /* 0x000000ff0600a985 */ /* 0x0005e2000c101d06 */
[----:B-----5:R-:W-:Y:S02]  /*c9b0*/  ISETP.GE.AND P0, PT, R13, c[0x0][0x3c8], PT ;  /* 0x0000f2000d007a0c */ /* 0x020fe40003f06270 */
[----:B---3--:R-:W-:-:S11]  /*c9c0*/  @!P1 LEA.HI.X R5, R252, R8, R15, 0x1, P4 ;  /* 0x00000008fc059211 */ /* 0x008fd600020f0c0f */
[----:B------:R-:W-:-:S04]  /*c9d0*/  @!P0 LEA R2, P3, R13, R0, 0x1 ;  /* 0x000000000d028211 */ /* 0x000fc800078608ff */
[----:B----4-:R-:W-:Y:S01]  /*c9e0*/  @!P0 LEA.HI.X R3, R13, R8, R14, 0x1, P3 ;  /* 0x000000080d038211 */ /* 0x010fe200018f0c0e */
[----:B------:R2:W-:Y:S04]  /*c9f0*/  @!P1 ST.E.128 [R4.64], RZ ;  /* 0x000000ff04009985 */ /* 0x0005e8000c101d06 */
[----:B------:R2:W-:Y:S04]  /*ca00*/  @!P0 ST.E.128 [R2.64], RZ ;  /* 0x000000ff02008985 */ /* 0x0005e8000c101d06 */
.L_x_94:
[----:B------:R-:W-:Y:S05]  /*ca10*/  BSYNC B0 ;  /* 0x0000000000007941 */ /* 0x000fea0003800000 */
.L_x_93:
[----:B------:R-:W-:Y:S05]  /*ca20*/  BRA.DIV ~URZ, `(.L_x_95) ;  /* 0x000021127f007947 */ /* 0x000fea000b800000 */
[----:B--2---:R2:W1:Y:S04]  /*ca30*/  SHFL.IDX PT, R8, R9, 0x1, 0x1c1f ;  /* 0x003c1f0009087f89 */ /* 0x00446800000e0000 */
[----:B----4-:R2:W4:Y:S02]  /*ca40*/  SHFL.IDX PT, R0, R12, 0x1, 0x1c1f ;  /* 0x003c1f000c007f89 */ /* 0x01052400000e0000 */
.L_x_147:
        /* <DEDUP_REMOVED lines=12> */
[----:B------:R1:W-:Y:S01]  /*cb10*/  @!P2 ST.E.128 [R6.64], RZ ;  /* 0x000000ff0600a985 */ /* 0x0003e2000c101d06 */
[----:B-----5:R-:W-:Y:S02]  /*cb20*/  ISETP.GE.AND P0, PT, R13, c[0x0][0x3c8], PT ;  /* 0x0000f2000d007a0c */ /* 0x020fe40003f06270 */
[----:B--2---:R-:W-:-:S11]  /*cb30*/  @!P1 LEA.HI.X R5, R252, R8, R15, 0x1, P4 ;  /* 0x00000008fc059211 */ /* 0x004fd600020f0c0f */
[----:B------:R-:W-:-:S04]  /*cb40*/  @!P0 LEA R2, P3, R13, R0, 0x1 ;  /* 0x000000000d028211 */ /* 0x000fc800078608ff */
[----:B---3--:R-:W-:Y:S01]  /*cb50*/  @!P0 LEA.HI.X R3, R13, R8, R14, 0x1, P3 ;  /* 0x000000080d038211 */ /* 0x008fe200018f0c0e */
[----:B------:R1:W-:Y:S04]  /*cb60*/  @!P1 ST.E.128 [R4.64], RZ ;  /* 0x000000ff04009985 */ /* 0x0003e8000c101d06 */
[----:B------:R1:W-:Y:S04]  /*cb70*/  @!P0 ST.E.128 [R2.64], RZ ;  /* 0x000000ff02008985 */ /* 0x0003e8000c101d06 */
.L_x_97:
[----:B------:R-:W-:Y:S05]  /*cb80*/  BSYNC B0 ;  /* 0x0000000000007941 */ /* 0x000fea0003800000 */
.L_x_96:
[----:B------:R-:W-:Y:S05]  /*cb90*/  BRA.DIV ~URZ, `(.L_x_98) ;  /* 0x000020627f007947 */ /* 0x000fea000b800000 */
[----:B-1----:R1:W2:Y:S02]  /*cba0*/  SHFL.IDX PT, R8, R9, 0x2, 0x1c1f ;  /* 0x005c1f0009087f89 */ /* 0x0022a400000e0000 */
.L_x_148:
[----:B------:R-:W-:Y:S05]  /*cbb0*/  BRA.DIV ~URZ, `(.L_x_99) ;  /* 0x000020b27f007947 */ /* 0x000fea000b800000 */
[----:B----4-:R4:W1:Y:S02]  /*cbc0*/  SHFL.IDX PT, R0, R12, 0x2, 0x1c1f ;  /* 0x005c1f000c007f89 */ /* 0x01086400000e0000 */
.L_x_149:
        /* <DEDUP_REMOVED lines=19> */
.L_x_101:
[----:B------:R-:W-:Y:S05]  /*cd00*/  BSYNC B0 ;  /* 0x0000000000007941 */ /* 0x000fea0003800000 */
.L_x_100:
[----:B------:R-:W-:Y:S05]  /*cd10*/  BRA.DIV ~URZ, `(.L_x_102) ;  /* 0x00001fb27f007947 */ /* 0x000fea000b800000 */
[----:B--2---:R2:W3:Y:S04]  /*cd20*/  SHFL.IDX PT, R8, R9, 0x3, 0x1c1f ;  /* 0x007c1f0009087f89 */ /* 0x0044e800000e0000 */
[----:B-1----:R2:W1:Y:S02]  /*cd30*/  SHFL.IDX PT, R0, R12, 0x3, 0x1c1f ;  /* 0x007c1f000c007f89 */ /* 0x00246400000e0000 */
.L_x_150:
[----:B------:R-:W-:-:S04]  /*cd40*/  IADD3 R2, R11, 0x60, RZ ;  /* 0x000000600b027810 */ /* 0x000fc80007ffe0ff */
[----:B------:R-:W-:-:S13]  /*cd50*/  ISETP.GE.AND P0, PT, R2, R10, PT ;  /* 0x0000000a0200720c */ /* 0x000fda0003f06270 */
[----:B------:R-:W-:Y:S05]  /*cd60*/  @P0 BRA `(.L_x_75) ;  /* 0x000000f000000947 */ /* 0x000fea0003800000 */
[----:B--2---:R-:W2:Y:S04]  /*cd70*/  LDL R9, [R1] ;  /* 0x0000000001097983 */ /* 0x004ea80000100800 */
[----:B------:R-:W5:Y:S04]  /*cd80*/  LDL R13, [R1+0x6c] ;  /* 0x00006c00010d7983 */ /* 0x000f680000100800 */
[----:B---34-:R-:W3:Y:S01]  /*cd90*/  LDL R12, [R1+0x68] ;  /* 0x00006800010c7983 */ /* 0x018ee20000100800 */
[----:B------:R-:W-:Y:S02]  /*cda0*/  ISETP.GE.AND P2, PT, R250, c[0x0][0x3c8], PT ;  /* 0x0000f200fa007a0c */ /* 0x000fe40003f46270 */
[----:B------:R-:W-:-:S11]  /*cdb0*/  ISETP.GE.AND P1, PT, R252, c[0x0][0x3c8], PT ;  /* 0x0000f200fc007a0c */ /* 0x000fd60003f26270 */
[-C--:B-1----:R-:W-:Y:S02]  /*cdc0*/  @!P2 LEA R6, P5, R250, R0.reuse, 0x1 ;  /* 0x00000000fa06a211 */ /* 0x082fe400078a08ff */
[----:B------:R-:W-:Y:S02]  /*cdd0*/  @!P1 LEA R4, P4, R252, R0, 0x1 ;  /* 0x00000000fc049211 */ /* 0x000fe400078808ff */
[----:B------:R-:W-:-:S05]  /*cde0*/  @!P2 LEA.HI.X R7, R250, R8, R251, 0x1, P5 ;  /* 0x00000008fa07a211 */ /* 0x000fca00028f0cfb */
[----:B------:R1:W-:Y:S01]  /*cdf0*/  @!P2 ST.E.128 [R6.64], RZ ;  /* 0x000000ff0600a985 */ /* 0x0003e2000c101d06 */
[----:B--2---:R-:W-:Y:S02]  /*ce00*/  ISETP.GE.AND P0, PT, R9, c[0x0][0x3c8], PT ;  /* 0x0000f20009007a0c */ /* 0x004fe40003f06270 */
[----:B-----5:R-:W-:-:S11]  /*ce10*/  @!P1 LEA.HI.X R5, R252, R8, R13, 0x1, P4 ;  /* 0x00000008fc059211 */ /* 0x020fd600020f0c0d */
[----:B------:R-:W-:-:S04]  /*ce20*/  @!P0 LEA R2, P3, R9, R0, 0x1 ;  /* 0x0000000009028211 */ /* 0x000fc800078608ff */
[----:B---3--:R-:W-:Y:S01]  /*ce30*/  @!P0 LEA.HI.X R3, R9, R8, R12, 0x1, P3 ;  /* 0x0000000809038211 */ /* 0x008fe200018f0c0c */
[----:B------:R1:W-:Y:S04]  /*ce40*/  @!P1 ST.E.128 [R4.64], RZ ;  /* 0x000000ff04009985 */ /* 0x0003e8000c101d06 */
[----:B------:R1:W-:Y:S04]  /*ce50*/  @!P0 ST.E.128 [R2.64], RZ ;  /* 0x000000ff02008985 */ /* 0x0003e8000c101d06 */
.L_x_75:
[----:B------:R-:W-:Y:S05]  /*ce60*/  BSYNC B1 ;  /* 0x0000000000017941 */ /* 0x000fea0003800000 */
.L_x_59:
[----:B-1--4-:R-:W4:Y:S02]  /*ce70*/  LDL R0, [R1+0xa8] ;  /* 0x0000a80001007983 */ /* 0x012f240000100800 */
[----:B----4-:R-:W-:-:S13]  /*ce80*/  ISETP.NE.AND P0, PT, R0, RZ, PT ;  /* 0x000000ff0000720c */ /* 0x010fda0003f05270 */
[----:B------:R-:W-:Y:S01]  /*ce90*/  @P0 WARPSYNC 0xffffffff ;  /* 0xffffffff00000948 */ /* 0x000fe20003800000 */
[----:B------:R-:W-:Y:S06]  /*cea0*/  @P0 BAR.SYNC.DEFER_BLOCKING 0x5, 0x80 ;  /* 0x0142000000000b1d */ /* 0x000fec0000010000 */
[----:B---3--:R-:W1:Y:S04]  /*ceb0*/  @P0 LDS.128 R4, [0xc080] ;  /* 0x00c08000ff040984 */ /* 0x008e680000000c00 */
[----:B-1----:R1:W-:Y:S04]  /*cec0*/  @P0 STL.64 [R1+0x10], R4 ;  /* 0x0000100401000387 */ /* 0x0023e80000100a00 */
[----:B------:R1:W-:Y:S04]  /*ced0*/  @P0 STL.64 [R1+0x18], R6 ;  /* 0x0000180601000387 */ /* 0x0003e80000100a00 */
[----:B------:R-:W-:Y:S06]  /*cee0*/  @P0 BAR.ARV 0x4, 0x80 ;  /* 0x0102000000000b1d */ /* 0x000fec0000002000 */
[----:B------:R-:W-:Y:S05]  /*cef0*/  @P0 BRA `(.L_x_103) ;  /* 0x00000b9000000947 */ /* 0x000fea0003800000 */
[----:B------:R-:W3:Y:S01]  /*cf00*/  S2R R0, SR_TID.X ;  /* 0x0000000000007919 */ /* 0x000ee20000002100 */
[----:B-1----:R-:W-:Y:S01]  /*cf10*/  IMAD.MOV.U32 R7, RZ, RZ, RZ ;  /* 0x000000ffff077224 */ /* 0x002fe200078e00ff */
[----:B---3--:R-:W-:-:S04]  /*cf20*/  LOP3.LUT R14, R0, 0x1f, RZ, 0xc0, !PT ;  /* 0x0000001f000e7812 */ /* 0x008fc800078ec0ff */
[----:B------:R-:W-:Y:S01]  /*cf30*/  ISETP.NE.AND P6, PT, R14, 0x1f, PT ;  /* 0x0000001f0e00780c */ /* 0x000fe20003fc5270 */
[----:B------:R-:W-:Y:S10]  /*cf40*/  BRA.DIV ~URZ, `(.L_x_104) ;  /* 0x00001e427f007947 */ /* 0x000ff4000b800000 */
[----:B--2---:R1:W2:Y:S02]  /*cf50*/  SHFL.IDX PT, R9, R74, RZ, 0x1f ;  /* 0x00001fff4a097589 */ /* 0x0042a400000e0000 */
.L_x_151:
[----:B------:R-:W-:Y:S05]  /*cf60*/  BRA.DIV ~URZ, `(.L_x_105) ;  /* 0x00001e927f007947 */ /* 0x000fea000b800000 */
[----:B------:R3:W4:Y:S02]  /*cf70*/  SHFL.IDX PT, R8, R74, 0x1, 0x1f ;  /* 0x00201f004a087f89 */ /* 0x00072400000e0000 */
.L_x_152:
[----:B------:R-:W5:Y:S01]  /*cf80*/  LDL R0, [R1+0x1c] ;  /* 0x00001c0001007983 */ /* 0x000f620000100800 */
[----:B------:R-:W-:Y:S02]  /*cf90*/  IMAD.MOV.U32 R6, RZ, RZ, RZ ;  /* 0x000000ffff067224 */ /* 0x000fe400078e00ff */
[----:B-----5:R-:W-:-:S05]  /*cfa0*/  IMAD.IADD R0, R0, 0x1, R14 ;  /* 0x0000000100007824 */ /* 0x020fca00078e020e */
[----:B------:R-:W-:-:S13]  /*cfb0*/  ISETP.GE.OR P0, PT, R0, c[0x0][0x53c], !P6 ;  /* 0x00014f0000007a0c */ /* 0x000fda0007706670 */
[----:B------:R-:W-:Y:S01]  /*cfc0*/  @!P0 IMAD.MOV.U32 R2, RZ, RZ, 0x4 ;  /* 0x00000004ff028424 */ /* 0x000fe200078e00ff */
[----:B------:R-:W-:-:S03]  /*cfd0*/  @!P0 MOV R3, 0x4 ;  /* 0x0000000400038802 */ /* 0x000fc60000000f00 */
[----:B------:R-:W-:-:S04]  /*cfe0*/  @!P0 IMAD.WIDE R4, R0, R2, c[0x0][0x580] ;  /* 0x0001600000048625 */ /* 0x000fc800078e0202 */
[----:B------:R-:W-:Y:S01]  /*cff0*/  @!P0 IMAD.WIDE R2, R0, R3, c[0x0][0x578] ;  /* 0x00015e0000028625 */ /* 0x000fe200078e0203 */
[----:B------:R-:W5:Y:S04]  /*d000*/  @!P0 LDG.E R6, [R4.64] ;  /* 0x0000000604068981 */ /* 0x000f68000c1e1900 */
[----:B------:R-:W5:Y:S01]  /*d010*/  @!P0 LDG.E R7, [R2.64] ;  /* 0x0000000602078981 */ /* 0x000f62000c1e1900 */
[C---:B------:R-:W-:Y:S02]  /*d020*/  ISETP.GE.U32.AND P4, PT, R14.reuse, 0x10, PT ;  /* 0x000000100e00780c */ /* 0x040fe40003f86070 */
[C---:B------:R-:W-:Y:S02]  /*d030*/  ISETP.GE.U32.AND P3, PT, R14.reuse, 0x8, PT ;  /* 0x000000080e00780c */ /* 0x040fe40003f66070 */
[----:B------:R-:W-:-:S02]  /*d040*/  ISETP.GE.U32.AND P2, PT, R14, 0x4, PT ;  /* 0x000000040e00780c */ /* 0x000fc40003f46070 */
[C---:B------:R-:W-:Y:S02]  /*d050*/  ISETP.GE.U32.AND P1, PT, R14.reuse, 0x2, PT ;  /* 0x000000020e00780c */ /* 0x040fe40003f26070 */
[----:B------:R-:W-:Y:S02]  /*d060*/  ISETP.NE.AND P5, PT, R14, RZ, PT ;  /* 0x000000ff0e00720c */ /* 0x000fe40003fa5270 */
[----:B------:R-:W-:Y:S01]  /*d070*/  MOV R13, RZ ;  /* 0x000000ff000d7202 */ /* 0x000fe20000000f00 */
[----:B-----5:R-:W-:Y:S01]  /*d080*/  IMAD R0, R7, R6, RZ ;  /* 0x0000000607007224 */ /* 0x020fe200078e02ff */
[----:B------:R-:W-:Y:S07]  /*d090*/  BRA.DIV ~URZ, `(.L_x_106) ;  /* 0x00001dd27f007947 */ /* 0x000fee000b800000 */
[----:B------:R1:W3:Y:S02]  /*d0a0*/  SHFL.UP PT, R4, R0, 0x1, RZ ;  /* 0x0420000000047989 */ /* 0x0002e400000e00ff */
.L_x_153:
[----:B---3--:R-:W-:-:S04]  /*d0b0*/  SEL R4, R4, RZ, P5 ;  /* 0x000000ff04047207 */ /* 0x008fc80002800000 */
        /* <DEDUP_REMOVED lines=14> */
[----:B------:R1:W3:Y:S02]  /*d1a0*/  SHFL.IDX PT, R0, R4, 0x1f, 0x1f ;  /* 0x03e01f0004007f89 */ /* 0x0002e400000e0000 */
.L_x_154:
[----:B---3--:R-:W-:Y:S01]  /*d1b0*/  IMAD R0, R0, c[0x0][0x538], RZ ;  /* 0x00014e0000007a24 */ /* 0x008fe200078e02ff */
[----:B------:R-:W-:Y:S04]  /*d1c0*/  BSSY B1, `(.L_x_108) ;  /* 0x0000083000017945 */ /* 0x000fe80003800000 */
[----:B----4-:R-:W-:-:S04]  /*d1d0*/  IADD3 R8, R0, R8, RZ ;  /* 0x0000000800087210 */ /* 0x010fc80007ffe0ff */
[----:B--2---:R-:W-:-:S13]  /*d1e0*/  ISETP.GT.AND P0, PT, R8, R9, PT ;  /* 0x000000090800720c */ /* 0x004fda0003f04270 */
[----:B------:R-:W-:Y:S05]  /*d1f0*/  @P0 BRA `(.L_x_109) ;  /* 0x0000025000000947 */ /* 0x000fea0003800000 */
.L_x_113:
[----:B------:R-:W2:Y:S02]  /*d200*/  LDL.LU R0, [R1+0x1c] ;  /* 0x00001c0001007983 */ /* 0x000ea40000300800 */
[----:B--2---:R-:W-:-:S04]  /*d210*/  IADD3 R0, R0, 0x1f, RZ ;  /* 0x0000001f00007810 */ /* 0x004fc80007ffe0ff */
[----:B------:R-:W-:-:S13]  /*d220*/  ISETP.GE.AND P0, PT, R0, c[0x0][0x53c], PT ;  /* 0x00014f0000007a0c */ /* 0x000fda0003f06270 */
[----:B------:R-:W-:Y:S05]  /*d230*/  @P0 BRA `(.L_x_110) ;  /* 0x0000076000000947 */ /* 0x000fea0003800000 */
[----:B------:R2:W-:Y:S01]  /*d240*/  STL [R1+0x1c], R0 ;  /* 0x00001c0001007387 */ /* 0x0005e20000100800 */
[----:B------:R-:W-:Y:S01]  /*d250*/  CS2R R6, SRZ ;  /* 0x0000000000067805 */ /* 0x000fe2000001ff00 */
[----:B--2---:R-:W-:-:S04]  /*d260*/  IADD3 R0, R0, R14, RZ ;  /* 0x0000000e00007210 */ /* 0x004fc80007ffe0ff */
[----:B------:R-:W-:-:S13]  /*d270*/  ISETP.GE.OR P0, PT, R0, c[0x0][0x53c], !P6 ;  /* 0x00014f0000007a0c */ /* 0x000fda0007706670 */
[----:B------:R-:W-:Y:S02]  /*d280*/  @!P0 MOV R2, 0x4 ;  /* 0x0000000400028802 */ /* 0x000fe40000000f00 */
[----:B------:R-:W-:-:S03]  /*d290*/  @!P0 MOV R3, 0x4 ;  /* 0x0000000400038802 */ /* 0x000fc60000000f00 */
[----:B-1----:R-:W-:-:S04]  /*d2a0*/  @!P0 IMAD.WIDE R4, R0, R2, c[0x0][0x580] ;  /* 0x0001600000048625 */ /* 0x002fc800078e0202 */
[----:B------:R-:W-:Y:S01]  /*d2b0*/  @!P0 IMAD.WIDE R2, R0, R3, c[0x0][0x578] ;  /* 0x00015e0000028625 */ /* 0x000fe200078e0203 */
[----:B------:R-:W2:Y:S04]  /*d2c0*/  @!P0 LDG.E R6, [R4.64] ;  /* 0x0000000604068981 */ /* 0x000ea8000c1e1900 */
[----:B------:R-:W2:Y:S02]  /*d2d0*/  @!P0 LDG.E R7, [R2.64] ;  /* 0x0000000602078981 */ /* 0x000ea4000c1e1900 */
[----:B--2---:R-:W-:Y:S01]  /*d2e0*/  IMAD R0, R7, R6, RZ ;  /* 0x0000000607007224 */ /* 0x004fe200078e02ff */
[----:B------:R-:W-:Y:S05]  /*d2f0*/  BRA.DIV ~URZ, `(.L_x_111) ;  /* 0x00001d527f007947 */ /* 0x000fea000b800000 */
[----:B------:R1:W2:Y:S02]  /*d300*/  SHFL.UP PT, R2, R0, 0x1, RZ ;  /* 0x0420000000027989 */ /* 0x0002a400000e00ff */
.L_x_155:
        /* <DEDUP_REMOVED lines=16> */
.L_x_156:
[----:B--2---:R-:W-:-:S05]  /*d410*/  IMAD R0, R0, c[0x0][0x538], RZ ;  /* 0x00014e0000007a24 */ /* 0x004fca00078e02ff */
[----:B------:R-:W-:-:S04]  /*d420*/  IADD3 R8, R0, R8, RZ ;  /* 0x0000000800087210 */ /* 0x000fc80007ffe0ff */
[----:B------:R-:W-:-:S13]  /*d430*/  ISETP.GT.AND P0, PT, R8, R9, PT ;  /* 0x000000090800720c */ /* 0x000fda0003f04270 */
[----:B-1----:R-:W-:Y:S05]  /*d440*/  @!P0 BRA `(.L_x_113) ;  /* 0xfffffdb000008947 */ /* 0x002fea000383ffff */
.L_x_109:
[----:B------:R-:W-:-:S05]  /*d450*/  IADD3 R11, -R0, R8, RZ ;  /* 0x00000008000b7210 */ /* 0x000fca0007ffe1ff */
[----:B------:R-:W-:-:S05]  /*d460*/  IMAD R0, R4, c[0x0][0x538], R11 ;  /* 0x00014e0004007a24 */ /* 0x000fca00078e020b */
[----:B------:R-:W-:Y:S01]  /*d470*/  ISETP.GT.AND P0, PT, R0, R9, PT ;  /* 0x000000090000720c */ /* 0x000fe20003f04270 */
[----:B------:R-:W-:-:S12]  /*d480*/  BRA.DIV ~URZ, `(.L_x_114) ;  /* 0x00001db27f007947 */ /* 0x000fd8000b800000 */
[----:B------:R-:W-:-:S04]  /*d490*/  VOTE.ANY R10, PT, !P0 ;  /* 0x00000000000a7806 */ /* 0x000fc800040e0100 */
.L_x_157:
[----:B------:R2:W3:Y:S01]  /*d4a0*/  POPC R12, R10 ;  /* 0x0000000a000c7309 */ /* 0x0004e20000000000 */
[----:B------:R-:W-:Y:S05]  /*d4b0*/  BRA.DIV ~URZ, `(.L_x_115) ;  /* 0x00001dd27f007947 */ /* 0x000fea000b800000 */
[----:B---3--:R3:W4:Y:S04]  /*d4c0*/  SHFL.IDX PT, R8, R6, R12, 0x1f ;  /* 0x00001f0c06087589 */ /* 0x00872800000e0000 */
[----:B------:R3:W1:Y:S02]  /*d4d0*/  SHFL.IDX PT, R7, R7, R12, 0x1f ;  /* 0x00001f0c07077589 */ /* 0x00066400000e0000 */
.L_x_158:
[----:B------:R-:W-:Y:S01]  /*d4e0*/  ISETP.NE.AND P0, PT, R10, RZ, PT ;  /* 0x000000ff0a00720c */ /* 0x000fe20003f05270 */
[----:B------:R-:W-:-:S12]  /*d4f0*/  BSSY B0, `(.L_x_116) ;  /* 0x0000005000007945 */ /* 0x000fd80003800000 */
[----:B------:R-:W-:Y:S05]  /*d500*/  @!P0 BRA `(.L_x_117) ;  /* 0x0000003000008947 */ /* 0x000fea0003800000 */
[----:B------:R-:W-:Y:S01]  /*d510*/  IADD3 R3, R12, -0x1, RZ ;  /* 0xffffffff0c037810 */ /* 0x000fe20007ffe0ff */
[----:B------:R-:W-:Y:S05]  /*d520*/  BRA.DIV ~URZ, `(.L_x_118) ;  /* 0x00001e327f007947 */ /* 0x000fea000b800000 */
[----:B------:R2:W3:Y:S02]  /*d530*/  SHFL.IDX PT, R13, R4, R3, 0x1f ;  /* 0x00001f03040d7589 */ /* 0x0004e400000e0000 */
.L_x_117:
[----:B------:R-:W-:Y:S05]  /*d540*/  BSYNC B0 ;  /* 0x0000000000007941 */ /* 0x000fea0003800000 */
.L_x_116:
[----:B---3--:R-:W-:Y:S01]  /*d550*/  IMAD R6, R13, c[0x0][0x538], R11 ;  /* 0x00014e000d067a24 */ /* 0x008fe200078e020b */
[----:B----4-:R-:W-:Y:S02]  /*d560*/  IABS R2, R8 ;  /* 0x0000000800027213 */ /* 0x010fe40000000000 */
[----:B-1----:R-:W-:Y:S01]  /*d570*/  IABS R0, R7 ;  /* 0x0000000700007213 */ /* 0x002fe20000000000 */
[----:B--2---:R-:W-:Y:S01]  /*d580*/  IMAD.IADD R10, R9, 0x1, -R6 ;  /* 0x00000001090a7824 */ /* 0x004fe200078e0a06 */
[----:B------:R1:W-:Y:S01]  /*d590*/  STL [R1+0x10], R6 ;  /* 0x0000100601007387 */ /* 0x0003e20000100800 */
[----:B------:R-:W2:Y:S03]  /*d5a0*/  I2F.RP R4, R2 ;  /* 0x0000000200047306 */ /* 0x000ea60000209400 */
[----:B------:R-:W3:Y:S05]  /*d5b0*/  LDL.LU R13, [R1+0x1c] ;  /* 0x00001c00010d7983 */ /* 0x000eea0000300800 */
[----:B--2---:R-:W2:Y:S02]  /*d5c0*/  MUFU.RCP R4, R4 ;  /* 0x0000000400047308 */ /* 0x004ea40000001000 */
[----:B--2---:R-:W-:-:S06]  /*d5d0*/  IADD3 R4, R4, 0xffffffe, RZ ;  /* 0x0ffffffe04047810 */ /* 0x004fcc0007ffe0ff */
[----:B------:R-:W2:Y:S01]  /*d5e0*/  F2I.FTZ.U32.TRUNC.NTZ R5, R4 ;  /* 0x0000000400057305 */ /* 0x000ea2000021f000 */
[----:B-1----:R-:W-:Y:S01]  /*d5f0*/  IMAD.MOV.U32 R6, RZ, RZ, R0 ;  /* 0x000000ffff067224 */ /* 0x002fe200078e0000 */
[----:B------:R-:W-:Y:S02]  /*d600*/  IABS R0, R8 ;  /* 0x0000000800007213 */ /* 0x000fe40000000000 */
[----:B------:R-:W-:-:S04]  /*d610*/  IABS R9, R10 ;  /* 0x0000000a00097213 */ /* 0x000fc80000000000 */
[----:B------:R-:W1:Y:S01]  /*d620*/  I2F.RP R11, R6 ;  /* 0x00000006000b7306 */ /* 0x000e620000209400 */
[----:B--2---:R-:W-:Y:S01]  /*d630*/  IMAD.MOV R3, RZ, RZ, -R5 ;  /* 0x000000ffff037224 */ /* 0x004fe200078e0a05 */
[----:B------:R-:W-:-:S03]  /*d640*/  MOV R4, RZ ;  /* 0x000000ff00047202 */ /* 0x000fc60000000f00 */
[----:B------:R-:W-:Y:S02]  /*d650*/  IMAD R3, R3, R2, RZ ;  /* 0x0000000203037224 */ /* 0x000fe400078e02ff */
[----:B------:R-:W-:Y:S02]  /*d660*/  IMAD.MOV R0, RZ, RZ, -R0 ;  /* 0x000000ffff007224 */ /* 0x000fe400078e0a00 */
[----:B------:R-:W-:-:S04]  /*d670*/  IMAD.HI.U32 R5, R5, R3, R4 ;  /* 0x0000000305057227 */ /* 0x000fc800078e0004 */
[----:B------:R-:W-:Y:S02]  /*d680*/  IMAD.MOV.U32 R3, RZ, RZ, R9 ;  /* 0x000000ffff037224 */ /* 0x000fe400078e0009 */
[----:B------:R-:W-:Y:S02]  /*d690*/  IMAD.MOV.U32 R4, RZ, RZ, R0 ;  /* 0x000000ffff047224 */ /* 0x000fe400078e0000 */
[----:B------:R-:W-:-:S04]  /*d6a0*/  IMAD.HI.U32 R0, R5, R3, RZ ;  /* 0x0000000305007227 */ /* 0x000fc800078e00ff */
[----:B------:R-:W-:Y:S02]  /*d6b0*/  IMAD R3, R0, R4, R3 ;  /* 0x0000000400037224 */ /* 0x000fe400078e0203 */
[----:B-1----:R-:W1:Y:S03]  /*d6c0*/  MUFU.RCP R4, R11 ;  /* 0x0000000b00047308 */ /* 0x002e660000001000 */
[----:B------:R-:W-:-:S13]  /*d6d0*/  ISETP.GT.U32.AND P0, PT, R2, R3, PT ;  /* 0x000000030200720c */ /* 0x000fda0003f04070 */
[-C--:B------:R-:W-:Y:S02]  /*d6e0*/  @!P0 IADD3 R3, R3, -R2.reuse, RZ ;  /* 0x8000000203038210 */ /* 0x080fe40007ffe0ff */
[----:B-1----:R-:W-:Y:S02]  /*d6f0*/  IADD3 R4, R4, 0xffffffe, RZ ;  /* 0x0ffffffe04047810 */ /* 0x002fe40007ffe0ff */
[----:B------:R-:W-:Y:S02]  /*d700*/  ISETP.GE.U32.AND P2, PT, R3, R2, PT ;  /* 0x000000020300720c */ /* 0x000fe40003f46070 */
[----:B------:R-:W1:Y:S01]  /*d710*/  F2I.FTZ.U32.TRUNC.NTZ R3, R4 ;  /* 0x0000000400037305 */ /* 0x000e62000021f000 */
[----:B------:R-:W-:Y:S02]  /*d720*/  LOP3.LUT R2, R10, R8, RZ, 0x3c, !PT ;  /* 0x000000080a027212 */ /* 0x000fe400078e3cff */
[----:B------:R-:W-:Y:S02]  /*d730*/  @!P0 IADD3 R0, R0, 0x1, RZ ;  /* 0x0000000100008810 */ /* 0x000fe40007ffe0ff */
[----:B------:R-:W-:-:S02]  /*d740*/  ISETP.GE.AND P1, PT, R2, RZ, PT ;  /* 0x000000ff0200720c */ /* 0x000fc40003f26270 */
[----:B------:R-:W-:-:S04]  /*d750*/  ISETP.NE.AND P0, PT, R8, RZ, PT ;  /* 0x000000ff0800720c */ /* 0x000fc80003f05270 */
[----:B------:R-:W-:Y:S01]  /*d760*/  @P2 IADD3 R0, R0, 0x1, RZ ;  /* 0x0000000100002810 */ /* 0x000fe20007ffe0ff */
[----:B-1----:R-:W-:-:S06]  /*d770*/  IMAD.MOV R2, RZ, RZ, -R3 ;  /* 0x000000ffff027224 */ /* 0x002fcc00078e0a03 */
[----:B------:R-:W-:Y:S02]  /*d780*/  @!P1 IMAD.MOV R0, RZ, RZ, -R0 ;  /* 0x000000ffff009224 */ /* 0x000fe400078e0a00 */
[----:B------:R-:W-:Y:S01]  /*d790*/  IMAD.MOV.U32 R4, RZ, RZ, R2 ;  /* 0x000000ffff047224 */ /* 0x000fe200078e0002 */
[----:B------:R-:W-:Y:S02]  /*d7a0*/  IABS R2, R7 ;  /* 0x0000000700027213 */ /* 0x000fe40000000000 */
[----:B------:R-:W-:Y:S01]  /*d7b0*/  @!P0 LOP3.LUT R0, RZ, R8, RZ, 0x33, !PT ;  /* 0x00000008ff008212 */ /* 0x000fe200078e33ff */
[----:B------:R-:W-:Y:S01]  /*d7c0*/  IMAD R4, R4, R6, RZ ;  /* 0x0000000604047224 */ /* 0x000fe200078e02ff */
[----:B------:R-:W-:Y:S01]  /*d7d0*/  IADD3 R5, RZ, -R2, RZ ;  /* 0x80000002ff057210 */ /* 0x000fe20007ffe0ff */
[----:B------:R-:W-:Y:S01]  /*d7e0*/  IMAD.MOV.U32 R2, RZ, RZ, RZ ;  /* 0x000000ffff027224 */ /* 0x000fe200078e00ff */
[----:B------:R-:W-:-:S03]  /*d7f0*/  IABS R9, R0 ;  /* 0x0000000000097213 */ /* 0x000fc60000000000 */
[----:B------:R-:W-:Y:S01]  /*d800*/  IMAD.HI.U32 R2, R3, R4, R2 ;  /* 0x0000000403027227 */ /* 0x000fe200078e0002 */
[----:B------:R-:W-:-:S03]  /*d810*/  MOV R4, R5 ;  /* 0x0000000500047202 */ /* 0x000fc60000000f00 */
[----:B------:R-:W-:-:S04]  /*d820*/  IMAD.MOV.U32 R3, RZ, RZ, R9 ;  /* 0x000000ffff037224 */ /* 0x000fc800078e0009 */
[----:B------:R-:W-:-:S04]  /*d830*/  IMAD.HI.U32 R2, R2, R3, RZ ;  /* 0x0000000302027227 */ /* 0x000fc800078e00ff */
[----:B------:R-:W-:-:S05]  /*d840*/  IMAD R3, R2, R4, R3 ;  /* 0x0000000402037224 */ /* 0x000fca00078e0203 */
[----:B------:R-:W-:-:S13]  /*d850*/  ISETP.GT.U32.AND P0, PT, R6, R3, PT ;  /* 0x000000030600720c */ /* 0x000fda0003f04070 */
[----:B------:R-:W-:-:S05]  /*d860*/  @!P0 IMAD.IADD R3, R3, 0x1, -R6 ;  /* 0x0000000103038824 */ /* 0x000fca00078e0a06 */
[----:B------:R-:W-:Y:S02]  /*d870*/  ISETP.GE.U32.AND P2, PT, R3, R6, PT ;  /* 0x000000060300720c */ /* 0x000fe40003f46070 */
[----:B------:R-:W-:Y:S02]  /*d880*/  LOP3.LUT R3, R0, R7, RZ, 0x3c, !PT ;  /* 0x0000000700037212 */ /* 0x000fe400078e3cff */
[----:B------:R-:W-:Y:S02]  /*d890*/  @!P0 IADD3 R2, R2, 0x1, RZ ;  /* 0x0000000102028810 */ /* 0x000fe40007ffe0ff */
[----:B------:R-:W-:Y:S02]  /*d8a0*/  ISETP.GE.AND P1, PT, R3, RZ, PT ;  /* 0x000000ff0300720c */ /* 0x000fe40003f26270 */
[----:B------:R-:W-:-:S05]  /*d8b0*/  ISETP.NE.AND P0, PT, R7, RZ, PT ;  /* 0x000000ff0700720c */ /* 0x000fca0003f05270 */
[----:B------:R-:W-:-:S06]  /*d8c0*/  @P2 IADD3 R2, R2, 0x1, RZ ;  /* 0x0000000102022810 */ /* 0x000fcc0007ffe0ff */
[----:B------:R-:W-:Y:S02]  /*d8d0*/  @!P1 IMAD.MOV R2, RZ, RZ, -R2 ;  /* 0x000000ffff029224 */ /* 0x000fe400078e0a02 */
[----:B------:R-:W-:-:S04]  /*d8e0*/  @!P0 LOP3.LUT R2, RZ, R7, RZ, 0x33, !PT ;  /* 0x00000007ff028212 */ /* 0x000fc800078e33ff */
[----:B------:R-:W-:Y:S01]  /*d8f0*/  IADD3 R3, -R2, RZ, RZ ;  /* 0x000000ff02037210 */ /* 0x000fe20007ffe1ff */
[----:B------:R-:W-:Y:S02]  /*d900*/  IMAD R4, R0, R8, RZ ;  /* 0x0000000800047224 */ /* 0x000fe400078e02ff */
[C---:B------:R-:W-:Y:S02]  /*d910*/  IMAD R2, R7.reuse, 0x1000000, R2 ;  /* 0x0100000007027824 */ /* 0x040fe400078e0202 */
[----:B------:R-:W-:Y:S01]  /*d920*/  IMAD R0, R7, R3, R0 ;  /* 0x0000000307007224 */ /* 0x000fe200078e0200 */
[----:B------:R-:W-:-:S03]  /*d930*/  IADD3 R3, R10, -R4, RZ ;  /* 0x800000040a037210 */ /* 0x000fc60007ffe0ff */
[----:B------:R-:W-:-:S05]  /*d940*/  IMAD R0, R0, 0x10000, R2 ;  /* 0x0001000000007824 */ /* 0x000fca00078e0202 */
[----:B------:R1:W-:Y:S01]  /*d950*/  STL [R1+0x18], R0 ;  /* 0x0000180001007387 */ /* 0x0003e20000100800 */
[----:B---3--:R-:W-:-:S05]  /*d960*/  IMAD.IADD R13, R12, 0x1, R13 ;  /* 0x000000010c0d7824 */ /* 0x008fca00078e020d */
[----:B------:R1:W-:Y:S04]  /*d970*/  STL [R1+0x1c], R13 ;  /* 0x00001c0d01007387 */ /* 0x0003e80000100800 */
[----:B------:R1:W-:Y:S01]  /*d980*/  STL [R1+0x14], R3 ;  /* 0x0000140301007387 */ /* 0x0003e20000100800 */
[----:B------:R-:W-:Y:S05]  /*d990*/  BRA `(.L_x_119) ;  /* 0x0000005000007947 */ /* 0x000fea0003800000 */
.L_x_110:
[----:B------:R-:W-:Y:S01]  /*d9a0*/  MOV R0, c[0x0][0x53c] ;  /* 0x00014f0000007a02 */ /* 0x000fe20000000f00 */
[----:B------:R2:W-:Y:S04]  /*d9b0*/  STL [R1+0x10], R9 ;  /* 0x0000100901007387 */ /* 0x0005e80000100800 */
[----:B------:R2:W-:Y:S04]  /*d9c0*/  STL [R1+0x14], RZ ;  /* 0x000014ff01007387 */ /* 0x0005e80000100800 */
[----:B------:R2:W-:Y:S04]  /*d9d0*/  STL [R1+0x18], RZ ;  /* 0x000018ff01007387 */ /* 0x0005e80000100800 */
[----:B------:R2:W-:Y:S02]  /*d9e0*/  STL [R1+0x1c], R0 ;  /* 0x00001c0001007387 */ /* 0x0005e40000100800 */
.L_x_119:
[----:B------:R-:W-:Y:S05]  /*d9f0*/  BSYNC B1 ;  /* 0x0000000000017941 */ /* 0x000fea0003800000 */
.L_x_108:
[----:B-1----:R-:W3:Y:S04]  /*da00*/  LDL R4, [R1+0x10] ;  /* 0x0000100001047983 */ /* 0x002ee80000100800 */
[----:B------:R-:W3:Y:S04]  /*da10*/  LDL R5, [R1+0x14] ;  /* 0x0000140001057983 */ /* 0x000ee80000100800 */
[----:B------:R-:W3:Y:S04]  /*da20*/  LDL R6, [R1+0x18] ;  /* 0x0000180001067983 */ /* 0x000ee80000100800 */
[----:B------:R-:W3:Y:S01]  /*da30*/  LDL R7, [R1+0x1c] ;  /* 0x00001c0001077983 */ /* 0x000ee20000100800 */
[----:B------:R-:W-:Y:S03]  /*da40*/  WARPSYNC 0xffffffff ;  /* 0xffffffff00007948 */ /* 0x000fe60003800000 */
[----:B------:R-:W-:Y:S01]  /*da50*/  BAR.SYNC.DEFER_BLOCKING 0x4, 0x80 ;  /* 0x0102000000007b1d */ /* 0x000fe20000010000 */
[----:B------:R-:W-:-:S13]  /*da60*/  ISETP.NE.AND P0, PT, R14, RZ, PT ;  /* 0x000000ff0e00720c */ /* 0x000fda0003f05270 */
[----:B---3--:R1:W-:Y:S04]  /*da70*/  @!P0 STS.128 [0xc080], R4 ;  /* 0x00c08004ff008388 */ /* 0x0083e80000000c00 */
[----:B------:R-:W-:Y:S06]  /*da80*/  BAR.ARV 0x5, 0x80 ;  /* 0x0142000000007b1d */ /* 0x000fec0000002000 */
.L_x_103:
[----:B--2---:R-:W2:Y:S02]  /*da90*/  LDL R0, [R1+0x1c] ;  /* 0x00001c0001007983 */ /* 0x004ea40000100800 */
[----:B--2---:R-:W-:-:S13]  /*daa0*/  ISETP.GE.AND P0, PT, R0, c[0x0][0x53c], PT ;  /* 0x00014f0000007a0c */ /* 0x004fda0003f06270 */
[----:B-1----:R-:W-:Y:S01]  /*dab0*/  @P0 CALL.REL.NOINC `(.L_x_120) ;  /* 0x0000001000000944 */ /* 0x002fe20003c00000 */
[----:B------:R-:W-:Y:S05]  /*dac0*/  BRA `(.L_x_121) ;  /* 0xffff3d1000007947 */ /* 0x000fea000383ffff */
.L_x_120:
[----:B------:R-:W-:Y:S05]  /*dad0*/  EXIT ;  /* 0x000000000000794d */ /* 0x000fea0003800000 */
.L_x_23:
[----:B------:R-:W-:Y:S01]  /*dae0*/  IMAD.MOV.U32 R0, RZ, RZ, R5 ;  /* 0x000000ffff007224 */ /* 0x000fe200078e0005 */
[----:B------:R-:W-:Y:S02]  /*daf0*/  MOV R2, 0x1 ;  /* 0x0000000100027802 */ /* 0x000fe40000000f00 */
[----:B------:R-:W-:Y:S02]  /*db00*/  MOV R3, 0xdb20 ;  /* 0x0000db2000037802 */ /* 0x000fe40000000f00 */
[----:B------:R-:W-:Y:S05]  /*db10*/  CALL.REL.NOINC `($__internal_2_$__cuda_sm70_shflsync_up_p) ;  /* 0x0000193000007944 */ /* 0x000fea0003c00000 */
[----:B------:R-:W-:Y:S01]  /*db20*/  MOV R0, R4 ;  /* 0x0000000400007202 */ /* 0x000fe20000000f00 */
[----:B------:R-:W-:Y:S05]  /*db30*/  BRA `(.L_x_122) ;  /* 0xffff293000007947 */ /* 0x000fea000383ffff */
.L_x_24:
[----:B------:R-:W-:Y:S01]  /*db40*/  IMAD.MOV.U32 R0, RZ, RZ, R5 ;  /* 0x000000ffff007224 */ /* 0x000fe200078e0005 */
[----:B------:R-:W-:Y:S02]  /*db50*/  MOV R2, 0x2 ;  /* 0x0000000200027802 */ /* 0x000fe40000000f00 */
[----:B------:R-:W-:Y:S02]  /*db60*/  MOV R3, 0xdb80 ;  /* 0x0000db8000037802 */ /* 0x000fe40000000f00 */
[----:B------:R-:W-:Y:S05]  /*db70*/  CALL.REL.NOINC `($__internal_2_$__cuda_sm70_shflsync_up_p) ;  /* 0x000018d000007944 */ /* 0x000fea0003c00000 */
[----:B------:R-:W-:Y:S01]  /*db80*/  SEL R0, R4, RZ, P4 ;  /* 0x000000ff04007207 */ /* 0x000fe20002000000 */
[----:B------:R-:W-:Y:S01]  /*db90*/  IMAD.MOV.U32 R2, RZ, RZ, 0x4 ;  /* 0x00000004ff027424 */ /* 0x000fe200078e00ff */
[----:B------:R-:W-:-:S03]  /*dba0*/  MOV R3, 0xdbd0 ;  /* 0x0000dbd000037802 */ /* 0x000fc60000000f00 */
[----:B------:R-:W-:Y:S02]  /*dbb0*/  IMAD.IADD R0, R5, 0x1, R0 ;  /* 0x0000000105007824 */ /* 0x000fe400078e0200 */
        /* <DEDUP_REMOVED lines=14> */
[----:B------:R-:W-:Y:S01]  /*dca0*/  IMAD.IADD R4, R0, 0x1, R4 ;  /* 0x0000000100047824 */ /* 0x000fe200078e0204 */
[----:B------:R-:W-:-:S03]  /*dcb0*/  MOV R0, 0x1f ;  /* 0x0000001f00007802 */ /* 0x000fc60000000f00 */
[----:B------:R-:W-:Y:S02]  /*dcc0*/  IMAD.MOV.U32 R5, RZ, RZ, R4 ;  /* 0x000000ffff057224 */ /* 0x000fe400078e0004 */
[----:B------:R-:W-:Y:S05]  /*dcd0*/  CALL.REL.NOINC `($__internal_1_$__cuda_sm70_shflsync_idx_p) ;  /* 0x0000172000007944 */ /* 0x000fea0003c00000 */
[----:B------:R-:W-:Y:S05]  /*dce0*/  BRA `(.L_x_123) ;  /* 0xffff288000007947 */ /* 0x000fea000383ffff */
.L_x_26:
[----:B------:R-:W-:Y:S02]  /*dcf0*/  SEL R0, RZ, 0x1, P0 ;  /* 0x00000001ff007807 */ /* 0x000fe40000000000 */
[----:B------:R-:W-:Y:S02]  /*dd00*/  MOV R2, 0xdd20 ;  /* 0x0000dd2000027802 */ /* 0x000fe40000000f00 */
[----:B------:R-:W-:Y:S05]  /*dd10*/  CALL.REL.NOINC `($__internal_3_$__cuda_sm70_votesync_ballot) ;  /* 0x000017a000007944 */ /* 0x000fea0003c00000 */
[----:B------:R-:W-:Y:S01]  /*dd20*/  MOV R6, R0 ;  /* 0x0000000000067202 */ /* 0x000fe20000000f00 */
[----:B------:R-:W-:Y:S05]  /*dd30*/  BRA `(.L_x_124) ;  /* 0xffff28c000007947 */ /* 0x000fea000383ffff */
.L_x_27:
[----:B------:R-:W-:Y:S01]  /*dd40*/  IMAD.MOV.U32 R5, RZ, RZ, R8 ;  /* 0x000000ffff057224 */ /* 0x000fe200078e0008 */
[----:B--2---:R-:W-:Y:S01]  /*dd50*/  MOV R3, R13 ;  /* 0x0000000d00037202 */ /* 0x004fe20000000f00 */
[----:B------:R-:W-:Y:S01]  /*dd60*/  IMAD.MOV.U32 R0, RZ, RZ, 0x1f ;  /* 0x0000001fff007424 */ /* 0x000fe200078e00ff */
[----:B------:R-:W-:Y:S02]  /*dd70*/  MOV R2, 0xdd90 ;  /* 0x0000dd9000027802 */ /* 0x000fe40000000f00 */
[----:B-1----:R-:W-:Y:S05]  /*dd80*/  CALL.REL.NOINC `($__internal_1_$__cuda_sm70_shflsync_idx_p) ;  /* 0x0000167000007944 */ /* 0x002fea0003c00000 */
[----:B------:R-:W-:Y:S01]  /*dd90*/  IMAD.MOV.U32 R11, RZ, RZ, R0 ;  /* 0x000000ffff0b7224 */ /* 0x000fe200078e0000 */
[----:B------:R-:W-:Y:S01]  /*dda0*/  MOV R5, R7 ;  /* 0x0000000700057202 */ /* 0x000fe20000000f00 */
[----:B------:R-:W-:Y:S01]  /*ddb0*/  IMAD.MOV.U32 R7, RZ, RZ, RZ ;  /* 0x000000ffff077224 */ /* 0x000fe200078e00ff */
[----:B------:R-:W-:Y:S01]  /*ddc0*/  MOV R3, R13 ;  /* 0x0000000d00037202 */ /* 0x000fe20000000f00 */
[----:B------:R-:W-:Y:S01]  /*ddd0*/  IMAD.MOV.U32 R0, RZ, RZ, 0x1f ;  /* 0x0000001fff007424 */ /* 0x000fe200078e00ff */
[----:B------:R-:W-:-:S02]  /*dde0*/  MOV R2, 0xde00 ;  /* 0x0000de0000027802 */ /* 0x000fc40000000f00 */
[----:B------:R-:W-:Y:S05]  /*ddf0*/  CALL.REL.NOINC `($__internal_1_$__cuda_sm70_shflsync_idx_p) ;  /* 0x0000160000007944 */ /* 0x000fea0003c00000 */
[----:B------:R-:W-:Y:S01]  /*de00*/  MOV R10, R0 ;  /* 0x00000000000a7202 */ /* 0x000fe20000000f00 */
[----:B------:R-:W-:Y:S05]  /*de10*/  BRA `(.L_x_125) ;  /* 0xffff283000007947 */ /* 0x000fea000383ffff */
.L_x_30:
[----:B------:R-:W-:Y:S01]  /*de20*/  IMAD.MOV.U32 R5, RZ, RZ, R4 ;  /* 0x000000ffff057224 */ /* 0x000fe200078e0004 */
[----:B------:R-:W-:-:S02]  /*de30*/  MOV R0, 0x1f ;  /* 0x0000001f00007802 */ /* 0x000fc40000000f00 */
[----:B------:R-:W-:Y:S02]  /*de40*/  MOV R2, 0xde60 ;  /* 0x0000de6000027802 */ /* 0x000fe40000000f00 */
[----:B-1----:R-:W-:Y:S05]  /*de50*/  CALL.REL.NOINC `($__internal_1_$__cuda_sm70_shflsync_idx_p) ;  /* 0x000015a000007944 */ /* 0x002fea0003c00000 */
[----:B------:R-:W-:Y:S01]  /*de60*/  MOV R7, R0 ;  /* 0x0000000000077202 */ /* 0x000fe20000000f00 */
[----:B------:R-:W-:Y:S05]  /*de70*/  BRA `(.L_x_29) ;  /* 0xffff283000007947 */ /* 0x000fea000383ffff */
.L_x_38:
[----:B------:R-:W-:Y:S01]  /*de80*/  IMAD.MOV.U32 R5, RZ, RZ, R10 ;  /* 0x000000ffff057224 */ /* 0x000fe200078e000a */
[----:B------:R-:W-:Y:S01]  /*de90*/  MOV R3, RZ ;  /* 0x000000ff00037202 */ /* 0x000fe20000000f00 */
[----:B------:R-:W-:Y:S01]  /*dea0*/  IMAD.MOV.U32 R0, RZ, RZ, 0x1c1f ;  /* 0x00001c1fff007424 */ /* 0x000fe200078e00ff */
[----:B------:R-:W-:Y:S02]  /*deb0*/  MOV R2, 0xded0 ;  /* 0x0000ded000027802 */ /* 0x000fe40000000f00 */
[----:B------:R-:W-:Y:S05]  /*dec0*/  CALL.REL.NOINC `($__internal_1_$__cuda_sm70_shflsync_idx_p) ;  /* 0x0000153000007944 */ /* 0x000fea0003c00000 */
[----:B------:R-:W-:Y:S01]  /*ded0*/  MOV R8, R0 ;  /* 0x0000000000087202 */ /* 0x000fe20000000f00 */
[----:B------:R-:W-:Y:S05]  /*dee0*/  BRA `(.L_x_126) ;  /* 0xffff491000007947 */ /* 0x000fea000383ffff */
.L_x_39:
[----:B------:R-:W-:Y:S01]  /*def0*/  IMAD.MOV.U32 R5, RZ, RZ, R12 ;  /* 0x000000ffff057224 */ /* 0x000fe200078e000c */
[----:B------:R-:W-:Y:S01]  /*df00*/  MOV R3, RZ ;  /* 0x000000ff00037202 */ /* 0x000fe20000000f00 */
[----:B------:R-:W-:Y:S01]  /*df10*/  IMAD.MOV.U32 R0, RZ, RZ, 0x1c1f ;  /* 0x00001c1fff007424 */ /* 0x000fe200078e00ff */
[----:B------:R-:W-:Y:S02]  /*df20*/  MOV R2, 0xdf40 ;  /* 0x0000df4000027802 */ /* 0x000fe40000000f00 */
[----:B-12---:R-:W-:Y:S05]  /*df30*/  CALL.REL.NOINC `($__internal_1_$__cuda_sm70_shflsync_idx_p) ;  /* 0x000014c000007944 */ /* 0x006fea0003c00000 */
[----:B------:R-:W-:Y:S05]  /*df40*/  BRA `(.L_x_127) ;  /* 0xffff48d000007947 */ /* 0x000fea000383ffff */
.L_x_42:
[----:B--2---:R-:W-:Y:S01]  /*df50*/  IMAD.MOV.U32 R5, RZ, RZ, R10 ;  /* 0x000000ffff057224 */ /* 0x004fe200078e000a */
[----:B------:R-:W-:Y:S01]  /*df60*/  MOV R3, 0x1 ;  /* 0x0000000100037802 */ /* 0x000fe20000000f00 */
[----:B----4-:R-:W-:Y:S01]  /*df70*/  IMAD.MOV.U32 R0, RZ, RZ, 0x1c1f ;  /* 0x00001c1fff007424 */ /* 0x010fe200078e00ff */
[----:B------:R-:W-:-:S02]  /*df80*/  MOV R2, 0xdfa0 ;  /* 0x0000dfa000027802 */ /* 0x000fc40000000f00 */
[----:B-1-3--:R-:W-:Y:S05]  /*df90*/  CALL.REL.NOINC `($__internal_1_$__cuda_sm70_shflsync_idx_p) ;  /* 0x0000146000007944 */ /* 0x00afea0003c00000 */
[----:B------:R-:W-:Y:S01]  /*dfa0*/  IMAD.MOV.U32 R8, RZ, RZ, R0 ;  /* 0x000000ffff087224 */ /* 0x000fe200078e0000 */
[----:B------:R-:W-:Y:S01]  /*dfb0*/  MOV R3, 0x1 ;  /* 0x0000000100037802 */ /* 0x000fe20000000f00 */
[----:B------:R-:W-:Y:S01]  /*dfc0*/  IMAD.MOV.U32 R5, RZ, RZ, R12 ;  /* 0x000000ffff057224 */ /* 0x000fe200078e000c */
[----:B------:R-:W-:-:S02]  /*dfd0*/  MOV R0, 0x1c1f ;  /* 0x00001c1f00007802 */ /* 0x000fc40000000f00 */
[----:B------:R-:W-:Y:S02]  /*dfe0*/  MOV R2, 0xe000 ;  /* 0x0000e00000027802 */ /* 0x000fe40000000f00 */
[----:B------:R-:W-:Y:S05]  /*dff0*/  CALL.REL.NOINC `($__internal_1_$__cuda_sm70_shflsync_idx_p) ;  /* 0x0000140000007944 */ /* 0x000fea0003c00000 */
[----:B------:R-:W-:Y:S05]  /*e000*/  BRA `(.L_x_128) ;  /* 0xffff49a000007947 */ /* 0x000fea000383ffff */
.L_x_45:
[----:B-1----:R-:W-:Y:S01]  /*e010*/  IMAD.MOV.U32 R5, RZ, RZ, R10 ;  /* 0x000000ffff057224 */ /* 0x002fe200078e000a */
[----:B------:R-:W-:Y:S01]  /*e020*/  MOV R3, 0x2 ;  /* 0x0000000200037802 */ /* 0x000fe20000000f00 */
[----:B----4-:R-:W-:Y:S01]  /*e030*/  IMAD.MOV.U32 R0, RZ, RZ, 0x1c1f ;  /* 0x00001c1fff007424 */ /* 0x010fe200078e00ff */
[----:B------:R-:W-:Y:S02]  /*e040*/  MOV R2, 0xe060 ;  /* 0x0000e06000027802 */ /* 0x000fe40000000f00 */
[----:B--23--:R-:W-:Y:S05]  /*e050*/  CALL.REL.NOINC `($__internal_1_$__cuda_sm70_shflsync_idx_p) ;  /* 0x000013a000007944 */ /* 0x00cfea0003c00000 */
[----:B------:R-:W-:Y:S01]  /*e060*/  MOV R8, R0 ;  /* 0x0000000000087202 */ /* 0x000fe20000000f00 */
[----:B------:R-:W-:Y:S05]  /*e070*/  BRA `(.L_x_129) ;  /* 0xffff4ab000007947 */ /* 0x000fea000383ffff */
.L_x_46:
[----:B------:R-:W-:Y:S01]  /*e080*/  IMAD.MOV.U32 R5, RZ, RZ, R12 ;  /* 0x000000ffff057224 */ /* 0x000fe200078e000c */
[----:B------:R-:W-:Y:S01]  /*e090*/  MOV R3, 0x2 ;  /* 0x0000000200037802 */ /* 0x000fe20000000f00 */
[----:B----4-:R-:W-:Y:S01]  /*e0a0*/  IMAD.MOV.U32 R0, RZ, RZ, 0x1c1f ;  /* 0x00001c1fff007424 */ /* 0x010fe200078e00ff */
[----:B------:R-:W-:Y:S02]  /*e0b0*/  MOV R2, 0xe0d0 ;  /* 0x0000e0d000027802 */ /* 0x000fe40000000f00 */
[----:B-123--:R-:W-:Y:S05]  /*e0c0*/  CALL.REL.NOINC `($__internal_1_$__cuda_sm70_shflsync_idx_p) ;  /* 0x0000133000007944 */ /* 0x00efea0003c00000 */
[----:B------:R-:W-:Y:S05]  /*e0d0*/  BRA `(.L_x_130) ;  /* 0xffff4a7000007947 */ /* 0x000fea000383ffff */
.L_x_49:
[----:B-1----:R-:W-:Y:S01]  /*e0e0*/  IMAD.MOV.U32 R5, RZ, RZ, R10 ;  /* 0x000000ffff057224 */ /* 0x002fe200078e000a */
[----:B------:R-:W-:Y:S01]  /*e0f0*/  MOV R3, 0x3 ;  /* 0x0000000300037802 */ /* 0x000fe20000000f00 */
[----:B------:R-:W-:Y:S01]  /*e100*/  IMAD.MOV.U32 R0, RZ, RZ, 0x1c1f ;  /* 0x00001c1fff007424 */ /* 0x000fe200078e00ff */
[----:B------:R-:W-:-:S02]  /*e110*/  MOV R2, 0xe130 ;  /* 0x0000e13000027802 */ /* 0x000fc40000000f00 */
[----:B--234-:R-:W-:Y:S05]  /*e120*/  CALL.REL.NOINC `($__internal_1_$__cuda_sm70_shflsync_idx_p) ;  /* 0x000012d000007944 */ /* 0x01cfea0003c00000 */
[----:B------:R-:W-:Y:S01]  /*e130*/  IMAD.MOV.U32 R8, RZ, RZ, R0 ;  /* 0x000000ffff087224 */ /* 0x000fe200078e0000 */
[----:B------:R-:W-:Y:S01]  /*e140*/  MOV R3, 0x3 ;  /* 0x0000000300037802 */ /* 0x000fe20000000f00 */
[----:B------:R-:W-:Y:S01]  /*e150*/  IMAD.MOV.U32 R5, RZ, RZ, R12 ;  /* 0x000000ffff057224 */ /* 0x000fe200078e000c */
[----:B------:R-:W-:-:S02]  /*e160*/  MOV R0, 0x1c1f ;  /* 0x00001c1f00007802 */ /* 0x000fc40000000f00 */
[----:B------:R-:W-:Y:S02]  /*e170*/  MOV R2, 0xe190 ;  /* 0x0000e19000027802 */ /* 0x000fe40000000f00 */
[----:B------:R-:W-:Y:S05]  /*e180*/  CALL.REL.NOINC `($__internal_1_$__cuda_sm70_shflsync_idx_p) ;  /* 0x0000127000007944 */ /* 0x000fea0003c00000 */
[----:B------:R-:W-:Y:S05]  /*e190*/  BRA `(.L_x_131) ;  /* 0xffff4b4000007947 */ /* 0x000fea000383ffff */
.L_x_56:
[----:B------:R-:W-:Y:S01]  /*e1a0*/  IMAD.MOV.U32 R0, RZ, RZ, R232 ;  /* 0x000000ffff007224 */ /* 0x000fe200078e00e8 */
[----:B------:R-:W-:Y:S01]  /*e1b0*/  MOV R10, 0x1f ;  /* 0x0000001f000a7802 */ /* 0x000fe20000000f00 */
[----:B------:R-:W-:Y:S01]  /*e1c0*/  IMAD.MOV.U32 R3, RZ, RZ, 0x2 ;  /* 0x00000002ff037424 */ /* 0x000fe200078e00ff */
[----:B------:R-:W-:Y:S02]  /*e1d0*/  MOV R9, 0xffffffff ;  /* 0xffffffff00097802 */ /* 0x000fe40000000f00 */
[----:B------:R-:W-:Y:S02]  /*e1e0*/  MOV R2, 0xe200 ;  /* 0x0000e20000027802 */ /* 0x000fe40000000f00 */
[----:B------:R-:W-:Y:S05]  /*e1f0*/  CALL.REL.NOINC `($__internal_0_$__cuda_sm70_shflsync_bfly_p) ;  /* 0x000011c000007944 */ /* 0x000fea0003c00000 */
[----:B------:R-:W-:Y:S01]  /*e200*/  FADD.FTZ R0, R232, R8 ;  /* 0x00000008e8007221 */ /* 0x000fe20000010000 */
[----:B------:R-:W-:Y:S02]  /*e210*/  MOV R3, 0x1 ;  /* 0x0000000100037802 */ /* 0x000fe40000000f00 */
[----:B------:R-:W-:Y:S02]  /*e220*/  MOV R2, 0xe240 ;  /* 0x0000e24000027802 */ /* 0x000fe40000000f00 */
[----:B------:R-:W-:Y:S05]  /*e230*/  CALL.REL.NOINC `($__internal_0_$__cuda_sm70_shflsync_bfly_p) ;  /* 0x0000118000007944 */ /* 0x000fea0003c00000 */
[----:B------:R-:W-:Y:S01]  /*e240*/  FADD.FTZ R5, R0, R8 ;  /* 0x0000000800057221 */ /* 0x000fe20000010000 */
[----:B------:R-:W-:Y:S02]  /*e250*/  MOV R0, R241 ;  /* 0x000000f100007202 */ /* 0x000fe40000000f00 */
[----:B------:R-:W-:-:S02]  /*e260*/  MOV R3, 0x2 ;  /* 0x0000000200037802 */ /* 0x000fc40000000f00 */
[----:B------:R-:W-:Y:S02]  /*e270*/  MOV R2, 0xe290 ;  /* 0x0000e29000027802 */ /* 0x000fe40000000f00 */
[----:B------:R-:W-:Y:S05]  /*e280*/  CALL.REL.NOINC `($__internal_0_$__cuda_sm70_shflsync_bfly_p) ;  /* 0x0000113000007944 */ /* 0x000fea0003c00000 */
[----:B------:R-:W-:Y:S01]  /*e290*/  FADD.FTZ R4, R241, R8 ;  /* 0x00000008f1047221 */ /* 0x000fe20000010000 */
[----:B------:R-:W-:Y:S02]  /*e2a0*/  MOV R3, 0x1 ;  /* 0x0000000100037802 */ /* 0x000fe40000000f00 */
[----:B------:R-:W-:Y:S02]  /*e2b0*/  MOV R2, 0xe2e0 ;  /* 0x0000e2e000027802 */ /* 0x000fe40000000f00 */
[----:B------:R-:W-:Y:S02]  /*e2c0*/  MOV R0, R4 ;  /* 0x0000000400007202 */ /* 0x000fe40000000f00 */
[----:B------:R-:W-:Y:S05]  /*e2d0*/  CALL.REL.NOINC `($__internal_0_$__cuda_sm70_shflsync_bfly_p) ;  /* 0x000010e000007944 */ /* 0x000fea0003c00000 */
[----:B------:R-:W-:Y:S01]  /*e2e0*/  FADD.FTZ R4, R4, R8 ;  /* 0x0000000804047221 */ /* 0x000fe20000010000 */
[----:B------:R-:W-:Y:S02]  /*e2f0*/  MOV R0, R242 ;  /* 0x000000f200007202 */ /* 0x000fe40000000f00 */
[----:B------:R-:W-:Y:S02]  /*e300*/  MOV R3, 0x2 ;  /* 0x0000000200037802 */ /* 0x000fe40000000f00 */
[----:B------:R-:W-:-:S02]  /*e310*/  MOV R2, 0xe330 ;  /* 0x0000e33000027802 */ /* 0x000fc40000000f00 */
[----:B------:R-:W-:Y:S05]  /*e320*/  CALL.REL.NOINC `($__internal_0_$__cuda_sm70_shflsync_bfly_p) ;  /* 0x0000109000007944 */ /* 0x000fea0003c00000 */
[----:B------:R-:W-:Y:S01]  /*e330*/  FADD.FTZ R7, R242, R8 ;  /* 0x00000008f2077221 */ /* 0x000fe20000010000 */
[----:B------:R-:W-:-:S02]  /*e340*/  MOV R3, 0x1 ;  /* 0x0000000100037802 */ /* 0x000fc40000000f00 */
[----:B------:R-:W-:Y:S02]  /*e350*/  MOV R2, 0xe380 ;  /* 0x0000e38000027802 */ /* 0x000fe40000000f00 */
[----:B------:R-:W-:Y:S02]  /*e360*/  MOV R0, R7 ;  /* 0x0000000700007202 */ /* 0x000fe40000000f00 */
[----:B------:R-:W-:Y:S05]  /*e370*/  CALL.REL.NOINC `($__internal_0_$__cuda_sm70_shflsync_bfly_p) ;  /* 0x0000104000007944 */ /* 0x000fea0003c00000 */
[----:B------:R-:W-:Y:S01]  /*e380*/  FADD.FTZ R7, R7, R8 ;  /* 0x0000000807077221 */ /* 0x000fe20000010000 */
[----:B------:R-:W-:Y:S02]  /*e390*/  MOV R0, R243 ;  /* 0x000000f300007202 */ /* 0x000fe40000000f00 */
[----:B------:R-:W-:Y:S02]  /*e3a0*/  MOV R3, 0x2 ;  /* 0x0000000200037802 */ /* 0x000fe40000000f00 */
[----:B------:R-:W-:Y:S02]  /*e3b0*/  MOV R2, 0xe3d0 ;  /* 0x0000e3d000027802 */ /* 0x000fe40000000f00 */
[----:B------:R-:W-:Y:S05]  /*e3c0*/  CALL.REL.NOINC `($__internal_0_$__cuda_sm70_shflsync_bfly_p) ;  /* 0x00000ff000007944 */ /* 0x000fea0003c00000 */
[----:B------:R-:W-:Y:S01]  /*e3d0*/  FADD.FTZ R6, R243, R8 ;  /* 0x00000008f3067221 */ /* 0x000fe20000010000 */
[----:B------:R-:W-:Y:S02]  /*e3e0*/  MOV R3, 0x1 ;  /* 0x0000000100037802 */ /* 0x000fe40000000f00 */
[----:B------:R-:W-:-:S02]  /*e3f0*/  MOV R2, 0xe420 ;  /* 0x0000e42000027802 */ /* 0x000fc40000000f00 */
[----:B------:R-:W-:Y:S02]  /*e400*/  MOV R0, R6 ;  /* 0x0000000600007202 */ /* 0x000fe40000000f00 */
[----:B------:R-:W-:Y:S05]  /*e410*/  CALL.REL.NOINC `($__internal_0_$__cuda_sm70_shflsync_bfly_p) ;  /* 0x00000fa000007944 */ /* 0x000fea0003c00000 */
[----:B------:R-:W-:Y:S05]  /*e420*/  BRA `(.L_x_132) ;  /* 0xffffa5e000007947 */ /* 0x000fea000383ffff */
.L_x_63:
[----:B-1234-:R-:W-:Y:S01]  /*e430*/  IMAD.MOV.U32 R5, RZ, RZ, R12 ;  /* 0x000000ffff057224 */ /* 0x01efe200078e000c */
[----:B------:R-:W-:Y:S01]  /*e440*/  MOV R3, RZ ;  /* 0x000000ff00037202 */ /* 0x000fe20000000f00 */
[----:B------:R-:W-:Y:S01]  /*e450*/  IMAD.MOV.U32 R0, RZ, RZ, 0x1c1f ;  /* 0x00001c1fff007424 */ /* 0x000fe200078e00ff */
[----:B------:R-:W-:Y:S02]  /*e460*/  MOV R2, 0xe480 ;  /* 0x0000e48000027802 */ /* 0x000fe40000000f00 */
[----:B------:R-:W-:Y:S05]  /*e470*/  CALL.REL.NOINC `($__internal_1_$__cuda_sm70_shflsync_idx_p) ;  /* 0x00000f8000007944 */ /* 0x000fea0003c00000 */
[----:B------:R-:W-:Y:S01]  /*e480*/  MOV R10, R0 ;  /* 0x00000000000a7202 */ /* 0x000fe20000000f00 */
[----:B------:R-:W-:Y:S05]  /*e490*/  BRA `(.L_x_133) ;  /* 0xffffc05000007947 */ /* 0x000fea000383ffff */
.L_x_64:
[----:B------:R-:W-:Y:S01]  /*e4a0*/  IMAD.MOV.U32 R5, RZ, RZ, R13 ;  /* 0x000000ffff057224 */ /* 0x000fe200078e000d */
[----:B------:R-:W-:Y:S01]  /*e4b0*/  MOV R3, RZ ;  /* 0x000000ff00037202 */ /* 0x000fe20000000f00 */
[----:B------:R-:W-:Y:S01]  /*e4c0*/  IMAD.MOV.U32 R0, RZ, RZ, 0x1c1f ;  /* 0x00001c1fff007424 */ /* 0x000fe200078e00ff */
[----:B------:R-:W-:Y:S02]  /*e4d0*/  MOV R2, 0xe4f0 ;  /* 0x0000e4f000027802 */ /* 0x000fe40000000f00 */
[----:B-12---:R-:W-:Y:S05]  /*e4e0*/  CALL.REL.NOINC `($__internal_1_$__cuda_sm70_shflsync_idx_p) ;  /* 0x00000f1000007944 */ /* 0x006fea0003c00000 */
[----:B------:R-:W-:Y:S05]  /*e4f0*/  BRA `(.L_x_134) ;  /* 0xffffc01000007947 */ /* 0x000fea000383ffff */
.L_x_67:
[----:B------:R-:W-:Y:S01]  /*e500*/  IMAD.MOV.U32 R5, RZ, RZ, R12 ;  /* 0x000000ffff057224 */ /* 0x000fe200078e000c */
[----:B--2---:R-:W-:Y:S01]  /*e510*/  MOV R3, 0x1 ;  /* 0x0000000100037802 */ /* 0x004fe20000000f00 */
        /* <DEDUP_REMOVED lines=10> */
.L_x_70:
[----:B------:R-:W-:Y:S01]  /*e5c0*/  IMAD.MOV.U32 R5, RZ, RZ, R12 ;  /* 0x000000ffff057224 */ /* 0x000fe200078e000c */
[----:B-1----:R-:W-:Y:S01]  /*e5d0*/  MOV R3, 0x2 ;  /* 0x0000000200037802 */ /* 0x002fe20000000f00 */
[----:B----4-:R-:W-:Y:S01]  /*e5e0*/  IMAD.MOV.U32 R0, RZ, RZ, 0x1c1f ;  /* 0x00001c1fff007424 */ /* 0x010fe200078e00ff */
[----:B------:R-:W-:Y:S02]  /*e5f0*/  MOV R2, 0xe610 ;  /* 0x0000e61000027802 */ /* 0x000fe40000000f00 */
[----:B--23--:R-:W-:Y:S05]  /*e600*/  CALL.REL.NOINC `($__internal_1_$__cuda_sm70_shflsync_idx_p) ;  /* 0x00000df000007944 */ /* 0x00cfea0003c00000 */
[----:B------:R-:W-:Y:S01]  /*e610*/  MOV R10, R0 ;  /* 0x00000000000a7202 */ /* 0x000fe20000000f00 */
[----:B------:R-:W-:Y:S05]  /*e620*/  BRA `(.L_x_136) ;  /* 0xffffc1a000007947 */ /* 0x000fea000383ffff */
.L_x_71:
[----:B------:R-:W-:Y:S01]  /*e630*/  IMAD.MOV.U32 R5, RZ, RZ, R13 ;  /* 0x000000ffff057224 */ /* 0x000fe200078e000d */
[----:B------:R-:W-:Y:S01]  /*e640*/  MOV R3, 0x2 ;  /* 0x0000000200037802 */ /* 0x000fe20000000f00 */
[----:B----4-:R-:W-:Y:S01]  /*e650*/  IMAD.MOV.U32 R0, RZ, RZ, 0x1c1f ;  /* 0x00001c1fff007424 */ /* 0x010fe200078e00ff */
[----:B------:R-:W-:Y:S02]  /*e660*/  MOV R2, 0xe680 ;  /* 0x0000e68000027802 */ /* 0x000fe40000000f00 */
[----:B-123--:R-:W-:Y:S05]  /*e670*/  CALL.REL.NOINC `($__internal_1_$__cuda_sm70_shflsync_idx_p) ;  /* 0x00000d8000007944 */ /* 0x00efea0003c00000 */
[----:B------:R-:W-:Y:S05]  /*e680*/  BRA `(.L_x_137) ;  /* 0xffffc16000007947 */ /* 0x000fea000383ffff */
.L_x_74:
[----:B------:R-:W-:Y:S01]  /*e690*/  IMAD.MOV.U32 R5, RZ, RZ, R12 ;  /* 0x000000ffff057224 */ /* 0x000fe200078e000c */
[----:B-1----:R-:W-:Y:S01]  /*e6a0*/  MOV R3, 0x3 ;  /* 0x0000000300037802 */ /* 0x002fe20000000f00 */
        /* <DEDUP_REMOVED lines=10> */
.L_x_76:
[----:B------:R-:W-:Y:S01]  /*e750*/  IMAD.MOV.U32 R5, RZ, RZ, R12 ;  /* 0x000000ffff057224 */ /* 0x000fe200078e000c */
[----:B------:R-:W-:Y:S01]  /*e760*/  MOV R3, RZ ;  /* 0x000000ff00037202 */ /* 0x000fe20000000f00 */
[----:B------:R-:W-:Y:S01]  /*e770*/  IMAD.MOV.U32 R0, RZ, RZ, 0x1c1f ;  /* 0x00001c1fff007424 */ /* 0x000fe200078e00ff */
[----:B------:R-:W-:Y:S02]  /*e780*/  MOV R2, 0xe7a0 ;  /* 0x0000e7a000027802 */ /* 0x000fe40000000f00 */
[----:B------:R-:W-:Y:S05]  /*e790*/  CALL.REL.NOINC `($__internal_1_$__cuda_sm70_shflsync_idx_p) ;  /* 0x00000c6000007944 */ /* 0x000fea0003c00000 */
[----:B------:R-:W-:Y:S01]  /*e7a0*/  MOV R4, R0 ;  /* 0x0000000000047202 */ /* 0x000fe20000000f00 */
[----:B------:R-:W-:Y:S05]  /*e7b0*/  BRA `(.L_x_139) ;  /* 0xffffc51000007947 */ /* 0x000fea000383ffff */
.L_x_77:
[----:B------:R-:W-:Y:S01]  /*e7c0*/  IMAD.MOV.U32 R5, RZ, RZ, R13 ;  /* 0x000000ffff057224 */ /* 0x000fe200078e000d */
[----:B------:R-:W-:Y:S01]  /*e7d0*/  MOV R3, RZ ;  /* 0x000000ff00037202 */ /* 0x000fe20000000f00 */
[----:B------:R-:W-:Y:S01]  /*e7e0*/  IMAD.MOV.U32 R0, RZ, RZ, 0x1c1f ;  /* 0x00001c1fff007424 */ /* 0x000fe200078e00ff */
[----:B------:R-:W-:Y:S02]  /*e7f0*/  MOV R2, 0xe810 ;  /* 0x0000e81000027802 */ /* 0x000fe40000000f00 */
[----:B-12---:R-:W-:Y:S05]  /*e800*/  CALL.REL.NOINC `($__internal_1_$__cuda_sm70_shflsync_idx_p) ;  /* 0x00000bf000007944 */ /* 0x006fea0003c00000 */
[----:B------:R-:W-:Y:S05]  /*e810*/  BRA `(.L_x_140) ;  /* 0xffffc4d000007947 */ /* 0x000fea000383ffff */
.L_x_80:
        /* <DEDUP_REMOVED lines=12> */
.L_x_83:
[----:B------:R-:W-:Y:S01]  /*e8e0*/  IMAD.MOV.U32 R5, RZ, RZ, R12 ;  /* 0x000000ffff057224 */ /* 0x000fe200078e000c */
[----:B-1----:R-:W-:Y:S01]  /*e8f0*/  MOV R3, 0x2 ;  /* 0x0000000200037802 */ /* 0x002fe20000000f00 */
[----:B----4-:R-:W-:Y:S01]  /*e900*/  IMAD.MOV.U32 R0, RZ, RZ, 0x1c1f ;  /* 0x00001c1fff007424 */ /* 0x010fe200078e00ff */
[----:B------:R-:W-:Y:S02]  /*e910*/  MOV R2, 0xe930 ;  /* 0x0000e93000027802 */ /* 0x000fe40000000f00 */
[----:B--23--:R-:W-:Y:S05]  /*e920*/  CALL.REL.NOINC `($__internal_1_$__cuda_sm70_shflsync_idx_p) ;  /* 0x00000ad000007944 */ /* 0x00cfea0003c00000 */
[----:B------:R-:W-:Y:S01]  /*e930*/  MOV R4, R0 ;  /* 0x0000000000047202 */ /* 0x000fe20000000f00 */
[----:B------:R-:W-:Y:S05]  /*e940*/  BRA `(.L_x_142) ;  /* 0xffffcd5000007947 */ /* 0x000fea000383ffff */
.L_x_84:
[----:B------:R-:W-:Y:S01]  /*e950*/  IMAD.MOV.U32 R5, RZ, RZ, R13 ;  /* 0x000000ffff057224 */ /* 0x000fe200078e000d */
[----:B------:R-:W-:Y:S01]  /*e960*/  MOV R3, 0x2 ;  /* 0x0000000200037802 */ /* 0x000fe20000000f00 */
[----:B----4-:R-:W-:Y:S01]  /*e970*/  IMAD.MOV.U32 R0, RZ, RZ, 0x1c1f ;  /* 0x00001c1fff007424 */ /* 0x010fe200078e00ff */
[----:B------:R-:W-:Y:S02]  /*e980*/  MOV R2, 0xe9a0 ;  /* 0x0000e9a000027802 */ /* 0x000fe40000000f00 */
[----:B-123--:R-:W-:Y:S05]  /*e990*/  CALL.REL.NOINC `($__internal_1_$__cuda_sm70_shflsync_idx_p) ;  /* 0x00000a6000007944 */ /* 0x00efea0003c00000 */
[----:B------:R-:W-:Y:S05]  /*e9a0*/  BRA `(.L_x_143) ;  /* 0xffffcd1000007947 */ /* 0x000fea000383ffff */
.L_x_87:
[----:B------:R-:W-:Y:S01]  /*e9b0*/  IMAD.MOV.U32 R5, RZ, RZ, R12 ;  /* 0x000000ffff057224 */ /* 0x000fe200078e000c */
[----:B--2---:R-:W-:Y:S01]  /*e9c0*/  MOV R3, 0x3 ;  /* 0x0000000300037802 */ /* 0x004fe20000000f00 */
[----:B-1----:R-:W-:Y:S01]  /*e9d0*/  IMAD.MOV.U32 R0, RZ, RZ, 0x1c1f ;  /* 0x00001c1fff007424 */ /* 0x002fe200078e00ff */
[----:B------:R-:W-:-:S02]  /*e9e0*/  MOV R2, 0xea00 ;  /* 0x0000ea0000027802 */ /* 0x000fc40000000f00 */
[----:B---34-:R-:W-:Y:S05]  /*e9f0*/  CALL.REL.NOINC `($__internal_1_$__cuda_sm70_shflsync_idx_p) ;  /* 0x00000a0000007944 */ /* 0x018fea0003c00000 */
[----:B------:R-:W-:Y:S01]  /*ea00*/  IMAD.MOV.U32 R4, RZ, RZ, R0 ;  /* 0x000000ffff047224 */ /* 0x000fe200078e0000 */
[----:B------:R-:W-:Y:S01]  /*ea10*/  MOV R3, 0x3 ;  /* 0x0000000300037802 */ /* 0x000fe20000000f00 */
[----:B------:R-:W-:Y:S01]  /*ea20*/  IMAD.MOV.U32 R5, RZ, RZ, R13 ;  /* 0x000000ffff057224 */ /* 0x000fe200078e000d */
[----:B------:R-:W-:-:S02]  /*ea30*/  MOV R0, 0x1c1f ;  /* 0x00001c1f00007802 */ /* 0x000fc40000000f00 */
[----:B------:R-:W-:Y:S02]  /*ea40*/  MOV R2, 0xea60 ;  /* 0x0000ea6000027802 */ /* 0x000fe40000000f00 */
[----:B------:R-:W-:Y:S05]  /*ea50*/  CALL.REL.NOINC `($__internal_1_$__cuda_sm70_shflsync_idx_p) ;  /* 0x000009a000007944 */ /* 0x000fea0003c00000 */
[----:B------:R-:W-:Y:S05]  /*ea60*/  BRA `(.L_x_144) ;  /* 0xffffd15000007947 */ /* 0x000fea000383ffff */
.L_x_91:
[----:B------:R-:W-:Y:S01]  /*ea70*/  IMAD.MOV.U32 R5, RZ, RZ, R9 ;  /* 0x000000ffff057224 */ /* 0x000fe200078e0009 */
[----:B------:R-:W-:Y:S01]  /*ea80*/  MOV R3, RZ ;  /* 0x000000ff00037202 */ /* 0x000fe20000000f00 */
[----:B------:R-:W-:Y:S01]  /*ea90*/  IMAD.MOV.U32 R0, RZ, RZ, 0x1c1f ;  /* 0x00001c1fff007424 */ /* 0x000fe200078e00ff */
[----:B------:R-:W-:Y:S02]  /*eaa0*/  MOV R2, 0xeac0 ;  /* 0x0000eac000027802 */ /* 0x000fe40000000f00 */
[----:B------:R-:W-:Y:S05]  /*eab0*/  CALL.REL.NOINC `($__internal_1_$__cuda_sm70_shflsync_idx_p) ;  /* 0x0000094000007944 */ /* 0x000fea0003c00000 */
[----:B------:R-:W-:Y:S01]  /*eac0*/  MOV R8, R0 ;  /* 0x0000000000087202 */ /* 0x000fe20000000f00 */
[----:B------:R-:W-:Y:S05]  /*ead0*/  BRA `(.L_x_145) ;  /* 0xffffdde000007947 */ /* 0x000fea000383ffff */
.L_x_92:
[----:B------:R-:W-:Y:S01]  /*eae0*/  IMAD.MOV.U32 R5, RZ, RZ, R12 ;  /* 0x000000ffff057224 */ /* 0x000fe200078e000c */
[----:B------:R-:W-:Y:S01]  /*eaf0*/  MOV R3, RZ ;  /* 0x000000ff00037202 */ /* 0x000fe20000000f00 */
[----:B------:R-:W-:Y:S01]  /*eb00*/  IMAD.MOV.U32 R0, RZ, RZ, 0x1c1f ;  /* 0x00001c1fff007424 */ /* 0x000fe200078e00ff */
[----:B------:R-:W-:Y:S02]  /*eb10*/  MOV R2, 0xeb30 ;  /* 0x0000eb3000027802 */ /* 0x000fe40000000f00 */
[----:B-12---:R-:W-:Y:S05]  /*eb20*/  CALL.REL.NOINC `($__internal_1_$__cuda_sm70_shflsync_idx_p) ;  /* 0x000008d000007944 */ /* 0x006fea0003c00000 */
[----:B------:R-:W-:Y:S05]  /*eb30*/  BRA `(.L_x_146) ;  /* 0xffffdda000007947 */ /* 0x000fea000383ffff */
.L_x_95:
        /* <DEDUP_REMOVED lines=12> */
.L_x_98:
[----:B-1----:R-:W-:Y:S01]  /*ec00*/  IMAD.MOV.U32 R5, RZ, RZ, R9 ;  /* 0x000000ffff057224 */ /* 0x002fe200078e0009 */
[----:B------:R-:W-:Y:S01]  /*ec10*/  MOV R3, 0x2 ;  /* 0x0000000200037802 */ /* 0x000fe20000000f00 */
[----:B----4-:R-:W-:Y:S01]  /*ec20*/  IMAD.MOV.U32 R0, RZ, RZ, 0x1c1f ;  /* 0x00001c1fff007424 */ /* 0x010fe200078e00ff */
[----:B------:R-:W-:Y:S02]  /*ec30*/  MOV R2, 0xec50 ;  /* 0x0000ec5000027802 */ /* 0x000fe40000000f00 */
[----:B--23--:R-:W-:Y:S05]  /*ec40*/  CALL.REL.NOINC `($__internal_1_$__cuda_sm70_shflsync_idx_p) ;  /* 0x000007b000007944 */ /* 0x00cfea0003c00000 */
[----:B------:R-:W-:Y:S01]  /*ec50*/  MOV R8, R0 ;  /* 0x0000000000087202 */ /* 0x000fe20000000f00 */
[----:B------:R-:W-:Y:S05]  /*ec60*/  BRA `(.L_x_148) ;  /* 0xffffdf4000007947 */ /* 0x000fea000383ffff */
.L_x_99:
[----:B------:R-:W-:Y:S01]  /*ec70*/  IMAD.MOV.U32 R5, RZ, RZ, R12 ;  /* 0x000000ffff057224 */ /* 0x000fe200078e000c */
[----:B------:R-:W-:Y:S01]  /*ec80*/  MOV R3, 0x2 ;  /* 0x0000000200037802 */ /* 0x000fe20000000f00 */
[----:B----4-:R-:W-:Y:S01]  /*ec90*/  IMAD.MOV.U32 R0, RZ, RZ, 0x1c1f ;  /* 0x00001c1fff007424 */ /* 0x010fe200078e00ff */
[----:B------:R-:W-:Y:S02]  /*eca0*/  MOV R2, 0xecc0 ;  /* 0x0000ecc000027802 */ /* 0x000fe40000000f00 */
[----:B-123--:R-:W-:Y:S05]  /*ecb0*/  CALL.REL.NOINC `($__internal_1_$__cuda_sm70_shflsync_idx_p) ;  /* 0x0000074000007944 */ /* 0x00efea0003c00000 */
[----:B------:R-:W-:Y:S05]  /*ecc0*/  BRA `(.L_x_149) ;  /* 0xffffdf0000007947 */ /* 0x000fea000383ffff */
.L_x_102:
        /* <DEDUP_REMOVED lines=12> */
.L_x_104:
[----:B------:R-:W-:Y:S01]  /*ed90*/  IMAD.MOV.U32 R5, RZ, RZ, R74 ;  /* 0x000000ffff057224 */ /* 0x000fe200078e004a */
[----:B------:R-:W-:Y:S01]  /*eda0*/  MOV R3, RZ ;  /* 0x000000ff00037202 */ /* 0x000fe20000000f00 */
[----:B------:R-:W-:Y:S01]  /*edb0*/  IMAD.MOV.U32 R0, RZ, RZ, 0x1f ;  /* 0x0000001fff007424 */ /* 0x000fe200078e00ff */
[----:B------:R-:W-:Y:S02]  /*edc0*/  MOV R2, 0xede0 ;  /* 0x0000ede000027802 */ /* 0x000fe40000000f00 */
[----:B--2---:R-:W-:Y:S05]  /*edd0*/  CALL.REL.NOINC `($__internal_1_$__cuda_sm70_shflsync_idx_p) ;  /* 0x0000062000007944 */ /* 0x004fea0003c00000 */
[----:B------:R-:W-:Y:S01]  /*ede0*/  MOV R9, R0 ;  /* 0x0000000000097202 */ /* 0x000fe20000000f00 */
[----:B------:R-:W-:Y:S05]  /*edf0*/  BRA `(.L_x_151) ;  /* 0xffffe16000007947 */ /* 0x000fea000383ffff */
.L_x_105:
[----:B------:R-:W-:Y:S01]  /*ee00*/  IMAD.MOV.U32 R5, RZ, RZ, R74 ;  /* 0x000000ffff057224 */ /* 0x000fe200078e004a */
[----:B------:R-:W-:Y:S01]  /*ee10*/  MOV R3, 0x1 ;  /* 0x0000000100037802 */ /* 0x000fe20000000f00 */
[----:B------:R-:W-:Y:S01]  /*ee20*/  IMAD.MOV.U32 R0, RZ, RZ, 0x1f ;  /* 0x0000001fff007424 */ /* 0x000fe200078e00ff */
[----:B------:R-:W-:Y:S02]  /*ee30*/  MOV R2, 0xee50 ;  /* 0x0000ee5000027802 */ /* 0x000fe40000000f00 */
[----:B-12---:R-:W-:Y:S05]  /*ee40*/  CALL.REL.NOINC `($__internal_1_$__cuda_sm70_shflsync_idx_p) ;  /* 0x000005b000007944 */ /* 0x006fea0003c00000 */
[----:B------:R-:W-:Y:S01]  /*ee50*/  MOV R8, R0 ;  /* 0x0000000000087202 */ /* 0x000fe20000000f00 */
[----:B------:R-:W-:Y:S05]  /*ee60*/  BRA `(.L_x_152) ;  /* 0xffffe11000007947 */ /* 0x000fea000383ffff */
.L_x_106:
[----:B------:R-:W-:Y:S02]  /*ee70*/  MOV R2, 0x1 ;  /* 0x0000000100027802 */ /* 0x000fe40000000f00 */
[----:B------:R-:W-:-:S02]  /*ee80*/  MOV R3, 0xeea0 ;  /* 0x0000eea000037802 */ /* 0x000fc40000000f00 */
[----:B-1234-:R-:W-:Y:S05]  /*ee90*/  CALL.REL.NOINC `($__internal_2_$__cuda_sm70_shflsync_up_p) ;  /* 0x000005b000007944 */ /* 0x01efea0003c00000 */
[----:B------:R-:W-:Y:S05]  /*eea0*/  BRA `(.L_x_153) ;  /* 0xffffe20000007947 */ /* 0x000fea000383ffff */
.L_x_107:
[----:B------:R-:W-:Y:S02]  /*eeb0*/  MOV R2, 0x2 ;  /* 0x0000000200027802 */ /* 0x000fe40000000f00 */
[----:B------:R-:W-:-:S02]  /*eec0*/  MOV R3, 0xeee0 ;  /* 0x0000eee000037802 */ /* 0x000fc40000000f00 */
[----:B--2-4-:R-:W-:Y:S05]  /*eed0*/  CALL.REL.NOINC `($__internal_2_$__cuda_sm70_shflsync_up_p) ;  /* 0x0000057000007944 */ /* 0x014fea0003c00000 */
        /* <DEDUP_REMOVED lines=23> */
.L_x_111:
[----:B------:R-:W-:Y:S02]  /*f050*/  MOV R2, 0x1 ;  /* 0x0000000100027802 */ /* 0x000fe40000000f00 */
[----:B------:R-:W-:Y:S02]  /*f060*/  MOV R3, 0xf080 ;  /* 0x0000f08000037802 */ /* 0x000fe40000000f00 */
[----:B------:R-:W-:Y:S05]  /*f070*/  CALL.REL.NOINC `($__internal_2_$__cuda_sm70_shflsync_up_p) ;  /* 0x000003d000007944 */ /* 0x000fea0003c00000 */
[----:B------:R-:W-:Y:S01]  /*f080*/  MOV R2, R4 ;  /* 0x0000000400027202 */ /* 0x000fe20000000f00 */
[----:B------:R-:W-:Y:S05]  /*f090*/  BRA `(.L_x_155) ;  /* 0xffffe27000007947 */ /* 0x000fea000383ffff */
.L_x_112:
        /* <DEDUP_REMOVED lines=26> */
.L_x_114:
[----:B------:R-:W-:Y:S02]  /*f240*/  SEL R0, RZ, 0x1, P0 ;  /* 0x00000001ff007807 */ /* 0x000fe40000000000 */
[----:B------:R-:W-:Y:S02]  /*f250*/  MOV R2, 0xf270 ;  /* 0x0000f27000027802 */ /* 0x000fe40000000f00 */
[----:B-1----:R-:W-:Y:S05]  /*f260*/  CALL.REL.NOINC `($__internal_3_$__cuda_sm70_votesync_ballot) ;  /* 0x0000025000007944 */ /* 0x002fea0003c00000 */
[----:B------:R-:W-:Y:S01]  /*f270*/  MOV R10, R0 ;  /* 0x00000000000a7202 */ /* 0x000fe20000000f00 */
[----:B------:R-:W-:Y:S05]  /*f280*/  BRA `(.L_x_157) ;  /* 0xffffe21000007947 */ /* 0x000fea000383ffff */
.L_x_115:
[----:B------:R-:W-:Y:S01]  /*f290*/  IMAD.MOV.U32 R5, RZ, RZ, R6 ;  /* 0x000000ffff057224 */ /* 0x000fe200078e0006 */
[----:B---3--:R-:W-:Y:S01]  /*f2a0*/  MOV R3, R12 ;  /* 0x0000000c00037202 */ /* 0x008fe20000000f00 */
[----:B------:R-:W-:Y:S01]  /*f2b0*/  IMAD.MOV.U32 R0, RZ, RZ, 0x1f ;  /* 0x0000001fff007424 */ /* 0x000fe200078e00ff */
[----:B------:R-:W-:Y:S02]  /*f2c0*/  MOV R2, 0xf2e0 ;  /* 0x0000f2e000027802 */ /* 0x000fe40000000f00 */
[----:B-12---:R-:W-:Y:S05]  /*f2d0*/  CALL.REL.NOINC `($__internal_1_$__cuda_sm70_shflsync_idx_p) ;  /* 0x0000012000007944 */ /* 0x006fea0003c00000 */
[----:B------:R-:W-:Y:S01]  /*f2e0*/  IMAD.MOV.U32 R8, RZ, RZ, R0 ;  /* 0x000000ffff087224 */ /* 0x000fe200078e0000 */
[----:B------:R-:W-:Y:S01]  /*f2f0*/  MOV R3, R12 ;  /* 0x0000000c00037202 */ /* 0x000fe20000000f00 */
[----:B------:R-:W-:Y:S01]  /*f300*/  IMAD.MOV.U32 R5, RZ, RZ, R7 ;  /* 0x000000ffff057224 */ /* 0x000fe200078e0007 */
[----:B------:R-:W-:Y:S02]  /*f310*/  MOV R0, 0x1f ;  /* 0x0000001f00007802 */ /* 0x000fe40000000f00 */
[----:B------:R-:W-:-:S02]  /*f320*/  MOV R2, 0xf340 ;  /* 0x0000f34000027802 */ /* 0x000fc40000000f00 */
[----:B------:R-:W-:Y:S05]  /*f330*/  CALL.REL.NOINC `($__internal_1_$__cuda_sm70_shflsync_idx_p) ;  /* 0x000000c000007944 */ /* 0x000fea0003c00000 */
[----:B------:R-:W-:Y:S01]  /*f340*/  MOV R7, R0 ;  /* 0x0000000000077202 */ /* 0x000fe20000000f00 */
[----:B------:R-:W-:Y:S05]  /*f350*/  BRA `(.L_x_158) ;  /* 0xffffe18000007947 */ /* 0x000fea000383ffff */
.L_x_118:
[----:B------:R-:W-:Y:S01]  /*f360*/  IMAD.MOV.U32 R5, RZ, RZ, R4 ;  /* 0x000000ffff057224 */ /* 0x000fe200078e0004 */
[----:B------:R-:W-:-:S02]  /*f370*/  MOV R0, 0x1f ;  /* 0x0000001f00007802 */ /* 0x000fc40000000f00 */
[----:B------:R-:W-:Y:S02]  /*f380*/  MOV R2, 0xf3a0 ;  /* 0x0000f3a000027802 */ /* 0x000fe40000000f00 */
[----:B-1234-:R-:W-:Y:S05]  /*f390*/  CALL.REL.NOINC `($__internal_1_$__cuda_sm70_shflsync_idx_p) ;  /* 0x0000006000007944 */ /* 0x01efea0003c00000 */
[----:B------:R-:W-:Y:S01]  /*f3a0*/  MOV R13, R0 ;  /* 0x00000000000d7202 */ /* 0x000fe20000000f00 */
[----:B------:R-:W-:Y:S05]  /*f3b0*/  BRA `(.L_x_117) ;  /* 0xffffe18000007947 */ /* 0x000fea000383ffff */
        .weak           $__internal_0_$__cuda_sm70_shflsync_bfly_p
        .type           $__internal_0_$__cuda_sm70_shflsync_bfly_p,@function
        .size           $__internal_0_$__cuda_sm70_shflsync_bfly_p,($__internal_1_$__cuda_sm70_shflsync_idx_p - $__internal_0_$__cuda_sm70_shflsync_bfly_p)
$__internal_0_$__cuda_sm70_shflsync_bfly_p:
[----:B------:R-:W-:Y:S04]  /*f3c0*/  WARPSYNC R9 ;  /* 0x0000000900007348 */ /* 0x000fe80003800000 */
[----:B------:R1:W2:Y:S02]  /*f3d0*/  SHFL.BFLY PT, R8, R0, R3, R10 ;  /* 0x0c00000300087389 */ /* 0x0002a400000e000a */
[----:B-1----:R-:W-:-:S04]  /*f3e0*/  MOV R3, 0x0 ;  /* 0x0000000000037802 */ /* 0x002fc80000000f00 */
[----:B--2---:R-:W-:Y:S05]  /*f3f0*/  RET.REL.NODEC R2 `(_ZN7cutlass13device_kernelIN5flash19enable_sm80_to_sm89INS1_16FlashAttnFwdSm80INS1_25CollectiveMainloopFwdSm80ILi4ELi1ELb0EN4cute5tupleIJNS5_1CILi128EEENS7_ILi48EEENS7_ILi96EEEEEELi96ENS_6half_tEfNS_4arch4Sm80ELb0ELb0ELb1ELb1ELb0ELb0ELb1ELb1EEENS1_21CollectiveEpilogueFwdINS6_IJS8_SA_S9_EEENS6_IJNS7_ILi1EEESI_SI_EEESC_SE_Li128ELb1ELb1ELb1ELb0EEENS1_36VarlenDynamicPersistentTileSchedulerILi128ELi48ELi128ELi128ELb1ELb1ELb0ELb0ELb1ELb1EEEEEEEEEvNT_6ParamsE) ;  /* 0xffff0c0002007950 */ /* 0x004fea0003c3ffff */
        .weak           $__internal_1_$__cuda_sm70_shflsync_idx_p
        .type           $__internal_1_$__cuda_sm70_shflsync_idx_p,@function
        .size           $__internal_1_$__cuda_sm70_shflsync_idx_p,($__internal_2_$__cuda_sm70_shflsync_up_p - $__internal_1_$__cuda_sm70_shflsync_idx_p)
$__internal_1_$__cuda_sm70_shflsync_idx_p:
[----:B------:R-:W-:-:S04]  /*f400*/  MOV R15, 0xffffffff ;  /* 0xffffffff000f7802 */ /* 0x000fc80000000f00 */
[----:B------:R-:W-:Y:S04]  /*f410*/  WARPSYNC R15 ;  /* 0x0000000f00007348 */ /* 0x000fe80003800000 */
[----:B------:R1:W2:Y:S02]  /*f420*/  SHFL.IDX PT, R0, R5, R3, R0 ;  /* 0x0000000305007389 */ /* 0x0002a400000e0000 */
[----:B-1----:R-:W-:-:S04]  /*f430*/  MOV R3, 0x0 ;  /* 0x0000000000037802 */ /* 0x002fc80000000f00 */
[----:B--2---:R-:W-:Y:S05]  /*f440*/  RET.REL.NODEC R2 `(_ZN7cutlass13device_kernelIN5flash19enable_sm80_to_sm89INS1_16FlashAttnFwdSm80INS1_25CollectiveMainloopFwdSm80ILi4ELi1ELb0EN4cute5tupleIJNS5_1CILi128EEENS7_ILi48EEENS7_ILi96EEEEEELi96ENS_6half_tEfNS_4arch4Sm80ELb0ELb0ELb1ELb1ELb0ELb0ELb1ELb1EEENS1_21CollectiveEpilogueFwdINS6_IJS8_SA_S9_EEENS6_IJNS7_ILi1EEESI_SI_EEESC_SE_Li128ELb1ELb1ELb1ELb0EEENS1_36VarlenDynamicPersistentTileSchedulerILi128ELi48ELi128ELi128ELb1ELb1ELb0ELb0ELb1ELb1EEEEEEEEEvNT_6ParamsE) ;  /* 0xffff0bb002007950 */ /* 0x004fea0003c3ffff */
        .weak           $__internal_2_$__cuda_sm70_shflsync_up_p
        .type           $__internal_2_$__cuda_sm70_shflsync_up_p,@function
        .size           $__internal_2_$__cuda_sm70_shflsync_up_p,($__internal_3_$__cuda_sm70_votesync_ballot - $__internal_2_$__cuda_sm70_shflsync_up_p)
$__internal_2_$__cuda_sm70_shflsync_up_p:
[----:B------:R-:W-:Y:S02]  /*f450*/  IMAD.MOV.U32 R4, RZ, RZ, RZ ;  /* 0x000000ffff047224 */ /* 0x000fe400078e00ff */
[----:B------:R-:W-:-:S04]  /*f460*/  IMAD.MOV.U32 R10, RZ, RZ, -0x1 ;  /* 0xffffffffff0a7424 */ /* 0x000fc800078e00ff */
[----:B------:R-:W-:Y:S04]  /*f470*/  WARPSYNC R10 ;  /* 0x0000000a00007348 */ /* 0x000fe80003800000 */
[----:B------:R1:W2:Y:S02]  /*f480*/  SHFL.UP PT, R4, R0, R2, R4 ;  /* 0x0400000200047389 */ /* 0x0002a400000e0004 */
[----:B-1----:R-:W-:Y:S02]  /*f490*/  MOV R2, R3 ;  /* 0x0000000300027202 */ /* 0x002fe40000000f00 */
[----:B------:R-:W-:-:S04]  /*f4a0*/  MOV R3, 0x0 ;  /* 0x0000000000037802 */ /* 0x000fc80000000f00 */
[----:B--2---:R-:W-:Y:S05]  /*f4b0*/  RET.REL.NODEC R2 `(_ZN7cutlass13device_kernelIN5flash19enable_sm80_to_sm89INS1_16FlashAttnFwdSm80INS1_25CollectiveMainloopFwdSm80ILi4ELi1ELb0EN4cute5tupleIJNS5_1CILi128EEENS7_ILi48EEENS7_ILi96EEEEEELi96ENS_6half_tEfNS_4arch4Sm80ELb0ELb0ELb1ELb1ELb0ELb0ELb1ELb1EEENS1_21CollectiveEpilogueFwdINS6_IJS8_SA_S9_EEENS6_IJNS7_ILi1EEESI_SI_EEESC_SE_Li128ELb1ELb1ELb1ELb0EEENS1_36VarlenDynamicPersistentTileSchedulerILi128ELi48ELi128ELi128ELb1ELb1ELb0ELb0ELb1ELb1EEEEEEEEEvNT_6ParamsE) ;  /* 0xffff0b4002007950 */ /* 0x004fea0003c3ffff */
        .weak           $__internal_3_$__cuda_sm70_votesync_ballot
        .type           $__internal_3_$__cuda_sm70_votesync_ballot,@function
        .size           $__internal_3_$__cuda_sm70_votesync_ballot,(.L_x_1425 - $__internal_3_$__cuda_sm70_votesync_ballot)
$__internal_3_$__cuda_sm70_votesync_ballot:
[----:B------:R-:W-:Y:S01]  /*f4c0*/  ISETP.NE.U32.AND P0, PT, R0, 0x1, PT ;  /* 0x000000010000780c */ /* 0x000fe20003f05070 */
[----:B------:R-:W-:-:S04]  /*f4d0*/  IMAD.MOV.U32 R3, RZ, RZ, -0x1 ;  /* 0xffffffffff037424 */ /* 0x000fc800078e00ff */
[----:B------:R-:W-:Y:S08]  /*f4e0*/  WARPSYNC R3 ;  /* 0x0000000300007348 */ /* 0x000ff00003800000 */
[----:B------:R-:W-:-:S04]  /*f4f0*/  VOTE.ANY R0, PT, !P0 ;  /* 0x0000000000007806 */ /* 0x000fc800040e0100 */
[----:B------:R-:W-:Y:S01]  /*f500*/  LOP3.LUT R0, R0, R3, RZ, 0xc0, !PT ;  /* 0x0000000300007212 */ /* 0x000fe200078ec0ff */
[----:B------:R-:W-:-:S04]  /*f510*/  IMAD.MOV.U32 R3, RZ, RZ, 0x0 ;  /* 0x00000000ff037424 */ /* 0x000fc800078e00ff */
[----:B------:R-:W-:Y:S05]  /*f520*/  RET.REL.NODEC R2 `(_ZN7cutlass13device_kernelIN5flash19enable_sm80_to_sm89INS1_16FlashAttnFwdSm80INS1_25CollectiveMainloopFwdSm80ILi4ELi1ELb0EN4cute5tupleIJNS5_1CILi128EEENS7_ILi48EEENS7_ILi96EEEEEELi96ENS_6half_tEfNS_4arch4Sm80ELb0ELb0ELb1ELb1ELb0ELb0ELb1ELb1EEENS1_21CollectiveEpilogueFwdINS6_IJS8_SA_S9_EEENS6_IJNS7_ILi1EEESI_SI_EEESC_SE_Li128ELb1ELb1ELb1ELb0EEENS1_36VarlenDynamicPersistentTileSchedulerILi128ELi48ELi128ELi128ELb1ELb1ELb0ELb0ELb1ELb1EEEEEEEEEvNT_6ParamsE) ;  /* 0xffff0ad002007950 */ /* 0x000fea0003c3ffff */
.L_x_159:
        /* <DEDUP_REMOVED lines=13> */
.L_x_1425:


//--------------------- .text._ZN7cutlass13device_kernelIN5flash19enable_sm80_to_sm89INS1_16FlashAttnFwdSm80INS1_25CollectiveMainloopFwdSm80ILi4ELi1ELb0EN4cute5tupleIJNS5_1CILi128EEENS7_ILi48EEENS7_ILi96EEEEEELi96ENS_6half_tEfNS_4arch4Sm80ELb0ELb0ELb1ELb1ELb0ELb1ELb1ELb1EEENS1_21CollectiveEpilogueFwdINS6_IJS8_SA_S9_EEENS6_IJNS7_ILi1EEESI_SI_EEESC_SE_Li128ELb1ELb1ELb1ELb0EEENS1_36VarlenDynamicPersistentTileSchedulerILi128ELi48ELi128ELi128ELb1ELb1ELb0ELb0ELb1ELb1EEEEEEEEEvNT_6ParamsE --------------------------
	.section	.text._ZN7cutlass13device_kernelIN5flash19enable_sm80_to_sm89INS1_16FlashAttnFwdSm80INS1_25CollectiveMainloopFwdSm80ILi4ELi1ELb0EN4cute5tupleIJNS5_1CILi128EEENS7_ILi48EEENS7_ILi96EEEEEELi96ENS_6half_tEfNS_4arch4Sm80ELb0ELb0ELb1ELb1ELb0ELb1ELb1ELb1EEENS1_21CollectiveEpilogueFwdINS6_IJS8_SA_S9_EEENS6_IJNS7_ILi1EEESI_SI_EEESC_SE_Li128ELb1ELb1ELb1ELb0EEENS1_36VarlenDynamicPersistentTileSchedulerILi128ELi48ELi128ELi128ELb1ELb1ELb0ELb0ELb1ELb1EEEEEEEEEvNT_6ParamsE,"ax",@progbits
	.sectioninfo	@"SHI_REGISTERS=255"
	.align	128
.text._ZN7cutlass13device_kernelIN5flash19enable_sm80_to_sm89INS1_16FlashAttnFwdSm80INS1_25CollectiveMainloopFwdSm80ILi4ELi1ELb0EN4cute5tupleIJNS5_1CILi128EEENS7_ILi48EEENS7_ILi96EEEEEELi96ENS_6half_tEfNS_4arch4Sm80ELb0ELb0ELb1ELb1ELb0ELb1ELb1ELb1EEENS1_21CollectiveEpilogueFwdINS6_IJS8_SA_S9_EEENS6_IJNS7_ILi1EEESI_SI_EEESC_SE_Li128ELb1ELb1ELb1ELb0EEENS1_36VarlenDynamicPersistentTileSchedulerILi128ELi48ELi128ELi128ELb1ELb1ELb0ELb0ELb1ELb1EEEEEEEEEvNT_6ParamsE:
        .type           _ZN7cutlass13device_kernelIN5flash19enable_sm80_to_sm89INS1_16FlashAttnFwdSm80INS1_25CollectiveMainloopFwdSm80ILi4ELi1ELb0EN4cute5tupleIJNS5_1CILi128EEENS7_ILi48EEENS7_ILi96EEEEEELi96ENS_6half_tEfNS_4arch4Sm80ELb0ELb0ELb1ELb1ELb0ELb1ELb1ELb1EEENS1_21CollectiveEpilogueFwdINS6_IJS8_SA_S9_EEENS6_IJNS7_ILi1EEESI_SI_EEESC_SE_Li128ELb1ELb1ELb1ELb0EEENS1_36VarlenDynamicPersistentTileSchedulerILi128ELi48ELi128ELi128ELb1ELb1ELb0ELb0ELb1ELb1EEEEEEEEEvNT_6ParamsE,@function
        .size           _ZN7cutlass13device_kernelIN5flash19enable_sm80_to_sm89INS1_16FlashAttnFwdSm80INS1_25CollectiveMainloopFwdSm80ILi4ELi1ELb0EN4cute5tupleIJNS5_1CILi128EEENS7_ILi48EEENS7_ILi96EEEEEELi96ENS_6half_tEfNS_4arch4Sm80ELb0ELb0ELb1ELb1ELb0ELb1ELb1ELb1EEENS1_21CollectiveEpilogueFwdINS6_IJS8_SA_S9_EEENS6_IJNS7_ILi1EEESI_SI_EEESC_SE_Li128ELb1ELb1ELb1ELb0EEENS1_36VarlenDynamicPersistentTileSchedulerILi128ELi48ELi128ELi128ELb1ELb1ELb0ELb0ELb1ELb1EEEEEEEEEvNT_6ParamsE,(.L_x_1430 - _ZN7cutlass13device_kernelIN5flash19enable_sm80_to_sm89INS1_16FlashAttnFwdSm80INS1_25CollectiveMainloopFwdSm80ILi4ELi1ELb0EN4cute5tupleIJNS5_1CILi128EEENS7_ILi48EEENS7_ILi96EEEEEELi96ENS_6half_tEfNS_4arch4Sm80ELb0ELb0ELb1ELb1ELb0ELb1ELb1ELb1EEENS1_21CollectiveEpilogueFwdINS6_IJS8_SA_S9_EEENS6_IJNS7_ILi1EEESI_SI_EEESC_SE_Li128ELb1ELb1ELb1ELb0EEENS1_36VarlenDynamicPersistentTileSchedulerILi128ELi48ELi128ELi128ELb1ELb1ELb0ELb0ELb1ELb1EEEEEEEEEvNT_6ParamsE)
        .other          _ZN7cutlass13device_kernelIN5flash19enable_sm80_to_sm89INS1_16FlashAttnFwdSm80INS1_25CollectiveMainloopFwdSm80ILi4ELi1ELb0EN4cute5tupleIJNS5_1CILi128EEENS7_ILi48EEENS7_ILi96EEEEEELi96ENS_6half_tEfNS_4arch4Sm80ELb0ELb0ELb1ELb1ELb0ELb1ELb1ELb1EEENS1_21CollectiveEpilogueFwdINS6_IJS8_SA_S9_EEENS6_IJNS7_ILi1EEESI_SI_EEESC_SE_Li128ELb1ELb1ELb1ELb0EEENS1_36VarlenDynamicPersistentTileSchedulerILi128ELi48ELi128ELi128ELb1ELb1ELb0ELb0ELb1ELb1EEEEEEEEEvNT_6ParamsE,@"STO_CUDA_ENTRY STV_DEFAULT"
_ZN7cutlass13device_kernelIN5flash19enable_sm80_to_sm89INS1_16FlashAttnFwdSm80INS1_25CollectiveMainloopFwdSm80ILi4ELi1ELb0EN4cute5tupleIJNS5_1CILi128EEENS7_ILi48EEENS7_ILi96EEEEEELi96ENS_6half_tEfNS_4arch4Sm80ELb0ELb0ELb1ELb1ELb0ELb1ELb1ELb1EEENS1_21CollectiveEpilogueFwdINS6_IJS8_SA_S9_EEENS6_IJNS7_ILi1EEESI_SI_EEESC_SE_Li128ELb1ELb1ELb1ELb0EEENS1_36VarlenDynamicPersistentTileSchedulerILi128ELi48ELi128ELi128ELb1ELb1ELb0ELb0ELb1ELb1EEEEEEEEEvNT_6ParamsE:
        /* <DEDUP_REMOVED lines=54> */
.L_x_165:
        /* <DEDUP_REMOVED lines=17> */
.L_x_332:
        /* <DEDUP_REMOVED lines=16> */
.L_x_333:
[----:B--2---:R-:W-:-:S05]  /*0570*/  IMAD R0, R0, c[0x0][0x538], RZ ;  /* 0x00014e0000007a24 */ /* 0x004fca00078e02ff */
[----:B------:R-:W-:-:S04]  /*0580*/  IADD3 R6, R0, R6, RZ ;  /* 0x0000000600067210 */ /* 0x000fc80007ffe0ff */
[----:B------:R-:W-:-:S13]  /*0590*/  ISETP.GT.AND P0, PT, R6, UR4, PT ;  /* 0x0000000406007c0c */ /* 0x000fda000bf04270 */
[----:B-1----:R-:W-:Y:S05]  /*05a0*/  @!P0 BRA `(.L_x_165) ;  /* 0xfffffdb000008947 */ /* 0x002fea000383ffff */
.L_x_161:
[----:B------:R-:W-:-:S05]  /*05b0*/  IADD3 R12, -R0, R6, RZ ;  /* 0x00000006000c7210 */ /* 0x000fca0007ffe1ff */
[----:B------:R-:W-:-:S05]  /*05c0*/  IMAD R0, R4, c[0x0][0x538], R12 ;  /* 0x00014e0004007a24 */ /* 0x000fca00078e020c */
[----:B------:R-:W-:Y:S01]  /*05d0*/  ISETP.GT.AND P0, PT, R0, UR4, PT ;  /* 0x0000000400007c0c */ /* 0x000fe2000bf04270 */
[----:B------:R-:W-:-:S12]  /*05e0*/  BRA.DIV ~URZ, `(.L_x_166) ;  /* 0x000183627f007947 */ /* 0x000fd8000b800000 */
[----:B------:R-:W-:-:S04]  /*05f0*/  VOTE.ANY R6, PT, !P0 ;  /* 0x0000000000067806 */ /* 0x000fc800040e0100 */
.L_x_334:
[----:B------:R1:W2:Y:S01]  /*0600*/  POPC R13, R6 ;  /* 0x00000006000d7309 */ /* 0x0002a20000000000 */
[----:B------:R-:W-:Y:S05]  /*0610*/  BRA.DIV ~URZ, `(.L_x_167) ;  /* 0x000183827f007947 */ /* 0x000fea000b800000 */
[----:B--2---:R-:W2:Y:S04]  /*0620*/  SHFL.IDX PT, R11, R8, R13, 0x1f ;  /* 0x00001f0d080b7589 */ /* 0x004ea800000e0000 */
[----:B------:R3:W4:Y:S02]  /*0630*/  SHFL.IDX PT, R10, R7, R13, 0x1f ;  /* 0x00001f0d070a7589 */ /* 0x00072400000e0000 */
[----:B---3--:R-:W-:Y:S02]  /*0640*/  MOV R7, RZ ;  /* 0x000000ff00077202 */ /* 0x008fe40000000f00 */
.L_x_335:
[----:B--2-4-:R-:W-:Y:S01]  /*0650*/  ISETP.NE.AND P0, PT, R6, RZ, PT ;  /* 0x000000ff0600720c */ /* 0x014fe20003f05270 */
[----:B------:R-:W-:-:S12]  /*0660*/  BSSY B0, `(.L_x_168) ;  /* 0x0000005000007945 */ /* 0x000fd80003800000 */
[----:B------:R-:W-:Y:S05]  /*0670*/  @!P0 BRA `(.L_x_169) ;  /* 0x0000003000008947 */ /* 0x000fea0003800000 */
[----:B------:R-:W-:Y:S01]  /*0680*/  IADD3 R3, R13, -0x1, RZ ;  /* 0xffffffff0d037810 */ /* 0x000fe20007ffe0ff */
[----:B------:R-:W-:Y:S05]  /*0690*/  BRA.DIV ~URZ, `(.L_x_170) ;  /* 0x000183e27f007947 */ /* 0x000fea000b800000 */
[----:B------:R2:W3:Y:S02]  /*06a0*/  SHFL.IDX PT, R7, R4, R3, 0x1f ;  /* 0x00001f0304077589 */ /* 0x0004e400000e0000 */
.L_x_169:
[----:B------:R-:W-:Y:S05]  /*06b0*/  BSYNC B0 ;  /* 0x0000000000007941 */ /* 0x000fea0003800000 */
.L_x_168:
        /* <DEDUP_REMOVED lines=23> */
[----:B------:R-:W-:Y:S02]  /*0830*/  ISETP.GT.U32.AND P0, PT, R5, R0, PT ;  /* 0x000000000500720c */ /* 0x000fe40003f04070 */
[----:B-1----:R-:W-:-:S11]  /*0840*/  IADD3 R3, R3, 0xffffffe, RZ ;  /* 0x0ffffffe03037810 */ /* 0x002fd60007ffe0ff */
[----:B------:R-:W-:Y:S01]  /*0850*/  @!P0 IMAD.IADD R0, R0, 0x1, -R5 ;  /* 0x0000000100008824 */ /* 0x000fe200078e0a05 */
[----:B------:R-:W-:Y:S02]  /*0860*/  @!P0 IADD3 R2, R2, 0x1, RZ ;  /* 0x0000000102028810 */ /* 0x000fe40007ffe0ff */
[----:B------:R-:W-:Y:S01]  /*0870*/  ISETP.NE.AND P0, PT, R11, RZ, PT ;  /* 0x000000ff0b00720c */ /* 0x000fe20003f05270 */
[----:B------:R-:W1:Y:S01]  /*0880*/  F2I.FTZ.U32.TRUNC.NTZ R3, R3 ;  /* 0x0000000300037305 */ /* 0x000e62000021f000 */
[----:B------:R-:W-:Y:S02]  /*0890*/  ISETP.GE.U32.AND P2, PT, R0, R5, PT ;  /* 0x000000050000720c */ /* 0x000fe40003f46070 */
[----:B------:R-:W-:-:S04]  /*08a0*/  LOP3.LUT R0, R12, R11, RZ, 0x3c, !PT ;  /* 0x0000000b0c007212 */ /* 0x000fc800078e3cff */
[----:B------:R-:W-:-:S07]  /*08b0*/  ISETP.GE.AND P1, PT, R0, RZ, PT ;  /* 0x000000ff0000720c */ /* 0x000fce0003f26270 */
[----:B------:R-:W-:Y:S02]  /*08c0*/  @P2 IADD3 R2, R2, 0x1, RZ ;  /* 0x0000000102022810 */ /* 0x000fe40007ffe0ff */
[----:B-1----:R-:W-:-:S03]  /*08d0*/  IADD3 R0, RZ, -R3, RZ ;  /* 0x80000003ff007210 */ /* 0x002fc60007ffe0ff */
[----:B------:R-:W-:Y:S02]  /*08e0*/  IMAD.MOV.U32 R4, RZ, RZ, R2 ;  /* 0x000000ffff047224 */ /* 0x000fe400078e0002 */
[----:B------:R-:W-:Y:S01]  /*08f0*/  IMAD.MOV.U32 R2, RZ, RZ, R0 ;  /* 0x000000ffff027224 */ /* 0x000fe200078e0000 */
[----:B------:R-:W-:Y:S01]  /*0900*/  IABS R0, R10 ;  /* 0x0000000a00007213 */ /* 0x000fe20000000000 */
[----:B------:R-:W-:Y:S01]  /*0910*/  @!P1 IMAD.MOV R4, RZ, RZ, -R4 ;  /* 0x000000ffff049224 */ /* 0x000fe200078e0a04 */
[----:B------:R-:W-:Y:S01]  /*0920*/  @!P0 LOP3.LUT R4, RZ, R11, RZ, 0x33, !PT ;  /* 0x0000000bff048212 */ /* 0x000fe200078e33ff */
[----:B------:R-:W-:Y:S01]  /*0930*/  IMAD R5, R2, R7, RZ ;  /* 0x0000000702057224 */ /* 0x000fe200078e02ff */
[----:B------:R-:W-:Y:S01]  /*0940*/  MOV R2, RZ ;  /* 0x000000ff00027202 */ /* 0x000fe20000000f00 */
[----:B------:R-:W-:Y:S01]  /*0950*/  IMAD.MOV R6, RZ, RZ, -R0 ;  /* 0x000000ffff067224 */ /* 0x000fe200078e0a00 */
[----:B------:R-:W-:-:S03]  /*0960*/  IABS R8, R4 ;  /* 0x0000000400087213 */ /* 0x000fc60000000000 */
        /* <DEDUP_REMOVED lines=26> */
.L_x_162:
[----:B------:R-:W-:Y:S01]  /*0b10*/  MOV R0, UR4 ;  /* 0x0000000400007c02 */ /* 0x000fe20008000f00 */
[----:B------:R-:W-:Y:S04]  /*0b20*/  STL [R1+0x14], RZ ;  /* 0x000014ff01007387 */ /* 0x000fe80000100800 */
[----:B------:R-:W-:Y:S04]  /*0b30*/  STL [R1+0x18], RZ ;  /* 0x000018ff01007387 */ /* 0x000fe80000100800 */
[----:B------:R1:W-:Y:S02]  /*0b40*/  STL [R1+0x10], R0 ;  /* 0x0000100001007387 */ /* 0x0003e40000100800 */
[----:B-1----:R-:W-:-:S05]  /*0b50*/  MOV R0, c[0x0][0x53c] ;  /* 0x00014f0000007a02 */ /* 0x002fca0000000f00 */
[----:B------:R1:W-:Y:S02]  /*0b60*/  STL [R1+0x1c], R0 ;  /* 0x00001c0001007387 */ /* 0x0003e40000100800 */
.L_x_171:
        /* <DEDUP_REMOVED lines=8> */
.L_x_160:
[----:B------:R-:W2:Y:S02]  /*0bf0*/  LDL R0, [R1+0x1c] ;  /* 0x00001c0001007983 */ /* 0x000ea40000100800 */
[----:B--2---:R-:W-:-:S13]  /*0c00*/  ISETP.GE.AND P0, PT, R0, c[0x0][0x53c], PT ;  /* 0x00014f0000007a0c */ /* 0x004fda0003f06270 */
[----:B------:R-:W-:Y:S05]  /*0c10*/  @P0 EXIT ;  /* 0x000000000000094d */ /* 0x000fea0003800000 */
[----:B------:R-:W2:Y:S02]  /*0c20*/  S2R R12, SR_TID.X ;  /* 0x00000000000c7919 */ /* 0x000ea40000002100 */
[----:B--2---:R-:W-:Y:S02]  /*0c30*/  SHF.R.S32.HI R14, RZ, 0x1f, R12 ;  /* 0x0000001fff0e7819 */ /* 0x004fe4000001140c */
[-C--:B------:R-:W-:Y:S02]  /*0c40*/  LEA.HI R10, R12, R12.reuse, RZ, 0x1 ;  /* 0x0000000c0c0a7211 */ /* 0x080fe400078f08ff */
[----:B------:R-:W-:Y:S02]  /*0c50*/  LEA.HI R23, R14, R12, RZ, 0x3 ;  /* 0x0000000c0e177211 */ /* 0x000fe400078f18ff */
[----:B------:R-:W-:Y:S02]  /*0c60*/  SHF.R.S32.HI R242, RZ, 0x1, R10 ;  /* 0x00000001fff27819 */ /* 0x000fe4000001140a */
[----:B------:R-:W-:-:S02]  /*0c70*/  LOP3.LUT R0, R23, 0xfffffff8, RZ, 0xc0, !PT ;  /* 0xfffffff817007812 */ /* 0x000fc400078ec0ff */
[----:B-1----:R-:W-:Y:S02]  /*0c80*/  LEA.HI R5, R14, R12, RZ, 0x4 ;  /* 0x0000000c0e057211 */ /* 0x002fe400078f20ff */
[----:B------:R-:W-:Y:S01]  /*0c90*/  LEA.HI R3, R10, R242, RZ, 0x1 ;  /* 0x000000f20a037211 */ /* 0x000fe200078f08ff */
[----:B------:R-:W-:Y:S01]  /*0ca0*/  IMAD.IADD R2, R12, 0x1, -R0 ;  /* 0x000000010c027824 */ /* 0x000fe200078e0a00 */
[----:B------:R-:W-:Y:S02]  /*0cb0*/  SHF.R.S32.HI R6, RZ, 0x4, R5 ;  /* 0x00000004ff067819 */ /* 0x000fe40000011405 */
[----:B------:R-:W-:Y:S02]  /*0cc0*/  LOP3.LUT R0, R3, 0x7fffffe, RZ, 0xc0, !PT ;  /* 0x07fffffe03007812 */ /* 0x000fe400078ec0ff */
[----:B------:R-:W-:Y:S02]  /*0cd0*/  LEA.HI R11, R2, R2, RZ, 0x1 ;  /* 0x00000002020b7211 */ /* 0x000fe400078f08ff */
[----:B------:R-:W-:Y:S01]  /*0ce0*/  LEA.HI R4, R5, R6, RZ, 0x1 ;  /* 0x0000000605047211 */ /* 0x000fe200078f08ff */
[----:B------:R-:W-:Y:S01]  /*0cf0*/  IMAD.IADD R0, R242, 0x1, -R0 ;  /* 0x00000001f2007824 */ /* 0x000fe200078e0a00 */
[----:B------:R-:W-:-:S02]  /*0d00*/  LOP3.LUT R3, R11, 0x3fffffe, RZ, 0xc0, !PT ;  /* 0x03fffffe0b037812 */ /* 0x000fc400078ec0ff */
[----:B------:R-:W-:Y:S01]  /*0d10*/  LOP3.LUT R4, R4, 0xfffffffe, RZ, 0xc0, !PT ;  /* 0xfffffffe04047812 */ /* 0x000fe200078ec0ff */
[----:B------:R-:W-:Y:S01]  /*0d20*/  IMAD R22, R6, 0x8, R0 ;  /* 0x0000000806167824 */ /* 0x000fe200078e0200 */
[-C--:B------:R-:W-:Y:S01]  /*0d30*/  LEA.HI R7, R14, R12.reuse, RZ, 0x5 ;  /* 0x0000000c0e077211 */ /* 0x080fe200078f28ff */
[----:B------:R-:W-:Y:S01]  /*0d40*/  IMAD.IADD R21, R2, 0x1, -R3 ;  /* 0x0000000102157824 */ /* 0x000fe200078e0a03 */
[----:B------:R-:W-:Y:S01]  /*0d50*/  LEA.HI R14, R14, R12, RZ, 0x2 ;  /* 0x0000000c0e0e7211 */ /* 0x000fe200078f10ff */
[----:B------:R-:W-:Y:S01]  /*0d60*/  IMAD.IADD R19, R6, 0x1, -R4 ;  /* 0x0000000106137824 */ /* 0x000fe200078e0a04 */
[----:B------:R-:W-:Y:S01]  /*0d70*/  LOP3.LUT R0, R5, 0xfffffff0, RZ, 0xc0, !PT ;  /* 0xfffffff005007812 */ /* 0x000fe200078ec0ff */
[----:B------:R-:W-:Y:S01]  /*0d80*/  IMAD.SHL.U32 R22, R22, 0x20, RZ ;  /* 0x0000002016167824 */ /* 0x000fe200078e00ff */
[----:B------:R-:W-:Y:S02]  /*0d90*/  SHF.R.S32.HI R2, RZ, 0x3, R23 ;  /* 0x00000003ff027819 */ /* 0x000fe40000011417 */
[----:B------:R-:W-:Y:S01]  /*0da0*/  LOP3.LUT R4, R14, 0xfffffffc, RZ, 0xc0, !PT ;  /* 0xfffffffc0e047812 */ /* 0x000fe200078ec0ff */
[----:B------:R-:W-:Y:S01]  /*0db0*/  IMAD.IADD R0, R12, 0x1, -R0 ;  /* 0x000000010c007824 */ /* 0x000fe200078e0a00 */
[----:B------:R-:W-:Y:S01]  /*0dc0*/  SHF.R.S32.HI R243, RZ, 0x2, R14 ;  /* 0x00000002fff37819 */ /* 0x000fe2000001140e */
[----:B------:R-:W-:Y:S01]  /*0dd0*/  IMAD.SHL.U32 R2, R2, 0x40, RZ ;  /* 0x0000004002027824 */ /* 0x000fe200078e00ff */
[----:B------:R-:W-:Y:S01]  /*0de0*/  SHF.R.S32.HI R9, RZ, 0x5, R7 ;  /* 0x00000005ff097819 */ /* 0x000fe20000011407 */
[----:B------:R-:W-:Y:S01]  /*0df0*/  IMAD.IADD R26, R12, 0x1, -R4 ;  /* 0x000000010c1a7824 */ /* 0x000fe200078e0a04 */
[----:B------:R-:W-:-:S02]  /*0e00*/  LEA.HI R3, R14, R243, RZ, 0x1 ;  /* 0x000000f30e037211 */ /* 0x000fc400078f08ff */
[----:B------:R-:W-:Y:S01]  /*0e10*/  LOP3.LUT R2, R2, 0xc0, RZ, 0xc0, !PT ;  /* 0x000000c002027812 */ /* 0x000fe200078ec0ff */
[----:B------:R-:W-:Y:S01]  /*0e20*/  IMAD.SHL.U32 R250, R26, 0x8, RZ ;  /* 0x000000081afa7824 */ /* 0x000fe200078e00ff */
[----:B------:R-:W-:Y:S02]  /*0e30*/  LEA.HI R8, R0, R0, RZ, 0x1 ;  /* 0x0000000000087211 */ /* 0x000fe400078f08ff */
[----:B------:R-:W-:Y:S02]  /*0e40*/  LOP3.LUT R4, R3, 0x7fffffe, RZ, 0xc0, !PT ;  /* 0x07fffffe03047812 */ /* 0x000fe400078ec0ff */
[----:B------:R-:W-:Y:S02]  /*0e50*/  SHF.R.S32.HI R6, RZ, 0x1f, R0 ;  /* 0x0000001fff067819 */ /* 0x000fe40000011400 */
[----:B------:R-:W-:Y:S02]  /*0e60*/  LOP3.LUT R3, R8, 0x7fffffe, RZ, 0xc0, !PT ;  /* 0x07fffffe08037812 */ /* 0x000fe400078ec0ff */
[----:B------:R-:W-:-:S02]  /*0e70*/  SHF.R.U32.HI R5, RZ, 0x3, R2 ;  /* 0x00000003ff057819 */ /* 0x000fc40000011602 */
[----:B------:R-:W-:Y:S01]  /*0e80*/  LOP3.LUT R2, R2, 0x18, R250, 0xf8, !PT ;  /* 0x0000001802027812 */ /* 0x000fe200078ef8fa */
[----:B------:R-:W-:Y:S01]  /*0e90*/  IMAD.IADD R13, R0, 0x1, -R3 ;  /* 0x00000001000d7824 */ /* 0x000fe200078e0a03 */
[----:B------:R-:W-:Y:S01]  /*0ea0*/  LEA.HI R17, R6, R0, RZ, 0x3 ;  /* 0x0000000006117211 */ /* 0x000fe200078f18ff */
[----:B------:R-:W-:Y:S01]  /*0eb0*/  IMAD.IADD R6, R243, 0x1, -R4 ;  /* 0x00000001f3067824 */ /* 0x000fe200078e0a04 */
[----:B------:R-:W-:Y:S02]  /*0ec0*/  LOP3.LUT R5, R2, R5, RZ, 0x3c, !PT ;  /* 0x0000000502057212 */ /* 0x000fe400078e3cff */
[----:B------:R-:W-:Y:S01]  /*0ed0*/  SHF.R.S32.HI R3, RZ, 0x1f, R7 ;  /* 0x0000001fff037819 */ /* 0x000fe20000011407 */
[----:B------:R-:W-:Y:S01]  /*0ee0*/  IMAD R0, R9, 0x8, R6 ;  /* 0x0000000809007824 */ /* 0x000fe200078e0206 */
[----:B------:R-:W-:Y:S01]  /*0ef0*/  LOP3.LUT R4, R10, 0xfffffffe, RZ, 0xc0, !PT ;  /* 0xfffffffe0a047812 */ /* 0x000fe200078ec0ff */
[----:B------:R-:W-:Y:S01]  /*0f00*/  IMAD.SHL.U32 R10, R17, 0x20, RZ ;  /* 0x00000020110a7824 */ /* 0x000fe200078e00ff */
[----:B------:R-:W-:Y:S01]  /*0f10*/  LOP3.LUT R2, R7, 0xffffffe0, RZ, 0xc0, !PT ;  /* 0xffffffe007027812 */ /* 0x000fe200078ec0ff */
[----:B------:R-:W-:Y:S01]  /*0f20*/  IMAD.U32 R241, R0, 0x20, R5 ;  /* 0x0000002000f17824 */ /* 0x000fe200078e0005 */
[----:B------:R-:W-:Y:S01]  /*0f30*/  LEA.HI R3, R3, R9, RZ, 0x2 ;  /* 0x0000000903037211 */ /* 0x000fe200078f10ff */
[----:B------:R-:W-:Y:S01]  /*0f40*/  IMAD.IADD R32, R12, 0x1, -R4 ;  /* 0x000000010c207824 */ /* 0x000fe200078e0a04 */
[----:B------:R-:W-:Y:S01]  /*0f50*/  LEA.HI R0, R26, R26, RZ, 0x1 ;  /* 0x0000001a1a007211 */ /* 0x000fe200078f08ff */
[----:B------:R-:W-:Y:S01]  /*0f60*/  IMAD.IADD R31, R12, 0x1, -R2 ;  /* 0x000000010c1f7824 */ /* 0x000fe200078e0a02 */
[----:B------:R-:W-:Y:S01]  /*0f70*/  LOP3.LUT R3, R3, 0xffffffc, RZ, 0xc0, !PT ;  /* 0x0ffffffc03037812 */ /* 0x000fe200078ec0ff */
[----:B------:R-:W-:Y:S01]  /*0f80*/  IMAD.SHL.U32 R106, R32, 0x4, RZ ;  /* 0x00000004206a7824 */ /* 0x000fe200078e00ff */
[C---:B------:R-:W-:Y:S01]  /*0f90*/  LOP3.LUT R2, R0.reuse, 0x1ffffffe, RZ, 0xc0, !PT ;  /* 0x1ffffffe00027812 */ /* 0x040fe200078ec0ff */
[----:B------:R-:W-:Y:S01]  /*0fa0*/  IMAD.SHL.U32 R0, R0, 0x20, RZ ;  /* 0x0000002000007824 */ /* 0x000fe200078e00ff */
[----:B------:R-:W-:Y:S01]  /*0fb0*/  SHF.R.S32.HI R4, RZ, 0x1f, R31 ;  /* 0x0000001fff047819 */ /* 0x000fe2000001141f */
[----:B------:R-:W-:Y:S01]  /*0fc0*/  IMAD.IADD R5, R9, 0x1, -R3 ;  /* 0x0000000109057824 */ /* 0x000fe200078e0a03 */
[----:B------:R-:W-:Y:S01]  /*0fd0*/  IADD3 R153, R106, 0x10, RZ ;  /* 0x000000106a997810 */ /* 0x000fe20007ffe0ff */
[----:B------:R-:W-:Y:S01]  /*0fe0*/  IMAD.IADD R3, R26, 0x1, -R2 ;  /* 0x000000011a037824 */ /* 0x000fe200078e0a02 */
[----:B------:R-:W-:Y:S01]  /*0ff0*/  LOP3.LUT R2, R0, 0xffffffc0, RZ, 0xc0, !PT ;  /* 0xffffffc000027812 */ /* 0x000fe200078ec0ff */
[----:B------:R-:W-:Y:S01]  /*1000*/  IMAD.SHL.U32 R100, R32, 0x8, RZ ;  /* 0x0000000820647824 */ /* 0x000fe200078e00ff */
[----:B------:R-:W-:Y:S01]  /*1010*/  IADD3 R6, R242, 0x40, RZ ;  /* 0x00000040f2067810 */ /* 0x000fe20007ffe0ff */
[----:B------:R-:W-:Y:S01]  /*1020*/  IMAD.IADD R0, R106, 0x1, R153 ;  /* 0x000000016a007824 */ /* 0x000fe200078e0299 */
[----:B------:R-:W-:Y:S01]  /*1030*/  LEA.HI R20, R4, R31, RZ, 0x2 ;  /* 0x0000001f04147211 */ /* 0x000fe200078f10ff */
[----:B------:R-:W-:Y:S01]  /*1040*/  IMAD R24, R3, 0x8, R2 ;  /* 0x0000000803187824 */ /* 0x000fe200078e0202 */
[----:B------:R-:W-:-:S02]  /*1050*/  SHF.R.S32.HI R3, RZ, 0x1f, R6 ;  /* 0x0000001fff037819 */ /* 0x000fc40000011406 */
[----:B------:R-:W-:Y:S02]  /*1060*/  SHF.R.S32.HI R4, RZ, 0x2, R20 ;  /* 0x00000002ff047819 */ /* 0x000fe40000011414 */
[-C--:B------:R-:W-:Y:S02]  /*1070*/  LEA.HI R3, R3, R6.reuse, RZ, 0x3 ;  /* 0x0000000603037211 */ /* 0x080fe400078f18ff */
[----:B------:R-:W-:Y:S01]  /*1080*/  SHF.R.S32.HI R2, RZ, 0x1f, R0 ;  /* 0x0000001fff027819 */ /* 0x000fe20000011400 */
[----:B------:R-:W-:Y:S01]  /*1090*/  IMAD R29, R5, 0x10, R4 ;  /* 0x00000010051d7824 */ /* 0x000fe200078e0204 */
[----:B------:R-:W-:Y:S01]  /*10a0*/  IADD3 R152, R106, 0x20, RZ ;  /* 0x000000206a987810 */ /* 0x000fe20007ffe0ff */
[----:B------:R-:W-:Y:S01]  /*10b0*/  IMAD.SHL.U32 R3, R3, 0x20, RZ ;  /* 0x0000002003037824 */ /* 0x000fe200078e00ff */
[----:B------:R-:W-:Y:S02]  /*10c0*/  LEA.HI R12, R6, R6, RZ, 0x1 ;  /* 0x00000006060c7211 */ /* 0x000fe400078f08ff */
[CC--:B------:R-:W-:Y:S01]  /*10d0*/  LEA.HI R15, R2.reuse, R0.reuse, RZ, 0x3 ;  /* 0x00000000020f7211 */ /* 0x0c0fe200078f18ff */
[----:B------:R-:W-:Y:S01]  /*10e0*/  STL [R1+0x98], R29 ;  /* 0x0000981d01007387 */ /* 0x000fe20000100800 */
[----:B------:R-:W-:Y:S01]  /*10f0*/  LEA.HI R16, R2, R0, RZ, 0x5 ;  /* 0x0000000002107211 */ /* 0x000fe200078f28ff */
[----:B------:R-:W-:Y:S01]  /*1100*/  IMAD.IADD R0, R106, 0x1, R152 ;  /* 0x000000016a007824 */ /* 0x000fe200078e0298 */
[----:B------:R-:W-:-:S02]  /*1110*/  LOP3.LUT R4, R12, 0x7fffffe, RZ, 0xc0, !PT ;  /* 0x07fffffe0c047812 */ /* 0x000fc400078ec0ff */
[----:B------:R-:W-:Y:S02]  /*1120*/  SHF.R.S32.HI R7, RZ, 0x1f, R14 ;  /* 0x0000001fff077819 */ /* 0x000fe4000001140e */
[----:B------:R-:W-:Y:S01]  /*1130*/  LOP3.LUT R3, R3, 0xffffff00, RZ, 0xc0, !PT ;  /* 0xffffff0003037812 */ /* 0x000fe200078ec0ff */
[----:B------:R-:W-:Y:S01]  /*1140*/  IMAD.IADD R4, R6, 0x1, -R4 ;  /* 0x0000000106047824 */ /* 0x000fe200078e0a04 */
[----:B------:R-:W-:Y:S02]  /*1150*/  SHF.R.S32.HI R2, RZ, 0x1f, R0 ;  /* 0x0000001fff027819 */ /* 0x000fe40000011400 */
[----:B------:R-:W-:Y:S01]  /*1160*/  LEA.HI R5, R7, R243, RZ, 0x3 ;  /* 0x000000f307057211 */ /* 0x000fe200078f18ff */
[----:B------:R-:W-:Y:S01]  /*1170*/  IMAD R25, R4, 0x20, R3 ;  /* 0x0000002004197824 */ /* 0x000fe200078e0203 */
[CC--:B------:R-:W-:Y:S01]  /*1180*/  LEA.HI R14, R2.reuse, R0.reuse, RZ, 0x3 ;  /* 0x00000000020e7211 */ /* 0x0c0fe200078f18ff */
[----:B------:R-:W-:Y:S01]  /*1190*/  IMAD.SHL.U32 R4, R9, 0x200, RZ ;  /* 0x0000020009047824 */ /* 0x000fe200078e00ff */
[----:B------:R-:W-:-:S02]  /*11a0*/  LEA.HI R18, R2, R0, RZ, 0x5 ;  /* 0x0000000002127211 */ /* 0x000fc400078f28ff */
[----:B------:R-:W-:Y:S01]  /*11b0*/  LOP3.LUT R3, R5, 0xfffffff8, RZ, 0xc0, !PT ;  /* 0xfffffff805037812 */ /* 0x000fe200078ec0ff */
[----:B------:R-:W-:Y:S01]  /*11c0*/  STL [R1+0x5c], R25 ;  /* 0x00005c1901007387 */ /* 0x000fe20000100800 */
[----:B------:R-:W-:Y:S02]  /*11d0*/  SHF.R.S32.HI R0, RZ, 0x1, R11 ;  /* 0x00000001ff007819 */ /* 0x000fe4000001140b */
[--C-:B------:R-:W-:Y:S01]  /*11e0*/  SHF.R.S32.HI R5, RZ, 0x1, R8.reuse ;  /* 0x00000001ff057819 */ /* 0x100fe20000011408 */
[----:B------:R-:W-:Y:S01]  /*11f0*/  IMAD.IADD R3, R243, 0x1, -R3 ;  /* 0x00000001f3037824 */ /* 0x000fe200078e0a03 */
[C---:B------:R-:W-:Y:S01]  /*1200*/  LOP3.LUT P3, RZ, R0.reuse, 0x2, RZ, 0xc0, !PT ;  /* 0x0000000200ff7812 */ /* 0x040fe2000786c0ff */
[----:B------:R-:W-:Y:S01]  /*1210*/  IMAD.SHL.U32 R0, R0, 0x40, RZ ;  /* 0x0000004000007824 */ /* 0x000fe200078e00ff */
[----:B------:R-:W-:Y:S02]  /*1220*/  SHF.R.S32.HI R2, RZ, 0x1f, R8 ;  /* 0x0000001fff027819 */ /* 0x000fe40000011408 */
[----:B------:R-:W-:-:S02]  /*1230*/  IADD3 R156, R106, 0x8, RZ ;  /* 0x000000086a9c7810 */ /* 0x000fc40007ffe0ff */
[----:B------:R-:W-:Y:S02]  /*1240*/  LEA.HI R6, R2, R5, RZ, 0x2 ;  /* 0x0000000502067211 */ /* 0x000fe400078f10ff */
[----:B------:R-:W-:Y:S02]  /*1250*/  LEA.HI R2, R3, R3, RZ, 0x1 ;  /* 0x0000000303027211 */ /* 0x000fe400078f08ff */
[----:B------:R-:W-:Y:S02]  /*1260*/  LOP3.LUT R0, R0, 0xc0, RZ, 0xc0, !PT ;  /* 0x000000c000007812 */ /* 0x000fe400078ec0ff */
[----:B------:R-:W-:Y:S02]  /*1270*/  LOP3.LUT R11, R6, 0xfffffffc, RZ, 0xc0, !PT ;  /* 0xfffffffc060b7812 */ /* 0x000fe400078ec0ff */
[----:B------:R-:W-:Y:S02]  /*1280*/  LOP3.LUT R8, R2, 0x3fffffe, RZ, 0xc0, !PT ;  /* 0x03fffffe02087812 */ /* 0x000fe400078ec0ff */
[----:B------:R-:W-:Y:S01]  /*1290*/  LOP3.LUT R9, R0, 0x8, R23, 0xf8, !PT ;  /* 0x0000000800097812 */ /* 0x000fe200078ef817 */
[----:B------:R-:W-:Y:S01]  /*12a0*/  IMAD.IADD R11, R5, 0x1, -R11 ;  /* 0x00000001050b7824 */ /* 0x000fe200078e0a0b */
[----:B------:R-:W-:Y:S01]  /*12b0*/  SHF.R.U32.HI R6, RZ, 0x3, R0 ;  /* 0x00000003ff067819 */ /* 0x000fe20000011600 */
[----:B------:R-:W-:Y:S01]  /*12c0*/  IMAD.IADD R8, R3, 0x1, -R8 ;  /* 0x0000000103087824 */ /* 0x000fe200078e0a08 */
[----:B------:R-:W-:-:S02]  /*12d0*/  LOP3.LUT R0, R10, 0xffffff00, RZ, 0xc0, !PT ;  /* 0xffffff000a007812 */ /* 0x000fc400078ec0ff */
[----:B------:R-:W-:Y:S02]  /*12e0*/  LEA.HI R5, R7, R243, RZ, 0x2 ;  /* 0x000000f307057211 */ /* 0x000fe400078f10ff */
[----:B------:R-:W-:Y:S01]  /*12f0*/  LOP3.LUT R6, R9, R6, RZ, 0x3c, !PT ;  /* 0x0000000609067212 */ /* 0x000fe200078e3cff */
[----:B------:R-:W-:Y:S01]  /*1300*/  IMAD.IADD R3, R0, 0x1, R4 ;  /* 0x0000000100037824 */ /* 0x000fe200078e0204 */
[----:B------:R-:W-:Y:S01]  /*1310*/  SHF.R.S32.HI R2, RZ, 0x1, R2 ;  /* 0x00000001ff027819 */ /* 0x000fe20000011402 */
[----:B------:R-:W-:Y:S01]  /*1320*/  IMAD R9, R13, 0x20, R0 ;  /* 0x000000200d097824 */ /* 0x000fe200078e0200 */
[----:B------:R-:W-:Y:S01]  /*1330*/  LOP3.LUT R0, R5, 0xfffffffc, RZ, 0xc0, !PT ;  /* 0xfffffffc05007812 */ /* 0x000fe200078ec0ff */
[----:B------:R-:W-:Y:S01]  /*1340*/  IMAD R13, R13, 0x20, R3 ;  /* 0x000000200d0d7824 */ /* 0x000fe200078e0203 */
[----:B------:R-:W-:Y:S01]  /*1350*/  LOP3.LUT R5, R2, 0x1, RZ, 0xc0, !PT ;  /* 0x0000000102057812 */ /* 0x000fe200078ec0ff */
[----:B------:R-:W-:Y:S01]  /*1360*/  IMAD R3, R26, 0x2, R4 ;  /* 0x000000021a037824 */ /* 0x000fe200078e0204 */
[----:B------:R-:W-:Y:S01]  /*1370*/  SHF.R.S32.HI R4, RZ, 0x1, R12 ;  /* 0x00000001ff047819 */ /* 0x000fe2000001140c */
[----:B------:R-:W-:Y:S01]  /*1380*/  IMAD.IADD R0, R243, 0x1, -R0 ;  /* 0x00000001f3007824 */ /* 0x000fe200078e0a00 */
[----:B------:R-:W-:Y:S01]  /*1390*/  ISETP.NE.U32.AND P2, PT, R5, 0x1, PT ;  /* 0x000000010500780c */ /* 0x000fe20003f45070 */
[----:B------:R-:W-:Y:S01]  /*13a0*/  IMAD R8, R8, 0x20, R3 ;  /* 0x0000002008087824 */ /* 0x000fe200078e0203 */
[----:B------:R-:W-:Y:S01]  /*13b0*/  LOP3.LUT P1, RZ, R2, 0x2, RZ, 0xc0, !PT ;  /* 0x0000000202ff7812 */ /* 0x000fe2000782c0ff */
[----:B------:R-:W-:Y:S01]  /*13c0*/  IMAD.SHL.U32 R4, R4, 0x40, RZ ;  /* 0x0000004004047824 */ /* 0x000fe200078e00ff */
[C---:B------:R-:W-:Y:S01]  /*13d0*/  LOP3.LUT P0, RZ, R0.reuse, 0x2, RZ, 0xc0, !PT ;  /* 0x0000000200ff7812 */ /* 0x040fe2000780c0ff */
[----:B------:R-:W-:Y:S01]  /*13e0*/  IMAD R3, R19, 0x8, R21 ;  /* 0x0000000813037824 */ /* 0x000fe200078e0215 */
[----:B------:R-:W-:Y:S01]  /*13f0*/  LOP3.LUT P4, RZ, R11, 0x2, RZ, 0xc0, !PT ;  /* 0x000000020bff7812 */ /* 0x000fe2000788c0ff */
[----:B------:R-:W-:Y:S01]  /*1400*/  IMAD.SHL.U32 R5, R0, 0x40, RZ ;  /* 0x0000004000057824 */ /* 0x000fe200078e00ff */
[----:B------:R-:W-:Y:S01]  /*1410*/  LOP3.LUT R30, R4, 0xc0, RZ, 0xc0, !PT ;  /* 0x000000c0041e7812 */ /* 0x000fe200078ec0ff */
[----:B------:R-:W-:Y:S01]  /*1420*/  IMAD.U32 R0, R3, 0x20, R6 ;  /* 0x0000002003007824 */ /* 0x000fe200078e0006 */
[----:B------:R-:W-:Y:S01]  /*1430*/  IADD3 R155, R106, 0x18, RZ ;  /* 0x000000186a9b7810 */ /* 0x000fe20007ffe0ff */
[----:B------:R-:W-:Y:S01]  /*1440*/  IMAD.SHL.U32 R3, R2, 0x40, RZ ;  /* 0x0000004002037824 */ /* 0x000fe200078e00ff */
[----:B------:R-:W-:Y:S01]  /*1450*/  LOP3.LUT R28, R5, 0xc0, RZ, 0xc0, !PT ;  /* 0x000000c0051c7812 */ /* 0x000fe200078ec0ff */
[----:B------:R-:W-:Y:S01]  /*1460*/  IMAD.SHL.U32 R2, R16, 0x80, RZ ;  /* 0x0000008010027824 */ /* 0x000fe200078e00ff */
[----:B------:R-:W-:Y:S01]  /*1470*/  SHF.R.U32.HI R27, RZ, 0x3, R30 ;  /* 0x00000003ff1b7819 */ /* 0x000fe2000001161e */
[----:B------:R-:W-:Y:S01]  /*1480*/  STL [R1+0x54], R30 ;  /* 0x0000541e01007387 */ /* 0x000fe20000100800 */
[----:B------:R-:W-:-:S02]  /*1490*/  LOP3.LUT R5, R30, 0x18, R15, 0xf8, !PT ;  /* 0x000000181e057812 */ /* 0x000fc400078ef80f */
[----:B------:R-:W-:Y:S01]  /*14a0*/  LOP3.LUT R6, R3, 0xc0, RZ, 0xc0, !PT ;  /* 0x000000c003067812 */ /* 0x000fe200078ec0ff */
[----:B------:R-:W-:Y:S01]  /*14b0*/  STL [R1+0x4c], R22 ;  /* 0x00004c1601007387 */ /* 0x000fe20000100800 */
[----:B------:R-:W-:Y:S02]  /*14c0*/  SHF.R.U32.HI R26, RZ, 0x3, R28 ;  /* 0x00000003ff1a7819 */ /* 0x000fe4000001161c */
[----:B------:R-:W-:Y:S01]  /*14d0*/  LOP3.LUT R4, R28, 0x18, R15, 0xf8, !PT ;  /* 0x000000181c047812 */ /* 0x000fe200078ef80f */
[----:B------:R-:W-:Y:S01]  /*14e0*/  STL [R1+0x44], R28 ;  /* 0x0000441c01007387 */ /* 0x000fe20000100800 */
[----:B------:R-:W-:Y:S02]  /*14f0*/  LOP3.LUT R3, R5, R27, RZ, 0x3c, !PT ;  /* 0x0000001b05037212 */ /* 0x000fe400078e3cff */
[----:B------:R-:W-:Y:S01]  /*1500*/  LOP3.LUT R2, R2, 0xfffff000, RZ, 0xc0, !PT ;  /* 0xfffff00002027812 */ /* 0x000fe200078ec0ff */
[----:B------:R-:W-:Y:S01]  /*1510*/  STL [R1+0x58], R27 ;  /* 0x0000581b01007387 */ /* 0x000fe20000100800 */
[----:B------:R-:W-:Y:S01]  /*1520*/  LEA.HI R5, R6, R6, RZ, 0x1d ;  /* 0x0000000606057211 */ /* 0x000fe200078fe8ff */
[----:B------:R-:W-:Y:S01]  /*1530*/  IMAD.SHL.U32 R6, R11, 0x40, RZ ;  /* 0x000000400b067824 */ /* 0x000fe200078e00ff */
[----:B------:R-:W-:Y:S01]  /*1540*/  LOP3.LUT R4, R4, R26, RZ, 0x3c, !PT ;  /* 0x0000001a04047212 */ /* 0x000fe200078e3cff */
[----:B------:R-:W-:Y:S01]  /*1550*/  STL [R1+0x48], R26 ;  /* 0x0000481a01007387 */ /* 0x000fe20000100800 */
[----:B------:R-:W-:Y:S01]  /*1560*/  IADD3 R12, R3, R25, R2 ;  /* 0x00000019030c7210 */ /* 0x000fe20007ffe002 */
[----:B------:R-:W-:Y:S01]  /*1570*/  IMAD.SHL.U32 R3, R19, 0x8, RZ ;  /* 0x0000000813037824 */ /* 0x000fe200078e00ff */
[----:B------:R-:W-:Y:S01]  /*1580*/  IADD3 R16, R4, R2, R22 ;  /* 0x0000000204107210 */ /* 0x000fe20007ffe016 */
[----:B------:R-:W-:Y:S01]  /*1590*/  IMAD.IADD R8, R5, 0x1, R8 ;  /* 0x0000000105087824 */ /* 0x000fe200078e0208 */
[----:B------:R-:W-:Y:S01]  /*15a0*/  LOP3.LUT R2, R6, 0xc0, RZ, 0xc0, !PT ;  /* 0x000000c006027812 */ /* 0x000fe200078ec0ff */
[----:B------:R-:W-:Y:S01]  /*15b0*/  IMAD.SHL.U32 R4, R18, 0x80, RZ ;  /* 0x0000008012047824 */ /* 0x000fe200078e00ff */
[----:B------:R-:W-:Y:S01]  /*15c0*/  LOP3.LUT R5, R28, 0x18, R14, 0xf8, !PT ;  /* 0x000000181c057812 */ /* 0x000fe200078ef80e */
[----:B------:R-:W-:Y:S01]  /*15d0*/  IMAD.SHL.U32 R23, R8, 0x2, RZ ;  /* 0x0000000208177824 */ /* 0x000fe200078e00ff */
[----:B------:R-:W-:-:S02]  /*15e0*/  LOP3.LUT R6, R2, 0x8, R3, 0xf8, !PT ;  /* 0x0000000802067812 */ /* 0x000fc400078ef803 */
[----:B------:R-:W-:Y:S02]  /*15f0*/  SHF.R.U32.HI R3, RZ, 0x3, R2 ;  /* 0x00000003ff037819 */ /* 0x000fe40000011602 */
[----:B------:R-:W-:Y:S01]  /*1600*/  LOP3.LUT R2, R4, 0xfffff000, RZ, 0xc0, !PT ;  /* 0xfffff00004027812 */ /* 0x000fe200078ec0ff */
[----:B------:R-:W-:Y:S01]  /*1610*/  STL [R1+0x28], R23 ;  /* 0x0000281701007387 */ /* 0x000fe20000100800 */
[----:B------:R-:W-:Y:S02]  /*1620*/  LOP3.LUT R5, R5, R26, RZ, 0x3c, !PT ;  /* 0x0000001a05057212 */ /* 0x000fe400078e3cff */
[----:B------:R-:W-:Y:S02]  /*1630*/  LOP3.LUT R7, R30, 0x18, R14, 0xf8, !PT ;  /* 0x000000181e077812 */ /* 0x000fe400078ef80e */
[----:B------:R-:W-:Y:S02]  /*1640*/  IADD3 R11, R5, R2, R22 ;  /* 0x00000002050b7210 */ /* 0x000fe40007ffe016 */
[----:B------:R-:W-:-:S02]  /*1650*/  IADD3 R5, R23, 0x80, RZ ;  /* 0x0000008017057810 */ /* 0x000fc40007ffe0ff */
[----:B------:R-:W-:Y:S02]  /*1660*/  LOP3.LUT R4, R7, R27, RZ, 0x3c, !PT ;  /* 0x0000001b07047212 */ /* 0x000fe400078e3cff */
[----:B------:R-:W-:Y:S02]  /*1670*/  SHF.R.S32.HI R8, RZ, 0x1f, R156 ;  /* 0x0000001fff087819 */ /* 0x000fe4000001149c */
[----:B------:R-:W-:Y:S02]  /*1680*/  LOP3.LUT R3, R6, R3, RZ, 0x3c, !PT ;  /* 0x0000000306037212 */ /* 0x000fe400078e3cff */
[----:B------:R-:W-:Y:S02]  /*1690*/  IADD3 R17, R23, 0x70, RZ ;  /* 0x0000007017117810 */ /* 0x000fe40007ffe0ff */
[----:B------:R-:W-:Y:S02]  /*16a0*/  SHF.R.S32.HI R7, RZ, 0x1f, R153 ;  /* 0x0000001fff077819 */ /* 0x000fe40000011499 */
[----:B------:R-:W-:-:S02]  /*16b0*/  @P2 IADD3 R17, R5, 0x10, RZ ;  /* 0x0000001005112810 */ /* 0x000fc40007ffe0ff */
[----:B------:R-:W-:Y:S02]  /*16c0*/  SHF.R.S32.HI R6, RZ, 0x1f, R155 ;  /* 0x0000001fff067819 */ /* 0x000fe4000001149b */
[----:B------:R-:W-:Y:S01]  /*16d0*/  SHF.R.S32.HI R5, RZ, 0x1f, R152 ;  /* 0x0000001fff057819 */ /* 0x000fe20000011498 */
[----:B------:R-:W-:Y:S01]  /*16e0*/  STL [R1+0x2c], R17 ;  /* 0x00002c1101007387 */ /* 0x000fe20000100800 */
[----:B------:R-:W-:Y:S02]  /*16f0*/  IADD3 R18, R250, 0x40, RZ ;  /* 0x00000040fa127810 */ /* 0x000fe40007ffe0ff */
[----:B------:R-:W-:Y:S02]  /*1700*/  IADD3 R154, R106, 0x28, RZ ;  /* 0x000000286a9a7810 */ /* 0x000fe40007ffe0ff */
[----:B------:R-:W-:Y:S01]  /*1710*/  SHF.L.U64.HI R19, R156, 0x1, R8 ;  /* 0x000000019c137819 */ /* 0x000fe20000010208 */
[----:B------:R-:W-:Y:S01]  /*1720*/  STL [R1], R18 ;  /* 0x0000001201007387 */ /* 0x000fe20000100800 */
[----:B------:R-:W-:-:S02]  /*1730*/  SHF.L.U64.HI R8, R153, 0x1, R7 ;  /* 0x0000000199087819 */ /* 0x000fc40000010207 */
[----:B------:R-:W-:Y:S01]  /*1740*/  SHF.L.U64.HI R7, R155, 0x1, R6 ;  /* 0x000000019b077819 */ /* 0x000fe20000010206 */
[----:B------:R-:W-:Y:S01]  /*1750*/  STL [R1+0x90], R19 ;  /* 0x0000901301007387 */ /* 0x000fe20000100800 */
[----:B------:R-:W-:Y:S01]  /*1760*/  IADD3 R10, R4, R25, R2 ;  /* 0x00000019040a7210 */ /* 0x000fe20007ffe002 */
[C---:B------:R-:W-:Y:S01]  /*1770*/  IMAD.IADD R2, R3.reuse, 0x1, R13 ;  /* 0x0000000103027824 */ /* 0x040fe200078e020d */
[----:B------:R-:W-:Y:S01]  /*1780*/  SHF.L.U64.HI R6, R152, 0x1, R5 ;  /* 0x0000000198067819 */ /* 0x000fe20000010205 */
[----:B------:R-:W-:Y:S01]  /*1790*/  IMAD.IADD R3, R3, 0x1, R9 ;  /* 0x0000000103037824 */ /* 0x000fe200078e0209 */
[----:B------:R-:W-:Y:S01]  /*17a0*/  SHF.R.S32.HI R4, RZ, 0x1f, R154 ;  /* 0x0000001fff047819 */ /* 0x000fe2000001149a */
[----:B------:R-:W-:Y:S01]  /*17b0*/  STL [R1+0x8c], R8 ;  /* 0x00008c0801007387 */ /* 0x000fe20000100800 */
[----:B------:R-:W-:Y:S01]  /*17c0*/  IADD3 R252, R250, 0x20, RZ ;  /* 0x00000020fafc7810 */ /* 0x000fe20007ffe0ff */
[----:B------:R-:W-:Y:S01]  /*17d0*/  IMAD.MOV.U32 R13, RZ, RZ, 0x20 ;  /* 0x00000020ff0d7424 */ /* 0x000fe200078e00ff */
[----:B------:R-:W-:Y:S01]  /*17e0*/  LOP3.LUT R9, R20, 0x7ffffffc, RZ, 0xc0, !PT ;  /* 0x7ffffffc14097812 */ /* 0x000fe200078ec0ff */
[----:B------:R1:W-:Y:S01]  /*17f0*/  STL [R1+0x88], R7 ;  /* 0x0000880701007387 */ /* 0x0003e20000100800 */
[----:B------:R-:W-:-:S02]  /*1800*/  SHF.L.U64.HI R4, R154, 0x1, R4 ;  /* 0x000000019a047819 */ /* 0x000fc40000010204 */
[----:B------:R-:W-:Y:S01]  /*1810*/  LEA R157, R0, 0x3c80, 0x1 ;  /* 0x00003c80009d7811 */ /* 0x000fe200078e08ff */
[----:B------:R2:W-:Y:S01]  /*1820*/  STL [R1+0x84], R6 ;  /* 0x0000840601007387 */ /* 0x0005e20000100800 */
[----:B------:R-:W-:Y:S01]  /*1830*/  IMAD.IADD R5, R31, 0x1, -R9 ;  /* 0x000000011f057824 */ /* 0x000fe200078e0a09 */
[----:B------:R-:W-:Y:S02]  /*1840*/  LEA R0, R16, 0x6080, 0x1 ;  /* 0x0000608010007811 */ /* 0x000fe400078e08ff */
[----:B------:R3:W-:Y:S01]  /*1850*/  STL [R1+0x80], R4 ;  /* 0x0000800401007387 */ /* 0x0007e20000100800 */
[----:B------:R-:W-:Y:S02]  /*1860*/  IADD3 R190, R157, 0x20, RZ ;  /* 0x000000209dbe7810 */ /* 0x000fe40007ffe0ff */
[----:B------:R-:W-:Y:S02]  /*1870*/  LEA R188, R2, 0x6080, 0x1 ;  /* 0x0000608002bc7811 */ /* 0x000fe400078e08ff */
[----:B------:R-:W-:-:S02]  /*1880*/  LEA R158, R3, 0x1880, 0x1 ;  /* 0x00001880039e7811 */ /* 0x000fc400078e08ff */
[----:B------:R-:W-:Y:S02]  /*1890*/  @P3 IADD3 R190, R157, -0x20, RZ ;  /* 0xffffffe09dbe3810 */ /* 0x000fe40007ffe0ff */
[----:B------:R-:W-:Y:S02]  /*18a0*/  SHF.R.S32.HI R251, RZ, 0x1f, R250 ;  /* 0x0000001ffffb7819 */ /* 0x000fe400000114fa */
[C---:B------:R-:W-:Y:S02]  /*18b0*/  IADD3 R198, R190.reuse, 0x400, RZ ;  /* 0x00000400bec67810 */ /* 0x040fe40007ffe0ff */
[C---:B------:R-:W-:Y:S02]  /*18c0*/  IADD3 R197, R190.reuse, 0x800, RZ ;  /* 0x00000800bec57810 */ /* 0x040fe40007ffe0ff */
[----:B------:R-:W-:Y:S02]  /*18d0*/  IADD3 R196, R190, 0xc00, RZ ;  /* 0x00000c00bec47810 */ /* 0x000fe40007ffe0ff */
[----:B-1----:R-:W-:-:S02]  /*18e0*/  SHF.R.S32.HI R7, RZ, 0x1f, R18 ;  /* 0x0000001fff077819 */ /* 0x002fc40000011412 */
[C---:B------:R-:W-:Y:S02]  /*18f0*/  IADD3 R195, R190.reuse, 0x1000, RZ ;  /* 0x00001000bec37810 */ /* 0x040fe40007ffe0ff */
[----:B--2---:R-:W-:Y:S02]  /*1900*/  SHF.R.S32.HI R6, RZ, 0x1f, R252 ;  /* 0x0000001fff067819 */ /* 0x004fe400000114fc */
[----:B------:R-:W-:Y:S02]  /*1910*/  IADD3 R194, R190, 0x1400, RZ ;  /* 0x00001400bec27810 */ /* 0x000fe40007ffe0ff */
[----:B---3--:R-:W-:Y:S01]  /*1920*/  LOP3.LUT R4, R30, 0x18, R100, 0xf8, !PT ;  /* 0x000000181e047812 */ /* 0x008fe200078ef864 */
[----:B------:R1:W-:Y:S01]  /*1930*/  STL [R1+0x3c], R6 ;  /* 0x00003c0601007387 */ /* 0x0003e20000100800 */
[----:B------:R-:W-:Y:S02]  /*1940*/  IADD3 R193, R190, 0x1800, RZ ;  /* 0x00001800bec17810 */ /* 0x000fe40007ffe0ff */
[----:B------:R-:W-:Y:S01]  /*1950*/  LOP3.LUT R4, R4, R27, RZ, 0x3c, !PT ;  /* 0x0000001b04047212 */ /* 0x000fe200078e3cff */
[----:B------:R2:W-:Y:S01]  /*1960*/  STL [R1+0x38], R7 ;  /* 0x0000380701007387 */ /* 0x0005e20000100800 */
[----:B------:R-:W-:-:S02]  /*1970*/  IADD3 R192, R190, 0x1c00, RZ ;  /* 0x00001c00bec07810 */ /* 0x000fc40007ffe0ff */
[----:B------:R-:W-:Y:S01]  /*1980*/  IADD3 R191, R190, 0x2000, RZ ;  /* 0x00002000bebf7810 */ /* 0x000fe20007ffe0ff */
[----:B-1----:R-:W-:Y:S02]  /*1990*/  IMAD.SHL.U32 R6, R5, 0x2, RZ ;  /* 0x0000000205067824 */ /* 0x002fe400078e00ff */
[----:B------:R-:W-:Y:S01]  /*19a0*/  IMAD.IADD R5, R29, 0x1, R24 ;  /* 0x000000011d057824 */ /* 0x000fe200078e0218 */
[----:B--2---:R-:W-:Y:S02]  /*19b0*/  SHF.R.S32.HI R7, RZ, 0x3, R15 ;  /* 0x00000003ff077819 */ /* 0x004fe4000001140f */
[----:B------:R1:W-:Y:S04]  /*19c0*/  STL [R1+0x20], R6 ;  /* 0x0000200601007387 */ /* 0x0003e80000100800 */
[----:B------:R2:W-:Y:S04]  /*19d0*/  STL [R1+0x9c], R5 ;  /* 0x00009c0501007387 */ /* 0x0005e80000100800 */
[----:B------:R3:W-:Y:S01]  /*19e0*/  STL [R1+0x64], R7 ;  /* 0x0000640701007387 */ /* 0x0007e20000100800 */
[----:B-1----:R-:W-:-:S02]  /*19f0*/  LOP3.LUT R6, R28, 0x8, R100, 0xf8, !PT ;  /* 0x000000081c067812 */ /* 0x002fc400078ef864 */
[----:B--2---:R-:W-:Y:S02]  /*1a00*/  LOP3.LUT R5, R28, 0x18, R100, 0xf8, !PT ;  /* 0x000000181c057812 */ /* 0x004fe400078ef864 */
[-C--:B------:R-:W-:Y:S02]  /*1a10*/  LOP3.LUT R6, R6, R26.reuse, RZ, 0x3c, !PT ;  /* 0x0000001a06067212 */ /* 0x080fe400078e3cff */
[----:B------:R-:W-:Y:S01]  /*1a20*/  LOP3.LUT R8, R5, R26, RZ, 0x3c, !PT ;  /* 0x0000001a05087212 */ /* 0x000fe200078e3cff */
[----:B------:R-:W-:Y:S01]  /*1a30*/  IMAD.IADD R5, R25, 0x1, R4 ;  /* 0x0000000119057824 */ /* 0x000fe200078e0204 */
[----:B---3--:R-:W-:Y:S01]  /*1a40*/  SHF.R.S32.HI R7, RZ, 0x3, R14 ;  /* 0x00000003ff077819 */ /* 0x008fe2000001140e */
[C---:B------:R-:W-:Y:S01]  /*1a50*/  IMAD.IADD R6, R22.reuse, 0x1, R6 ;  /* 0x0000000116067824 */ /* 0x040fe200078e0206 */
[----:B------:R-:W-:Y:S01]  /*1a60*/  SEL R4, R13, 0xffffffe0, !P4 ;  /* 0xffffffe00d047807 */ /* 0x000fe20006000000 */
[----:B------:R-:W-:Y:S01]  /*1a70*/  IMAD.IADD R8, R22, 0x1, R8 ;  /* 0x0000000116087824 */ /* 0x000fe200078e0208 */
[----:B------:R-:W-:Y:S01]  /*1a80*/  LEA R5, R5, 0x6080, 0x1 ;  /* 0x0000608005057811 */ /* 0x000fe200078e08ff */
[----:B------:R1:W-:Y:S01]  /*1a90*/  STL [R1+0x60], R7 ;  /* 0x0000600701007387 */ /* 0x0003e20000100800 */
[----:B------:R-:W-:Y:S01]  /*1aa0*/  LEA R234, R6, 0x1880, 0x1 ;  /* 0x0000188006ea7811 */ /* 0x000fe200078e08ff */
[----:B------:R-:W-:-:S02]  /*1ab0*/  IMAD.IADD R189, R188, 0x1, R4 ;  /* 0x00000001bcbd7824 */ /* 0x000fc400078e0204 */
[----:B------:R2:W-:Y:S01]  /*1ac0*/  STL [R1+0x7c], R5 ;  /* 0x00007c0501007387 */ /* 0x0005e20000100800 */
[----:B------:R-:W-:Y:S01]  /*1ad0*/  IADD3 R235, R234, 0x20, RZ ;  /* 0x00000020eaeb7810 */ /* 0x000fe20007ffe0ff */
[----:B------:R-:W-:Y:S01]  /*1ae0*/  IMAD.IADD R159, R4, 0x1, R158 ;  /* 0x00000001049f7824 */ /* 0x000fe200078e029e */
[----:B------:R-:W-:Y:S01]  /*1af0*/  @P0 IADD3 R235, R234, -0x20, RZ ;  /* 0xffffffe0eaeb0810 */ /* 0x000fe20007ffe0ff */
[----:B------:R3:W-:Y:S01]  /*1b00*/  STL [R1+0x78], R0 ;  /* 0x0000780001007387 */ /* 0x0007e20000100800 */
[----:B-1----:R-:W-:Y:S02]  /*1b10*/  SEL R7, R13, 0xffffffe0, !P1 ;  /* 0xffffffe00d077807 */ /* 0x002fe40004800000 */
[----:B--2---:R-:W-:Y:S02]  /*1b20*/  LEA R5, R12, 0x6080, 0x1 ;  /* 0x000060800c057811 */ /* 0x004fe400078e08ff */
[----:B---3--:R-:W-:-:S03]  /*1b30*/  LEA R0, R11, 0x6080, 0x1 ;  /* 0x000060800b007811 */ /* 0x008fc600078e08ff */
[----:B------:R1:W-:Y:S04]  /*1b40*/  STL [R1+0x74], R5 ;  /* 0x0000740501007387 */ /* 0x0003e80000100800 */
[----:B------:R2:W-:Y:S01]  /*1b50*/  STL [R1+0x70], R0 ;  /* 0x0000700001007387 */ /* 0x0005e20000100800 */
[----:B-1----:R-:W-:Y:S02]  /*1b60*/  LEA R5, R10, 0x6080, 0x1 ;  /* 0x000060800a057811 */ /* 0x002fe400078e08ff */
[----:B--2---:R-:W-:-:S03]  /*1b70*/  LEA R0, R8, 0x6080, 0x1 ;  /* 0x0000608008007811 */ /* 0x004fc600078e08ff */
[----:B------:R-:W-:Y:S04]  /*1b80*/  STL [R1+0x6c], R5 ;  /* 0x00006c0501007387 */ /* 0x000fe80000100800 */
[----:B------:R1:W-:Y:S02]  /*1b90*/  STL [R1+0x68], R0 ;  /* 0x0000680001007387 */ /* 0x0003e40000100800 */
[----:B-1----:R-:W-:-:S05]  /*1ba0*/  IMAD.IADD R0, R23, 0x1, R7 ;  /* 0x0000000117007824 */ /* 0x002fca00078e0207 */
[----:B------:R1:W-:Y:S02]  /*1bb0*/  STL [R1+0x34], R0 ;  /* 0x0000340001007387 */ /* 0x0003e40000100800 */
[----:B-1----:R-:W-:-:S05]  /*1bc0*/  IMAD.IADD R0, R7, 0x1, R17 ;  /* 0x0000000107007824 */ /* 0x002fca00078e0211 */
[----:B------:R1:W-:Y:S02]  /*1bd0*/  STL [R1+0x30], R0 ;  /* 0x0000300001007387 */ /* 0x0003e40000100800 */
.L_x_331:
[----:B-1----:R-:W2:Y:S01]  /*1be0*/  LDL R0, [R1+0x1c] ;  /* 0x00001c0001007983 */ /* 0x002ea20000100800 */
[----:B------:R-:W-:Y:S01]  /*1bf0*/  IMAD.MOV.U32 R13, RZ, RZ, 0x4 ;  /* 0x00000004ff0d7424 */ /* 0x000fe200078e00ff */
[----:B------:R-:W-:Y:S02]  /*1c00*/  ISETP.NE.U32.AND P4, PT, RZ, c[0x0][0x360], PT ;  /* 0x0000d800ff007a0c */ /* 0x000fe40003f85070 */
[----:B------:R-:W-:Y:S01]  /*1c10*/  ISETP.NE.U32.AND P0, PT, RZ, c[0x0][0x370], PT ;  /* 0x0000dc00ff007a0c */ /* 0x000fe20003f05070 */
[----:B------:R-:W3:Y:S01]  /*1c20*/  LDL R9, [R1+0x18] ;  /* 0x0000180001097983 */ /* 0x000ee20000100800 */
[----:B------:R-:W-:Y:S01]  /*1c30*/  ISETP.NE.AND.EX P4, PT, RZ, c[0x0][0x364], PT, P4 ;  /* 0x0000d900ff007a0c */ /* 0x000fe20003f85340 */
[----:B--2---:R-:W-:-:S05]  /*1c40*/  IMAD.WIDE R2, R0, R13, c[0x0][0x588] ;  /* 0x0001620000027625 */ /* 0x004fca00078e020d */
[----:B------:R-:W2:Y:S01]  /*1c50*/  LDG.E R17, [R2.64] ;  /* 0x0000000602117981 */ /* 0x000ea2000c1e1900 */
[----:B------:R-:W-:Y:S01]  /*1c60*/  ISETP.NE.AND.EX P2, PT, RZ, c[0x0][0x374], PT, P0 ;  /* 0x0000dd00ff007a0c */ /* 0x000fe20003f45300 */
[----:B------:R-:W-:Y:S01]  /*1c70*/  IMAD.MOV.U32 R148, RZ, RZ, RZ ;  /* 0x000000ffff947224 */ /* 0x000fe200078e00ff */
[----:B------:R-:W-:Y:S02]  /*1c80*/  ISETP.NE.U32.AND P3, PT, RZ, c[0x0][0x348], PT ;  /* 0x0000d200ff007a0c */ /* 0x000fe40003f65070 */
[----:B------:R-:W-:Y:S02]  /*1c90*/  ISETP.NE.U32.AND P5, PT, RZ, c[0x0][0x358], PT ;  /* 0x0000d600ff007a0c */ /* 0x000fe40003fa5070 */
[----:B------:R-:W-:Y:S02]  /*1ca0*/  ISETP.NE.AND.EX P3, PT, RZ, c[0x0][0x34c], PT, P3 ;  /* 0x0000d300ff007a0c */ /* 0x000fe40003f65330 */
[----:B------:R-:W-:Y:S01]  /*1cb0*/  ISETP.NE.AND.EX P5, PT, RZ, c[0x0][0x35c], PT, P5 ;  /* 0x0000d700ff007a0c */ /* 0x000fe20003fa5350 */
[----:B------:R-:W-:Y:S01]  /*1cc0*/  CS2R R146, SRZ ;  /* 0x0000000000927805 */ /* 0x000fe2000001ff00 */
[----:B------:R-:W-:Y:S01]  /*1cd0*/  IMAD.MOV.U32 R12, RZ, RZ, RZ ;  /* 0x000000ffff0c7224 */ /* 0x000fe200078e00ff */
[----:B--2---:R-:W-:-:S02]  /*1ce0*/  SHF.R.S32.HI R18, RZ, 0x1f, R17 ;  /* 0x0000001fff127819 */ /* 0x004fc40000011411 */
[C---:B------:R-:W-:Y:S02]  /*1cf0*/  @P4 LEA R2, P0, R17.reuse, c[0x0][0x360], 0x2 ;  /* 0x0000d80011024a11 */ /* 0x040fe400078010ff */
[C---:B------:R-:W-:Y:S02]  /*1d00*/  @P2 LEA R4, P1, R17.reuse, c[0x0][0x370], 0x2 ;  /* 0x0000dc0011042a11 */ /* 0x040fe400078210ff */
[C-C-:B------:R-:W-:Y:S02]  /*1d10*/  @P4 LEA.HI.X R3, R17.reuse, c[0x0][0x364], R18.reuse, 0x2, P0 ;  /* 0x0000d90011034a11 */ /* 0x140fe400000f1412 */
[----:B------:R-:W-:Y:S02]  /*1d20*/  ISETP.NE.U32.AND P0, PT, RZ, c[0x0][0x350], PT ;  /* 0x0000d400ff007a0c */ /* 0x000fe40003f05070 */
[----:B------:R-:W-:Y:S01]  /*1d30*/  @P2 LEA.HI.X R5, R17, c[0x0][0x374], R18, 0x2, P1 ;  /* 0x0000dd0011052a11 */ /* 0x000fe200008f1412 */
[----:B------:R1:W5:Y:S01]  /*1d40*/  @P4 LDG.E R149, [R2.64] ;  /* 0x0000000602954981 */ /* 0x000362000c1e1900 */
[----:B------:R-:W-:-:S03]  /*1d50*/  ISETP.NE.AND.EX P6, PT, RZ, c[0x0][0x354], PT, P0 ;  /* 0x0000d500ff007a0c */ /* 0x000fc60003fc5300 */
[----:B------:R2:W5:Y:S01]  /*1d60*/  @P2 LDG.E R148, [R4.64] ;  /* 0x0000000604942981 */ /* 0x000562000c1e1900 */
[----:B------:R-:W-:-:S04]  /*1d70*/  LEA R6, P2, R17, c[0x0][0x348], 0x2 ;  /* 0x0000d20011067a11 */ /* 0x000fc800078410ff */
[----:B------:R-:W-:-:S05]  /*1d80*/  LEA.HI.X R7, R17, c[0x0][0x34c], R18, 0x2, P2 ;  /* 0x0000d30011077a11 */ /* 0x000fca00010f1412 */
[----:B------:R4:W5:Y:S01]  /*1d90*/  @P3 LDG.E R146, [R6.64] ;  /* 0x0000000606923981 */ /* 0x000962000c1e1900 */
[C---:B-1----:R-:W-:Y:S02]  /*1da0*/  LEA R2, P0, R17.reuse, c[0x0][0x358], 0x2 ;  /* 0x0000d60011027a11 */ /* 0x042fe400078010ff */
[C---:B--2---:R-:W-:Y:S02]  /*1db0*/  LEA R4, P1, R17.reuse, c[0x0][0x350], 0x2 ;  /* 0x0000d40011047a11 */ /* 0x044fe400078210ff */
[C-C-:B------:R-:W-:Y:S02]  /*1dc0*/  LEA.HI.X R3, R17.reuse, c[0x0][0x35c], R18.reuse, 0x2, P0 ;  /* 0x0000d70011037a11 */ /* 0x140fe400000f1412 */
[----:B------:R-:W-:-:S03]  /*1dd0*/  LEA.HI.X R5, R17, c[0x0][0x354], R18, 0x2, P1 ;  /* 0x0000d50011057a11 */ /* 0x000fc600008f1412 */
[----:B------:R4:W5:Y:S04]  /*1de0*/  @P5 LDG.E R12, [R2.64] ;  /* 0x00000006020c5981 */ /* 0x000968000c1e1900 */
[----:B------:R4:W5:Y:S01]  /*1df0*/  @P6 LDG.E R147, [R4.64] ;  /* 0x0000000604936981 */ /* 0x000962000c1e1900 */
[----:B---3--:R-:W-:-:S03]  /*1e00*/  LOP3.LUT R16, R9, 0xffff, RZ, 0xc0, !PT ;  /* 0x0000ffff09107812 */ /* 0x008fc600078ec0ff */
[----:B------:R4:W-:Y:S04]  /*1e10*/  STL [R1+0x4], R17 ;  /* 0x0000041101007387 */ /* 0x0009e80000100800 */
[----:B------:R4:W-:Y:S04]  /*1e20*/  STL [R1+0x24], R18 ;  /* 0x0000241201007387 */ /* 0x0009e80000100800 */
[----:B------:R4:W-:Y:S01]  /*1e30*/  STL [R1+0xc], R16 ;  /* 0x00000c1001007387 */ /* 0x0009e20000100800 */
[----:B------:R-:W-:Y:S01]  /*1e40*/  YIELD ;  /* 0x0000000000007946 */ /* 0x000fe20003800000 */
[----:B------:R-:W-:Y:S01]  /*1e50*/  P2R R15, PR, RZ, 0x40 ;  /* 0x00000040ff0f7803 */ /* 0x000fe20000000000 */
[----:B------:R-:W-:Y:S05]  /*1e60*/  @P4 BRA `(.L_x_172) ;  /* 0x0000005000004947 */ /* 0x000fea0003800000 */
[----:B-----5:R-:W-:Y:S01]  /*1e70*/  MOV R149, c[0x0][0x168] ;  /* 0x00005a0000957a02 */ /* 0x020fe20000000f00 */
[----:B------:R-:W-:Y:S05]  /*1e80*/  @!P3 BRA `(.L_x_172) ;  /* 0x000000300000b947 */ /* 0x000fea0003800000 */
[----:B------:R-:W2:Y:S04]  /*1e90*/  LDG.E R8, [R6.64] ;  /* 0x0000000606087981 */ /* 0x000ea8000c1e1900 */
[----:B------:R-:W2:Y:S02]  /*1ea0*/  LDG.E R0, [R6.64+0x4] ;  /* 0x0000040606007981 */ /* 0x000ea4000c1e1900 */
[----:B--2---:R-:W-:-:S02]  /*1eb0*/  IADD3 R149, -R8, R0, RZ ;  /* 0x0000000008957210 */ /* 0x004fc40007ffe1ff */
.L_x_172:
[----:B------:R-:W-:-:S04]  /*1ec0*/  ISETP.NE.U32.AND P0, PT, RZ, c[0x0][0x368], PT ;  /* 0x0000da00ff007a0c */ /* 0x000fc80003f05070 */
[----:B------:R-:W-:-:S13]  /*1ed0*/  ISETP.NE.AND.EX P0, PT, RZ, c[0x0][0x36c], PT, P0 ;  /* 0x0000db00ff007a0c */ /* 0x000fda0003f05300 */
[----:B------:R-:W-:Y:S05]  /*1ee0*/  @!P0 BRA `(.L_x_173) ;  /* 0x0000004000008947 */ /* 0x000fea0003800000 */
[----:B----4-:R-:W-:-:S04]  /*1ef0*/  LEA R4, P0, R17, c[0x0][0x368], 0x2 ;  /* 0x0000da0011047a11 */ /* 0x010fc800078010ff */
[----:B------:R-:W-:-:S05]  /*1f00*/  LEA.HI.X R5, R17, c[0x0][0x36c], R18, 0x2, P0 ;  /* 0x0000db0011057a11 */ /* 0x000fca00000f1412 */
[----:B------:R1:W5:Y:S01]  /*1f10*/  LDG.E R7, [R4.64] ;  /* 0x0000000604077981 */ /* 0x000362000c1e1900 */
[----:B------:R-:W-:Y:S05]  /*1f20*/  BRA `(.L_x_174) ;  /* 0x0000005000007947 */ /* 0x000fea0003800000 */
.L_x_173:
[----:B----4-:R-:W-:Y:S01]  /*1f30*/  MOV R7, c[0x0][0x1d0] ;  /* 0x0000740000077a02 */ /* 0x010fe20000000f00 */
[----:B------:R-:W-:Y:S05]  /*1f40*/  @!P6 BRA `(.L_x_174) ;  /* 0x000000300000e947 */ /* 0x000fea0003800000 */
[----:B------:R-:W2:Y:S04]  /*1f50*/  LDG.E R7, [R4.64] ;  /* 0x0000000604077981 */ /* 0x000ea8000c1e1900 */
[----:B------:R-:W2:Y:S02]  /*1f60*/  LDG.E R0, [R4.64+0x4] ;  /* 0x0000040604007981 */ /* 0x000ea4000c1e1900 */
[----:B--2---:R-:W-:Y:S02]  /*1f70*/  IADD3 R7, -R7, R0, RZ ;  /* 0x0000000007077210 */ /* 0x004fe40007ffe1ff */
.L_x_174:
[----:B-1----:R1:W2:Y:S04]  /*1f80*/  @P5 LDG.E R5, [R2.64] ;  /* 0x0000000602055981 */ /* 0x0022a8000c1e1900 */
[----:B------:R1:W2:Y:S01]  /*1f90*/  @P5 LDG.E R4, [R2.64+0x4] ;  /* 0x0000040602045981 */ /* 0x0002a2000c1e1900 */
[----:B------:R-:W-:Y:S01]  /*1fa0*/  ISETP.NE.U32.AND P0, PT, RZ, c[0x0][0x378], PT ;  /* 0x0000de00ff007a0c */ /* 0x000fe20003f05070 */
[----:B-----5:R-:W-:-:S03]  /*1fb0*/  IMAD.MOV.U32 R136, RZ, RZ, R7 ;  /* 0x000000ffff887224 */ /* 0x020fc600078e0007 */
[----:B------:R-:W-:Y:S01]  /*1fc0*/  ISETP.NE.AND.EX P1, PT, RZ, c[0x0][0x37c], PT, P0 ;  /* 0x0000df00ff007a0c */ /* 0x000fe20003f25300 */
[----:B------:R-:W-:-:S12]  /*1fd0*/  IMAD.MOV.U32 R0, RZ, RZ, c[0x0][0x228] ;  /* 0x00008a00ff007624 */ /* 0x000fd800078e00ff */
[----:B-1----:R-:W-:-:S04]  /*1fe0*/  @P1 LEA R2, P0, R17, c[0x0][0x378], 0x2 ;  /* 0x0000de0011021a11 */ /* 0x002fc800078010ff */
[----:B------:R-:W-:-:S05]  /*1ff0*/  @P1 LEA.HI.X R3, R17, c[0x0][0x37c], R18, 0x2, P0 ;  /* 0x0000df0011031a11 */ /* 0x000fca00000f1412 */
[----:B------:R1:W5:Y:S01]  /*2000*/  @P1 LDG.E R136, [R2.64] ;  /* 0x0000000602881981 */ /* 0x000362000c1e1900 */
[----:B------:R-:W-:Y:S01]  /*2010*/  IMAD.IADD R6, R7, 0x1, -R148 ;  /* 0x0000000107067824 */ /* 0x000fe200078e0a94 */
[----:B------:R-:W-:Y:S01]  /*2020*/  BSSY B0, `(.L_x_175) ;  /* 0x0000030000007945 */ /* 0x000fe20003800000 */
[C---:B-1----:R-:W-:Y:S02]  /*2030*/  LOP3.LUT R2, R9.reuse, 0xff000000, RZ, 0xc0, !PT ;  /* 0xff00000009027812 */ /* 0x042fe400078ec0ff */
[----:B------:R-:W-:Y:S01]  /*2040*/  LOP3.LUT R3, R9, 0xff0000, RZ, 0xc0, !PT ;  /* 0x00ff000009037812 */ /* 0x000fe200078ec0ff */
[----:B--2---:R-:W-:Y:S01]  /*2050*/  @P5 IMAD.IADD R0, R4, 0x1, -R5 ;  /* 0x0000000104005824 */ /* 0x004fe200078e0a05 */
[----:B------:R-:W-:-:S03]  /*2060*/  SHF.R.U32.HI R4, RZ, 0x8, R2 ;  /* 0x00000008ff047819 */ /* 0x000fc60000011602 */
[----:B------:R-:W-:Y:S01]  /*2070*/  IMAD.IADD R163, R6, 0x1, R0 ;  /* 0x0000000106a37824 */ /* 0x000fe200078e0200 */
[----:B------:R-:W-:-:S04]  /*2080*/  LEA.HI R4, R3, R4, RZ, 0x10 ;  /* 0x0000000403047211 */ /* 0x000fc800078f80ff */
[----:B------:R-:W-:Y:S02]  /*2090*/  SHF.R.U32.HI R5, RZ, 0x10, R4 ;  /* 0x00000010ff057819 */ /* 0x000fe40000011604 */
[----:B------:R-:W-:Y:S02]  /*20a0*/  LOP3.LUT R14, R4, 0xff, RZ, 0xc0, !PT ;  /* 0x000000ff040e7812 */ /* 0x000fe400078ec0ff */
[C---:B------:R-:W-:Y:S01]  /*20b0*/  IADD3 R2, R163.reuse, 0x2f, RZ ;  /* 0x0000002fa3027810 */ /* 0x040fe20007ffe0ff */
[----:B------:R1:W-:Y:S01]  /*20c0*/  STL [R1+0x18], R5 ;  /* 0x0000180501007387 */ /* 0x0003e20000100800 */
[----:B------:R-:W-:Y:S02]  /*20d0*/  ISETP.GE.AND P0, PT, R163, 0x1, PT ;  /* 0x00000001a300780c */ /* 0x000fe40003f06270 */
[----:B------:R-:W-:Y:S01]  /*20e0*/  ISETP.NE.AND P1, PT, R5, RZ, PT ;  /* 0x000000ff0500720c */ /* 0x000fe20003f25270 */
[----:B------:R1:W-:Y:S01]  /*20f0*/  STL [R1+0x50], R14 ;  /* 0x0000500e01007387 */ /* 0x0003e20000100800 */
[----:B------:R-:W-:-:S02]  /*2100*/  IMAD.HI R2, R2, 0x2aaaaaab, RZ ;  /* 0x2aaaaaab02027827 */ /* 0x000fc400078e02ff */
[----:B------:R-:W-:-:S03]  /*2110*/  SEL R135, R5, c[0x0][0x338], P1 ;  /* 0x0000ce0005877a07 */ /* 0x000fc60000800000 */
[----:B------:R-:W-:-:S04]  /*2120*/  SHF.R.U32.HI R3, RZ, 0x1f, R2 ;  /* 0x0000001fff037819 */ /* 0x000fc80000011602 */
[----:B------:R-:W-:Y:S01]  /*2130*/  LEA.HI.SX32 R137, R2, R3, 0x1d ;  /* 0x0000000302897211 */ /* 0x000fe200078feaff */
[----:B------:R-:W-:Y:S01]  /*2140*/  IMAD.MOV.U32 R2, RZ, RZ, RZ ;  /* 0x000000ffff027224 */ /* 0x000fe200078e00ff */
[----:B------:R-:W-:Y:S05]  /*2150*/  @!P0 BRA `(.L_x_176) ;  /* 0x000001c000008947 */ /* 0x000fea0003800000 */
        /* <DEDUP_REMOVED lines=11> */
[----:B------:R-:W-:Y:S02]  /*2210*/  IMAD.MOV.U32 R4, RZ, RZ, RZ ;  /* 0x000000ffff047224 */ /* 0x000fe400078e00ff */
        /* <DEDUP_REMOVED lines=16> */
.L_x_176:
[----:B------:R-:W-:Y:S05]  /*2320*/  BSYNC B0 ;  /* 0x0000000000007941 */ /* 0x000fea0003800000 */
.L_x_175:
[----:B------:R-:W-:Y:S01]  /*2330*/  IMAD R3, R14, R2, RZ ;  /* 0x000000020e037224 */ /* 0x000fe200078e02ff */
[----:B------:R-:W-:-:S03]  /*2340*/  SHF.R.S32.HI R101, RZ, 0x1f, R100 ;  /* 0x0000001fff657819 */ /* 0x000fc60000011464 */
[C---:B------:R-:W-:Y:S02]  /*2350*/  IMAD.IADD R2, R3.reuse, 0x1, R2 ;  /* 0x0000000103027824 */ /* 0x040fe400078e0202 */
[----:B------:R-:W-:-:S03]  /*2360*/  IMAD R3, R3, 0x30, -R6 ;  /* 0x0000003003037824 */ /* 0x000fc600078e0a06 */
[----:B------:R-:W-:Y:S02]  /*2370*/  IMNMX R2, R137, R2, PT ;  /* 0x0000000289027217 */ /* 0x000fe40003800200 */
[----:B------:R-:W-:-:S03]  /*2380*/  IMNMX R3, RZ, R3, !PT ;  /* 0x00000003ff037217 */ /* 0x000fc60007800200 */
[----:B------:R-:W-:Y:S02]  /*2390*/  IMAD R2, R2, 0x30, -R6 ;  /* 0x0000003002027824 */ /* 0x000fe400078e0a06 */
[----:B-1----:R-:W-:-:S03]  /*23a0*/  IMAD.WIDE.U32 R4, R3, -0x55555555, RZ ;  /* 0xaaaaaaab03047825 */ /* 0x002fc600078e00ff */
[----:B------:R-:W-:Y:S02]  /*23b0*/  IMNMX R2, R2, R0, PT ;  /* 0x0000000002027217 */ /* 0x000fe40003800200 */
[----:B------:R-:W-:Y:S02]  /*23c0*/  SHF.R.U32.HI R130, RZ, 0x5, R5 ;  /* 0x00000005ff827819 */ /* 0x000fe40000011605 */
[----:B------:R-:W-:-:S13]  /*23d0*/  ISETP.GT.AND P0, PT, R2, R3, PT ;  /* 0x000000030200720c */ /* 0x000fda0003f04270 */
[----:B------:R-:W-:Y:S01]  /*23e0*/  @P0 IADD3 R3, R2, 0x2f, RZ ;  /* 0x0000002f02030810 */ /* 0x000fe20007ffe0ff */
[----:B------:R-:W-:-:S04]  /*23f0*/  IMAD.MOV.U32 R2, RZ, RZ, R130 ;  /* 0x000000ffff027224 */ /* 0x000fc800078e0082 */
[----:B------:R-:W-:-:S05]  /*2400*/  @P0 IMAD.HI R3, R3, 0x2aaaaaab, RZ ;  /* 0x2aaaaaab03030827 */ /* 0x000fca00078e02ff */
[----:B------:R-:W-:-:S04]  /*2410*/  @P0 SHF.R.U32.HI R4, RZ, 0x1f, R3 ;  /* 0x0000001fff040819 */ /* 0x000fc80000011603 */
[----:B------:R-:W-:-:S04]  /*2420*/  @P0 LEA.HI.SX32 R2, R3, R4, 0x1d ;  /* 0x0000000403020211 */ /* 0x000fc800078feaff */
[----:B------:R-:W-:-:S13]  /*2430*/  ISETP.GT.AND P0, PT, R2, R130, PT ;  /* 0x000000820200720c */ /* 0x000fda0003f04270 */
[----:B------:R-:W-:Y:S05]  /*2440*/  @!P0 BRA `(.L_x_177) ;  /* 0x0000501000008947 */ /* 0x000fea0003800000 */
[----:B------:R-:W2:Y:S01]  /*2450*/  LDL R8, [R1] ;  /* 0x0000000001087983 */ /* 0x000ea20000100800 */
[----:B------:R-:W-:-:S04]  /*2460*/  ISETP.NE.U32.AND P0, PT, RZ, c[0x0][0x340], PT ;  /* 0x0000d000ff007a0c */ /* 0x000fc80003f05070 */
[----:B------:R-:W-:-:S13]  /*2470*/  ISETP.NE.AND.EX P3, PT, RZ, c[0x0][0x344], PT, P0 ;  /* 0x0000d100ff007a0c */ /* 0x000fda0003f65300 */
[----:B------:R-:W-:-:S05]  /*2480*/  @P3 IMAD.WIDE R4, R17, R13, c[0x0][0x340] ;  /* 0x0000d00011043625 */ /* 0x000fca00078e020d */
[----:B------:R1:W3:Y:S01]  /*2490*/  @P3 LDG.E R11, [R4.64] ;  /* 0x00000006040b3981 */ /* 0x0002e2000c1e1900 */
[----:B------:R-:W-:Y:S01]  /*24a0*/  SHF.R.S32.HI R3, RZ, 0x1f, R12 ;  /* 0x0000001fff037819 */ /* 0x000fe2000001140c */
[----:B------:R-:W-:Y:S01]  /*24b0*/  IMAD.MOV.U32 R138, RZ, RZ, 0x30 ;  /* 0x00000030ff8a7424 */ /* 0x000fe200078e00ff */
[----:B------:R-:W-:Y:S01]  /*24c0*/  IADD3 R129, P0, R243, R12, RZ ;  /* 0x0000000cf3817210 */ /* 0x000fe20007f1e0ff */
[----:B------:R-:W-:Y:S01]  /*24d0*/  IMAD.IADD R10, R7, 0x1, R147 ;  /* 0x00000001070a7824 */ /* 0x000fe200078e0293 */
[----:B------:R-:W-:Y:S01]  /*24e0*/  IADD3 R32, R2, -0x1, RZ ;  /* 0xffffffff02207810 */ /* 0x000fe20007ffe0ff */
[C---:B------:R-:W-:Y:S01]  /*24f0*/  IMAD R162, R138.reuse, c[0x0][0x23c], RZ ;  /* 0x00008f008aa27a24 */ /* 0x040fe200078e02ff */
[----:B------:R-:W-:Y:S01]  /*2500*/  LEA.HI.X.SX32 R132, R243, R3, 0x1, P0 ;  /* 0x00000003f3847211 */ /* 0x000fe200000f0eff */
[----:B------:R-:W-:Y:S01]  /*2510*/  IMAD.WIDE.U32 R144, R138, c[0x0][0x238], RZ ;  /* 0x00008e008a907a25 */ /* 0x000fe200078e00ff */
[----:B------:R-:W-:Y:S02]  /*2520*/  SEL R13, R18, RZ, !P5 ;  /* 0x000000ff120d7207 */ /* 0x000fe40006800000 */
[----:B------:R-:W-:Y:S01]  /*2530*/  SEL R14, R17, RZ, !P5 ;  /* 0x000000ff110e7207 */ /* 0x000fe20006800000 */
[----:B------:R-:W-:Y:S01]  /*2540*/  IMAD R3, R132, c[0x0][0x238], RZ ;  /* 0x00008e0084037a24 */ /* 0x000fe200078e02ff */
[----:B------:R-:W-:Y:S01]  /*2550*/  ISETP.GE.AND P6, PT, R250, c[0x0][0x1d4], PT ;  /* 0x00007500fa007a0c */ /* 0x000fe20003fc6270 */
[----:B------:R-:W-:Y:S01]  /*2560*/  IMAD.IADD R162, R145, 0x1, R162 ;  /* 0x0000000191a27824 */ /* 0x000fe200078e02a2 */
[----:B------:R-:W-:Y:S01]  /*2570*/  ISETP.GE.AND P5, PT, R252, c[0x0][0x1d4], PT ;  /* 0x00007500fc007a0c */ /* 0x000fe20003fa6270 */
[----:B------:R-:W-:Y:S01]  /*2580*/  IMAD R3, R129, c[0x0][0x23c], R3 ;  /* 0x00008f0081037a24 */ /* 0x000fe200078e0203 */
[----:B------:R-:W-:Y:S01]  /*2590*/  SHF.R.S32.HI R12, RZ, 0x1f, R10 ;  /* 0x0000001fff0c7819 */ /* 0x000fe2000001140a */
[----:B------:R-:W-:Y:S01]  /*25a0*/  IMAD.MOV.U32 R166, RZ, RZ, c[0x0][0x238] ;  /* 0x00008e00ffa67624 */ /* 0x000fe200078e00ff */
[C---:B------:R-:W-:Y:S01]  /*25b0*/  IADD3 R27, R100.reuse, 0x20, RZ ;  /* 0x00000020641b7810 */ /* 0x040fe20007ffe0ff */
[----:B------:R-:W-:Y:S01]  /*25c0*/  IMAD.MOV.U32 R161, RZ, RZ, 0x5 ;  /* 0x00000005ffa17424 */ /* 0x000fe200078e00ff */
[----:B------:R-:W-:Y:S01]  /*25d0*/  IADD3 R26, R100, 0x10, RZ ;  /* 0x00000010641a7810 */ /* 0x000fe20007ffe0ff */
[----:B------:R-:W-:Y:S01]  /*25e0*/  IMAD.MOV.U32 R167, RZ, RZ, c[0x0][0x27c] ;  /* 0x00009f00ffa77624 */ /* 0x000fe200078e00ff */
[----:B------:R-:W-:Y:S01]  /*25f0*/  SHF.R.S32.HI R107, RZ, 0x1f, R106 ;  /* 0x0000001fff6b7819 */ /* 0x000fe2000001146a */
[----:B------:R-:W-:Y:S01]  /*2600*/  IMAD.WIDE.U32 R164, R242, c[0x0][0x1e0], RZ ;  /* 0x00007800f2a47a25 */ /* 0x000fe200078e00ff */
[----:B------:R-:W-:-:S02]  /*2610*/  SHF.L.U64.HI R161, R166, R161, c[0x0][0x23c] ;  /* 0x00008f00a6a17619 */ /* 0x000fc400000102a1 */
[----:B-----5:R-:W-:Y:S01]  /*2620*/  SHF.R.S32.HI R31, RZ, 0x1f, R136 ;  /* 0x0000001fff1f7819 */ /* 0x020fe20000011488 */
[----:B-1----:R-:W-:-:S04]  /*2630*/  IMAD.WIDE.U32 R4, R129, c[0x0][0x238], R250 ;  /* 0x00008e0081047a25 */ /* 0x002fc800078e00fa */
[----:B------:R-:W-:Y:S01]  /*2640*/  IMAD.IADD R3, R5, 0x1, R3 ;  /* 0x0000000105037824 */ /* 0x000fe200078e0203 */
[----:B------:R-:W-:Y:S01]  /*2650*/  MOV R2, R4 ;  /* 0x0000000400027202 */ /* 0x000fe20000000f00 */
[----:B------:R-:W-:Y:S02]  /*2660*/  IMAD R5, R32, -0x30, R0 ;  /* 0xffffffd020057824 */ /* 0x000fe400078e0200 */
[----:B------:R-:W-:Y:S02]  /*2670*/  IMAD R4, R13, c[0x0][0x248], RZ ;  /* 0x000092000d047a24 */ /* 0x000fe400078e02ff */
[----:B------:R-:W-:Y:S01]  /*2680*/  IMAD.WIDE.U32 R2, R16, c[0x0][0x240], R2 ;  /* 0x0000900010027a25 */ /* 0x000fe200078e0002 */
[----:B------:R-:W-:-:S03]  /*2690*/  IMNMX R5, R5, 0x30, PT ;  /* 0x0000003005057817 */ /* 0x000fc60003800200 */
[----:B------:R-:W-:Y:S02]  /*26a0*/  IMAD R3, R16, c[0x0][0x244], R3 ;  /* 0x0000910010037a24 */ /* 0x000fe400078e0203 */
[----:B------:R-:W-:Y:S02]  /*26b0*/  IMAD.IADD R6, R5, 0x1, -R243 ;  /* 0x0000000105067824 */ /* 0x000fe400078e0af3 */
[C---:B------:R-:W-:Y:S02]  /*26c0*/  IMAD R4, R14.reuse, c[0x0][0x24c], R4 ;  /* 0x000093000e047a24 */ /* 0x040fe400078e0204 */
[----:B------:R-:W-:Y:S01]  /*26d0*/  IMAD.WIDE.U32 R98, R14, c[0x0][0x248], R2 ;  /* 0x000092000e627a25 */ /* 0x000fe200078e0002 */
[----:B------:R-:W-:Y:S02]  /*26e0*/  ISETP.GE.AND P1, PT, R6, 0x1, PT ;  /* 0x000000010600780c */ /* 0x000fe40003f26270 */
[----:B------:R-:W-:Y:S01]  /*26f0*/  SHF.R.S32.HI R3, RZ, 0x1f, R32 ;  /* 0x0000001fff037819 */ /* 0x000fe20000011420 */
[----:B------:R-:W-:Y:S01]  /*2700*/  IMAD R2, R162, R32, RZ ;  /* 0x00000020a2027224 */ /* 0x000fe200078e02ff */
[----:B------:R-:W-:Y:S01]  /*2710*/  IADD3 R89, R99, R4, RZ ;  /* 0x0000000463597210 */ /* 0x000fe20007ffe0ff */
[----:B------:R-:W-:Y:S01]  /*2720*/  IMAD.MOV.U32 R88, RZ, RZ, R98 ;  /* 0x000000ffff587224 */ /* 0x000fe200078e0062 */
[----:B------:R-:W-:Y:S01]  /*2730*/  ISETP.GT.AND P0, PT, R6, 0x20, PT ;  /* 0x000000200600780c */ /* 0x000fe20003f04270 */
[----:B------:R-:W-:-:S02]  /*2740*/  IMAD R2, R3, R144, R2 ;  /* 0x0000009003027224 */ /* 0x000fc400078e0202 */
[----:B------:R-:W-:-:S04]  /*2750*/  IMAD.WIDE.U32 R4, R32, R144, R88 ;  /* 0x0000009020047225 */ /* 0x000fc800078e0058 */
[----:B------:R-:W-:Y:S01]  /*2760*/  @P1 SHF.L.U32 R6, R241, 0x1, RZ ;  /* 0x00000001f1061819 */ /* 0x000fe200000006ff */
[----:B------:R-:W-:Y:S01]  /*2770*/  IMAD.SHL.U32 R166, R166, 0x20, RZ ;  /* 0x00000020a6a67824 */ /* 0x000fe200078e00ff */
[----:B------:R-:W-:Y:S01]  /*2780*/  IADD3 R7, R5, R2, RZ ;  /* 0x0000000205077210 */ /* 0x000fe20007ffe0ff */
[----:B------:R-:W-:Y:S01]  /*2790*/  IMAD R5, R12, c[0x0][0x1e0], RZ ;  /* 0x000078000c057a24 */ /* 0x000fe200078e02ff */
[----:B------:R-:W-:-:S03]  /*27a0*/  @P1 LEA R2, P2, R4, c[0x0][0x220], 0x1 ;  /* 0x0000880004021a11 */ /* 0x000fc600078408ff */
[----:B------:R-:W-:Y:S01]  /*27b0*/  IMAD R5, R10, c[0x0][0x1e4], R5 ;  /* 0x000079000a057a24 */ /* 0x000fe200078e0205 */
[----:B------:R-:W-:Y:S02]  /*27c0*/  @P1 LEA.HI.X R3, R4, c[0x0][0x224], R7, 0x1, P2 ;  /* 0x0000890004031a11 */ /* 0x000fe400010f0c07 */
[----:B------:R-:W-:-:S03]  /*27d0*/  ISETP.NE.AND P2, PT, R15, RZ, PT ;  /* 0x000000ff0f00720c */ /* 0x000fc60003f45270 */
[----:B------:R-:W-:Y:S01]  /*27e0*/  @!PT LDS RZ, [RZ] ;  /* 0x00000000fffff984 */ /* 0x000fe20000000800 */
[----:B------:R-:W-:Y:S01]  /*27f0*/  @!PT LDS RZ, [RZ] ;  /* 0x00000000fffff984 */ /* 0x000fe20000000800 */
[----:B------:R-:W-:Y:S01]  /*2800*/  @!PT LDS RZ, [RZ] ;  /* 0x00000000fffff984 */ /* 0x000fe20000000800 */
[----:B------:R1:W-:Y:S04]  /*2810*/  @P1 LDGSTS.E.BYPASS.LTC128B.128 [R6+0x3c80], [R2.64], !P6 ;  /* 0x03c8000002061fae */ /* 0x0003e8000f101d46 */
[----:B------:R1:W-:Y:S01]  /*2820*/  @P1 LDGSTS.E.BYPASS.LTC128B.128 [R6+0x4880], [R2.64+0x40], !P5 ;  /* 0x0488004002061fae */ /* 0x0003e2000e901d46 */
[----:B--2---:R-:W-:Y:S01]  /*2830*/  ISETP.GE.AND P4, PT, R8, c[0x0][0x1d4], PT ;  /* 0x0000750008007a0c */ /* 0x004fe20003f86270 */
[----:B------:R-:W-:-:S04]  /*2840*/  IMAD.WIDE.U32 R8, R10, c[0x0][0x1e0], RZ ;  /* 0x000078000a087a25 */ /* 0x000fc800078e00ff */
[----:B------:R-:W-:-:S08]  /*2850*/  IMAD.IADD R5, R9, 0x1, R5 ;  /* 0x0000000109057824 */ /* 0x000fd000078e0205 */
[----:B------:R1:W-:Y:S02]  /*2860*/  @P1 LDGSTS.E.BYPASS.LTC128B.128 [R6+0x5480], [R2.64+0x80], !P4 ;  /* 0x0548008002061fae */ /* 0x0003e4000e101d46 */
[----:B-1----:R-:W-:Y:S02]  /*2870*/  @P0 IADD3 R3, P1, R166, R4, RZ ;  /* 0x00000004a6030210 */ /* 0x002fe40007f3e0ff */
[----:B------:R-:W-:Y:S02]  /*2880*/  @P0 SHF.L.U32 R6, R241, 0x1, RZ ;  /* 0x00000001f1060819 */ /* 0x000fe400000006ff */
[----:B------:R-:W-:Y:S01]  /*2890*/  MOV R4, R8 ;  /* 0x0000000800047202 */ /* 0x000fe20000000f00 */
[----:B------:R-:W-:Y:S01]  /*28a0*/  @P0 IMAD.X R7, R7, 0x1, R161, P1 ;  /* 0x0000000107070824 */ /* 0x000fe200008e06a1 */
[----:B------:R-:W-:-:S03]  /*28b0*/  @P0 LEA R2, P1, R3, c[0x0][0x220], 0x1 ;  /* 0x0000880003020a11 */ /* 0x000fc600078208ff */
[C---:B------:R-:W-:Y:S01]  /*28c0*/  IMAD.WIDE.U32 R4, R16.reuse, c[0x0][0x1e8], R4 ;  /* 0x00007a0010047a25 */ /* 0x040fe200078e0004 */
[----:B------:R-:W-:Y:S02]  /*28d0*/  @P0 LEA.HI.X R3, R3, c[0x0][0x224], R7, 0x1, P1 ;  /* 0x0000890003030a11 */ /* 0x000fe400008f0c07 */
[----:B---3--:R-:W-:Y:S01]  /*28e0*/  @P3 SHF.R.S32.HI R7, RZ, 0x1f, R11 ;  /* 0x0000001fff073819 */ /* 0x008fe2000001140b */
[----:B------:R-:W-:Y:S01]  /*28f0*/  @!P3 IMAD.MOV.U32 R11, RZ, RZ, R17 ;  /* 0x000000ffff0bb224 */ /* 0x000fe200078e0011 */
[----:B------:R-:W-:Y:S01]  /*2900*/  @!P3 MOV R7, R18 ;  /* 0x000000120007b202 */ /* 0x000fe20000000f00 */
[----:B------:R1:W-:Y:S01]  /*2910*/  @P0 LDGSTS.E.BYPASS.LTC128B.128 [R6+0x4480], [R2.64], !P6 ;  /* 0x0448000002060fae */ /* 0x0003e2000f101d46 */
[----:B------:R-:W-:Y:S01]  /*2920*/  IMAD R5, R16, c[0x0][0x1ec], R5 ;  /* 0x00007b0010057a24 */ /* 0x000fe200078e0205 */
[----:B------:R-:W-:Y:S02]  /*2930*/  ISETP.GE.AND P1, PT, R26, c[0x0][0x27c], PT ;  /* 0x00009f001a007a0c */ /* 0x000fe40003f26270 */
[----:B------:R1:W-:Y:S01]  /*2940*/  @P0 LDGSTS.E.BYPASS.LTC128B.128 [R6+0x5080], [R2.64+0x40], !P5 ;  /* 0x0508004002060fae */ /* 0x0003e2000e901d46 */
[----:B------:R-:W-:-:S02]  /*2950*/  SEL R25, R7, RZ, !P2 ;  /* 0x000000ff07197207 */ /* 0x000fc40005000000 */
[----:B------:R-:W-:Y:S01]  /*2960*/  SEL R18, R11, RZ, !P2 ;  /* 0x000000ff0b127207 */ /* 0x000fe20005000000 */
[----:B------:R1:W-:Y:S01]  /*2970*/  @P0 LDGSTS.E.BYPASS.LTC128B.128 [R6+0x5c80], [R2.64+0x80], !P4 ;  /* 0x05c8008002060fae */ /* 0x0003e2000e101d46 */
[----:B------:R-:W-:Y:S02]  /*2980*/  ISETP.GE.AND P0, PT, R100, c[0x0][0x27c], PT ;  /* 0x00009f0064007a0c */ /* 0x000fe40003f06270 */
[----:B------:R-:W-:Y:S01]  /*2990*/  ISETP.GE.AND P2, PT, R27, c[0x0][0x27c], PT ;  /* 0x00009f001b007a0c */ /* 0x000fe20003f46270 */
[----:B------:R-:W-:Y:S01]  /*29a0*/  IMAD.WIDE.U32 R78, R18, c[0x0][0x1f0], R4 ;  /* 0x00007c00124e7a25 */ /* 0x000fe200078e0004 */
[----:B------:R-:W0:Y:S01]  /*29b0*/  LDGDEPBAR ;  /* 0x00000000000079af */ /* 0x000e220000000000 */
[----:B------:R-:W-:Y:S01]  /*29c0*/  WARPSYNC 0xffffffff ;  /* 0xffffffff00007948 */ /* 0x000fe20003800000 */
[----:B------:R-:W-:Y:S02]  /*29d0*/  SHF.L.U32 R7, R167, 0x1, RZ ;  /* 0x00000001a7077819 */ /* 0x000fe400000006ff */
[----:B-1----:R-:W-:Y:S01]  /*29e0*/  SHF.R.S32.HI R6, RZ, 0x1f, R242 ;  /* 0x0000001fff067819 */ /* 0x002fe200000114f2 */
[----:B------:R-:W-:-:S04]  /*29f0*/  IMAD R3, R25, c[0x0][0x1f0], RZ ;  /* 0x00007c0019037a24 */ /* 0x000fc800078e02ff */
[----:B------:R-:W-:Y:S02]  /*2a00*/  IMAD R2, R6, c[0x0][0x1e0], RZ ;  /* 0x0000780006027a24 */ /* 0x000fe400078e02ff */
[----:B------:R-:W-:Y:S02]  /*2a10*/  IMAD R3, R18, c[0x0][0x1f4], R3 ;  /* 0x00007d0012037a24 */ /* 0x000fe400078e0203 */
[----:B------:R-:W-:-:S03]  /*2a20*/  IMAD R2, R242, c[0x0][0x1e4], R2 ;  /* 0x00007900f2027a24 */ /* 0x000fc600078e0202 */
[----:B------:R-:W-:Y:S01]  /*2a30*/  IADD3 R80, R79, R3, RZ ;  /* 0x000000034f507210 */ /* 0x000fe20007ffe0ff */
[----:B------:R-:W-:Y:S02]  /*2a40*/  IMAD.IADD R131, R165, 0x1, R2 ;  /* 0x00000001a5837824 */ /* 0x000fe400078e0202 */
[----:B------:R-:W2:Y:S01]  /*2a50*/  LDL R37, [R1+0x44] ;  /* 0x0000440001257983 */ /* 0x000ea20000100800 */
[----:B------:R-:W-:Y:S01]  /*2a60*/  IMAD.WIDE.U32 R2, R16, c[0x0][0x260], R250 ;  /* 0x0000980010027a25 */ /* 0x000fe200078e00fa */
[----:B------:R-:W-:Y:S02]  /*2a70*/  IADD3 R134, P3, R242, R10, RZ ;  /* 0x0000000af2867210 */ /* 0x000fe40007f7e0ff */
[----:B------:R-:W3:Y:S01]  /*2a80*/  LDL R36, [R1+0x4c] ;  /* 0x00004c0001247983 */ /* 0x000ee20000100800 */
[----:B------:R-:W-:Y:S01]  /*2a90*/  IMAD R3, R16, c[0x0][0x264], R3 ;  /* 0x0000990010037a24 */ /* 0x000fe200078e0203 */
[C---:B------:R-:W-:Y:S01]  /*2aa0*/  IADD3 R21, -R7.reuse, c[0x0][0x1d4], RZ ;  /* 0x0000750007157a10 */ /* 0x040fe20007ffe1ff */
[----:B------:R-:W-:Y:S01]  /*2ab0*/  IMAD R9, R6, c[0x0][0x290], RZ ;  /* 0x0000a40006097a24 */ /* 0x000fe200078e02ff */
[----:B------:R-:W4:Y:S01]  /*2ac0*/  LDL R35, [R1+0x48] ;  /* 0x0000480001237983 */ /* 0x000f220000100800 */
[----:B------:R-:W-:Y:S01]  /*2ad0*/  IMAD.WIDE.U32 R82, R14, c[0x0][0x268], R2 ;  /* 0x00009a000e527a25 */ /* 0x000fe200078e0002 */
[----:B------:R-:W-:-:S02]  /*2ae0*/  SEL R19, R7, R21, !P0 ;  /* 0x0000001507137207 */ /* 0x000fc40004000000 */
[CC--:B------:R-:W-:Y:S01]  /*2af0*/  SEL R20, R7.reuse, R21.reuse, !P1 ;  /* 0x0000001507147207 */ /* 0x0c0fe20004800000 */
[----:B------:R-:W-:Y:S01]  /*2b00*/  IMAD R2, R6, c[0x0][0x280], RZ ;  /* 0x0000a00006027a24 */ /* 0x000fe200078e02ff */
[----:B------:R-:W-:Y:S01]  /*2b10*/  SEL R21, R7, R21, !P2 ;  /* 0x0000001507157207 */ /* 0x000fe20005000000 */
[----:B------:R-:W-:Y:S01]  /*2b20*/  IMAD R4, R13, c[0x0][0x268], RZ ;  /* 0x00009a000d047a24 */ /* 0x000fe200078e02ff */
[----:B------:R-:W-:Y:S01]  /*2b30*/  SEL R13, RZ, c[0x0][0x27c], !P0 ;  /* 0x00009f00ff0d7a07 */ /* 0x000fe20004000000 */
[----:B------:R-:W-:Y:S02]  /*2b40*/  IMAD R8, R242, c[0x0][0x284], R2 ;  /* 0x0000a100f2087a24 */ /* 0x000fe400078e0202 */
[----:B------:R-:W-:-:S04]  /*2b50*/  IMAD.WIDE.U32 R2, R16, c[0x0][0x210], R100 ;  /* 0x0000840010027a25 */ /* 0x000fc800078e0064 */
[----:B------:R-:W-:Y:S01]  /*2b60*/  IMAD.X R133, R12, 0x1, R6, P3 ;  /* 0x000000010c857824 */ /* 0x000fe200018e0606 */
[----:B------:R-:W-:Y:S01]  /*2b70*/  ULDC.U8 UR4, c[0x0][0x298] ;  /* 0x0000a60000047ab9 */ /* 0x000fe20000000000 */
[----:B------:R-:W-:Y:S01]  /*2b80*/  IMAD R11, R16, c[0x0][0x214], R3 ;  /* 0x00008500100b7a24 */ /* 0x000fe200078e0203 */
[----:B------:R-:W-:Y:S01]  /*2b90*/  ISETP.GE.AND P3, PT, R167, 0x1, PT ;  /* 0x00000001a700780c */ /* 0x000fe20003f66270 */
[----:B------:R-:W-:-:S04]  /*2ba0*/  IMAD.WIDE.U32 R6, R242, c[0x0][0x290], R106 ;  /* 0x0000a400f2067a25 */ /* 0x000fc800078e006a */
[C---:B------:R-:W-:Y:S02]  /*2bb0*/  IMAD R12, R242.reuse, c[0x0][0x294], R9 ;  /* 0x0000a500f20c7a24 */ /* 0x040fe400078e0209 */
[----:B------:R-:W-:-:S04]  /*2bc0*/  IMAD.WIDE.U32 R16, R242, c[0x0][0x290], R100 ;  /* 0x0000a400f2107a25 */ /* 0x000fc800078e0064 */
[----:B------:R-:W-:Y:S02]  /*2bd0*/  IMAD R34, R14, c[0x0][0x26c], R4 ;  /* 0x00009b000e227a24 */ /* 0x000fe400078e0204 */
[----:B------:R-:W-:-:S04]  /*2be0*/  IMAD.WIDE.U32 R4, R242, c[0x0][0x280], R106 ;  /* 0x0000a000f2047a25 */ /* 0x000fc800078e006a */
[----:B------:R-:W-:-:S04]  /*2bf0*/  IMAD.WIDE.U32 R14, R242, c[0x0][0x280], R100 ;  /* 0x0000a000f20e7a25 */ /* 0x000fc800078e0064 */
[----:B------:R-:W-:Y:S02]  /*2c00*/  IMAD.IADD R7, R7, 0x1, R12 ;  /* 0x0000000107077824 */ /* 0x000fe400078e020c */
[----:B------:R-:W-:Y:S01]  /*2c10*/  IMAD.IADD R3, R12, 0x1, R17 ;  /* 0x000000010c037824 */ /* 0x000fe200078e0211 */
[----:B------:R-:W-:Y:S01]  /*2c20*/  IADD3 R12, R100, R13, RZ ;  /* 0x0000000d640c7210 */ /* 0x000fe20007ffe0ff */
[----:B------:R-:W-:Y:S01]  /*2c30*/  IMAD.IADD R9, R5, 0x1, R8 ;  /* 0x0000000105097824 */ /* 0x000fe200078e0208 */
[----:B------:R-:W-:Y:S01]  /*2c40*/  SEL R13, RZ, c[0x0][0x27c], !P1 ;  /* 0x00009f00ff0d7a07 */ /* 0x000fe20004800000 */
[----:B------:R-:W-:Y:S02]  /*2c50*/  IMAD.IADD R5, R8, 0x1, R15 ;  /* 0x0000000108057824 */ /* 0x000fe400078e020f */
[----:B------:R-:W-:Y:S02]  /*2c60*/  IMAD.MOV.U32 R10, RZ, RZ, R2 ;  /* 0x000000ffff0a7224 */ /* 0x000fe400078e0002 */
[----:B------:R-:W-:-:S02]  /*2c70*/  IMAD.MOV.U32 R8, RZ, RZ, R4 ;  /* 0x000000ffff087224 */ /* 0x000fc400078e0004 */
[----:B------:R-:W-:Y:S01]  /*2c80*/  IMAD.MOV.U32 R4, RZ, RZ, R14 ;  /* 0x000000ffff047224 */ /* 0x000fe200078e000e */
[----:B------:R-:W-:Y:S01]  /*2c90*/  SHF.R.S32.HI R14, RZ, 0x1f, R12 ;  /* 0x0000001fff0e7819 */ /* 0x000fe2000001140c */
[----:B------:R-:W-:Y:S01]  /*2ca0*/  IMAD.MOV.U32 R2, RZ, RZ, R16 ;  /* 0x000000ffff027224 */ /* 0x000fe200078e0010 */
[----:B------:R-:W-:Y:S01]  /*2cb0*/  SEL R16, RZ, c[0x0][0x27c], !P2 ;  /* 0x00009f00ff107a07 */ /* 0x000fe20005000000 */
[----:B------:R-:W-:Y:S01]  /*2cc0*/  IMAD.IADD R13, R26, 0x1, R13 ;  /* 0x000000011a0d7824 */ /* 0x000fe200078e020d */
[CC--:B------:R-:W-:Y:S02]  /*2cd0*/  LEA.HI R15, R14.reuse, R12.reuse, RZ, 0x3 ;  /* 0x0000000c0e0f7211 */ /* 0x0c0fe400078f18ff */
[----:B------:R-:W-:Y:S01]  /*2ce0*/  LEA.HI R23, R14, R12, RZ, 0x5 ;  /* 0x0000000c0e177211 */ /* 0x000fe200078f28ff */
[----:B------:R-:W-:Y:S01]  /*2cf0*/  IMAD.IADD R12, R27, 0x1, R16 ;  /* 0x000000011b0c7824 */ /* 0x000fe200078e0210 */
[----:B------:R-:W-:Y:S02]  /*2d00*/  SHF.R.S32.HI R16, RZ, 0x1f, R13 ;  /* 0x0000001fff107819 */ /* 0x000fe4000001140d */
[----:B------:R-:W-:-:S02]  /*2d10*/  SHF.R.S32.HI R17, RZ, 0x1f, R19 ;  /* 0x0000001fff117819 */ /* 0x000fc40000011413 */
[CC--:B------:R-:W-:Y:S02]  /*2d20*/  LEA.HI R14, R16.reuse, R13.reuse, RZ, 0x3 ;  /* 0x0000000d100e7211 */ /* 0x0c0fe400078f18ff */
[----:B------:R-:W-:Y:S02]  /*2d30*/  LEA.HI R22, R16, R13, RZ, 0x5 ;  /* 0x0000000d10167211 */ /* 0x000fe400078f28ff */
[----:B------:R-:W-:Y:S02]  /*2d40*/  LEA.HI R30, R17, R19, RZ, 0x4 ;  /* 0x00000013111e7211 */ /* 0x000fe400078f20ff */
[----:B------:R-:W-:Y:S02]  /*2d50*/  SHF.R.S32.HI R16, RZ, 0x1f, R21 ;  /* 0x0000001fff107819 */ /* 0x000fe40000011415 */
[----:B------:R-:W-:Y:S02]  /*2d60*/  SHF.R.S32.HI R17, RZ, 0x1f, R12 ;  /* 0x0000001fff117819 */ /* 0x000fe4000001140c */
[----:B------:R-:W-:-:S02]  /*2d70*/  SHF.R.S32.HI R19, RZ, 0x1f, R20 ;  /* 0x0000001fff137819 */ /* 0x000fc40000011414 */
[----:B------:R-:W-:Y:S02]  /*2d80*/  LEA.HI R24, R16, R21, RZ, 0x4 ;  /* 0x0000001510187211 */ /* 0x000fe400078f20ff */
[CC--:B------:R-:W-:Y:S02]  /*2d90*/  LEA.HI R13, R17.reuse, R12.reuse, RZ, 0x3 ;  /* 0x0000000c110d7211 */ /* 0x0c0fe400078f18ff */
[----:B------:R-:W-:Y:S02]  /*2da0*/  LEA.HI R28, R17, R12, RZ, 0x5 ;  /* 0x0000000c111c7211 */ /* 0x000fe400078f28ff */
[----:B------:R-:W-:Y:S02]  /*2db0*/  SHF.R.S32.HI R16, RZ, 0x5, R23 ;  /* 0x00000005ff107819 */ /* 0x000fe40000011417 */
[----:B------:R-:W-:Y:S02]  /*2dc0*/  SHF.R.S32.HI R12, RZ, 0x5, R22 ;  /* 0x00000005ff0c7819 */ /* 0x000fe40000011416 */
[----:B------:R-:W-:Y:S01]  /*2dd0*/  LEA.HI R29, R19, R20, RZ, 0x4 ;  /* 0x00000014131d7211 */ /* 0x000fe200078f20ff */
[----:B------:R-:W-:-:S02]  /*2de0*/  IMAD R21, R25, c[0x0][0x218], RZ ;  /* 0x0000860019157a24 */ /* 0x000fc400078e02ff */
[C---:B------:R-:W-:Y:S01]  /*2df0*/  IMAD.WIDE.U32 R102, R18.reuse, c[0x0][0x218], R10 ;  /* 0x0000860012667a25 */ /* 0x040fe200078e000a */
[----:B------:R-:W-:Y:S02]  /*2e00*/  SHF.R.S32.HI R10, RZ, 0x4, R30 ;  /* 0x00000004ff0a7819 */ /* 0x000fe4000001141e */
[----:B------:R-:W-:Y:S01]  /*2e10*/  SHF.R.S32.HI R11, RZ, 0x4, R29 ;  /* 0x00000004ff0b7819 */ /* 0x000fe2000001141d */
[----:B------:R-:W-:Y:S01]  /*2e20*/  IMAD R23, R18, c[0x0][0x21c], R21 ;  /* 0x0000870012177a24 */ /* 0x000fe200078e0215 */
[----:B------:R-:W-:Y:S02]  /*2e30*/  SHF.R.S32.HI R18, RZ, 0x5, R28 ;  /* 0x00000005ff127819 */ /* 0x000fe4000001141c */
[----:B------:R-:W-:-:S05]  /*2e40*/  LEA.HI.SX32 R11, R14, R11, 0x1d ;  /* 0x0000000b0e0b7211 */ /* 0x000fca00078feaff */
[----:B------:R-:W-:Y:S01]  /*2e50*/  IMAD.SHL.U32 R84, R11, 0x8, RZ ;  /* 0x000000080b547824 */ /* 0x000fe200078e00ff */
[----:B------:R-:W-:Y:S01]  /*2e60*/  IADD3 R128, P1, P0, R78, R164, R100 ;  /* 0x000000a44e807210 */ /* 0x000fe2000783e064 */
[C---:B------:R-:W-:Y:S01]  /*2e70*/  IMAD R150, R138.reuse, c[0x0][0x1e4], RZ ;  /* 0x000079008a967a24 */ /* 0x040fe200078e02ff */
[----:B------:R-:W-:Y:S01]  /*2e80*/  ISETP.NE.AND P2, PT, RZ, UR4, PT ;  /* 0x00000004ff007c0c */ /* 0x000fe2000bf45270 */
[C---:B------:R-:W-:Y:S01]  /*2e90*/  IMAD R151, R138.reuse, c[0x0][0x284], RZ ;  /* 0x0000a1008a977a24 */ /* 0x040fe200078e02ff */
[----:B------:R-:W-:Y:S01]  /*2ea0*/  LOP3.LUT R108, R15, 0xfffffff8, RZ, 0xc0, !PT ;  /* 0xfffffff80f6c7812 */ /* 0x000fe200078ec0ff */
[----:B------:R-:W-:Y:S01]  /*2eb0*/  IMAD R160, R138, c[0x0][0x294], RZ ;  /* 0x0000a5008aa07a24 */ /* 0x000fe200078e02ff */
[----:B------:R-:W-:Y:S01]  /*2ec0*/  LOP3.LUT R105, R14, 0xfffffff8, RZ, 0xc0, !PT ;  /* 0xfffffff80e697812 */ /* 0x000fe200078ec0ff */
[----:B------:R-:W-:Y:S01]  /*2ed0*/  IMAD.WIDE.U32 R142, R138, c[0x0][0x1e0], RZ ;  /* 0x000078008a8e7a25 */ /* 0x000fe200078e00ff */
[----:B------:R-:W-:-:S03]  /*2ee0*/  LOP3.LUT R104, R13, 0xfffffff8, RZ, 0xc0, !PT ;  /* 0xfffffff80d687812 */ /* 0x000fc600078ec0ff */
[----:B------:R-:W-:-:S04]  /*2ef0*/  IMAD.WIDE.U32 R140, R138, c[0x0][0x280], RZ ;  /* 0x0000a0008a8c7a25 */ /* 0x000fc800078e00ff */
[----:B------:R-:W-:-:S04]  /*2f00*/  IMAD.WIDE.U32 R138, R138, c[0x0][0x290], RZ ;  /* 0x0000a4008a8a7a25 */ /* 0x000fc800078e00ff */
[----:B------:R-:W-:-:S04]  /*2f10*/  IMAD.WIDE.U32 R96, R136, c[0x0][0x280], R8 ;  /* 0x0000a00088607a25 */ /* 0x000fc800078e0008 */
[----:B------:R-:W-:-:S04]  /*2f20*/  IMAD.WIDE.U32 R94, R136, c[0x0][0x290], R6 ;  /* 0x0000a400885e7a25 */ /* 0x000fc800078e0006 */
[----:B------:R-:W-:-:S04]  /*2f30*/  IMAD.WIDE.U32 R92, R136, c[0x0][0x280], R4 ;  /* 0x0000a000885c7a25 */ /* 0x000fc800078e0004 */
[----:B------:R-:W-:Y:S01]  /*2f40*/  IMAD.WIDE.U32 R90, R136, c[0x0][0x290], R2 ;  /* 0x0000a400885a7a25 */ /* 0x000fe200078e0002 */
[----:B------:R-:W-:Y:S02]  /*2f50*/  P2R R127, PR, RZ, 0x4 ;  /* 0x00000004ff7f7803 */ /* 0x000fe40000000000 */
[----:B------:R-:W-:Y:S01]  /*2f60*/  IADD3.X R126, R80, R131, R101, P1, P0 ;  /* 0x00000083507e7210 */ /* 0x000fe20000fe0465 */
[----:B------:R-:W-:Y:S01]  /*2f70*/  IMAD.IADD R150, R143, 0x1, R150 ;  /* 0x000000018f967824 */ /* 0x000fe200078e0296 */
[----:B------:R-:W-:Y:S01]  /*2f80*/  IADD3 R125, R103, R23, RZ ;  /* 0x00000017677d7210 */ /* 0x000fe20007ffe0ff */
[----:B------:R-:W-:Y:S01]  /*2f90*/  IMAD.IADD R151, R141, 0x1, R151 ;  /* 0x000000018d977824 */ /* 0x000fe200078e0297 */
[----:B------:R-:W-:Y:S01]  /*2fa0*/  SHF.R.S32.HI R119, RZ, 0x1f, R108 ;  /* 0x0000001fff777819 */ /* 0x000fe2000001146c */
[----:B------:R-:W-:Y:S01]  /*2fb0*/  IMAD.IADD R160, R139, 0x1, R160 ;  /* 0x000000018ba07824 */ /* 0x000fe200078e02a0 */
[----:B------:R-:W-:Y:S01]  /*2fc0*/  SHF.R.S32.HI R118, RZ, 0x1f, R105 ;  /* 0x0000001fff767819 */ /* 0x000fe20000011469 */
[----:B------:R-:W-:Y:S01]  /*2fd0*/  IMAD.IADD R87, R83, 0x1, R34 ;  /* 0x0000000153577824 */ /* 0x000fe200078e0222 */
[----:B------:R-:W-:-:S02]  /*2fe0*/  SHF.R.S32.HI R117, RZ, 0x1f, R104 ;  /* 0x0000001fff757819 */ /* 0x000fc40000011468 */
[----:B------:R-:W-:Y:S02]  /*2ff0*/  SHF.R.S32.HI R113, RZ, 0x1f, R84 ;  /* 0x0000001fff717819 */ /* 0x000fe40000011454 */
[C---:B--2---:R-:W-:Y:S01]  /*3000*/  LOP3.LUT R19, R37.reuse, 0x18, R14, 0xf8, !PT ;  /* 0x0000001825137812 */ /* 0x044fe200078ef80e */
[--C-:B---3--:R-:W-:Y:S02]  /*3010*/  IMAD R20, R16, 0x600, R36.reuse ;  /* 0x0000060010147824 */ /* 0x108fe400078e0224 */
[----:B------:R-:W-:Y:S01]  /*3020*/  IMAD R16, R12, 0x600, R36 ;  /* 0x000006000c107824 */ /* 0x000fe200078e0224 */
[----:B------:R-:W-:Y:S02]  /*3030*/  LOP3.LUT R17, R37, 0x18, R15, 0xf8, !PT ;  /* 0x0000001825117812 */ /* 0x000fe400078ef80f */
[-C--:B----4-:R-:W-:Y:S02]  /*3040*/  LOP3.LUT R12, R19, R35.reuse, RZ, 0x3c, !PT ;  /* 0x00000023130c7212 */ /* 0x090fe400078e3cff */
[----:B------:R-:W-:-:S02]  /*3050*/  LOP3.LUT R17, R17, R35, RZ, 0x3c, !PT ;  /* 0x0000002311117212 */ /* 0x000fc400078e3cff */
[----:B------:R-:W-:Y:S02]  /*3060*/  IADD3 R25, R16, R12, RZ ;  /* 0x0000000c10197210 */ /* 0x000fe40007ffe0ff */
[----:B------:R-:W-:Y:S02]  /*3070*/  SHF.R.S32.HI R16, RZ, 0x4, R24 ;  /* 0x00000004ff107819 */ /* 0x000fe40000011418 */
[----:B------:R-:W-:Y:S01]  /*3080*/  LEA.HI.SX32 R12, R15, R10, 0x1d ;  /* 0x0000000a0f0c7211 */ /* 0x000fe200078feaff */
[----:B------:R-:W-:Y:S01]  /*3090*/  IMAD.IADD R33, R20, 0x1, R17 ;  /* 0x0000000114217824 */ /* 0x000fe200078e0211 */
[----:B------:R-:W-:Y:S01]  /*30a0*/  LEA.HI.SX32 R10, R13, R16, 0x1d ;  /* 0x000000100d0a7211 */ /* 0x000fe200078feaff */
[----:B------:R-:W-:Y:S01]  /*30b0*/  IMAD R22, R18, 0x600, R36 ;  /* 0x0000060012167824 */ /* 0x000fe200078e0224 */
[----:B------:R-:W-:Y:S02]  /*30c0*/  SHF.R.S32.HI R17, RZ, 0x1f, R12 ;  /* 0x0000001fff117819 */ /* 0x000fe4000001140c */
[----:B------:R-:W-:-:S02]  /*30d0*/  SHF.R.S32.HI R16, RZ, 0x1f, R11 ;  /* 0x0000001fff107819 */ /* 0x000fc4000001140b */
[----:B------:R-:W-:Y:S01]  /*30e0*/  SHF.R.S32.HI R18, RZ, 0x1f, R10 ;  /* 0x0000001fff127819 */ /* 0x000fe2000001140a */
[----:B------:R-:W-:Y:S01]  /*30f0*/  IMAD.SHL.U32 R85, R12, 0x8, RZ ;  /* 0x000000080c557824 */ /* 0x000fe200078e00ff */
[----:B------:R-:W-:Y:S02]  /*3100*/  LEA.HI R19, R17, R12, RZ, 0x2 ;  /* 0x0000000c11137211 */ /* 0x000fe400078f10ff */
[----:B------:R-:W-:Y:S01]  /*3110*/  LEA.HI R17, R16, R11, RZ, 0x2 ;  /* 0x0000000b10117211 */ /* 0x000fe200078f10ff */
[----:B------:R-:W-:Y:S01]  /*3120*/  IMAD.SHL.U32 R86, R10, 0x8, RZ ;  /* 0x000000080a567824 */ /* 0x000fe200078e00ff */
[----:B------:R-:W-:Y:S02]  /*3130*/  LEA.HI R11, R18, R10, RZ, 0x2 ;  /* 0x0000000a120b7211 */ /* 0x000fe400078f10ff */
[C---:B------:R-:W-:Y:S02]  /*3140*/  LOP3.LUT R20, R37.reuse, 0x18, R13, 0xf8, !PT ;  /* 0x0000001825147812 */ /* 0x040fe400078ef80d */
[----:B------:R-:W-:-:S02]  /*3150*/  LOP3.LUT R16, R37, 0x18, R85, 0xf8, !PT ;  /* 0x0000001825107812 */ /* 0x000fc400078ef855 */
[----:B------:R-:W-:Y:S02]  /*3160*/  SHF.R.S32.HI R17, RZ, 0x2, R17 ;  /* 0x00000002ff117819 */ /* 0x000fe40000011411 */
[----:B------:R-:W-:Y:S02]  /*3170*/  SHF.R.S32.HI R10, RZ, 0x2, R11 ;  /* 0x00000002ff0a7819 */ /* 0x000fe4000001140b */
[-C--:B------:R-:W-:Y:S02]  /*3180*/  LOP3.LUT R21, R20, R35.reuse, RZ, 0x3c, !PT ;  /* 0x0000002314157212 */ /* 0x080fe400078e3cff */
[C---:B------:R-:W-:Y:S02]  /*3190*/  LOP3.LUT R12, R37.reuse, 0x18, R84, 0xf8, !PT ;  /* 0x00000018250c7812 */ /* 0x040fe400078ef854 */
[----:B------:R-:W-:Y:S02]  /*31a0*/  LOP3.LUT R20, R37, 0x18, R86, 0xf8, !PT ;  /* 0x0000001825147812 */ /* 0x000fe400078ef856 */
[----:B------:R-:W-:Y:S01]  /*31b0*/  SHF.R.S32.HI R18, RZ, 0x2, R19 ;  /* 0x00000002ff127819 */ /* 0x000fe20000011413 */
[--C-:B------:R-:W-:Y:S01]  /*31c0*/  IMAD R11, R10, 0x600, R36.reuse ;  /* 0x000006000a0b7824 */ /* 0x100fe200078e0224 */
[-C--:B------:R-:W-:Y:S01]  /*31d0*/  LOP3.LUT R19, R16, R35.reuse, RZ, 0x3c, !PT ;  /* 0x0000002310137212 */ /* 0x080fe200078e3cff */
[----:B------:R-:W-:Y:S01]  /*31e0*/  IMAD R16, R17, 0x600, R36 ;  /* 0x0000060011107824 */ /* 0x000fe200078e0224 */
[----:B------:R-:W-:-:S02]  /*31f0*/  LOP3.LUT R12, R12, R35, RZ, 0x3c, !PT ;  /* 0x000000230c0c7212 */ /* 0x000fc400078e3cff */
[----:B------:R-:W-:Y:S02]  /*3200*/  LOP3.LUT R10, R20, R35, RZ, 0x3c, !PT ;  /* 0x00000023140a7212 */ /* 0x000fe400078e3cff */
[----:B------:R-:W-:Y:S01]  /*3210*/  IADD3 R16, R16, R12, RZ ;  /* 0x0000000c10107210 */ /* 0x000fe20007ffe0ff */
[----:B------:R-:W-:Y:S02]  /*3220*/  IMAD R18, R18, 0x600, R36 ;  /* 0x0000060012127824 */ /* 0x000fe400078e0224 */
[----:B------:R-:W-:Y:S02]  /*3230*/  IMAD.IADD R12, R11, 0x1, R10 ;  /* 0x000000010b0c7824 */ /* 0x000fe400078e020a */
[C---:B------:R-:W-:Y:S02]  /*3240*/  IMAD R11, R31.reuse, c[0x0][0x280], RZ ;  /* 0x0000a0001f0b7a24 */ /* 0x040fe400078e02ff */
[----:B------:R-:W-:Y:S02]  /*3250*/  IMAD R10, R31, c[0x0][0x290], RZ ;  /* 0x0000a4001f0a7a24 */ /* 0x000fe400078e02ff */
[----:B------:R-:W-:-:S02]  /*3260*/  IMAD.IADD R17, R22, 0x1, R21 ;  /* 0x0000000116117824 */ /* 0x000fc400078e0215 */
[----:B------:R-:W-:Y:S02]  /*3270*/  IMAD.IADD R18, R18, 0x1, R19 ;  /* 0x0000000112127824 */ /* 0x000fe400078e0213 */
[C---:B------:R-:W-:Y:S02]  /*3280*/  IMAD R11, R136.reuse, c[0x0][0x284], R11 ;  /* 0x0000a100880b7a24 */ /* 0x040fe400078e020b */
[----:B------:R-:W-:Y:S01]  /*3290*/  IMAD R10, R136, c[0x0][0x294], R10 ;  /* 0x0000a500880a7a24 */ /* 0x000fe200078e020a */
[----:B------:R-:W-:Y:S01]  /*32a0*/  SHF.L.U32 R120, R25, 0x1, RZ ;  /* 0x0000000119787819 */ /* 0x000fe200000006ff */
[----:B------:R-:W-:Y:S01]  /*32b0*/  IMAD.IADD R124, R97, 0x1, R11 ;  /* 0x00000001617c7824 */ /* 0x000fe200078e020b */
[----:B------:R-:W-:Y:S01]  /*32c0*/  SHF.R.S32.HI R114, RZ, 0x1f, R85 ;  /* 0x0000001fff727819 */ /* 0x000fe20000011455 */
[----:B------:R-:W-:Y:S01]  /*32d0*/  IMAD.IADD R122, R11, 0x1, R93 ;  /* 0x000000010b7a7824 */ /* 0x000fe200078e025d */
[----:B------:R-:W-:Y:S01]  /*32e0*/  SHF.R.S32.HI R112, RZ, 0x1f, R86 ;  /* 0x0000001fff707819 */ /* 0x000fe20000011456 */
[----:B------:R-:W-:-:S02]  /*32f0*/  IMAD.IADD R123, R95, 0x1, R10 ;  /* 0x000000015f7b7824 */ /* 0x000fc400078e020a */
[----:B------:R-:W-:Y:S02]  /*3300*/  IMAD.IADD R116, R10, 0x1, R91 ;  /* 0x000000010a747824 */ /* 0x000fe400078e025b */
[----:B------:R-:W-:Y:S02]  /*3310*/  IMAD.SHL.U32 R121, R33, 0x2, RZ ;  /* 0x0000000221797824 */ /* 0x000fe400078e00ff */
[----:B------:R-:W-:Y:S02]  /*3320*/  IMAD.SHL.U32 R115, R17, 0x2, RZ ;  /* 0x0000000211737824 */ /* 0x000fe400078e00ff */
[----:B------:R-:W-:Y:S02]  /*3330*/  IMAD.SHL.U32 R111, R18, 0x2, RZ ;  /* 0x00000002126f7824 */ /* 0x000fe400078e00ff */
[----:B------:R-:W-:Y:S02]  /*3340*/  IMAD.SHL.U32 R110, R16, 0x2, RZ ;  /* 0x00000002106e7824 */ /* 0x000fe400078e00ff */
[----:B------:R-:W-:Y:S01]  /*3350*/  IMAD.SHL.U32 R109, R12, 0x2, RZ ;  /* 0x000000020c6d7824 */ /* 0x000fe200078e00ff */
[----:B------:R-:W-:Y:S06]  /*3360*/  BAR.SYNC.DEFER_BLOCKING 0x0 ;  /* 0x0000000000007b1d */ /* 0x000fec0000010000 */
.L_x_204:
[-C--:B-1----:R-:W-:Y:S01]  /*3370*/  IMAD R2, R150, R32.reuse, RZ ;  /* 0x0000002096027224 */ /* 0x082fe200078e02ff */
[----:B------:R-:W-:Y:S01]  /*3380*/  SHF.R.S32.HI R81, RZ, 0x1f, R32 ;  /* 0x0000001fff517819 */ /* 0x000fe20000011420 */
[----:B------:R-:W-:Y:S01]  /*3390*/  IMAD.WIDE.U32 R10, R142, R32, RZ ;  /* 0x000000208e0a7225 */ /* 0x000fe200078e00ff */
[----:B------:R-:W-:Y:S04]  /*33a0*/  DEPBAR.LE SB0, 0x0 ;  /* 0x000080000000791a */ /* 0x000fe80000000000 */
[----:B------:R-:W-:Y:S01]  /*33b0*/  WARPSYNC 0xffffffff ;  /* 0xffffffff00007948 */ /* 0x000fe20003800000 */
[----:B------:R-:W-:Y:S01]  /*33c0*/  BAR.SYNC.DEFER_BLOCKING 0x0 ;  /* 0x0000000000007b1d */ /* 0x000fe20000010000 */
[----:B------:R-:W-:Y:S01]  /*33d0*/  ISETP.GE.AND P2, PT, R167, 0x1, PT ;  /* 0x00000001a700780c */ /* 0x000fe20003f46270 */
[----:B------:R-:W-:Y:S01]  /*33e0*/  IMAD R3, R81, R142, R2 ;  /* 0x0000008e51037224 */ /* 0x000fe200078e0202 */
[----:B------:R-:W-:Y:S03]  /*33f0*/  IADD3 R2, P1, R128, R10, RZ ;  /* 0x0000000a80027210 */ /* 0x000fe60007f3e0ff */
[----:B------:R-:W-:Y:S01]  /*3400*/  IMAD.IADD R16, R11, 0x1, R3 ;  /* 0x000000010b107824 */ /* 0x000fe200078e0203 */
[----:B------:R-:W-:Y:S03]  /*3410*/  LEA R54, P0, R2, c[0x0][0x1c8], 0x1 ;  /* 0x0000720002367a11 */ /* 0x000fe600078008ff */
[----:B------:R-:W-:Y:S05]  /*3420*/  IMAD.X R3, R16, 0x1, R126, P1 ;  /* 0x0000000110037824 */ /* 0x000fea00008e067e */
[----:B------:R-:W-:Y:S01]  /*3430*/  LEA.HI.X R55, R2, c[0x0][0x1cc], R3, 0x1, P0 ;  /* 0x0000730002377a11 */ /* 0x000fe200000f0c03 */
[----:B------:R-:W-:Y:S01]  /*3440*/  BSSY B1, `(.L_x_178) ;  /* 0x000038a000017945 */ /* 0x000fe20003800000 */
[----:B------:R-:W-:-:S05]  /*3450*/  @!P2 BRA `(.L_x_179) ;  /* 0x000036e00000a947 */ /* 0x000fca0003800000 */
[-C--:B------:R-:W-:Y:S01]  /*3460*/  IMAD R4, R151, R32.reuse, RZ ;  /* 0x0000002097047224 */ /* 0x080fe200078e02ff */
[----:B------:R-:W-:Y:S01]  /*3470*/  ISETP.NE.AND P2, PT, R127, RZ, PT ;  /* 0x000000ff7f00720c */ /* 0x000fe20003f45270 */
[-C--:B------:R-:W-:Y:S02]  /*3480*/  IMAD R3, R160, R32.reuse, RZ ;  /* 0x00000020a0037224 */ /* 0x080fe400078e02ff */
[----:B------:R-:W-:Y:S02]  /*3490*/  IMAD R2, R32, -0x30, R0 ;  /* 0xffffffd020027824 */ /* 0x000fe400078e0200 */
[-C--:B------:R-:W-:Y:S03]  /*34a0*/  IMAD.WIDE.U32 R8, R140, R32.reuse, RZ ;  /* 0x000000208c087225 */ /* 0x080fe600078e00ff */
[----:B------:R-:W-:Y:S01]  /*34b0*/  IMNMX R77, R2, 0x30, PT ;  /* 0x00000030024d7817 */ /* 0x000fe20003800200 */
[----:B------:R-:W-:Y:S04]  /*34c0*/  IMAD.WIDE.U32 R18, R138, R32, RZ ;  /* 0x000000208a127225 */ /* 0x000fe800078e00ff */
[C---:B------:R-:W-:Y:S02]  /*34d0*/  IMAD R4, R81.reuse, R140, R4 ;  /* 0x0000008c51047224 */ /* 0x040fe400078e0204 */
[----:B------:R-:W-:Y:S03]  /*34e0*/  IMAD R3, R81, R138, R3 ;  /* 0x0000008a51037224 */ /* 0x000fe600078e0203 */
[----:B------:R-:W-:Y:S02]  /*34f0*/  IADD3 R24, R9, R4, RZ ;  /* 0x0000000409187210 */ /* 0x000fe40007ffe0ff */
[----:B------:R-:W-:Y:S01]  /*3500*/  IADD3 R25, R19, R3, RZ ;  /* 0x0000000313197210 */ /* 0x000fe20007ffe0ff */
[----:B------:R-:W-:-:S05]  /*3510*/  @!P2 BRA `(.L_x_180) ;  /* 0x00001b500000a947 */ /* 0x000fca0003800000 */
[----:B------:R-:W-:Y:S01]  /*3520*/  ISETP.GE.AND P1, PT, R242, R77, PT ;  /* 0x0000004df200720c */ /* 0x000fe20003f26270 */
[----:B------:R-:W-:Y:S01]  /*3530*/  BSSY B0, `(.L_x_181) ;  /* 0x000003a000007945 */ /* 0x000fe20003800000 */
        /* <DEDUP_REMOVED lines=12> */
[----:B------:R-:W-:-:S05]  /*3600*/  @P1 BRA `(.L_x_182) ;  /* 0x000002c000001947 */ /* 0x000fca0003800000 */
[----:B------:R-:W-:Y:S01]  /*3610*/  IADD3 R2, P0, R96, R8, RZ ;  /* 0x0000000860027210 */ /* 0x000fe20007f1e0ff */
[----:B------:R-:W-:Y:S01]  /*3620*/  CS2R R34, SRZ ;  /* 0x0000000000227805 */ /* 0x000fe2000001ff00 */
[----:B------:R-:W-:Y:S01]  /*3630*/  CS2R R38, SRZ ;  /* 0x0000000000267805 */ /* 0x000fe2000001ff00 */
[----:B------:R-:W-:Y:S01]  /*3640*/  CS2R R6, SRZ ;  /* 0x0000000000067805 */ /* 0x000fe2000001ff00 */
[----:B------:R-:W-:Y:S01]  /*3650*/  CS2R R40, SRZ ;  /* 0x0000000000287805 */ /* 0x000fe2000001ff00 */
[----:B------:R-:W-:Y:S01]  /*3660*/  IMAD.X R4, R24, 0x1, R124, P0 ;  /* 0x0000000118047824 */ /* 0x000fe200000e067c */
[----:B------:R-:W-:Y:S01]  /*3670*/  IADD3 R3, P0, R94, R18, RZ ;  /* 0x000000125e037210 */ /* 0x000fe20007f1e0ff */
[----:B------:R-:W-:Y:S01]  /*3680*/  CS2R R14, SRZ ;  /* 0x00000000000e7805 */ /* 0x000fe2000001ff00 */
[----:B------:R-:W-:Y:S01]  /*3690*/  CS2R R42, SRZ ;  /* 0x00000000002a7805 */ /* 0x000fe2000001ff00 */
[----:B------:R-:W-:Y:S01]  /*36a0*/  CS2R R16, SRZ ;  /* 0x0000000000107805 */ /* 0x000fe2000001ff00 */
[----:B------:R-:W-:Y:S01]  /*36b0*/  CS2R R44, SRZ ;  /* 0x00000000002c7805 */ /* 0x000fe2000001ff00 */
[----:B------:R-:W-:Y:S01]  /*36c0*/  IMAD.X R5, R25, 0x1, R123, P0 ;  /* 0x0000000119057824 */ /* 0x000fe200000e067b */
[C---:B------:R-:W-:Y:S01]  /*36d0*/  LEA R8, P0, R2.reuse, c[0x0][0x270], 0x1 ;  /* 0x00009c0002087a11 */ /* 0x040fe200078008ff */
[----:B------:R-:W-:Y:S01]  /*36e0*/  CS2R R20, SRZ ;  /* 0x0000000000147805 */ /* 0x000fe2000001ff00 */
[----:B------:R-:W-:Y:S01]  /*36f0*/  CS2R R46, SRZ ;  /* 0x00000000002e7805 */ /* 0x000fe2000001ff00 */
[----:B------:R-:W-:Y:S01]  /*3700*/  CS2R R22, SRZ ;  /* 0x0000000000167805 */ /* 0x000fe2000001ff00 */
[----:B------:R-:W-:Y:S02]  /*3710*/  LEA.HI.X R9, R2, c[0x0][0x274], R4, 0x1, P0 ;  /* 0x00009d0002097a11 */ /* 0x000fe400000f0c04 */
[C---:B------:R-:W-:Y:S04]  /*3720*/  LEA R4, P0, R3.reuse, c[0x0][0x288], 0x1 ;  /* 0x0000a20003047a11 */ /* 0x040fe800078008ff */
[----:B------:R-:W-:Y:S02]  /*3730*/  LEA.HI.X R5, R3, c[0x0][0x28c], R5, 0x1, P0 ;  /* 0x0000a30003057a11 */ /* 0x000fe400000f0c05 */
[----:B------:R-:W-:Y:S01]  /*3740*/  ISETP.GE.AND P0, PT, R106, c[0x0][0x27c], PT ;  /* 0x00009f006a007a0c */ /* 0x000fe20003f06270 */
[----:B------:R-:W-:Y:S11]  /*3750*/  CS2R R2, SRZ ;  /* 0x0000000000027805 */ /* 0x000ff6000001ff00 */
[----:B------:R-:W-:Y:S01]  /*3760*/  @!UPT UIADD3 URZ, URZ, URZ, URZ ;  /* 0x0000003f3f3ff290 */ /* 0x000fe2000fffe03f */
[----:B------:R1:W5:Y:S04]  /*3770*/  @!P0 LDG.E.64 R34, [R8.64] ;  /* 0x0000000608228981 */ /* 0x000368000c1e1b00 */
[----:B------:R1:W5:Y:S01]  /*3780*/  @!P0 LDG.E.64 R2, [R4.64] ;  /* 0x0000000604028981 */ /* 0x000362000c1e1b00 */
[----:B------:R-:W-:Y:S11]  /*3790*/  ISETP.GE.AND P0, PT, R156, c[0x0][0x27c], PT ;  /* 0x00009f009c007a0c */ /* 0x000ff60003f06270 */
[----:B------:R-:W-:Y:S02]  /*37a0*/  @!UPT UIADD3 URZ, URZ, URZ, URZ ;  /* 0x0000003f3f3ff290 */ /* 0x000fe4000fffe03f */
[----:B------:R1:W5:Y:S04]  /*37b0*/  @!P0 LDG.E.64 R38, [R8.64+0x10] ;  /* 0x0000100608268981 */ /* 0x000368000c1e1b00 */
[----:B------:R1:W5:Y:S01]  /*37c0*/  @!P0 LDG.E.64 R6, [R4.64+0x10] ;  /* 0x0000100604068981 */ /* 0x000362000c1e1b00 */
        /* <DEDUP_REMOVED lines=15> */
[----:B------:R1:W5:Y:S02]  /*38c0*/  @!P0 LDG.E.64 R22, [R4.64+0x50] ;  /* 0x0000500604168981 */ /* 0x000364000c1e1b00 */
.L_x_182:
[----:B------:R-:W-:Y:S05]  /*38d0*/  BSYNC B0 ;  /* 0x0000000000007941 */ /* 0x000fea0003800000 */
.L_x_181:
[----:B------:R-:W-:-:S05]  /*38e0*/  @P1 BRA `(.L_x_183) ;  /* 0x000033f000001947 */ /* 0x000fca0003800000 */
[----:B-1---5:R-:W-:Y:S01]  /*38f0*/  MOV R4, R45 ;  /* 0x0000002d00047202 */ /* 0x022fe20000000f00 */
[----:B------:R-:W-:Y:S01]  /*3900*/  IMAD.MOV.U32 R9, RZ, RZ, R46 ;  /* 0x000000ffff097224 */ /* 0x000fe200078e002e */
[----:B------:R-:W-:Y:S01]  /*3910*/  ISETP.GE.AND P0, PT, R100, c[0x0][0x1d4], PT ;  /* 0x0000750064007a0c */ /* 0x000fe20003f06270 */
[----:B------:R-:W-:Y:S01]  /*3920*/  IMAD.MOV.U32 R8, RZ, RZ, R47 ;  /* 0x000000ffff087224 */ /* 0x000fe200078e002f */
[----:B------:R-:W-:Y:S01]  /*3930*/  BSSY B0, `(.L_x_184) ;  /* 0x0000054000007945 */ /* 0x000fe20003800000 */
[----:B------:R-:W-:Y:S03]  /*3940*/  IMAD.MOV.U32 R5, RZ, RZ, R44 ;  /* 0x000000ffff057224 */ /* 0x000fe600078e002c */
[----:B------:R-:W-:Y:S01]  /*3950*/  PRMT R53, R9, 0x5410, R8 ;  /* 0x0000541009357816 */ /* 0x000fe20000000008 */
[----:B------:R-:W-:Y:S01]  /*3960*/  IMAD.MOV.U32 R9, RZ, RZ, R42 ;  /* 0x000000ffff097224 */ /* 0x000fe200078e002a */
[----:B------:R-:W-:Y:S01]  /*3970*/  PRMT R52, R5, 0x5410, R4 ;  /* 0x0000541005347816 */ /* 0x000fe20000000004 */
[----:B------:R-:W-:Y:S01]  /*3980*/  IMAD.MOV.U32 R8, RZ, RZ, R43 ;  /* 0x000000ffff087224 */ /* 0x000fe200078e002b */
[----:B------:R-:W-:Y:S01]  /*3990*/  MOV R5, R40 ;  /* 0x0000002800057202 */ /* 0x000fe20000000f00 */
        /* <DEDUP_REMOVED lines=11> */
[----:B------:R-:W-:Y:S02]  /*3a50*/  MOV R9, R20 ;  /* 0x0000001400097202 */ /* 0x000fe40000000f00 */
[----:B------:R-:W-:Y:S02]  /*3a60*/  MOV R4, R17 ;  /* 0x0000001100047202 */ /* 0x000fe40000000f00 */
[----:B------:R-:W-:Y:S01]  /*3a70*/  PRMT R29, R9, 0x5410, R8 ;  /* 0x00005410091d7816 */ /* 0x000fe20000000008 */
[----:B------:R-:W-:Y:S01]  /*3a80*/  IMAD.MOV.U32 R9, RZ, RZ, R14 ;  /* 0x000000ffff097224 */ /* 0x000fe200078e000e */
[----:B------:R-:W-:Y:S01]  /*3a90*/  PRMT R28, R5, 0x5410, R4 ;  /* 0x00005410051c7816 */ /* 0x000fe20000000004 */
[----:B------:R-:W-:Y:S01]  /*3aa0*/  IMAD.MOV.U32 R8, RZ, RZ, R15 ;  /* 0x000000ffff087224 */ /* 0x000fe200078e000f */
[----:B------:R-:W-:Y:S01]  /*3ab0*/  MOV R5, R6 ;  /* 0x0000000600057202 */ /* 0x000fe20000000f00 */
[----:B------:R-:W-:Y:S03]  /*3ac0*/  IMAD.MOV.U32 R4, RZ, RZ, R7 ;  /* 0x000000ffff047224 */ /* 0x000fe600078e0007 */
[----:B------:R-:W-:Y:S02]  /*3ad0*/  PRMT R25, R9, 0x5410, R8 ;  /* 0x0000541009197816 */ /* 0x000fe40000000008 */
[----:B------:R-:W-:Y:S01]  /*3ae0*/  PRMT R24, R5, 0x5410, R4 ;  /* 0x0000541005187816 */ /* 0x000fe20000000004 */
[----:B------:R-:W-:-:S05]  /*3af0*/  @P0 BRA `(.L_x_185) ;  /* 0x0000037000000947 */ /* 0x000fca0003800000 */
[----:B------:R-:W-:Y:S01]  /*3b00*/  ISETP.GE.AND P0, PT, R106, c[0x0][0x27c], PT ;  /* 0x00009f006a007a0c */ /* 0x000fe20003f06270 */
[----:B------:R-:W1:Y:S01]  /*3b10*/  LDS.128 R8, [R234+0x2400] ;  /* 0x00240000ea087984 */ /* 0x000e620000000c00 */
[----:B------:R-:W-:Y:S02]  /*3b20*/  MOV R4, R2 ;  /* 0x0000000200047202 */ /* 0x000fe40000000f00 */
[----:B------:R-:W-:Y:S02]  /*3b30*/  MOV R13, R34 ;  /* 0x00000022000d7202 */ /* 0x000fe40000000f00 */
[----:B------:R-:W-:Y:S02]  /*3b40*/  MOV R19, R3 ;  /* 0x0000000300137202 */ /* 0x000fe40000000f00 */
[----:B------:R-:W-:Y:S05]  /*3b50*/  MOV R37, R35 ;  /* 0x0000002300257202 */ /* 0x000fea0000000f00 */
[--C-:B------:R-:W-:Y:S01]  /*3b60*/  @!P0 SHF.R.U64 R5, R2, 0x10, R3.reuse ;  /* 0x0000001002058819 */ /* 0x100fe20000001203 */
[----:B------:R-:W-:Y:S01]  /*3b70*/  @!P0 HADD2.F32 R12, -RZ, R4.H0_H0 ;  /* 0x20000004ff0c8230 */ /* 0x000fe20000004100 */
[----:B------:R-:W-:Y:S01]  /*3b80*/  @!P0 SHF.R.U32.HI R18, RZ, 0x10, R3 ;  /* 0x00000010ff128819 */ /* 0x000fe20000011603 */
[----:B------:R-:W-:Y:S01]  /*3b90*/  @!P0 HADD2.F32 R33, -RZ, R13.H0_H0 ;  /* 0x2000000dff218230 */ /* 0x000fe20000004100 */
[--C-:B------:R-:W-:Y:S01]  /*3ba0*/  @!P0 SHF.R.U64 R36, R34, 0x10, R35.reuse ;  /* 0x0000001022248819 */ /* 0x100fe20000001223 */
[----:B------:R-:W-:Y:S01]  /*3bb0*/  @!P0 HADD2.F32 R13, -RZ, R5.H0_H0 ;  /* 0x20000005ff0d8230 */ /* 0x000fe20000004100 */
[----:B------:R-:W-:Y:S01]  /*3bc0*/  @!P0 SHF.R.U32.HI R48, RZ, 0x10, R35 ;  /* 0x00000010ff308819 */ /* 0x000fe20000011623 */
[----:B------:R-:W-:Y:S01]  /*3bd0*/  @!P0 HADD2.F32 R18, -RZ, R18.H0_H0 ;  /* 0x20000012ff128230 */ /* 0x000fe20000004100 */
[----:B-1----:R-:W-:Y:S01]  /*3be0*/  @!P0 IMAD.MOV.U32 R4, RZ, RZ, R9 ;  /* 0x000000ffff048224 */ /* 0x002fe200078e0009 */
[----:B------:R-:W-:Y:S02]  /*3bf0*/  @!P0 MOV R2, R8 ;  /* 0x0000000800028202 */ /* 0x000fe40000000f00 */
[----:B------:R-:W-:Y:S02]  /*3c00*/  @!P0 MOV R5, R10 ;  /* 0x0000000a00058202 */ /* 0x000fe40000000f00 */
[----:B------:R-:W-:Y:S02]  /*3c10*/  @!P0 HADD2.F32 R34, -RZ, R4.H1_H1 ;  /* 0x30000004ff228230 */ /* 0x000fe40000004100 */
[--C-:B------:R-:W-:Y:S02]  /*3c20*/  @!P0 HADD2.F32 R31, -RZ, R2.reuse.H1_H1 ;  /* 0x30000002ff1f8230 */ /* 0x100fe40000004100 */
[----:B------:R-:W-:Y:S02]  /*3c30*/  @!P0 HADD2.F32 R3, -RZ, R2.H0_H0 ;  /* 0x20000002ff038230 */ /* 0x000fe40000004100 */
[----:B------:R-:W-:Y:S01]  /*3c40*/  @!P0 HADD2.F32 R4, -RZ, R4.H0_H0 ;  /* 0x20000004ff048230 */ /* 0x000fe20000004100 */
[-C--:B------:R-:W-:Y:S02]  /*3c50*/  @!P0 FMUL.FTZ R35, R31, R12.reuse ;  /* 0x0000000c1f238220 */ /* 0x080fe40000410000 */
[C---:B------:R-:W-:Y:S02]  /*3c60*/  @!P0 FMUL.FTZ R2, R3.reuse, R12 ;  /* 0x0000000c03028220 */ /* 0x040fe40000410000 */
[----:B------:R-:W-:Y:S01]  /*3c70*/  @!P0 FFMA.FTZ R58, R3, R33, -R35 ;  /* 0x00000021033a8223 */ /* 0x000fe20000010823 */
[----:B------:R-:W-:Y:S01]  /*3c80*/  @!P0 HADD2.F32 R35, -RZ, R36.H0_H0 ;  /* 0x20000024ff238230 */ /* 0x000fe20000004100 */
[-C--:B------:R-:W-:Y:S01]  /*3c90*/  @!P0 FMUL.FTZ R12, R34, R13.reuse ;  /* 0x0000000d220c8220 */ /* 0x080fe20000410000 */
[----:B------:R-:W-:Y:S01]  /*3ca0*/  @!P0 HADD2.F32 R36, -RZ, R48.H0_H0 ;  /* 0x20000030ff248230 */ /* 0x000fe20000004100 */
[C---:B------:R-:W-:Y:S01]  /*3cb0*/  @!P0 FMUL.FTZ R3, R4.reuse, R13 ;  /* 0x0000000d04038220 */ /* 0x040fe20000410000 */
[----:B------:R-:W-:Y:S01]  /*3cc0*/  @!P0 HADD2.F32 R13, -RZ, R19.H0_H0 ;  /* 0x20000013ff0d8230 */ /* 0x000fe20000004100 */
[----:B------:R-:W-:Y:S01]  /*3cd0*/  @!P0 FFMA.FTZ R57, R4, R35, -R12 ;  /* 0x0000002304398223 */ /* 0x000fe2000001080c */
[----:B------:R-:W-:Y:S01]  /*3ce0*/  @!P0 MOV R4, R11 ;  /* 0x0000000b00048202 */ /* 0x000fe20000000f00 */
[----:B------:R-:W-:Y:S01]  /*3cf0*/  @!P0 FFMA.FTZ R2, R31, R33, R2 ;  /* 0x000000211f028223 */ /* 0x000fe20000010002 */
[--C-:B------:R-:W-:Y:S01]  /*3d00*/  @!P0 HADD2.F32 R19, -RZ, R5.reuse.H1_H1 ;  /* 0x30000005ff138230 */ /* 0x100fe20000004100 */
[----:B------:R-:W-:Y:S01]  /*3d10*/  @!P0 FFMA.FTZ R3, R34, R35, R3 ;  /* 0x0000002322038223 */ /* 0x000fe20000010003 */
[----:B------:R-:W-:Y:S02]  /*3d20*/  @!P0 HADD2.F32 R5, -RZ, R5.H0_H0 ;  /* 0x20000005ff058230 */ /* 0x000fe40000004100 */
[--C-:B------:R-:W-:Y:S01]  /*3d30*/  @!P0 HADD2.F32 R12, -RZ, R4.reuse.H0_H0 ;  /* 0x20000004ff0c8230 */ /* 0x100fe20000004100 */
[-C--:B------:R-:W-:Y:S01]  /*3d40*/  @!P0 FMUL.FTZ R56, R19, R13.reuse ;  /* 0x0000000d13388220 */ /* 0x080fe20000410000 */
[----:B------:R-:W-:Y:S02]  /*3d50*/  @!P0 HADD2.F32 R31, -RZ, R37.H0_H0 ;  /* 0x20000025ff1f8230 */ /* 0x000fe40000004100 */
[----:B------:R-:W-:Y:S01]  /*3d60*/  @!P0 HADD2.F32 R33, -RZ, R4.H1_H1 ;  /* 0x30000004ff218230 */ /* 0x000fe20000004100 */
[C---:B------:R-:W-:Y:S01]  /*3d70*/  @!P0 FMUL.FTZ R4, R5.reuse, R13 ;  /* 0x0000000d05048220 */ /* 0x040fe20000410000 */
[----:B------:R-:W-:Y:S01]  /*3d80*/  @!P0 F2FP.PACK_AB R13, R2, R58 ;  /* 0x0000003a020d823e */ /* 0x000fe200000000ff */
[-C--:B------:R-:W-:Y:S02]  /*3d90*/  @!P0 FFMA.FTZ R56, R5, R31.reuse, -R56 ;  /* 0x0000001f05388223 */ /* 0x080fe40000010838 */
[CC--:B------:R-:W-:Y:S02]  /*3da0*/  @!P0 FMUL.FTZ R5, R12.reuse, R18.reuse ;  /* 0x000000120c058220 */ /* 0x0c0fe40000410000 */
[----:B------:R-:W-:Y:S02]  /*3db0*/  @!P0 FMUL.FTZ R37, R33, R18 ;  /* 0x0000001221258220 */ /* 0x000fe40000410000 */
[----:B------:R-:W-:Y:S02]  /*3dc0*/  @!P0 FFMA.FTZ R4, R19, R31, R4 ;  /* 0x0000001f13048223 */ /* 0x000fe40000010004 */
[-C--:B------:R-:W-:Y:S01]  /*3dd0*/  @!P0 FFMA.FTZ R37, R12, R36.reuse, -R37 ;  /* 0x000000240c258223 */ /* 0x080fe20000010825 */
[----:B------:R-:W-:Y:S01]  /*3de0*/  @!P0 F2FP.PACK_AB R12, R3, R57 ;  /* 0x00000039030c823e */ /* 0x000fe200000000ff */
[----:B------:R-:W-:Y:S01]  /*3df0*/  @!P0 FFMA.FTZ R5, R33, R36, R5 ;  /* 0x0000002421058223 */ /* 0x000fe20000010005 */
[----:B------:R-:W-:Y:S01]  /*3e00*/  @!P0 F2FP.PACK_AB R3, R4, R56 ;  /* 0x000000380403823e */ /* 0x000fe200000000ff */
[----:B------:R-:W-:Y:S01]  /*3e10*/  @!P0 IMAD.MOV.U32 R8, RZ, RZ, R13 ;  /* 0x000000ffff088224 */ /* 0x000fe200078e000d */
[----:B------:R-:W-:Y:S02]  /*3e20*/  @!P0 MOV R9, R12 ;  /* 0x0000000c00098202 */ /* 0x000fe40000000f00 */
[----:B------:R-:W-:Y:S02]  /*3e30*/  @!P0 F2FP.PACK_AB R2, R5, R37 ;  /* 0x000000250502823e */ /* 0x000fe400000000ff */
[----:B------:R-:W-:Y:S02]  /*3e40*/  @!P0 MOV R10, R3 ;  /* 0x00000003000a8202 */ /* 0x000fe40000000f00 */
[----:B------:R-:W-:Y:S05]  /*3e50*/  @!P0 MOV R11, R2 ;  /* 0x00000002000b8202 */ /* 0x000fea0000000f00 */
[----:B------:R1:W-:Y:S02]  /*3e60*/  STG.E.128 [R54.64], R8 ;  /* 0x0000000836007986 */ /* 0x0003e4000c101d06 */
.L_x_185:
[----:B------:R-:W-:Y:S05]  /*3e70*/  BSYNC B0 ;  /* 0x0000000000007941 */ /* 0x000fea0003800000 */
.L_x_184:
[----:B------:R-:W-:Y:S01]  /*3e80*/  ISETP.GE.AND P0, PT, R26, c[0x0][0x1d4], PT ;  /* 0x000075001a007a0c */ /* 0x000fe20003f06270 */
[----:B------:R-:W-:Y:S01]  /*3e90*/  @!UPT UIADD3 URZ, URZ, URZ, URZ ;  /* 0x0000003f3f3ff290 */ /* 0x000fe2000fffe03f */
[----:B------:R-:W-:Y:S11]  /*3ea0*/  BSSY B0, `(.L_x_186) ;  /* 0x0000036000007945 */ /* 0x000ff60003800000 */
[----:B------:R-:W-:-:S05]  /*3eb0*/  @P0 BRA `(.L_x_187) ;  /* 0x0000034000000947 */ /* 0x000fca0003800000 */
[----:B------:R-:W-:Y:S01]  /*3ec0*/  ISETP.GE.AND P0, PT, R156, c[0x0][0x27c], PT ;  /* 0x00009f009c007a0c */ /* 0x000fe20003f06270 */
[----:B-1----:R-:W1:Y:S11]  /*3ed0*/  LDS.128 R8, [R235+0x2400] ;  /* 0x00240000eb087984 */ /* 0x002e760000000c00 */
[----:B------:R-:W-:Y:S01]  /*3ee0*/  @!UPT UIADD3 URZ, URZ, URZ, URZ ;  /* 0x0000003f3f3ff290 */ /* 0x000fe2000fffe03f */
[----:B------:R-:W-:Y:S01]  /*3ef0*/  @!P0 HADD2.F32 R2, -RZ, R24.H0_H0 ;  /* 0x20000018ff028230 */ /* 0x000fe20000004100 */
[----:B------:R-:W-:Y:S01]  /*3f00*/  @!P0 SHF.R.U64 R5, R6, 0x10, R7 ;  /* 0x0000001006058819 */ /* 0x000fe20000001207 */
[----:B------:R-:W-:Y:S01]  /*3f10*/  @!P0 HADD2.F32 R12, -RZ, R49.H0_H0 ;  /* 0x20000031ff0c8230 */ /* 0x000fe20000004100 */
[----:B------:R-:W-:Y:S02]  /*3f20*/  @!P0 SHF.R.U64 R18, R38, 0x10, R39 ;  /* 0x0000001026128819 */ /* 0x000fe40000001227 */
[----:B------:R-:W-:Y:S01]  /*3f30*/  @!P0 SHF.R.U32.HI R7, RZ, 0x10, R7 ;  /* 0x00000010ff078819 */ /* 0x000fe20000011607 */
[----:B------:R-:W-:Y:S01]  /*3f40*/  @!P0 HADD2.F32 R5, -RZ, R5.H0_H0 ;  /* 0x20000005ff058230 */ /* 0x000fe20000004100 */
[----:B------:R-:W-:Y:S01]  /*3f50*/  @!P0 SHF.R.U32.HI R33, RZ, 0x10, R39 ;  /* 0x00000010ff218819 */ /* 0x000fe20000011627 */
[----:B------:R-:W-:Y:S04]  /*3f60*/  @!P0 HADD2.F32 R18, -RZ, R18.H0_H0 ;  /* 0x20000012ff128230 */ /* 0x000fe80000004100 */
[----:B------:R-:W-:Y:S01]  /*3f70*/  @!P0 HADD2.F32 R33, -RZ, R33.H0_H0 ;  /* 0x20000021ff218230 */ /* 0x000fe20000004100 */
[----:B-1----:R-:W-:Y:S02]  /*3f80*/  @!P0 MOV R3, R8 ;  /* 0x0000000800038202 */ /* 0x002fe40000000f00 */
[----:B------:R-:W-:Y:S03]  /*3f90*/  @!P0 MOV R4, R9 ;  /* 0x0000000900048202 */ /* 0x000fe60000000f00 */
[--C-:B------:R-:W-:Y:S02]  /*3fa0*/  @!P0 HADD2.F32 R6, -RZ, R3.reuse.H1_H1 ;  /* 0x30000003ff068230 */ /* 0x100fe40000004100 */
[----:B------:R-:W-:Y:S02]  /*3fb0*/  @!P0 HADD2.F32 R3, -RZ, R3.H0_H0 ;  /* 0x20000003ff038230 */ /* 0x000fe40000004100 */
[--C-:B------:R-:W-:Y:S01]  /*3fc0*/  @!P0 HADD2.F32 R13, -RZ, R4.reuse.H1_H1 ;  /* 0x30000004ff0d8230 */ /* 0x100fe20000004100 */
[CC--:B------:R-:W-:Y:S01]  /*3fd0*/  @!P0 FMUL.FTZ R19, R6.reuse, R2.reuse ;  /* 0x0000000206138220 */ /* 0x0c0fe20000410000 */
[----:B------:R-:W-:Y:S01]  /*3fe0*/  @!P0 HADD2.F32 R4, -RZ, R4.H0_H0 ;  /* 0x20000004ff048230 */ /* 0x000fe20000004100 */
[C---:B------:R-:W-:Y:S02]  /*3ff0*/  @!P0 FMUL.FTZ R2, R3.reuse, R2 ;  /* 0x0000000203028220 */ /* 0x040fe40000410000 */
[-C--:B------:R-:W-:Y:S02]  /*4000*/  @!P0 FFMA.FTZ R37, R3, R12.reuse, -R19 ;  /* 0x0000000c03258223 */ /* 0x080fe40000010813 */
[----:B------:R-:W-:Y:S01]  /*4010*/  @!P0 FFMA.FTZ R2, R6, R12, R2 ;  /* 0x0000000c06028223 */ /* 0x000fe20000010002 */
[----:B------:R-:W-:Y:S01]  /*4020*/  @!P0 MOV R6, R10 ;  /* 0x0000000a00068202 */ /* 0x000fe20000000f00 */
[CC--:B------:R-:W-:Y:S01]  /*4030*/  @!P0 FMUL.FTZ R19, R13.reuse, R5.reuse ;  /* 0x000000050d138220 */ /* 0x0c0fe20000410000 */
[----:B------:R-:W-:Y:S01]  /*4040*/  @!P0 HADD2.F32 R12, -RZ, R7.H0_H0 ;  /* 0x20000007ff0c8230 */ /* 0x000fe20000004100 */
[C---:B------:R-:W-:Y:S01]  /*4050*/  @!P0 FMUL.FTZ R3, R4.reuse, R5 ;  /* 0x0000000504038220 */ /* 0x040fe20000410000 */
[----:B------:R-:W-:Y:S01]  /*4060*/  @!P0 MOV R5, R11 ;  /* 0x0000000b00058202 */ /* 0x000fe20000000f00 */
[-C--:B------:R-:W-:Y:S01]  /*4070*/  @!P0 FFMA.FTZ R36, R4, R18.reuse, -R19 ;  /* 0x0000001204248223 */ /* 0x080fe20000010813 */
[----:B------:R-:W-:Y:S01]  /*4080*/  @!P0 HADD2.F32 R4, -RZ, R24.H1_H1 ;  /* 0x30000018ff048230 */ /* 0x000fe20000004100 */
[----:B------:R-:W-:Y:S01]  /*4090*/  @!P0 FFMA.FTZ R3, R13, R18, R3 ;  /* 0x000000120d038223 */ /* 0x000fe20000010003 */
[--C-:B------:R-:W-:Y:S02]  /*40a0*/  @!P0 HADD2.F32 R19, -RZ, R6.reuse.H1_H1 ;  /* 0x30000006ff138230 */ /* 0x100fe40000004100 */
[----:B------:R-:W-:Y:S02]  /*40b0*/  @!P0 HADD2.F32 R7, -RZ, R6.H0_H0 ;  /* 0x20000006ff078230 */ /* 0x000fe40000004100 */
[----:B------:R-:W-:Y:S02]  /*40c0*/  @!P0 HADD2.F32 R6, -RZ, R5.H0_H0 ;  /* 0x20000005ff068230 */ /* 0x000fe40000004100 */
[----:B------:R-:W-:Y:S02]  /*40d0*/  @!P0 HADD2.F32 R24, -RZ, R49.H1_H1 ;  /* 0x30000031ff188230 */ /* 0x000fe40000004100 */
[----:B------:R-:W-:Y:S01]  /*40e0*/  @!P0 HADD2.F32 R31, -RZ, R5.H1_H1 ;  /* 0x30000005ff1f8230 */ /* 0x000fe20000004100 */
[-C--:B------:R-:W-:Y:S02]  /*40f0*/  @!P0 FMUL.FTZ R5, R19, R4.reuse ;  /* 0x0000000413058220 */ /* 0x080fe40000410000 */
[C---:B------:R-:W-:Y:S02]  /*4100*/  @!P0 FMUL.FTZ R4, R7.reuse, R4 ;  /* 0x0000000407048220 */ /* 0x040fe40000410000 */
[----:B------:R-:W-:Y:S01]  /*4110*/  @!P0 FFMA.FTZ R35, R7, R24, -R5 ;  /* 0x0000001807238223 */ /* 0x000fe20000010805 */
[----:B------:R-:W-:Y:S01]  /*4120*/  @!P0 F2FP.PACK_AB R7, R2, R37 ;  /* 0x000000250207823e */ /* 0x000fe200000000ff */
[CC--:B------:R-:W-:Y:S02]  /*4130*/  @!P0 FMUL.FTZ R5, R6.reuse, R12.reuse ;  /* 0x0000000c06058220 */ /* 0x0c0fe40000410000 */
[----:B------:R-:W-:Y:S01]  /*4140*/  @!P0 FMUL.FTZ R34, R31, R12 ;  /* 0x0000000c1f228220 */ /* 0x000fe20000410000 */
[----:B------:R-:W-:Y:S01]  /*4150*/  @!P0 MOV R8, R7 ;  /* 0x0000000700088202 */ /* 0x000fe20000000f00 */
[----:B------:R-:W-:Y:S02]  /*4160*/  @!P0 FFMA.FTZ R4, R19, R24, R4 ;  /* 0x0000001813048223 */ /* 0x000fe40000010004 */
[-C--:B------:R-:W-:Y:S01]  /*4170*/  @!P0 FFMA.FTZ R34, R6, R33.reuse, -R34 ;  /* 0x0000002106228223 */ /* 0x080fe20000010822 */
[----:B------:R-:W-:Y:S01]  /*4180*/  @!P0 F2FP.PACK_AB R6, R3, R36 ;  /* 0x000000240306823e */ /* 0x000fe200000000ff */
[----:B------:R-:W-:Y:S01]  /*4190*/  @!P0 FFMA.FTZ R5, R31, R33, R5 ;  /* 0x000000211f058223 */ /* 0x000fe20000010005 */
[----:B------:R-:W-:Y:S02]  /*41a0*/  @!P0 F2FP.PACK_AB R3, R4, R35 ;  /* 0x000000230403823e */ /* 0x000fe400000000ff */
[----:B------:R-:W-:Y:S02]  /*41b0*/  @!P0 MOV R9, R6 ;  /* 0x0000000600098202 */ /* 0x000fe40000000f00 */
[----:B------:R-:W-:Y:S02]  /*41c0*/  @!P0 F2FP.PACK_AB R2, R5, R34 ;  /* 0x000000220502823e */ /* 0x000fe400000000ff */
[----:B------:R-:W-:Y:S02]  /*41d0*/  @!P0 MOV R10, R3 ;  /* 0x00000003000a8202 */ /* 0x000fe40000000f00 */
[----:B------:R-:W-:Y:S05]  /*41e0*/  @!P0 MOV R11, R2 ;  /* 0x00000002000b8202 */ /* 0x000fea0000000f00 */
[----:B------:R1:W-:Y:S02]  /*41f0*/  STG.E.128 [R54.64+0x20], R8 ;  /* 0x0000200836007986 */ /* 0x0003e4000c101d06 */
.L_x_187:
[----:B------:R-:W-:Y:S05]  /*4200*/  BSYNC B0 ;  /* 0x0000000000007941 */ /* 0x000fea0003800000 */
.L_x_186:
        /* <DEDUP_REMOVED lines=9> */
[--C-:B------:R-:W-:Y:S01]  /*42a0*/  @!P0 HADD2.F32 R12, -RZ, R50.reuse.H0_H0 ;  /* 0x20000032ff0c8230 */ /* 0x100fe20000004100 */
[----:B------:R-:W-:Y:S01]  /*42b0*/  @!P0 SHF.R.U64 R14, R40, 0x10, R41 ;  /* 0x00000010280e8819 */ /* 0x000fe20000001229 */
[----:B------:R-:W-:Y:S01]  /*42c0*/  @!P0 HADD2.F32 R18, -RZ, R50.H1_H1 ;  /* 0x30000032ff128230 */ /* 0x000fe20000004100 */
        /* <DEDUP_REMOVED lines=25> */
[--C-:B------:R-:W-:Y:S02]  /*4460*/  @!P0 HADD2.F32 R6, -RZ, R5.reuse.H0_H0 ;  /* 0x20000005ff068230 */ /* 0x100fe40000004100 */
        /* <DEDUP_REMOVED lines=18> */
.L_x_189:
[----:B------:R-:W-:Y:S05]  /*4590*/  BSYNC B0 ;  /* 0x0000000000007941 */ /* 0x000fea0003800000 */
.L_x_188:
[----:B------:R-:W-:Y:S01]  /*45a0*/  IADD3 R2, R100, 0x30, RZ ;  /* 0x0000003064027810 */ /* 0x000fe20007ffe0ff */
[----:B------:R-:W-:Y:S03]  /*45b0*/  BSSY B0, `(.L_x_190) ;  /* 0x0000038000007945 */ /* 0x000fe60003800000 */
[----:B------:R-:W-:Y:S11]  /*45c0*/  ISETP.GE.AND P0, PT, R2, c[0x0][0x1d4], PT ;  /* 0x0000750002007a0c */ /* 0x000ff60003f06270 */
[----:B------:R-:W-:Y:S02]  /*45d0*/  @!UPT UIADD3 URZ, URZ, URZ, URZ ;  /* 0x0000003f3f3ff290 */ /* 0x000fe4000fffe03f */
        /* <DEDUP_REMOVED lines=53> */
.L_x_191:
[----:B------:R-:W-:Y:S05]  /*4930*/  BSYNC B0 ;  /* 0x0000000000007941 */ /* 0x000fea0003800000 */
.L_x_190:
        /* <DEDUP_REMOVED lines=57> */
.L_x_193:
[----:B------:R-:W-:Y:S05]  /*4cd0*/  BSYNC B0 ;  /* 0x0000000000007941 */ /* 0x000fea0003800000 */
.L_x_192:
[----:B------:R-:W-:Y:S04]  /*4ce0*/  IADD3 R2, R100, 0x50, RZ ;  /* 0x0000005064027810 */ /* 0x000fe80007ffe0ff */
        /* <DEDUP_REMOVED lines=54> */
[----:B------:R1:W-:Y:S01]  /*5050*/  STG.E.128 [R54.64+0xa0], R8 ;  /* 0x0000a00836007986 */ /* 0x0003e2000c101d06 */
[----:B------:R-:W-:-:S05]  /*5060*/  BRA `(.L_x_183) ;  /* 0x00001c7000007947 */ /* 0x000fca0003800000 */
.L_x_180:
        /* <DEDUP_REMOVED lines=37> */
[----:B------:R1:W5:Y:S04]  /*52c0*/  @!P0 LDG.E.128 R36, [R8.64] ;  /* 0x0000000608248981 */ /* 0x000368000c1e1d00 */
[----:B------:R1:W5:Y:S01]  /*52d0*/  @!P0 LDG.E.128 R4, [R2.64] ;  /* 0x0000000602048981 */ /* 0x000362000c1e1d00 */
[----:B------:R-:W-:Y:S11]  /*52e0*/  ISETP.GE.AND P0, PT, R26, c[0x0][0x27c], PT ;  /* 0x00009f001a007a0c */ /* 0x000ff60003f06270 */
[----:B------:R-:W-:Y:S02]  /*52f0*/  @!UPT UIADD3 URZ, URZ, URZ, URZ ;  /* 0x0000003f3f3ff290 */ /* 0x000fe4000fffe03f */
[----:B------:R1:W5:Y:S04]  /*5300*/  @!P0 LDG.E.128 R48, [R8.64+0x20] ;  /* 0x0000200608308981 */ /* 0x000368000c1e1d00 */
[----:B------:R1:W5:Y:S01]  /*5310*/  @!P0 LDG.E.128 R12, [R2.64+0x20] ;  /* 0x00002006020c8981 */ /* 0x000362000c1e1d00 */
[----:B------:R-:W-:Y:S11]  /*5320*/  ISETP.GE.AND P0, PT, R27, c[0x0][0x27c], PT ;  /* 0x00009f001b007a0c */ /* 0x000ff60003f06270 */
[----:B------:R-:W-:Y:S02]  /*5330*/  @!UPT UIADD3 URZ, URZ, URZ, URZ ;  /* 0x0000003f3f3ff290 */ /* 0x000fe4000fffe03f */
[----:B------:R1:W5:Y:S04]  /*5340*/  @!P0 LDG.E.128 R56, [R8.64+0x40] ;  /* 0x0000400608388981 */ /* 0x000368000c1e1d00 */
[----:B------:R1:W5:Y:S02]  /*5350*/  @!P0 LDG.E.128 R20, [R2.64+0x40] ;  /* 0x0000400602148981 */ /* 0x000364000c1e1d00 */
.L_x_195:
[----:B------:R-:W-:Y:S05]  /*5360*/  BSYNC B0 ;  /* 0x0000000000007941 */ /* 0x000fea0003800000 */
.L_x_194:
[----:B------:R-:W-:Y:S04]  /*5370*/  IADD3 R70, P0, R164, R10, RZ ;  /* 0x0000000aa4467210 */ /* 0x000fe80007f1e0ff */
[----:B------:R-:W-:Y:S01]  /*5380*/  IADD3.X R65, R16, R131, RZ, P0, !PT ;  /* 0x0000008310417210 */ /* 0x000fe200007fe4ff */
        /* <DEDUP_REMOVED lines=25> */
[----:B------:R-:W-:Y:S02]  /*5520*/  PRMT R29, R8, 0x5410, R9 ;  /* 0x00005410081d7816 */ /* 0x000fe40000000009 */
[----:B------:R-:W-:Y:S01]  /*5530*/  PRMT R28, R3, 0x5410, R2 ;  /* 0x00005410031c7816 */ /* 0x000fe20000000002 */
[----:B------:R-:W-:-:S05]  /*5540*/  @P0 BRA `(.L_x_197) ;  /* 0x0000077000000947 */ /* 0x000fca0003800000 */
[----:B------:R-:W-:Y:S01]  /*5550*/  IMAD.MOV.U32 R40, RZ, RZ, R37 ;  /* 0x000000ffff287224 */ /* 0x000fe200078e0025 */
[----:B------:R-:W-:Y:S01]  /*5560*/  ISETP.GE.AND P2, PT, R85, c[0x0][0x1d4], PT ;  /* 0x0000750055007a0c */ /* 0x000fe20003f46270 */
[----:B------:R-:W1:Y:S01]  /*5570*/  LDS.128 R52, [R111+0x3c80] ;  /* 0x003c80006f347984 */ /* 0x000e620000000c00 */
[----:B------:R-:W-:Y:S01]  /*5580*/  IADD3 R2, P1, P0, R78, R70, R108 ;  /* 0x000000464e027210 */ /* 0x000fe2000783e06c */
[----:B------:R-:W-:Y:S01]  /*5590*/  IMAD.MOV.U32 R24, RZ, RZ, R7 ;  /* 0x000000ffff187224 */ /* 0x000fe200078e0007 */
[----:B------:R-:W-:Y:S01]  /*55a0*/  MOV R10, R6 ;  /* 0x00000006000a7202 */ /* 0x000fe20000000f00 */
[----:B------:R-:W-:Y:S01]  /*55b0*/  IMAD.MOV.U32 R46, RZ, RZ, R39 ;  /* 0x000000ffff2e7224 */ /* 0x000fe200078e0027 */
[-C--:B------:R-:W-:Y:S02]  /*55c0*/  IADD3.X R8, R80, R65.reuse, R119, P1, P0 ;  /* 0x0000004150087210 */ /* 0x080fe40000fe0477 */
[----:B------:R-:W-:Y:S01]  /*55d0*/  MOV R43, R38 ;  /* 0x00000026002b7202 */ /* 0x000fe20000000f00 */
[----:B------:R-:W2:Y:S04]  /*55e0*/  LDS.128 R16, [R121+0x3c80] ;  /* 0x003c800079107984 */ /* 0x000ea80000000c00 */
[----:B------:R-:W-:Y:S04]  /*55f0*/  @!P2 IADD3 R3, P1, P0, R78, R70, R85 ;  /* 0x000000464e03a210 */ /* 0x000fe8000783e055 */
[----:B------:R-:W-:Y:S02]  /*5600*/  @!P2 IADD3.X R9, R80, R65, R114, P1, P0 ;  /* 0x000000415009a210 */ /* 0x000fe40000fe0472 */
[C---:B------:R-:W-:Y:S04]  /*5610*/  LEA R68, P0, R2.reuse, c[0x0][0x1c8], 0x1 ;  /* 0x0000720002447a11 */ /* 0x040fe800078008ff */
[----:B------:R-:W-:Y:S02]  /*5620*/  LEA.HI.X R69, R2, c[0x0][0x1cc], R8, 0x1, P0 ;  /* 0x0000730002457a11 */ /* 0x000fe400000f0c08 */
[C---:B------:R-:W-:Y:S02]  /*5630*/  @!P2 LEA R66, P0, R3.reuse, c[0x0][0x1c8], 0x1 ;  /* 0x000072000342aa11 */ /* 0x040fe400078008ff */
[----:B------:R-:W-:Y:S02]  /*5640*/  MOV R2, R4 ;  /* 0x0000000400027202 */ /* 0x000fe40000000f00 */
[----:B------:R-:W-:Y:S01]  /*5650*/  @!P2 LEA.HI.X R67, R3, c[0x0][0x1cc], R9, 0x1, P0 ;  /* 0x000073000343aa11 */ /* 0x000fe200000f0c09 */
[----:B------:R-:W-:Y:S01]  /*5660*/  IMAD.MOV.U32 R3, RZ, RZ, R5 ;  /* 0x000000ffff037224 */ /* 0x000fe200078e0005 */
[----:B------:R-:W-:Y:S11]  /*5670*/  ISETP.GE.AND P0, PT, R100, c[0x0][0x27c], PT ;  /* 0x00009f0064007a0c */ /* 0x000ff60003f06270 */
[----:B------:R-:W-:Y:S02]  /*5680*/  @!UPT UIADD3 URZ, URZ, URZ, URZ ;  /* 0x0000003f3f3ff290 */ /* 0x000fe4000fffe03f */
[--C-:B------:R-:W-:Y:S01]  /*5690*/  @!P0 SHF.R.U32.HI R41, RZ, 0x10, R37.reuse ;  /* 0x00000010ff298819 */ /* 0x100fe20000011625 */
[----:B------:R-:W-:Y:S01]  /*56a0*/  @!P0 HADD2.F32 R2, -RZ, R2.H0_H0 ;  /* 0x20000002ff028230 */ /* 0x000fe20000004100 */
[----:B------:R-:W-:Y:S01]  /*56b0*/  @!P0 SHF.R.U64 R42, R36, 0x10, R37 ;  /* 0x00000010242a8819 */ /* 0x000fe20000001225 */
[----:B------:R-:W-:Y:S01]  /*56c0*/  @!P0 HADD2.F32 R10, -RZ, R10.H0_H0 ;  /* 0x2000000aff0a8230 */ /* 0x000fe20000004100 */
[--C-:B------:R-:W-:Y:S02]  /*56d0*/  @!P0 SHF.R.U64 R11, R6, 0x10, R7.reuse ;  /* 0x00000010060b8819 */ /* 0x100fe40000001207 */
[----:B-1----:R-:W-:Y:S02]  /*56e0*/  @!P0 MOV R37, R53 ;  /* 0x0000003500258202 */ /* 0x002fe40000000f00 */
[----:B--2---:R-:W-:Y:S02]  /*56f0*/  @!P0 MOV R6, R17 ;  /* 0x0000001100068202 */ /* 0x004fe40000000f00 */
[----:B------:R-:W-:Y:S01]  /*5700*/  @!P0 SHF.R.U32.HI R25, RZ, 0x10, R7 ;  /* 0x00000010ff198819 */ /* 0x000fe20000011607 */
[----:B------:R-:W-:Y:S01]  /*5710*/  @!P0 IMAD.MOV.U32 R7, RZ, RZ, R16 ;  /* 0x000000ffff078224 */ /* 0x000fe200078e0010 */
[--C-:B------:R-:W-:Y:S01]  /*5720*/  @!P0 SHF.R.U64 R44, R38, 0x10, R39.reuse ;  /* 0x00000010262c8819 */ /* 0x100fe20000001227 */
[--C-:B------:R-:W-:Y:S01]  /*5730*/  @!P0 HADD2.F32 R35, -RZ, R37.reuse.H0_H0 ;  /* 0x20000025ff238230 */ /* 0x100fe20000004100 */
[----:B------:R-:W-:Y:S01]  /*5740*/  @!P0 SHF.R.U32.HI R47, RZ, 0x10, R39 ;  /* 0x00000010ff2f8819 */ /* 0x000fe20000011627 */
[----:B------:R-:W-:Y:S01]  /*5750*/  @!P0 HADD2.F32 R37, -RZ, R37.H1_H1 ;  /* 0x30000025ff258230 */ /* 0x000fe20000004100 */
[----:B------:R-:W-:Y:S02]  /*5760*/  @!P0 MOV R39, R52 ;  /* 0x0000003400278202 */ /* 0x000fe40000000f00 */
[--C-:B------:R-:W-:Y:S02]  /*5770*/  @!P0 SHF.R.U32.HI R9, RZ, 0x10, R5.reuse ;  /* 0x00000010ff098819 */ /* 0x100fe40000011605 */
[----:B------:R-:W-:Y:S01]  /*5780*/  @!P0 SHF.R.U64 R8, R4, 0x10, R5 ;  /* 0x0000001004088819 */ /* 0x000fe20000001205 */
[----:B------:R-:W-:Y:S01]  /*5790*/  @!P0 HADD2.F32 R4, -RZ, R3.H0_H0 ;  /* 0x20000003ff048230 */ /* 0x000fe20000004100 */
[----:B------:R-:W-:Y:S01]  /*57a0*/  MOV R5, R36 ;  /* 0x0000002400057202 */ /* 0x000fe20000000f00 */
[----:B------:R-:W-:Y:S02]  /*57b0*/  @!P0 HADD2.F32 R33, -RZ, R39.H0_H0 ;  /* 0x20000027ff218230 */ /* 0x000fe40000004100 */
[----:B------:R-:W-:Y:S01]  /*57c0*/  @!P0 HADD2.F32 R3, -RZ, R7.H0_H0 ;  /* 0x20000007ff038230 */ /* 0x000fe20000004100 */
[----:B------:R-:W-:Y:S01]  /*57d0*/  @!P0 FMUL.FTZ R38, R35, R4 ;  /* 0x0000000423268220 */ /* 0x000fe20000410000 */
[----:B------:R-:W-:Y:S01]  /*57e0*/  @!P0 HADD2.F32 R34, -RZ, R5.H0_H0 ;  /* 0x20000005ff228230 */ /* 0x000fe20000004100 */
[-C--:B------:R-:W-:Y:S01]  /*57f0*/  @!P0 FMUL.FTZ R45, R33, R2.reuse ;  /* 0x00000002212d8220 */ /* 0x080fe20000410000 */
[----:B------:R-:W-:Y:S01]  /*5800*/  @!P0 HADD2.F32 R5, -RZ, R6.H0_H0 ;  /* 0x20000006ff058230 */ /* 0x000fe20000004100 */
[C---:B------:R-:W-:Y:S01]  /*5810*/  @!P0 FMUL.FTZ R2, R3.reuse, R2 ;  /* 0x0000000203028220 */ /* 0x040fe20000410000 */
[----:B------:R-:W-:Y:S01]  /*5820*/  @!P0 HADD2.F32 R36, -RZ, R40.H0_H0 ;  /* 0x20000028ff248230 */ /* 0x000fe20000004100 */
[----:B------:R-:W-:Y:S01]  /*5830*/  @!P0 FFMA.FTZ R76, R3, R34, -R45 ;  /* 0x00000022034c8223 */ /* 0x000fe2000001082d */
[----:B------:R-:W-:Y:S01]  /*5840*/  @!P0 MOV R45, R55 ;  /* 0x00000037002d8202 */ /* 0x000fe20000000f00 */
[C---:B------:R-:W-:Y:S01]  /*5850*/  @!P0 FMUL.FTZ R4, R5.reuse, R4 ;  /* 0x0000000405048220 */ /* 0x040fe20000410000 */
[----:B------:R-:W-:Y:S01]  /*5860*/  @!P0 HADD2.F32 R8, -RZ, R8.H0_H0 ;  /* 0x20000008ff088230 */ /* 0x000fe20000004100 */
[----:B------:R-:W-:Y:S01]  /*5870*/  @!P0 FFMA.FTZ R75, R5, R36, -R38 ;  /* 0x00000024054b8223 */ /* 0x000fe20000010826 */
[----:B------:R-:W-:Y:S01]  /*5880*/  @!P0 HADD2.F32 R5, -RZ, R9.H0_H0 ;  /* 0x20000009ff058230 */ /* 0x000fe20000004100 */
[----:B------:R-:W-:Y:S01]  /*5890*/  @!P0 FFMA.FTZ R2, R33, R34, R2 ;  /* 0x0000002221028223 */ /* 0x000fe20000010002 */
[----:B------:R-:W-:Y:S02]  /*58a0*/  @!P0 HADD2.F32 R33, -RZ, R39.H1_H1 ;  /* 0x30000027ff218230 */ /* 0x000fe40000004100 */
[----:B------:R-:W-:Y:S01]  /*58b0*/  @!P0 HADD2.F32 R38, -RZ, R41.H0_H0 ;  /* 0x20000029ff268230 */ /* 0x000fe20000004100 */
[-C--:B------:R-:W-:Y:S01]  /*58c0*/  @!P0 FMUL.FTZ R9, R37, R5.reuse ;  /* 0x0000000525098220 */ /* 0x080fe20000410000 */
[----:B------:R-:W-:Y:S02]  /*58d0*/  @!P0 HADD2.F32 R3, -RZ, R6.H1_H1 ;  /* 0x30000006ff038230 */ /* 0x000fe40000004100 */
[----:B------:R-:W-:Y:S01]  /*58e0*/  @!P0 HADD2.F32 R6, -RZ, R7.H1_H1 ;  /* 0x30000007ff068230 */ /* 0x000fe20000004100 */
[----:B------:R-:W-:Y:S01]  /*58f0*/  @!P0 FMUL.FTZ R7, R33, R8 ;  /* 0x0000000821078220 */ /* 0x000fe20000410000 */
[----:B------:R-:W-:Y:S01]  /*5900*/  @!P0 HADD2.F32 R34, -RZ, R42.H0_H0 ;  /* 0x2000002aff228230 */ /* 0x000fe20000004100 */
[C---:B------:R-:W-:Y:S01]  /*5910*/  @!P0 FFMA.FTZ R74, R3.reuse, R38, -R9 ;  /* 0x00000026034a8223 */ /* 0x040fe20000010809 */
[----:B------:R-:W-:Y:S01]  /*5920*/  @!P0 HADD2.F32 R42, -RZ, R44.H0_H0 ;  /* 0x2000002cff2a8230 */ /* 0x000fe20000004100 */
[----:B------:R-:W-:Y:S01]  /*5930*/  @!P0 IMAD.MOV.U32 R9, RZ, RZ, R54 ;  /* 0x000000ffff098224 */ /* 0x000fe200078e0036 */
[----:B------:R-:W-:Y:S01]  /*5940*/  @!P0 HADD2.F32 R40, -RZ, R43.H0_H0 ;  /* 0x2000002bff288230 */ /* 0x000fe20000004100 */
[----:B------:R-:W-:Y:S01]  /*5950*/  @!P0 FMUL.FTZ R5, R3, R5 ;  /* 0x0000000503058220 */ /* 0x000fe20000410000 */
[----:B------:R-:W-:Y:S01]  /*5960*/  @!P0 HADD2.F32 R44, -RZ, R46.H0_H0 ;  /* 0x2000002eff2c8230 */ /* 0x000fe20000004100 */
[C---:B------:R-:W-:Y:S01]  /*5970*/  @!P0 FMUL.FTZ R3, R6.reuse, R8 ;  /* 0x0000000806038220 */ /* 0x040fe20000410000 */
[----:B------:R-:W-:Y:S01]  /*5980*/  @!P0 HADD2.F32 R41, -RZ, R9.H1_H1 ;  /* 0x30000009ff298230 */ /* 0x000fe20000004100 */
[----:B------:R-:W-:Y:S01]  /*5990*/  @!P0 FFMA.FTZ R73, R6, R34, -R7 ;  /* 0x0000002206498223 */ /* 0x000fe20000010807 */
[----:B------:R-:W-:Y:S01]  /*59a0*/  @!P0 MOV R6, R18 ;  /* 0x0000001200068202 */ /* 0x000fe20000000f00 */
[----:B------:R-:W-:Y:S01]  /*59b0*/  @!P0 FFMA.FTZ R3, R33, R34, R3 ;  /* 0x0000002221038223 */ /* 0x000fe20000010003 */
[----:B------:R-:W-:Y:S01]  /*59c0*/  @!P0 HADD2.F32 R7, -RZ, R11.H0_H0 ;  /* 0x2000000bff078230 */ /* 0x000fe20000004100 */
[----:B------:R-:W-:Y:S01]  /*59d0*/  @!P0 FFMA.FTZ R4, R35, R36, R4 ;  /* 0x0000002423048223 */ /* 0x000fe20000010004 */
[----:B------:R-:W-:Y:S01]  /*59e0*/  @!P0 HADD2.F32 R39, -RZ, R9.H0_H0 ;  /* 0x20000009ff278230 */ /* 0x000fe20000004100 */
[----:B------:R-:W-:Y:S01]  /*59f0*/  @!P0 FFMA.FTZ R5, R37, R38, R5 ;  /* 0x0000002625058223 */ /* 0x000fe20000010005 */
[--C-:B------:R-:W-:Y:S01]  /*5a00*/  @!P0 HADD2.F32 R8, -RZ, R6.reuse.H1_H1 ;  /* 0x30000006ff088230 */ /* 0x100fe20000004100 */
[-C--:B------:R-:W-:Y:S01]  /*5a10*/  @!P0 FMUL.FTZ R11, R41, R7.reuse ;  /* 0x00000007290b8220 */ /* 0x080fe20000410000 */
[----:B------:R-:W-:Y:S01]  /*5a20*/  @!P0 HADD2.F32 R9, -RZ, R6.H0_H0 ;  /* 0x20000006ff098230 */ /* 0x000fe20000004100 */
[----:B------:R-:W-:Y:S01]  /*5a30*/  @!P0 FMUL.FTZ R43, R39, R10 ;  /* 0x0000000a272b8220 */ /* 0x000fe20000410000 */
[----:B------:R-:W-:Y:S01]  /*5a40*/  @!P0 F2FP.PACK_AB R4, R5, R4 ;  /* 0x000000040504823e */ /* 0x000fe200000000ff */
[C---:B------:R-:W-:Y:S02]  /*5a50*/  @!P0 FMUL.FTZ R7, R8.reuse, R7 ;  /* 0x0000000708078220 */ /* 0x040fe40000410000 */
[----:B------:R-:W-:Y:S01]  /*5a60*/  @!P0 FFMA.FTZ R72, R8, R42, -R11 ;  /* 0x0000002a08488223 */ /* 0x000fe2000001080b */
[----:B------:R-:W-:Y:S01]  /*5a70*/  @!P0 HADD2.F32 R11, -RZ, R24.H0_H0 ;  /* 0x20000018ff0b8230 */ /* 0x000fe20000004100 */
[----:B------:R-:W-:Y:S01]  /*5a80*/  @!P0 IMAD.MOV.U32 R8, RZ, RZ, R19 ;  /* 0x000000ffff088224 */ /* 0x000fe200078e0013 */
[----:B------:R-:W-:Y:S01]  /*5a90*/  @!P0 HADD2.F32 R24, -RZ, R25.H0_H0 ;  /* 0x20000019ff188230 */ /* 0x000fe20000004100 */
[C---:B------:R-:W-:Y:S01]  /*5aa0*/  @!P0 FFMA.FTZ R71, R9.reuse, R40, -R43 ;  /* 0x0000002809478223 */ /* 0x040fe2000001082b */
[--C-:B------:R-:W-:Y:S01]  /*5ab0*/  @!P0 HADD2.F32 R43, -RZ, R45.reuse.H0_H0 ;  /* 0x2000002dff2b8230 */ /* 0x100fe20000004100 */
[----:B------:R-:W-:Y:S01]  /*5ac0*/  @!P0 FMUL.FTZ R6, R9, R10 ;  /* 0x0000000a09068220 */ /* 0x000fe20000410000 */
[----:B------:R-:W-:Y:S01]  /*5ad0*/  @!P0 HADD2.F32 R25, -RZ, R45.H1_H1 ;  /* 0x3000002dff198230 */ /* 0x000fe20000004100 */
[----:B------:R-:W-:Y:S01]  /*5ae0*/  @!P0 IMAD.MOV.U32 R53, RZ, RZ, R4 ;  /* 0x000000ffff358224 */ /* 0x000fe200078e0004 */
[--C-:B------:R-:W-:Y:S01]  /*5af0*/  @!P0 HADD2.F32 R10, -RZ, R8.reuse.H1_H1 ;  /* 0x30000008ff0a8230 */ /* 0x100fe20000004100 */
[----:B------:R-:W-:Y:S01]  /*5b00*/  @!P0 FMUL.FTZ R64, R43, R11 ;  /* 0x0000000b2b408220 */ /* 0x000fe20000410000 */
[----:B------:R-:W-:Y:S01]  /*5b10*/  @!P0 HADD2.F32 R9, -RZ, R8.H0_H0 ;  /* 0x20000008ff098230 */ /* 0x000fe20000004100 */
[----:B------:R-:W-:Y:S01]  /*5b20*/  @!P0 FMUL.FTZ R46, R25, R24 ;  /* 0x00000018192e8220 */ /* 0x000fe20000410000 */
[----:B------:R-:W-:Y:S01]  /*5b30*/  @!P0 HADD2.F32 R45, -RZ, R47.H0_H0 ;  /* 0x2000002fff2d8230 */ /* 0x000fe20000004100 */
[----:B------:R-:W-:Y:S02]  /*5b40*/  @!P0 FFMA.FTZ R6, R39, R40, R6 ;  /* 0x0000002827068223 */ /* 0x000fe40000010006 */
[C---:B------:R-:W-:Y:S02]  /*5b50*/  @!P0 FFMA.FTZ R64, R9.reuse, R44, -R64 ;  /* 0x0000002c09408223 */ /* 0x040fe40000010840 */
[----:B------:R-:W-:Y:S02]  /*5b60*/  @!P0 FFMA.FTZ R46, R10, R45, -R46 ;  /* 0x0000002d0a2e8223 */ /* 0x000fe4000001082e */
[----:B------:R-:W-:Y:S01]  /*5b70*/  @!P0 FMUL.FTZ R8, R9, R11 ;  /* 0x0000000b09088220 */ /* 0x000fe20000410000 */
[----:B------:R-:W-:Y:S01]  /*5b80*/  @!P0 F2FP.PACK_AB R11, R74, R75 ;  /* 0x0000004b4a0b823e */ /* 0x000fe200000000ff */
[----:B------:R-:W-:Y:S01]  /*5b90*/  @!P0 FMUL.FTZ R9, R10, R24 ;  /* 0x000000180a098220 */ /* 0x000fe20000410000 */
[----:B------:R-:W-:Y:S01]  /*5ba0*/  @!P0 F2FP.PACK_AB R24, R72, R71 ;  /* 0x000000474818823e */ /* 0x000fe200000000ff */
[----:B------:R-:W-:Y:S01]  /*5bb0*/  @!P0 FFMA.FTZ R7, R41, R42, R7 ;  /* 0x0000002a29078223 */ /* 0x000fe20000010007 */
[----:B------:R-:W-:Y:S01]  /*5bc0*/  @!P0 F2FP.PACK_AB R10, R73, R76 ;  /* 0x0000004c490a823e */ /* 0x000fe200000000ff */
[----:B------:R-:W-:Y:S01]  /*5bd0*/  @!P0 FFMA.FTZ R8, R43, R44, R8 ;  /* 0x0000002c2b088223 */ /* 0x000fe20000010008 */
[----:B------:R-:W-:Y:S01]  /*5be0*/  @!P0 F2FP.PACK_AB R33, R46, R64 ;  /* 0x000000402e21823e */ /* 0x000fe200000000ff */
[----:B------:R-:W-:Y:S01]  /*5bf0*/  @!P0 FFMA.FTZ R9, R25, R45, R9 ;  /* 0x0000002d19098223 */ /* 0x000fe20000010009 */
[----:B------:R-:W-:Y:S01]  /*5c00*/  @!P0 MOV R16, R10 ;  /* 0x0000000a00108202 */ /* 0x000fe20000000f00 */
[----:B------:R-:W-:Y:S01]  /*5c10*/  @!P0 IMAD.MOV.U32 R18, RZ, RZ, R24 ;  /* 0x000000ffff128224 */ /* 0x000fe200078e0018 */
[----:B------:R-:W-:Y:S02]  /*5c20*/  @!P0 MOV R17, R11 ;  /* 0x0000000b00118202 */ /* 0x000fe40000000f00 */
[----:B------:R-:W-:Y:S02]  /*5c30*/  @!P0 MOV R19, R33 ;  /* 0x0000002100138202 */ /* 0x000fe40000000f00 */
[----:B------:R-:W-:Y:S02]  /*5c40*/  @!P0 F2FP.PACK_AB R10, R3, R2 ;  /* 0x00000002030a823e */ /* 0x000fe400000000ff */
[----:B------:R-:W-:Y:S01]  /*5c50*/  @!P0 F2FP.PACK_AB R3, R7, R6 ;  /* 0x000000060703823e */ /* 0x000fe200000000ff */
[----:B------:R1:W-:Y:S01]  /*5c60*/  STG.E.128 [R68.64], R16 ;  /* 0x0000001044007986 */ /* 0x0003e2000c101d06 */
[----:B------:R-:W-:Y:S02]  /*5c70*/  @!P0 F2FP.PACK_AB R2, R9, R8 ;  /* 0x000000080902823e */ /* 0x000fe400000000ff */
[----:B------:R-:W-:Y:S02]  /*5c80*/  @!P0 MOV R52, R10 ;  /* 0x0000000a00348202 */ /* 0x000fe40000000f00 */
[----:B------:R-:W-:Y:S02]  /*5c90*/  @!P0 MOV R54, R3 ;  /* 0x0000000300368202 */ /* 0x000fe40000000f00 */
[----:B------:R-:W-:Y:S05]  /*5ca0*/  @!P0 MOV R55, R2 ;  /* 0x0000000200378202 */ /* 0x000fea0000000f00 */
[----:B------:R1:W-:Y:S02]  /*5cb0*/  @!P2 STG.E.128 [R66.64], R52 ;  /* 0x000000344200a986 */ /* 0x0003e4000c101d06 */
.L_x_197:
[----:B------:R-:W-:Y:S05]  /*5cc0*/  BSYNC B0 ;  /* 0x0000000000007941 */ /* 0x000fea0003800000 */
.L_x_196:
[----:B------:R-:W-:Y:S01]  /*5cd0*/  ISETP.GE.AND P0, PT, R26, c[0x0][0x1d4], PT ;  /* 0x000075001a007a0c */ /* 0x000fe20003f06270 */
[----:B------:R-:W-:Y:S01]  /*5ce0*/  @!UPT UIADD3 URZ, URZ, URZ, URZ ;  /* 0x0000003f3f3ff290 */ /* 0x000fe2000fffe03f */
[----:B------:R-:W-:Y:S11]  /*5cf0*/  BSSY B0, `(.L_x_198) ;  /* 0x0000071000007945 */ /* 0x000ff60003800000 */
[----:B------:R-:W-:-:S05]  /*5d00*/  @P0 BRA `(.L_x_199) ;  /* 0x000006f000000947 */ /* 0x000fca0003800000 */
[----:B------:R-:W2:Y:S01]  /*5d10*/  LDS.128 R40, [R110+0x3c80] ;  /* 0x003c80006e287984 */ /* 0x000ea20000000c00 */
[----:B------:R-:W-:Y:S02]  /*5d20*/  ISETP.GE.AND P2, PT, R84, c[0x0][0x1d4], PT ;  /* 0x0000750054007a0c */ /* 0x000fe40003f46270 */
[-C--:B------:R-:W-:Y:S04]  /*5d30*/  IADD3 R2, P1, P0, R78, R70.reuse, R105 ;  /* 0x000000464e027210 */ /* 0x080fe8000783e069 */
[-C--:B------:R-:W-:Y:S01]  /*5d40*/  IADD3.X R4, R80, R65.reuse, R118, P1, P0 ;  /* 0x0000004150047210 */ /* 0x080fe20000fe0476 */
[----:B-1----:R-:W1:Y:S06]  /*5d50*/  LDS.128 R16, [R120+0x3c80] ;  /* 0x003c800078107984 */ /* 0x002e6c0000000c00 */
[----:B------:R-:W-:Y:S04]  /*5d60*/  @!P2 IADD3 R3, P1, P0, R78, R70, R84 ;  /* 0x000000464e03a210 */ /* 0x000fe8000783e054 */
[----:B------:R-:W-:Y:S02]  /*5d70*/  @!P2 IADD3.X R5, R80, R65, R113, P1, P0 ;  /* 0x000000415005a210 */ /* 0x000fe40000fe0471 */
[C---:B------:R-:W-:Y:S04]  /*5d80*/  LEA R52, P0, R2.reuse, c[0x0][0x1c8], 0x1 ;  /* 0x0000720002347a11 */ /* 0x040fe800078008ff */
[----:B------:R-:W-:Y:S02]  /*5d90*/  LEA.HI.X R53, R2, c[0x0][0x1cc], R4, 0x1, P0 ;  /* 0x0000730002357a11 */ /* 0x000fe400000f0c04 */
[C---:B------:R-:W-:Y:S04]  /*5da0*/  @!P2 LEA R46, P0, R3.reuse, c[0x0][0x1c8], 0x1 ;  /* 0x00007200032eaa11 */ /* 0x040fe800078008ff */
[----:B------:R-:W-:Y:S02]  /*5db0*/  @!P2 LEA.HI.X R47, R3, c[0x0][0x1cc], R5, 0x1, P0 ;  /* 0x00007300032faa11 */ /* 0x000fe400000f0c05 */
[----:B------:R-:W-:Y:S11]  /*5dc0*/  ISETP.GE.AND P0, PT, R26, c[0x0][0x27c], PT ;  /* 0x00009f001a007a0c */ /* 0x000ff60003f06270 */
[----:B------:R-:W-:Y:S02]  /*5dd0*/  @!UPT UIADD3 URZ, URZ, URZ, URZ ;  /* 0x0000003f3f3ff290 */ /* 0x000fe4000fffe03f */
[----:B------:R-:W-:Y:S01]  /*5de0*/  @!P0 SHF.R.U64 R5, R12, 0x10, R13 ;  /* 0x000000100c058819 */ /* 0x000fe2000000120d */
[----:B------:R-:W-:Y:S01]  /*5df0*/  @!P0 HADD2.F32 R2, -RZ, R28.H0_H0 ;  /* 0x2000001cff028230 */ /* 0x000fe20000004100 */
[----:B------:R-:W-:Y:S01]  /*5e00*/  @!P0 SHF.R.U64 R12, R48, 0x10, R49 ;  /* 0x00000010300c8819 */ /* 0x000fe20000001231 */
[--C-:B------:R-:W-:Y:S01]  /*5e10*/  @!P0 HADD2.F32 R8, -RZ, R60.reuse.H0_H0 ;  /* 0x2000003cff088230 */ /* 0x100fe20000004100 */
[----:B--2---:R-:W-:Y:S01]  /*5e20*/  @!P0 MOV R9, R40 ;  /* 0x0000002800098202 */ /* 0x004fe20000000f00 */
[----:B------:R-:W-:Y:S01]  /*5e30*/  @!P0 HADD2.F32 R5, -RZ, R5.H0_H0 ;  /* 0x20000005ff058230 */ /* 0x000fe20000004100 */
[----:B-1----:R-:W-:Y:S01]  /*5e40*/  @!P0 MOV R4, R16 ;  /* 0x0000001000048202 */ /* 0x002fe20000000f00 */
[----:B------:R-:W-:Y:S01]  /*5e50*/  @!P0 HADD2.F32 R24, -RZ, R60.H1_H1 ;  /* 0x3000003cff188230 */ /* 0x000fe20000004100 */
[----:B------:R-:W-:Y:S01]  /*5e60*/  @!P0 SHF.R.U32.HI R6, RZ, 0x10, R13 ;  /* 0x00000010ff068819 */ /* 0x000fe2000001160d */
[--C-:B------:R-:W-:Y:S01]  /*5e70*/  @!P0 HADD2.F32 R7, -RZ, R9.reuse.H0_H0 ;  /* 0x20000009ff078230 */ /* 0x100fe20000004100 */
[----:B------:R-:W-:Y:S01]  /*5e80*/  @!P0 SHF.R.U64 R11, R14, 0x10, R15 ;  /* 0x000000100e0b8819 */ /* 0x000fe2000000120f */
[--C-:B------:R-:W-:Y:S01]  /*5e90*/  @!P0 HADD2.F32 R3, -RZ, R4.reuse.H0_H0 ;  /* 0x20000004ff038230 */ /* 0x100fe20000004100 */
[----:B------:R-:W-:Y:S01]  /*5ea0*/  @!P0 SHF.R.U32.HI R34, RZ, 0x10, R51 ;  /* 0x00000010ff228819 */ /* 0x000fe20000011633 */
[----:B------:R-:W-:Y:S01]  /*5eb0*/  @!P0 HADD2.F32 R13, -RZ, R9.H1_H1 ;  /* 0x30000009ff0d8230 */ /* 0x000fe20000004100 */
[----:B------:R-:W-:Y:S01]  /*5ec0*/  @!P0 FMUL.FTZ R14, R7, R2 ;  /* 0x00000002070e8220 */ /* 0x000fe20000410000 */
[----:B------:R-:W-:Y:S01]  /*5ed0*/  @!P0 HADD2.F32 R4, -RZ, R4.H1_H1 ;  /* 0x30000004ff048230 */ /* 0x000fe20000004100 */
[----:B------:R-:W-:Y:S01]  /*5ee0*/  @!P0 IMAD.MOV.U32 R9, RZ, RZ, R41 ;  /* 0x000000ffff098224 */ /* 0x000fe200078e0029 */
[----:B------:R-:W-:Y:S01]  /*5ef0*/  @!P0 HADD2.F32 R39, -RZ, R34.H0_H0 ;  /* 0x20000022ff278230 */ /* 0x000fe20000004100 */
[----:B------:R-:W-:Y:S01]  /*5f00*/  @!P0 FFMA.FTZ R55, R3, R8, -R14 ;  /* 0x0000000803378223 */ /* 0x000fe2000001080e */
[----:B------:R-:W-:Y:S01]  /*5f10*/  @!P0 HADD2.F32 R14, -RZ, R12.H0_H0 ;  /* 0x2000000cff0e8230 */ /* 0x000fe20000004100 */
[-C--:B------:R-:W-:Y:S01]  /*5f20*/  @!P0 FMUL.FTZ R12, R13, R5.reuse ;  /* 0x000000050d0c8220 */ /* 0x080fe20000410000 */
[----:B------:R-:W-:Y:S01]  /*5f30*/  @!P0 MOV R34, R42 ;  /* 0x0000002a00228202 */ /* 0x000fe20000000f00 */
[----:B------:R-:W-:Y:S01]  /*5f40*/  @!P0 FMUL.FTZ R2, R3, R2 ;  /* 0x0000000203028220 */ /* 0x000fe20000410000 */
[----:B------:R-:W-:Y:S01]  /*5f50*/  @!P0 SHF.R.U32.HI R33, RZ, 0x10, R49 ;  /* 0x00000010ff218819 */ /* 0x000fe20000011631 */
[C---:B------:R-:W-:Y:S01]  /*5f60*/  @!P0 FMUL.FTZ R3, R4.reuse, R5 ;  /* 0x0000000504038220 */ /* 0x040fe20000410000 */
[----:B------:R-:W-:Y:S01]  /*5f70*/  @!P0 MOV R5, R17 ;  /* 0x0000001100058202 */ /* 0x000fe20000000f00 */
[----:B------:R-:W-:Y:S01]  /*5f80*/  @!P0 FFMA.FTZ R54, R4, R14, -R12 ;  /* 0x0000000e04368223 */ /* 0x000fe2000001080c */
[----:B------:R-:W-:Y:S01]  /*5f90*/  @!P0 HADD2.F32 R4, -RZ, R28.H1_H1 ;  /* 0x3000001cff048230 */ /* 0x000fe20000004100 */
[----:B------:R-:W-:Y:S01]  /*5fa0*/  @!P0 FFMA.FTZ R2, R7, R8, R2 ;  /* 0x0000000807028223 */ /* 0x000fe20000010002 */
[----:B------:R-:W-:Y:S01]  /*5fb0*/  @!P0 SHF.R.U32.HI R10, RZ, 0x10, R15 ;  /* 0x00000010ff0a8819 */ /* 0x000fe2000001160f */
[----:B------:R-:W-:Y:S01]  /*5fc0*/  @!P0 FFMA.FTZ R3, R13, R14, R3 ;  /* 0x0000000e0d038223 */ /* 0x000fe20000010003 */
[----:B------:R-:W-:Y:S01]  /*5fd0*/  @!P0 HADD2.F32 R15, -RZ, R9.H0_H0 ;  /* 0x20000009ff0f8230 */ /* 0x000fe20000004100 */
[----:B------:R-:W-:Y:S01]  /*5fe0*/  @!P0 SHF.R.U64 R35, R50, 0x10, R51 ;  /* 0x0000001032238819 */ /* 0x000fe20000001233 */
[----:B------:R-:W-:Y:S02]  /*5ff0*/  @!P0 HADD2.F32 R7, -RZ, R5.H0_H0 ;  /* 0x20000005ff078230 */ /* 0x000fe40000004100 */
[----:B------:R-:W-:Y:S01]  /*6000*/  @!P0 HADD2.F32 R25, -RZ, R9.H1_H1 ;  /* 0x30000009ff198230 */ /* 0x000fe20000004100 */
[-C--:B------:R-:W-:Y:S01]  /*6010*/  @!P0 FMUL.FTZ R12, R15, R4.reuse ;  /* 0x000000040f0c8220 */ /* 0x080fe20000410000 */
[----:B------:R-:W-:Y:S01]  /*6020*/  @!P0 HADD2.F32 R8, -RZ, R6.H0_H0 ;  /* 0x20000006ff088230 */ /* 0x000fe20000004100 */
[C---:B------:R-:W-:Y:S01]  /*6030*/  @!P0 FMUL.FTZ R4, R7.reuse, R4 ;  /* 0x0000000407048220 */ /* 0x040fe20000410000 */
[----:B------:R-:W-:Y:S01]  /*6040*/  @!P0 HADD2.F32 R28, -RZ, R33.H0_H0 ;  /* 0x20000021ff1c8230 */ /* 0x000fe20000004100 */
[----:B------:R-:W-:Y:S01]  /*6050*/  @!P0 FFMA.FTZ R51, R7, R24, -R12 ;  /* 0x0000001807338223 */ /* 0x000fe2000001080c */
[----:B------:R-:W-:Y:S01]  /*6060*/  @!P0 MOV R7, R19 ;  /* 0x0000001300078202 */ /* 0x000fe20000000f00 */
[----:B------:R-:W-:Y:S01]  /*6070*/  @!P0 IMAD.MOV.U32 R12, RZ, RZ, R43 ;  /* 0x000000ffff0c8224 */ /* 0x000fe200078e002b */
[----:B------:R-:W-:Y:S01]  /*6080*/  @!P0 HADD2.F32 R6, -RZ, R5.H1_H1 ;  /* 0x30000005ff068230 */ /* 0x000fe20000004100 */
[----:B------:R-:W-:Y:S01]  /*6090*/  @!P0 FMUL.FTZ R9, R25, R8 ;  /* 0x0000000819098220 */ /* 0x000fe20000410000 */
[----:B------:R-:W-:Y:S01]  /*60a0*/  @!P0 HADD2.F32 R10, -RZ, R10.H0_H0 ;  /* 0x2000000aff0a8230 */ /* 0x000fe20000004100 */
[----:B------:R-:W-:Y:S01]  /*60b0*/  @!P0 FFMA.FTZ R4, R15, R24, R4 ;  /* 0x000000180f048223 */ /* 0x000fe20000010004 */
[--C-:B------:R-:W-:Y:S01]  /*60c0*/  @!P0 HADD2.F32 R36, -RZ, R12.reuse.H0_H0 ;  /* 0x2000000cff248230 */ /* 0x100fe20000004100 */
[C---:B------:R-:W-:Y:S01]  /*60d0*/  @!P0 FMUL.FTZ R5, R6.reuse, R8 ;  /* 0x0000000806058220 */ /* 0x040fe20000410000 */
[----:B------:R-:W-:Y:S01]  /*60e0*/  @!P0 HADD2.F32 R38, -RZ, R12.H1_H1 ;  /* 0x3000000cff268230 */ /* 0x000fe20000004100 */
[-C--:B------:R-:W-:Y:S01]  /*60f0*/  @!P0 FFMA.FTZ R50, R6, R28.reuse, -R9 ;  /* 0x0000001c06328223 */ /* 0x080fe20000010809 */
[----:B------:R-:W-:Y:S01]  /*6100*/  @!P0 HADD2.F32 R9, -RZ, R7.H0_H0 ;  /* 0x20000007ff098230 */ /* 0x000fe20000004100 */
[----:B------:R-:W-:Y:S01]  /*6110*/  @!P0 FFMA.FTZ R5, R25, R28, R5 ;  /* 0x0000001c19058223 */ /* 0x000fe20000010005 */
[----:B------:R-:W-:Y:S02]  /*6120*/  @!P0 HADD2.F32 R6, -RZ, R29.H0_H0 ;  /* 0x2000001dff068230 */ /* 0x000fe40000004100 */
[----:B------:R-:W-:Y:S02]  /*6130*/  @!P0 HADD2.F32 R7, -RZ, R7.H1_H1 ;  /* 0x30000007ff078230 */ /* 0x000fe40000004100 */
[--C-:B------:R-:W-:Y:S01]  /*6140*/  @!P0 HADD2.F32 R37, -RZ, R61.reuse.H0_H0 ;  /* 0x2000003dff258230 */ /* 0x100fe20000004100 */
[----:B------:R-:W-:Y:S01]  /*6150*/  @!P0 FMUL.FTZ R12, R36, R6 ;  /* 0x00000006240c8220 */ /* 0x000fe20000410000 */
[----:B------:R-:W-:Y:S01]  /*6160*/  @!P0 F2FP.PACK_AB R4, R5, R4 ;  /* 0x000000040504823e */ /* 0x000fe200000000ff */
[C---:B------:R-:W-:Y:S01]  /*6170*/  @!P0 FMUL.FTZ R8, R9.reuse, R6 ;  /* 0x0000000609088220 */ /* 0x040fe20000410000 */
[----:B------:R-:W-:Y:S01]  /*6180*/  @!P0 HADD2.F32 R33, -RZ, R61.H1_H1 ;  /* 0x3000003dff218230 */ /* 0x000fe20000004100 */
[-C--:B------:R-:W-:Y:S01]  /*6190*/  @!P0 FMUL.FTZ R6, R38, R10.reuse ;  /* 0x0000000a26068220 */ /* 0x080fe20000410000 */
[----:B------:R-:W-:Y:S01]  /*61a0*/  @!P0 HADD2.F32 R35, -RZ, R35.H0_H0 ;  /* 0x20000023ff238230 */ /* 0x000fe20000004100 */
[----:B------:R-:W-:Y:S01]  /*61b0*/  @!P0 FFMA.FTZ R49, R9, R37, -R12 ;  /* 0x0000002509318223 */ /* 0x000fe2000001080c */
[----:B------:R-:W-:Y:S01]  /*61c0*/  @!P0 HADD2.F32 R12, -RZ, R11.H0_H0 ;  /* 0x2000000bff0c8230 */ /* 0x000fe20000004100 */
[C---:B------:R-:W-:Y:S02]  /*61d0*/  @!P0 FMUL.FTZ R9, R7.reuse, R10 ;  /* 0x0000000a07098220 */ /* 0x040fe40000410000 */
[----:B------:R-:W-:Y:S01]  /*61e0*/  @!P0 FFMA.FTZ R48, R7, R39, -R6 ;  /* 0x0000002707308223 */ /* 0x000fe20000010806 */
[----:B------:R-:W-:Y:S01]  /*61f0*/  @!P0 HADD2.F32 R6, -RZ, R29.H1_H1 ;  /* 0x3000001dff068230 */ /* 0x000fe20000004100 */
[----:B------:R-:W-:Y:S01]  /*6200*/  @!P0 IMAD.MOV.U32 R7, RZ, RZ, R18 ;  /* 0x000000ffff078224 */ /* 0x000fe200078e0012 */
[--C-:B------:R-:W-:Y:S01]  /*6210*/  @!P0 HADD2.F32 R29, -RZ, R34.reuse.H0_H0 ;  /* 0x20000022ff1d8230 */ /* 0x100fe20000004100 */
[----:B------:R-:W-:Y:S01]  /*6220*/  @!P0 IMAD.MOV.U32 R41, RZ, RZ, R4 ;  /* 0x000000ffff298224 */ /* 0x000fe200078e0004 */
[----:B------:R-:W-:Y:S01]  /*6230*/  @!P0 F2FP.PACK_AB R13, R48, R49 ;  /* 0x00000031300d823e */ /* 0x000fe200000000ff */
[----:B------:R-:W-:Y:S02]  /*6240*/  @!P0 HADD2.F32 R34, -RZ, R34.H1_H1 ;  /* 0x30000022ff228230 */ /* 0x000fe40000004100 */
[--C-:B------:R-:W-:Y:S01]  /*6250*/  @!P0 HADD2.F32 R11, -RZ, R7.reuse.H0_H0 ;  /* 0x20000007ff0b8230 */ /* 0x100fe20000004100 */
[----:B------:R-:W-:Y:S01]  /*6260*/  @!P0 MOV R19, R13 ;  /* 0x0000000d00138202 */ /* 0x000fe20000000f00 */
[----:B------:R-:W-:Y:S01]  /*6270*/  @!P0 HADD2.F32 R10, -RZ, R7.H1_H1 ;  /* 0x30000007ff0a8230 */ /* 0x000fe20000004100 */
[----:B------:R-:W-:Y:S02]  /*6280*/  @!P0 FMUL.FTZ R7, R29, R6 ;  /* 0x000000061d078220 */ /* 0x000fe40000410000 */
[----:B------:R-:W-:Y:S02]  /*6290*/  @!P0 FMUL.FTZ R44, R34, R12 ;  /* 0x0000000c222c8220 */ /* 0x000fe40000410000 */
[C---:B------:R-:W-:Y:S02]  /*62a0*/  @!P0 FMUL.FTZ R6, R11.reuse, R6 ;  /* 0x000000060b068220 */ /* 0x040fe40000410000 */
[----:B------:R-:W-:Y:S01]  /*62b0*/  @!P0 FFMA.FTZ R45, R11, R33, -R7 ;  /* 0x000000210b2d8223 */ /* 0x000fe20000010807 */
[----:B------:R-:W-:Y:S01]  /*62c0*/  @!P0 F2FP.PACK_AB R11, R50, R51 ;  /* 0x00000033320b823e */ /* 0x000fe200000000ff */
[C---:B------:R-:W-:Y:S02]  /*62d0*/  @!P0 FMUL.FTZ R7, R10.reuse, R12 ;  /* 0x0000000c0a078220 */ /* 0x040fe40000410000 */
[----:B------:R-:W-:Y:S01]  /*62e0*/  @!P0 FFMA.FTZ R12, R10, R35, -R44 ;  /* 0x000000230a0c8223 */ /* 0x000fe2000001082c */
[----:B------:R-:W-:Y:S01]  /*62f0*/  @!P0 F2FP.PACK_AB R10, R54, R55 ;  /* 0x00000037360a823e */ /* 0x000fe200000000ff */
[----:B------:R-:W-:Y:S01]  /*6300*/  @!P0 FFMA.FTZ R6, R29, R33, R6 ;  /* 0x000000211d068223 */ /* 0x000fe20000010006 */
[----:B------:R-:W-:Y:S01]  /*6310*/  @!P0 MOV R17, R11 ;  /* 0x0000000b00118202 */ /* 0x000fe20000000f00 */
[----:B------:R-:W-:Y:S01]  /*6320*/  @!P0 FFMA.FTZ R7, R34, R35, R7 ;  /* 0x0000002322078223 */ /* 0x000fe20000010007 */
[----:B------:R-:W-:Y:S01]  /*6330*/  @!P0 F2FP.PACK_AB R12, R12, R45 ;  /* 0x0000002d0c0c823e */ /* 0x000fe200000000ff */
[----:B------:R-:W-:Y:S01]  /*6340*/  @!P0 FFMA.FTZ R8, R36, R37, R8 ;  /* 0x0000002524088223 */ /* 0x000fe20000010008 */
[----:B------:R-:W-:Y:S01]  /*6350*/  @!P0 MOV R16, R10 ;  /* 0x0000000a00108202 */ /* 0x000fe20000000f00 */
[----:B------:R-:W-:Y:S01]  /*6360*/  @!P0 FFMA.FTZ R9, R38, R39, R9 ;  /* 0x0000002726098223 */ /* 0x000fe20000010009 */
[----:B------:R-:W-:Y:S01]  /*6370*/  @!P0 F2FP.PACK_AB R10, R3, R2 ;  /* 0x00000002030a823e */ /* 0x000fe200000000ff */
[----:B------:R-:W-:Y:S01]  /*6380*/  @!P0 IMAD.MOV.U32 R18, RZ, RZ, R12 ;  /* 0x000000ffff128224 */ /* 0x000fe200078e000c */
[----:B------:R-:W-:Y:S02]  /*6390*/  @!P0 F2FP.PACK_AB R3, R7, R6 ;  /* 0x000000060703823e */ /* 0x000fe400000000ff */
[----:B------:R-:W-:Y:S02]  /*63a0*/  @!P0 F2FP.PACK_AB R2, R9, R8 ;  /* 0x000000080902823e */ /* 0x000fe400000000ff */
[----:B------:R1:W-:Y:S01]  /*63b0*/  STG.E.128 [R52.64], R16 ;  /* 0x0000001034007986 */ /* 0x0003e2000c101d06 */
[----:B------:R-:W-:Y:S02]  /*63c0*/  @!P0 MOV R40, R10 ;  /* 0x0000000a00288202 */ /* 0x000fe40000000f00 */
[----:B------:R-:W-:Y:S02]  /*63d0*/  @!P0 MOV R42, R3 ;  /* 0x00000003002a8202 */ /* 0x000fe40000000f00 */
[----:B------:R-:W-:Y:S05]  /*63e0*/  @!P0 MOV R43, R2 ;  /* 0x00000002002b8202 */ /* 0x000fea0000000f00 */
[----:B------:R1:W-:Y:S02]  /*63f0*/  @!P2 STG.E.128 [R46.64], R40 ;  /* 0x000000282e00a986 */ /* 0x0003e4000c101d06 */
.L_x_199:
[----:B------:R-:W-:Y:S05]  /*6400*/  BSYNC B0 ;  /* 0x0000000000007941 */ /* 0x000fea0003800000 */
.L_x_198:
[----:B------:R-:W-:Y:S11]  /*6410*/  ISETP.GE.AND P0, PT, R27, c[0x0][0x1d4], PT ;  /* 0x000075001b007a0c */ /* 0x000ff60003f06270 */
[----:B------:R-:W-:Y:S02]  /*6420*/  @!UPT UIADD3 URZ, URZ, URZ, URZ ;  /* 0x0000003f3f3ff290 */ /* 0x000fe4000fffe03f */
[----:B------:R-:W-:-:S05]  /*6430*/  @P0 BRA `(.L_x_183) ;  /* 0x000008a000000947 */ /* 0x000fca0003800000 */
[----:B-1----:R-:W-:Y:S01]  /*6440*/  LDS.128 R40, [R109+0x3c80] ;  /* 0x003c80006d287984 */ /* 0x002fe20000000c00 */
[----:B------:R-:W-:Y:S04]  /*6450*/  IADD3 R4, P1, P0, R78, R70, R104 ;  /* 0x000000464e047210 */ /* 0x000fe8000783e068 */
[----:B------:R-:W-:Y:S02]  /*6460*/  IADD3.X R6, R80, R65, R117, P1, P0 ;  /* 0x0000004150067210 */ /* 0x000fe40000fe0475 */
[----:B------:R-:W-:Y:S01]  /*6470*/  ISETP.GE.AND P0, PT, R27, c[0x0][0x27c], PT ;  /* 0x00009f001b007a0c */ /* 0x000fe20003f06270 */
[----:B------:R-:W1:Y:S01]  /*6480*/  LDS.128 R12, [R115+0x3c80] ;  /* 0x003c8000730c7984 */ /* 0x000e620000000c00 */
[C---:B------:R-:W-:Y:S04]  /*6490*/  LEA R48, P1, R4.reuse, c[0x0][0x1c8], 0x1 ;  /* 0x0000720004307a11 */ /* 0x040fe800078208ff */
[----:B------:R-:W-:Y:S02]  /*64a0*/  LEA.HI.X R49, R4, c[0x0][0x1cc], R6, 0x1, P1 ;  /* 0x0000730004317a11 */ /* 0x000fe400008f0c06 */
[----:B------:R-:W-:Y:S05]  /*64b0*/  ISETP.GE.AND P1, PT, R86, c[0x0][0x1d4], PT ;  /* 0x0000750056007a0c */ /* 0x000fea0003f26270 */
[----:B------:R-:W-:Y:S01]  /*64c0*/  @!P0 HADD2.F32 R2, -RZ, R30.H0_H0 ;  /* 0x2000001eff028230 */ /* 0x000fe20000004100 */
[----:B------:R-:W-:Y:S01]  /*64d0*/  @!P0 SHF.R.U64 R5, R20, 0x10, R21 ;  /* 0x0000001014058819 */ /* 0x000fe20000001215 */
[--C-:B------:R-:W-:Y:S01]  /*64e0*/  @!P0 HADD2.F32 R28, -RZ, R62.reuse.H0_H0 ;  /* 0x2000003eff1c8230 */ /* 0x100fe20000004100 */
[----:B------:R-:W-:Y:S01]  /*64f0*/  @!P0 SHF.R.U64 R9, R22, 0x10, R23 ;  /* 0x0000001016098819 */ /* 0x000fe20000001217 */
[----:B------:R-:W-:Y:S01]  /*6500*/  @!P0 HADD2.F32 R22, -RZ, R62.H1_H1 ;  /* 0x3000003eff168230 */ /* 0x000fe20000004100 */
[----:B------:R-:W-:Y:S01]  /*6510*/  @!P0 SHF.R.U32.HI R11, RZ, 0x10, R21 ;  /* 0x00000010ff0b8819 */ /* 0x000fe20000011615 */
[----:B------:R-:W-:Y:S01]  /*6520*/  @!P0 HADD2.F32 R37, -RZ, R63.H0_H0 ;  /* 0x2000003fff258230 */ /* 0x000fe20000004100 */
[----:B------:R-:W-:Y:S01]  /*6530*/  @!P0 SHF.R.U64 R10, R56, 0x10, R57 ;  /* 0x00000010380a8819 */ /* 0x000fe20000001239 */
[----:B------:R-:W-:Y:S01]  /*6540*/  @!P0 HADD2.F32 R18, -RZ, R9.H0_H0 ;  /* 0x20000009ff128230 */ /* 0x000fe20000004100 */
[----:B------:R-:W-:Y:S01]  /*6550*/  @!P0 SHF.R.U32.HI R16, RZ, 0x10, R23 ;  /* 0x00000010ff108819 */ /* 0x000fe20000011617 */
[----:B------:R-:W-:Y:S01]  /*6560*/  @!P0 HADD2.F32 R19, -RZ, R11.H0_H0 ;  /* 0x2000000bff138230 */ /* 0x000fe20000004100 */
[----:B------:R-:W-:Y:S01]  /*6570*/  @!P0 SHF.R.U32.HI R36, RZ, 0x10, R57 ;  /* 0x00000010ff248819 */ /* 0x000fe20000011639 */
[----:B------:R-:W-:Y:S01]  /*6580*/  @!P0 HADD2.F32 R24, -RZ, R10.H0_H0 ;  /* 0x2000000aff188230 */ /* 0x000fe20000004100 */
[--C-:B------:R-:W-:Y:S01]  /*6590*/  @!P0 SHF.R.U32.HI R39, RZ, 0x10, R59.reuse ;  /* 0x00000010ff278819 */ /* 0x100fe2000001163b */
[----:B------:R-:W-:Y:S01]  /*65a0*/  @!P0 HADD2.F32 R33, -RZ, R63.H1_H1 ;  /* 0x3000003fff218230 */ /* 0x000fe20000004100 */
[----:B------:R-:W-:Y:S01]  /*65b0*/  @!P0 SHF.R.U64 R35, R58, 0x10, R59 ;  /* 0x000000103a238819 */ /* 0x000fe2000000123b */
[----:B------:R-:W-:Y:S02]  /*65c0*/  @!P0 HADD2.F32 R17, -RZ, R31.H0_H0 ;  /* 0x2000001fff118230 */ /* 0x000fe40000004100 */
[----:B------:R-:W-:Y:S02]  /*65d0*/  @!P0 HADD2.F32 R39, -RZ, R39.H0_H0 ;  /* 0x20000027ff278230 */ /* 0x000fe40000004100 */
[----:B------:R-:W-:Y:S02]  /*65e0*/  @!P0 HADD2.F32 R35, -RZ, R35.H0_H0 ;  /* 0x20000023ff238230 */ /* 0x000fe40000004100 */
[----:B------:R-:W-:Y:S01]  /*65f0*/  @!P0 HADD2.F32 R20, -RZ, R16.H0_H0 ;  /* 0x20000010ff148230 */ /* 0x000fe20000004100 */
[----:B-1----:R-:W-:Y:S02]  /*6600*/  @!P0 MOV R7, R13 ;  /* 0x0000000d00078202 */ /* 0x002fe40000000f00 */
[----:B------:R-:W-:Y:S02]  /*6610*/  @!P0 MOV R29, R41 ;  /* 0x00000029001d8202 */ /* 0x000fe40000000f00 */
[----:B------:R-:W-:Y:S01]  /*6620*/  @!P0 MOV R6, R40 ;  /* 0x0000002800068202 */ /* 0x000fe20000000f00 */
[----:B------:R-:W-:Y:S01]  /*6630*/  @!P0 HADD2.F32 R3, -RZ, R7.H0_H0 ;  /* 0x20000007ff038230 */ /* 0x000fe20000004100 */
[----:B------:R-:W-:Y:S01]  /*6640*/  @!P0 MOV R34, R42 ;  /* 0x0000002a00228202 */ /* 0x000fe20000000f00 */
[----:B------:R-:W-:Y:S02]  /*6650*/  @!P0 HADD2.F32 R25, -RZ, R29.H0_H0 ;  /* 0x2000001dff198230 */ /* 0x000fe40000004100 */
[----:B------:R-:W-:Y:S01]  /*6660*/  @!P0 HADD2.F32 R9, -RZ, R7.H1_H1 ;  /* 0x30000007ff098230 */ /* 0x000fe20000004100 */
[-C--:B------:R-:W-:Y:S01]  /*6670*/  @!P0 FMUL.FTZ R4, R3, R2.reuse ;  /* 0x0000000203048220 */ /* 0x080fe20000410000 */
[----:B------:R-:W-:Y:S01]  /*6680*/  @!P0 HADD2.F32 R23, -RZ, R6.H1_H1 ;  /* 0x30000006ff178230 */ /* 0x000fe20000004100 */
[----:B------:R-:W-:Y:S01]  /*6690*/  @!P0 FMUL.FTZ R8, R25, R2 ;  /* 0x0000000219088220 */ /* 0x000fe20000410000 */
[----:B------:R-:W-:Y:S02]  /*66a0*/  @!P0 HADD2.F32 R2, -RZ, R30.H1_H1 ;  /* 0x3000001eff028230 */ /* 0x000fe40000004100 */
[----:B------:R-:W-:Y:S01]  /*66b0*/  @!P0 HADD2.F32 R21, -RZ, R6.H0_H0 ;  /* 0x20000006ff158230 */ /* 0x000fe20000004100 */
[----:B------:R-:W-:Y:S01]  /*66c0*/  @!P0 FFMA.FTZ R54, R3, R28, -R8 ;  /* 0x0000001c03368223 */ /* 0x000fe20000010808 */
[----:B------:R-:W-:Y:S01]  /*66d0*/  @!P0 MOV R3, R12 ;  /* 0x0000000c00038202 */ /* 0x000fe20000000f00 */
[----:B------:R-:W-:Y:S02]  /*66e0*/  @!P0 HADD2.F32 R8, -RZ, R5.H0_H0 ;  /* 0x20000005ff088230 */ /* 0x000fe40000004100 */
[----:B------:R-:W-:Y:S02]  /*66f0*/  @!P0 HADD2.F32 R30, -RZ, R36.H0_H0 ;  /* 0x20000024ff1e8230 */ /* 0x000fe40000004100 */
[--C-:B------:R-:W-:Y:S01]  /*6700*/  @!P0 HADD2.F32 R5, -RZ, R3.reuse.H1_H1 ;  /* 0x30000003ff058230 */ /* 0x100fe20000004100 */
[----:B------:R-:W-:Y:S01]  /*6710*/  @!P0 FMUL.FTZ R10, R23, R8 ;  /* 0x00000008170a8220 */ /* 0x000fe20000410000 */
[----:B------:R-:W-:Y:S01]  /*6720*/  @!P0 HADD2.F32 R6, -RZ, R3.H0_H0 ;  /* 0x20000003ff068230 */ /* 0x000fe20000004100 */
[----:B------:R-:W-:Y:S01]  /*6730*/  @!P0 FMUL.FTZ R3, R21, R2 ;  /* 0x0000000215038220 */ /* 0x000fe20000410000 */
[----:B------:R-:W-:Y:S01]  /*6740*/  @!P0 HADD2.F32 R29, -RZ, R29.H1_H1 ;  /* 0x3000001dff1d8230 */ /* 0x000fe20000004100 */
[C---:B------:R-:W-:Y:S01]  /*6750*/  @!P0 FFMA.FTZ R52, R5.reuse, R24, -R10 ;  /* 0x0000001805348223 */ /* 0x040fe2000001080a */
[----:B------:R-:W-:Y:S01]  /*6760*/  @!P0 HADD2.F32 R10, -RZ, R31.H1_H1 ;  /* 0x3000001fff0a8230 */ /* 0x000fe20000004100 */
[C---:B------:R-:W-:Y:S01]  /*6770*/  @!P0 FMUL.FTZ R2, R6.reuse, R2 ;  /* 0x0000000206028220 */ /* 0x040fe20000410000 */
[----:B------:R-:W-:Y:S01]  /*6780*/  @!P0 MOV R31, R43 ;  /* 0x0000002b001f8202 */ /* 0x000fe20000000f00 */
[----:B------:R-:W-:Y:S01]  /*6790*/  @!P0 FFMA.FTZ R53, R6, R22, -R3 ;  /* 0x0000001606358223 */ /* 0x000fe20000010803 */
[----:B------:R-:W-:Y:S01]  /*67a0*/  @!P0 MOV R6, R14 ;  /* 0x0000000e00068202 */ /* 0x000fe20000000f00 */
[----:B------:R-:W-:Y:S02]  /*67b0*/  @!P0 FMUL.FTZ R3, R5, R8 ;  /* 0x0000000805038220 */ /* 0x000fe40000410000 */
[----:B------:R-:W-:Y:S01]  /*67c0*/  @!P0 IMAD.MOV.U32 R5, RZ, RZ, R15 ;  /* 0x000000ffff058224 */ /* 0x000fe200078e000f */
[--C-:B------:R-:W-:Y:S01]  /*67d0*/  @!P0 HADD2.F32 R36, -RZ, R31.reuse.H0_H0 ;  /* 0x2000001fff248230 */ /* 0x100fe20000004100 */
[----:B------:R-:W-:Y:S01]  /*67e0*/  @!P0 FMUL.FTZ R46, R29, R19 ;  /* 0x000000131d2e8220 */ /* 0x000fe20000410000 */
[----:B------:R-:W-:Y:S01]  /*67f0*/  @!P0 HADD2.F32 R8, -RZ, R6.H0_H0 ;  /* 0x20000006ff088230 */ /* 0x000fe20000004100 */
[----:B------:R-:W-:Y:S01]  /*6800*/  @!P0 FFMA.FTZ R2, R21, R22, R2 ;  /* 0x0000001615028223 */ /* 0x000fe20000010002 */
[----:B------:R-:W-:Y:S01]  /*6810*/  @!P0 HADD2.F32 R38, -RZ, R31.H1_H1 ;  /* 0x3000001fff268230 */ /* 0x000fe20000004100 */
[----:B------:R-:W-:Y:S01]  /*6820*/  @!P0 FFMA.FTZ R51, R9, R30, -R46 ;  /* 0x0000001e09338223 */ /* 0x000fe2000001082e */
[--C-:B------:R-:W-:Y:S01]  /*6830*/  @!P0 HADD2.F32 R31, -RZ, R34.reuse.H0_H0 ;  /* 0x20000022ff1f8230 */ /* 0x100fe20000004100 */
[----:B------:R-:W-:Y:S01]  /*6840*/  @!P0 FFMA.FTZ R3, R23, R24, R3 ;  /* 0x0000001817038223 */ /* 0x000fe20000010003 */
[----:B------:R-:W-:Y:S01]  /*6850*/  @!P0 HADD2.F32 R34, -RZ, R34.H1_H1 ;  /* 0x30000022ff228230 */ /* 0x000fe20000004100 */
[----:B------:R-:W-:Y:S01]  /*6860*/  @!P0 FFMA.FTZ R4, R25, R28, R4 ;  /* 0x0000001c19048223 */ /* 0x000fe20000010004 */
[--C-:B------:R-:W-:Y:S01]  /*6870*/  @!P0 HADD2.F32 R16, -RZ, R5.reuse.H0_H0 ;  /* 0x20000005ff108230 */ /* 0x100fe20000004100 */
[----:B------:R-:W-:Y:S01]  /*6880*/  @!P0 FMUL.FTZ R45, R31, R10 ;  /* 0x0000000a1f2d8220 */ /* 0x000fe20000410000 */
[----:B------:R-:W-:Y:S01]  /*6890*/  @!P0 HADD2.F32 R11, -RZ, R5.H1_H1 ;  /* 0x30000005ff0b8230 */ /* 0x000fe20000004100 */
[----:B------:R-:W-:Y:S01]  /*68a0*/  @!P0 FMUL.FTZ R5, R38, R20 ;  /* 0x0000001426058220 */ /* 0x000fe20000410000 */
[----:B------:R-:W-:Y:S01]  /*68b0*/  @!P0 HADD2.F32 R7, -RZ, R6.H1_H1 ;  /* 0x30000006ff078230 */ /* 0x000fe20000004100 */
[----:B------:R-:W-:Y:S02]  /*68c0*/  @!P0 FMUL.FTZ R6, R36, R17 ;  /* 0x0000001124068220 */ /* 0x000fe40000410000 */
[----:B------:R-:W-:Y:S02]  /*68d0*/  @!P0 FMUL.FTZ R44, R34, R18 ;  /* 0x00000012222c8220 */ /* 0x000fe40000410000 */
[----:B------:R-:W-:Y:S02]  /*68e0*/  @!P0 FFMA.FTZ R6, R16, R37, -R6 ;  /* 0x0000002510068223 */ /* 0x000fe40000010806 */
[----:B------:R-:W-:Y:S02]  /*68f0*/  @!P0 FFMA.FTZ R47, R11, R39, -R5 ;  /* 0x000000270b2f8223 */ /* 0x000fe40000010805 */
[----:B------:R-:W-:Y:S01]  /*6900*/  @!P0 FFMA.FTZ R50, R8, R33, -R45 ;  /* 0x0000002108328223 */ /* 0x000fe2000001082d */
[----:B------:R-:W-:Y:S01]  /*6910*/  @!P0 F2FP.PACK_AB R45, R51, R54 ;  /* 0x00000036332d823e */ /* 0x000fe200000000ff */
[----:B------:R-:W-:Y:S01]  /*6920*/  @!P0 FFMA.FTZ R46, R7, R35, -R44 ;  /* 0x00000023072e8223 */ /* 0x000fe2000001082c */
[----:B------:R-:W-:Y:S01]  /*6930*/  @!P0 F2FP.PACK_AB R44, R52, R53 ;  /* 0x00000035342c823e */ /* 0x000fe200000000ff */
[----:B------:R-:W-:Y:S01]  /*6940*/  @!P0 FMUL.FTZ R5, R9, R19 ;  /* 0x0000001309058220 */ /* 0x000fe20000410000 */
[----:B------:R-:W-:Y:S01]  /*6950*/  @!P0 F2FP.PACK_AB R19, R47, R6 ;  /* 0x000000062f13823e */ /* 0x000fe200000000ff */
[----:B------:R-:W-:Y:S01]  /*6960*/  @!P0 FMUL.FTZ R6, R8, R10 ;  /* 0x0000000a08068220 */ /* 0x000fe20000410000 */
[----:B------:R-:W-:Y:S01]  /*6970*/  @!P0 F2FP.PACK_AB R9, R46, R50 ;  /* 0x000000322e09823e */ /* 0x000fe200000000ff */
[----:B------:R-:W-:Y:S01]  /*6980*/  @!P0 IMAD.MOV.U32 R12, RZ, RZ, R44 ;  /* 0x000000ffff0c8224 */ /* 0x000fe200078e002c */
[----:B------:R-:W-:Y:S01]  /*6990*/  @!P0 MOV R13, R45 ;  /* 0x0000002d000d8202 */ /* 0x000fe20000000f00 */
[----:B------:R-:W-:Y:S01]  /*69a0*/  @!P0 FMUL.FTZ R7, R7, R18 ;  /* 0x0000001207078220 */ /* 0x000fe20000410000 */
[----:B------:R-:W-:Y:S01]  /*69b0*/  @!P0 MOV R14, R9 ;  /* 0x00000009000e8202 */ /* 0x000fe20000000f00 */
[----:B------:R-:W-:Y:S01]  /*69c0*/  @!P0 FFMA.FTZ R5, R29, R30, R5 ;  /* 0x0000001e1d058223 */ /* 0x000fe20000010005 */
[----:B------:R-:W-:Y:S01]  /*69d0*/  @!P0 MOV R15, R19 ;  /* 0x00000013000f8202 */ /* 0x000fe20000000f00 */
[----:B------:R-:W-:Y:S01]  /*69e0*/  @!P0 FMUL.FTZ R8, R16, R17 ;  /* 0x0000001110088220 */ /* 0x000fe20000410000 */
[----:B------:R-:W-:Y:S01]  /*69f0*/  @!P0 F2FP.PACK_AB R10, R3, R2 ;  /* 0x00000002030a823e */ /* 0x000fe200000000ff */
[----:B------:R-:W-:Y:S01]  /*6a00*/  @!P0 FFMA.FTZ R6, R31, R33, R6 ;  /* 0x000000211f068223 */ /* 0x000fe20000010006 */
[----:B------:R-:W-:Y:S01]  /*6a10*/  @!P0 F2FP.PACK_AB R4, R5, R4 ;  /* 0x000000040504823e */ /* 0x000fe200000000ff */
[----:B------:R1:W-:Y:S01]  /*6a20*/  STG.E.128 [R48.64], R12 ;  /* 0x0000000c30007986 */ /* 0x0003e2000c101d06 */
[----:B------:R-:W-:Y:S02]  /*6a30*/  @!P0 FMUL.FTZ R9, R11, R20 ;  /* 0x000000140b098220 */ /* 0x000fe40000410000 */
[----:B------:R-:W-:Y:S01]  /*6a40*/  @!P0 MOV R41, R4 ;  /* 0x0000000400298202 */ /* 0x000fe20000000f00 */
[----:B------:R-:W-:Y:S02]  /*6a50*/  @!P0 FFMA.FTZ R7, R34, R35, R7 ;  /* 0x0000002322078223 */ /* 0x000fe40000010007 */
[----:B------:R-:W-:Y:S02]  /*6a60*/  @!P0 FFMA.FTZ R8, R36, R37, R8 ;  /* 0x0000002524088223 */ /* 0x000fe40000010008 */
[----:B------:R-:W-:Y:S01]  /*6a70*/  @!P0 FFMA.FTZ R9, R38, R39, R9 ;  /* 0x0000002726098223 */ /* 0x000fe20000010009 */
[----:B------:R-:W-:Y:S01]  /*6a80*/  @!P0 F2FP.PACK_AB R3, R7, R6 ;  /* 0x000000060703823e */ /* 0x000fe200000000ff */
[----:B------:R-:W-:Y:S03]  /*6a90*/  @!P0 IMAD.MOV.U32 R40, RZ, RZ, R10 ;  /* 0x000000ffff288224 */ /* 0x000fe600078e000a */
[----:B------:R-:W-:Y:S02]  /*6aa0*/  @!P0 F2FP.PACK_AB R2, R9, R8 ;  /* 0x000000080902823e */ /* 0x000fe400000000ff */
[----:B------:R-:W-:Y:S02]  /*6ab0*/  @!P0 MOV R42, R3 ;  /* 0x00000003002a8202 */ /* 0x000fe40000000f00 */
[----:B------:R-:W-:Y:S01]  /*6ac0*/  @!P0 MOV R43, R2 ;  /* 0x00000002002b8202 */ /* 0x000fe20000000f00 */
[----:B------:R-:W-:-:S05]  /*6ad0*/  @P1 BRA `(.L_x_183) ;  /* 0x0000020000001947 */ /* 0x000fca0003800000 */
[----:B------:R-:W-:Y:S04]  /*6ae0*/  IADD3 R3, P1, P0, R78, R70, R86 ;  /* 0x000000464e037210 */ /* 0x000fe8000783e056 */
[----:B------:R-:W-:Y:S02]  /*6af0*/  IADD3.X R4, R80, R65, R112, P1, P0 ;  /* 0x0000004150047210 */ /* 0x000fe40000fe0470 */
[C---:B------:R-:W-:Y:S04]  /*6b00*/  LEA R2, P0, R3.reuse, c[0x0][0x1c8], 0x1 ;  /* 0x0000720003027a11 */ /* 0x040fe800078008ff */
[----:B------:R-:W-:Y:S05]  /*6b10*/  LEA.HI.X R3, R3, c[0x0][0x1cc], R4, 0x1, P0 ;  /* 0x0000730003037a11 */ /* 0x000fea00000f0c04 */
[----:B------:R2:W-:Y:S01]  /*6b20*/  STG.E.128 [R2.64], R40 ;  /* 0x0000002802007986 */ /* 0x0005e2000c101d06 */
[----:B------:R-:W-:-:S05]  /*6b30*/  BRA `(.L_x_183) ;  /* 0x000001a000007947 */ /* 0x000fca0003800000 */
.L_x_179:
[----:B------:R-:W-:Y:S05]  /*6b40*/  IMAD R2, R32, -0x30, R0 ;  /* 0xffffffd020027824 */ /* 0x000fea00078e0200 */
[----:B------:R-:W-:Y:S04]  /*6b50*/  IMNMX R77, R2, 0x30, PT ;  /* 0x00000030024d7817 */ /* 0x000fe80003800200 */
[----:B------:R-:W-:Y:S11]  /*6b60*/  ISETP.GE.AND P0, PT, R242, R77, PT ;  /* 0x0000004df200720c */ /* 0x000ff60003f06270 */
[----:B------:R-:W-:Y:S02]  /*6b70*/  @!UPT UIADD3 URZ, URZ, URZ, URZ ;  /* 0x0000003f3f3ff290 */ /* 0x000fe4000fffe03f */
[----:B------:R-:W-:-:S05]  /*6b80*/  @P0 BRA `(.L_x_183) ;  /* 0x0000015000000947 */ /* 0x000fca0003800000 */
[----:B------:R-:W-:Y:S02]  /*6b90*/  ISETP.GE.AND P0, PT, R100, c[0x0][0x1d4], PT ;  /* 0x0000750064007a0c */ /* 0x000fe40003f06270 */
[----:B------:R-:W-:Y:S02]  /*6ba0*/  ISETP.GE.AND P1, PT, R26, c[0x0][0x1d4], PT ;  /* 0x000075001a007a0c */ /* 0x000fe40003f26270 */
[C---:B------:R-:W-:Y:S02]  /*6bb0*/  IADD3 R2, R100.reuse, 0x30, RZ ;  /* 0x0000003064027810 */ /* 0x040fe40007ffe0ff */
[----:B------:R-:W-:Y:S02]  /*6bc0*/  IADD3 R3, R100, 0x40, RZ ;  /* 0x0000004064037810 */ /* 0x000fe40007ffe0ff */
[----:B------:R-:W-:Y:S02]  /*6bd0*/  ISETP.GE.AND P2, PT, R2, c[0x0][0x1d4], PT ;  /* 0x0000750002007a0c */ /* 0x000fe40003f46270 */
[----:B------:R-:W-:Y:S03]  /*6be0*/  IADD3 R2, R100, 0x50, RZ ;  /* 0x0000005064027810 */ /* 0x000fe60007ffe0ff */
[----:B------:R-:W1:Y:S04]  /*6bf0*/  @!P0 LDS.128 R8, [R234+0x2400] ;  /* 0x00240000ea088984 */ /* 0x000e680000000c00 */
[----:B------:R-:W2:Y:S04]  /*6c00*/  @!P1 LDS.128 R4, [R235+0x2400] ;  /* 0x00240000eb049984 */ /* 0x000ea80000000c00 */
[----:B-1----:R-:W-:Y:S01]  /*6c10*/  @!P0 STG.E.128 [R54.64], R8 ;  /* 0x0000000836008986 */ /* 0x002fe2000c101d06 */
[----:B------:R-:W-:Y:S03]  /*6c20*/  ISETP.GE.AND P0, PT, R27, c[0x0][0x1d4], PT ;  /* 0x000075001b007a0c */ /* 0x000fe60003f06270 */
[----:B--2---:R-:W-:Y:S01]  /*6c30*/  @!P1 STG.E.128 [R54.64+0x20], R4 ;  /* 0x0000200436009986 */ /* 0x004fe2000c101d06 */
[----:B------:R-:W-:Y:S03]  /*6c40*/  ISETP.GE.AND P1, PT, R3, c[0x0][0x1d4], PT ;  /* 0x0000750003007a0c */ /* 0x000fe60003f26270 */
[----:B------:R-:W1:Y:S06]  /*6c50*/  @!P2 LDS.128 R4, [R235+0x3000] ;  /* 0x00300000eb04a984 */ /* 0x000e6c0000000c00 */
[----:B------:R-:W2:Y:S04]  /*6c60*/  @!P0 LDS.128 R8, [R234+0x3000] ;  /* 0x00300000ea088984 */ /* 0x000ea80000000c00 */
[----:B-1----:R-:W-:Y:S04]  /*6c70*/  @!P2 STG.E.128 [R54.64+0x60], R4 ;  /* 0x000060043600a986 */ /* 0x002fe8000c101d06 */
[----:B--2---:R-:W-:Y:S01]  /*6c80*/  @!P0 STG.E.128 [R54.64+0x40], R8 ;  /* 0x0000400836008986 */ /* 0x004fe2000c101d06 */
[----:B------:R-:W-:Y:S03]  /*6c90*/  ISETP.GE.AND P0, PT, R2, c[0x0][0x1d4], PT ;  /* 0x0000750002007a0c */ /* 0x000fe60003f06270 */
[----:B------:R-:W1:Y:S10]  /*6ca0*/  @!P1 LDS.128 R8, [R234+0x3c00] ;  /* 0x003c0000ea089984 */ /* 0x000e740000000c00 */
[----:B------:R-:W2:Y:S04]  /*6cb0*/  @!P0 LDS.128 R4, [R235+0x3c00] ;  /* 0x003c0000eb048984 */ /* 0x000ea80000000c00 */
[----:B-1----:R1:W-:Y:S04]  /*6cc0*/  @!P1 STG.E.128 [R54.64+0x80], R8 ;  /* 0x0000800836009986 */ /* 0x0023e8000c101d06 */
[----:B--2---:R1:W-:Y:S02]  /*6cd0*/  @!P0 STG.E.128 [R54.64+0xa0], R4 ;  /* 0x0000a00436008986 */ /* 0x0043e4000c101d06 */
.L_x_183:
[----:B------:R-:W-:Y:S05]  /*6ce0*/  BSYNC B1 ;  /* 0x0000000000017941 */ /* 0x000fea0003800000 */
.L_x_178:
[----:B-12--5:R-:W-:Y:S01]  /*6cf0*/  IMAD.IADD R3, R77, 0x1, -R243 ;  /* 0x000000014d037824 */ /* 0x026fe200078e0af3 */
[----:B------:R-:W-:Y:S01]  /*6d00*/  BSSY B0, `(.L_x_200) ;  /* 0x000004e000007945 */ /* 0x000fe20003800000 */
[----:B------:R-:W-:Y:S02]  /*6d10*/  IMAD R2, R81, 0x30, RZ ;  /* 0x0000003051027824 */ /* 0x000fe400078e02ff */
[----:B------:R-:W-:Y:S01]  /*6d20*/  IMAD.WIDE.U32 R10, R32, 0x30, RZ ;  /* 0x00000030200a7825 */ /* 0x000fe200078e00ff */
[----:B------:R-:W-:Y:S03]  /*6d30*/  ISETP.GE.AND P0, PT, R3, 0x21, PT ;  /* 0x000000210300780c */ /* 0x000fe60003f06270 */
[----:B------:R-:W-:Y:S01]  /*6d40*/  IMAD.IADD R9, R11, 0x1, R2 ;  /* 0x000000010b097824 */ /* 0x000fe200078e0202 */
[----:B------:R-:W-:Y:S04]  /*6d50*/  IADD3 R4, P1, R129, R10, RZ ;  /* 0x0000000a81047210 */ /* 0x000fe80007f3e0ff */
[----:B------:R-:W-:Y:S05]  /*6d60*/  IADD3.X R2, R9, R132, RZ, P1, !PT ;  /* 0x0000008409027210 */ /* 0x000fea0000ffe4ff */
[----:B------:R-:W-:Y:S02]  /*6d70*/  @P0 IADD3 R8, P1, R4, 0x20, RZ ;  /* 0x0000002004080810 */ /* 0x000fe40007f3e0ff */
[----:B------:R-:W-:Y:S03]  /*6d80*/  @P0 MOV R7, R87 ;  /* 0x0000005700070202 */ /* 0x000fe60000000f00 */
[----:B------:R-:W-:Y:S01]  /*6d90*/  @P0 IMAD.X R6, RZ, RZ, R2, P1 ;  /* 0x000000ffff060224 */ /* 0x000fe200008e0602 */
[----:B------:R-:W-:Y:S11]  /*6da0*/  ISETP.GE.AND P1, PT, R3, 0x1, PT ;  /* 0x000000010300780c */ /* 0x000ff60003f26270 */
[----:B------:R-:W-:Y:S02]  /*6db0*/  @!UPT UIADD3 URZ, URZ, URZ, URZ ;  /* 0x0000003f3f3ff290 */ /* 0x000fe4000fffe03f */
[----:B------:R-:W-:Y:S01]  /*6dc0*/  @P1 IMAD R5, R2, c[0x0][0x258], RZ ;  /* 0x0000960002051a24 */ /* 0x000fe200078e02ff */
[----:B------:R-:W-:Y:S01]  /*6dd0*/  @P1 MOV R2, R82 ;  /* 0x0000005200021202 */ /* 0x000fe20000000f00 */
[----:B------:R-:W-:Y:S04]  /*6de0*/  @P1 IMAD.MOV.U32 R3, RZ, RZ, R87 ;  /* 0x000000ffff031224 */ /* 0x000fe800078e0057 */
[C---:B------:R-:W-:Y:S04]  /*6df0*/  @P1 IMAD.WIDE.U32 R2, R4.reuse, c[0x0][0x258], R2 ;  /* 0x0000960004021a25 */ /* 0x040fe800078e0002 */
[----:B------:R-:W-:Y:S05]  /*6e00*/  @P1 IMAD R4, R4, c[0x0][0x25c], R5 ;  /* 0x0000970004041a24 */ /* 0x000fea00078e0205 */
[----:B------:R-:W-:Y:S02]  /*6e10*/  @P1 IADD3 R3, R3, R4, RZ ;  /* 0x0000000403031210 */ /* 0x000fe40007ffe0ff */
[C---:B------:R-:W-:Y:S04]  /*6e20*/  @P1 LEA R4, P2, R2.reuse, c[0x0][0x250], 0x1 ;  /* 0x0000940002041a11 */ /* 0x040fe800078408ff */
[----:B------:R-:W-:Y:S01]  /*6e30*/  @P1 LEA.HI.X R5, R2, c[0x0][0x254], R3, 0x1, P2 ;  /* 0x0000950002051a11 */ /* 0x000fe200010f0c03 */
[----:B------:R-:W-:Y:S02]  /*6e40*/  @P0 IMAD R2, R6, c[0x0][0x258], RZ ;  /* 0x0000960006020a24 */ /* 0x000fe400078e02ff */
[----:B------:R-:W-:Y:S02]  /*6e50*/  @P0 IMAD.MOV.U32 R6, RZ, RZ, R82 ;  /* 0x000000ffff060224 */ /* 0x000fe400078e0052 */
[C---:B------:R-:W-:Y:S02]  /*6e60*/  @P0 IMAD R2, R8.reuse, c[0x0][0x25c], R2 ;  /* 0x0000970008020a24 */ /* 0x040fe400078e0202 */
[----:B------:R-:W-:Y:S04]  /*6e70*/  @P0 IMAD.WIDE.U32 R6, R8, c[0x0][0x258], R6 ;  /* 0x0000960008060a25 */ /* 0x000fe800078e0006 */
[----:B------:R-:W-:Y:S01]  /*6e80*/  @P0 IMAD.IADD R3, R7, 0x1, R2 ;  /* 0x0000000107030824 */ /* 0x000fe200078e0202 */
[C---:B------:R-:W-:Y:S02]  /*6e90*/  @P1 SHF.L.U32 R7, R241.reuse, 0x1, RZ ;  /* 0x00000001f1071819 */ /* 0x040fe400000006ff */
[C---:B------:R-:W-:Y:S03]  /*6ea0*/  @P0 LEA R2, P2, R6.reuse, c[0x0][0x250], 0x1 ;  /* 0x0000940006020a11 */ /* 0x040fe600078408ff */
[----:B------:R-:W-:Y:S01]  /*6eb0*/  @!PT LDS RZ, [RZ] ;  /* 0x00000000fffff984 */ /* 0x000fe20000000800 */
[----:B------:R-:W-:Y:S01]  /*6ec0*/  @!PT LDS RZ, [RZ] ;  /* 0x00000000fffff984 */ /* 0x000fe20000000800 */
[----:B------:R-:W-:Y:S01]  /*6ed0*/  @!PT LDS RZ, [RZ] ;  /* 0x00000000fffff984 */ /* 0x000fe20000000800 */
[----:B------:R1:W-:Y:S01]  /*6ee0*/  @P1 LDGSTS.E.BYPASS.LTC128B.128 [R7+0x1880], [R4.64], !P6 ;  /* 0x0188000004071fae */ /* 0x0003e2000f101d46 */
[----:B------:R-:W-:Y:S02]  /*6ef0*/  @P0 LEA.HI.X R3, R6, c[0x0][0x254], R3, 0x1, P2 ;  /* 0x0000950006030a11 */ /* 0x000fe400010f0c03 */
[----:B------:R-:W-:Y:S01]  /*6f00*/  @P0 SHF.L.U32 R6, R241, 0x1, RZ ;  /* 0x00000001f1060819 */ /* 0x000fe200000006ff */
[----:B------:R1:W-:Y:S04]  /*6f10*/  @P1 LDGSTS.E.BYPASS.LTC128B.128 [R7+0x2480], [R4.64+0x40], !P5 ;  /* 0x0248004004071fae */ /* 0x0003e8000e901d46 */
[----:B------:R1:W-:Y:S04]  /*6f20*/  @P1 LDGSTS.E.BYPASS.LTC128B.128 [R7+0x3080], [R4.64+0x80], !P4 ;  /* 0x0308008004071fae */ /* 0x0003e8000e101d46 */
[----:B------:R1:W-:Y:S04]  /*6f30*/  @P0 LDGSTS.E.BYPASS.LTC128B.128 [R6+0x2080], [R2.64], !P6 ;  /* 0x0208000002060fae */ /* 0x0003e8000f101d46 */
[----:B------:R1:W-:Y:S04]  /*6f40*/  @P0 LDGSTS.E.BYPASS.LTC128B.128 [R6+0x2c80], [R2.64+0x40], !P5 ;  /* 0x02c8004002060fae */ /* 0x0003e8000e901d46 */
[----:B------:R1:W-:Y:S01]  /*6f50*/  @P0 LDGSTS.E.BYPASS.LTC128B.128 [R6+0x3880], [R2.64+0x80], !P4 ;  /* 0x0388008002060fae */ /* 0x0003e2000e101d46 */
[----:B------:R-:W-:Y:S03]  /*6f60*/  ISETP.GE.AND P0, PT, R242, R77, PT ;  /* 0x0000004df200720c */ /* 0x000fe60003f06270 */
[----:B------:R-:W0:Y:S01]  /*6f70*/  LDGDEPBAR ;  /* 0x00000000000079af */ /* 0x000e220000000000 */
[----:B------:R-:W-:Y:S04]  /*6f80*/  DEPBAR.LE SB0, 0x0 ;  /* 0x000080000000791a */ /* 0x000fe80000000000 */
[----:B------:R-:W-:Y:S06]  /*6f90*/  BAR.SYNC.DEFER_BLOCKING 0x0 ;  /* 0x0000000000007b1d */ /* 0x000fec0000010000 */
[----:B------:R-:W-:-:S05]  /*6fa0*/  @P0 BRA `(.L_x_201) ;  /* 0x0000023000000947 */ /* 0x000fca0003800000 */
[----:B-1----:R-:W-:Y:S01]  /*6fb0*/  IADD3 R2, P0, R134, R10, RZ ;  /* 0x0000000a86027210 */ /* 0x002fe20007f1e0ff */
[----:B------:R-:W-:Y:S01]  /*6fc0*/  IMAD.MOV.U32 R4, RZ, RZ, R102 ;  /* 0x000000ffff047224 */ /* 0x000fe200078e0066 */
[C---:B------:R-:W-:Y:S01]  /*6fd0*/  ISETP.GE.AND P1, PT, R100.reuse, c[0x0][0x1d4], PT ;  /* 0x0000750064007a0c */ /* 0x040fe20003f26270 */
[----:B------:R-:W-:Y:S01]  /*6fe0*/  IMAD.MOV.U32 R5, RZ, RZ, R125 ;  /* 0x000000ffff057224 */ /* 0x000fe200078e007d */
[C---:B------:R-:W-:Y:S01]  /*6ff0*/  IADD3 R12, R100.reuse, 0x30, RZ ;  /* 0x00000030640c7810 */ /* 0x040fe20007ffe0ff */
[----:B------:R-:W-:Y:S01]  /*7000*/  IMAD.X R3, R9, 0x1, R133, P0 ;  /* 0x0000000109037824 */ /* 0x000fe200000e0685 */
[----:B------:R-:W-:Y:S01]  /*7010*/  IADD3 R13, R100, 0x40, RZ ;  /* 0x00000040640d7810 */ /* 0x000fe20007ffe0ff */
[C---:B------:R-:W-:Y:S04]  /*7020*/  IMAD.WIDE.U32 R4, R2.reuse, c[0x0][0x208], R4 ;  /* 0x0000820002047a25 */ /* 0x040fe800078e0004 */
[----:B------:R-:W-:Y:S04]  /*7030*/  IMAD R3, R3, c[0x0][0x208], RZ ;  /* 0x0000820003037a24 */ /* 0x000fe800078e02ff */
[----:B------:R-:W1:Y:S01]  /*7040*/  @!P1 LDS.128 R8, [R234] ;  /* 0x00000000ea089984 */ /* 0x000e620000000c00 */
[----:B------:R-:W-:Y:S01]  /*7050*/  IMAD R3, R2, c[0x0][0x20c], R3 ;  /* 0x0000830002037a24 */ /* 0x000fe200078e0203 */
[C---:B------:R-:W-:Y:S03]  /*7060*/  LEA R2, P0, R4.reuse, c[0x0][0x1f8], 0x1 ;  /* 0x00007e0004027a11 */ /* 0x040fe600078008ff */
[----:B------:R-:W-:Y:S05]  /*7070*/  IMAD.IADD R3, R5, 0x1, R3 ;  /* 0x0000000105037824 */ /* 0x000fea00078e0203 */
[----:B------:R-:W-:Y:S02]  /*7080*/  LEA.HI.X R3, R4, c[0x0][0x1fc], R3, 0x1, P0 ;  /* 0x00007f0004037a11 */ /* 0x000fe400000f0c03 */
[----:B------:R-:W-:Y:S11]  /*7090*/  ISETP.GE.AND P0, PT, R26, c[0x0][0x1d4], PT ;  /* 0x000075001a007a0c */ /* 0x000ff60003f06270 */
[----:B------:R-:W-:Y:S02]  /*70a0*/  @!UPT UIADD3 URZ, URZ, URZ, URZ ;  /* 0x0000003f3f3ff290 */ /* 0x000fe4000fffe03f */
[----:B------:R-:W2:Y:S04]  /*70b0*/  @!P0 LDS.128 R4, [R235] ;  /* 0x00000000eb048984 */ /* 0x000ea80000000c00 */
[----:B-1----:R-:W-:Y:S01]  /*70c0*/  @!P1 STG.E.128 [R2.64], R8 ;  /* 0x0000000802009986 */ /* 0x002fe2000c101d06 */
[----:B------:R-:W-:Y:S11]  /*70d0*/  ISETP.GE.AND P1, PT, R27, c[0x0][0x1d4], PT ;  /* 0x000075001b007a0c */ /* 0x000ff60003f26270 */
[----:B------:R-:W-:Y:S02]  /*70e0*/  @!UPT UIADD3 URZ, URZ, URZ, URZ ;  /* 0x0000003f3f3ff290 */ /* 0x000fe4000fffe03f */
[----:B------:R-:W1:Y:S04]  /*70f0*/  @!P1 LDS.128 R8, [R234+0xc00] ;  /* 0x000c0000ea089984 */ /* 0x000e680000000c00 */
[----:B--2---:R-:W-:Y:S01]  /*7100*/  @!P0 STG.E.128 [R2.64+0x20], R4 ;  /* 0x0000200402008986 */ /* 0x004fe2000c101d06 */
[----:B------:R-:W-:Y:S02]  /*7110*/  ISETP.GE.AND P0, PT, R12, c[0x0][0x1d4], PT ;  /* 0x000075000c007a0c */ /* 0x000fe40003f06270 */
[----:B------:R-:W-:Y:S11]  /*7120*/  IADD3 R12, R100, 0x50, RZ ;  /* 0x00000050640c7810 */ /* 0x000ff60007ffe0ff */
[----:B------:R-:W2:Y:S04]  /*7130*/  @!P0 LDS.128 R4, [R235+0xc00] ;  /* 0x000c0000eb048984 */ /* 0x000ea80000000c00 */
[----:B-1----:R-:W-:Y:S01]  /*7140*/  @!P1 STG.E.128 [R2.64+0x40], R8 ;  /* 0x0000400802009986 */ /* 0x002fe2000c101d06 */
[----:B------:R-:W-:Y:S11]  /*7150*/  ISETP.GE.AND P1, PT, R13, c[0x0][0x1d4], PT ;  /* 0x000075000d007a0c */ /* 0x000ff60003f26270 */
[----:B------:R-:W-:Y:S02]  /*7160*/  @!UPT UIADD3 URZ, URZ, URZ, URZ ;  /* 0x0000003f3f3ff290 */ /* 0x000fe4000fffe03f */
[----:B------:R-:W1:Y:S04]  /*7170*/  @!P1 LDS.128 R8, [R234+0x1800] ;  /* 0x00180000ea089984 */ /* 0x000e680000000c00 */
[----:B--2---:R-:W-:Y:S01]  /*7180*/  @!P0 STG.E.128 [R2.64+0x60], R4 ;  /* 0x0000600402008986 */ /* 0x004fe2000c101d06 */
[----:B------:R-:W-:Y:S11]  /*7190*/  ISETP.GE.AND P0, PT, R12, c[0x0][0x1d4], PT ;  /* 0x000075000c007a0c */ /* 0x000ff60003f06270 */
[----:B------:R-:W-:Y:S02]  /*71a0*/  @!UPT UIADD3 URZ, URZ, URZ, URZ ;  /* 0x0000003f3f3ff290 */ /* 0x000fe4000fffe03f */
[----:B------:R-:W2:Y:S04]  /*71b0*/  @!P0 LDS.128 R4, [R235+0x1800] ;  /* 0x00180000eb048984 */ /* 0x000ea80000000c00 */
[----:B-1----:R1:W-:Y:S04]  /*71c0*/  @!P1 STG.E.128 [R2.64+0x80], R8 ;  /* 0x0000800802009986 */ /* 0x0023e8000c101d06 */
[----:B--2---:R1:W-:Y:S02]  /*71d0*/  @!P0 STG.E.128 [R2.64+0xa0], R4 ;  /* 0x0000a00402008986 */ /* 0x0043e4000c101d06 */
.L_x_201:
[----:B-1----:R-:W-:Y:S05]  /*71e0*/  BSYNC B0 ;  /* 0x0000000000007941 */ /* 0x002fea0003800000 */
.L_x_200:
[----:B------:R-:W-:Y:S01]  /*71f0*/  ISETP.GT.AND P3, PT, R32, R130, PT ;  /* 0x000000822000720c */ /* 0x000fe20003f64270 */
[----:B------:R-:W-:Y:S01]  /*7200*/  @!UPT UIADD3 URZ, URZ, URZ, URZ ;  /* 0x0000003f3f3ff290 */ /* 0x000fe2000fffe03f */
[----:B------:R-:W-:Y:S11]  /*7210*/  BSSY B0, `(.L_x_202) ;  /* 0x000001f000007945 */ /* 0x000ff60003800000 */
[----:B------:R-:W-:-:S05]  /*7220*/  @!P3 BRA `(.L_x_203) ;  /* 0x000001d00000b947 */ /* 0x000fca0003800000 */
[----:B------:R-:W-:Y:S01]  /*7230*/  IADD3 R7, -R243, 0x30, RZ ;  /* 0x00000030f3077810 */ /* 0x000fe20007ffe1ff */
[----:B------:R-:W-:Y:S01]  /*7240*/  IMAD.MOV.U32 R2, RZ, RZ, R98 ;  /* 0x000000ffff027224 */ /* 0x000fe200078e0062 */
[----:B------:R-:W-:Y:S01]  /*7250*/  IADD3 R4, R32, -0x1, RZ ;  /* 0xffffffff20047810 */ /* 0x000fe20007ffe0ff */
[----:B------:R-:W-:Y:S01]  /*7260*/  IMAD.MOV.U32 R3, RZ, RZ, R89 ;  /* 0x000000ffff037224 */ /* 0x000fe200078e0059 */
[----:B------:R-:W-:Y:S02]  /*7270*/  ISETP.GE.AND P1, PT, R7, 0x1, PT ;  /* 0x000000010700780c */ /* 0x000fe40003f26270 */
[----:B------:R-:W-:Y:S01]  /*7280*/  SHF.R.S32.HI R6, RZ, 0x1f, R4 ;  /* 0x0000001fff067819 */ /* 0x000fe20000011404 */
[----:B------:R-:W-:Y:S02]  /*7290*/  IMAD R5, R162, R4, RZ ;  /* 0x00000004a2057224 */ /* 0x000fe400078e02ff */
[-C--:B------:R-:W-:Y:S04]  /*72a0*/  IMAD.WIDE.U32 R2, R4, R144.reuse, R2 ;  /* 0x0000009004027225 */ /* 0x080fe800078e0002 */
[----:B------:R-:W-:Y:S04]  /*72b0*/  IMAD R4, R6, R144, R5 ;  /* 0x0000009006047224 */ /* 0x000fe800078e0205 */
[----:B------:R-:W-:Y:S01]  /*72c0*/  IMAD.IADD R3, R3, 0x1, R4 ;  /* 0x0000000103037824 */ /* 0x000fe200078e0204 */
[C---:B------:R-:W-:Y:S04]  /*72d0*/  @P1 LEA R4, P0, R2.reuse, c[0x0][0x220], 0x1 ;  /* 0x0000880002041a11 */ /* 0x040fe800078008ff */
[----:B------:R-:W-:Y:S02]  /*72e0*/  @P1 LEA.HI.X R5, R2, c[0x0][0x224], R3, 0x1, P0 ;  /* 0x0000890002051a11 */ /* 0x000fe400000f0c03 */
[----:B------:R-:W-:Y:S11]  /*72f0*/  ISETP.GE.AND P0, PT, R7, 0x21, PT ;  /* 0x000000210700780c */ /* 0x000ff60003f06270 */
[----:B------:R-:W-:Y:S02]  /*7300*/  @!UPT UIADD3 URZ, URZ, URZ, URZ ;  /* 0x0000003f3f3ff290 */ /* 0x000fe4000fffe03f */
[----:B------:R-:W-:Y:S05]  /*7310*/  @P0 IADD3 R6, P2, R166, R2, RZ ;  /* 0x00000002a6060210 */ /* 0x000fea0007f5e0ff */
[----:B------:R-:W-:Y:S01]  /*7320*/  @P0 IMAD.X R3, R3, 0x1, R161, P2 ;  /* 0x0000000103030824 */ /* 0x000fe200010e06a1 */
[C---:B------:R-:W-:Y:S04]  /*7330*/  @P0 LEA R2, P2, R6.reuse, c[0x0][0x220], 0x1 ;  /* 0x0000880006020a11 */ /* 0x040fe800078408ff */
[----:B------:R-:W-:Y:S01]  /*7340*/  @P0 LEA.HI.X R3, R6, c[0x0][0x224], R3, 0x1, P2 ;  /* 0x0000890006030a11 */ /* 0x000fe200010f0c03 */
[C---:B------:R-:W-:Y:S05]  /*7350*/  @P1 IMAD.SHL.U32 R6, R241.reuse, 0x2, RZ ;  /* 0x00000002f1061824 */ /* 0x040fea00078e00ff */
[----:B------:R-:W-:Y:S01]  /*7360*/  @!PT LDS RZ, [RZ] ;  /* 0x00000000fffff984 */ /* 0x000fe20000000800 */
[----:B------:R-:W-:Y:S01]  /*7370*/  @!PT LDS RZ, [RZ] ;  /* 0x00000000fffff984 */ /* 0x000fe20000000800 */
[----:B------:R-:W-:Y:S01]  /*7380*/  @!PT LDS RZ, [RZ] ;  /* 0x00000000fffff984 */ /* 0x000fe20000000800 */
[----:B------:R1:W-:Y:S04]  /*7390*/  @P1 LDGSTS.E.BYPASS.LTC128B.128 [R6+0x3c80], [R4.64], !P6 ;  /* 0x03c8000004061fae */ /* 0x0003e8000f101d46 */
[----:B------:R1:W-:Y:S04]  /*73a0*/  @P1 LDGSTS.E.BYPASS.LTC128B.128 [R6+0x4880], [R4.64+0x40], !P5 ;  /* 0x0488004004061fae */ /* 0x0003e8000e901d46 */
[----:B------:R1:W-:Y:S02]  /*73b0*/  @P1 LDGSTS.E.BYPASS.LTC128B.128 [R6+0x5480], [R4.64+0x80], !P4 ;  /* 0x0548008004061fae */ /* 0x0003e4000e101d46 */
[----:B-1----:R-:W-:Y:S05]  /*73c0*/  @P0 IMAD.SHL.U32 R4, R241, 0x2, RZ ;  /* 0x00000002f1040824 */ /* 0x002fea00078e00ff */
[----:B------:R1:W-:Y:S04]  /*73d0*/  @P0 LDGSTS.E.BYPASS.LTC128B.128 [R4+0x4480], [R2.64], !P6 ;  /* 0x0448000002040fae */ /* 0x0003e8000f101d46 */
[----:B------:R1:W-:Y:S04]  /*73e0*/  @P0 LDGSTS.E.BYPASS.LTC128B.128 [R4+0x5080], [R2.64+0x40], !P5 ;  /* 0x0508004002040fae */ /* 0x0003e8000e901d46 */
[----:B------:R1:W-:Y:S02]  /*73f0*/  @P0 LDGSTS.E.BYPASS.LTC128B.128 [R4+0x5c80], [R2.64+0x80], !P4 ;  /* 0x05c8008002040fae */ /* 0x0003e4000e101d46 */
.L_x_203:
[----:B------:R-:W-:Y:S05]  /*7400*/  BSYNC B0 ;  /* 0x0000000000007941 */ /* 0x000fea0003800000 */
.L_x_202:
[----:B------:R-:W0:Y:S01]  /*7410*/  LDGDEPBAR ;  /* 0x00000000000079af */ /* 0x000e220000000000 */
[----:B------:R-:W-:Y:S01]  /*7420*/  IADD3 R32, R32, -0x1, RZ ;  /* 0xffffffff20207810 */ /* 0x000fe20007ffe0ff */
[----:B------:R-:W-:-:S05]  /*7430*/  @P3 BRA `(.L_x_204) ;  /* 0xffffbf3000003947 */ /* 0x000fca000383ffff */
[----:B------:R-:W-:Y:S01]  /*7440*/  WARPSYNC 0xffffffff ;  /* 0xffffffff00007948 */ /* 0x000fe20003800000 */
[----:B------:R-:W-:Y:S06]  /*7450*/  BAR.SYNC.DEFER_BLOCKING 0x0 ;  /* 0x0000000000007b1d */ /* 0x000fec0000010000 */
.L_x_177:
[----:B------:R-:W-:Y:S01]  /*7460*/  ISETP.GE.AND P0, PT, R163, 0x1, PT ;  /* 0x00000001a300780c */ /* 0x000fe20003f06270 */
[----:B------:R-:W-:Y:S01]  /*7470*/  BSSY B0, `(.L_x_205) ;  /* 0x0000020000007945 */ /* 0x000fe20003800000 */
[----:B------:R-:W-:Y:S01]  /*7480*/  IMAD.IADD R9, R147, 0x1, R148 ;  /* 0x0000000193097824 */ /* 0x000fe200078e0294 */
[----:B------:R-:W-:-:S10]  /*7490*/  MOV R0, RZ ;  /* 0x000000ff00007202 */ /* 0x000fd40000000f00 */
[----:B------:R-:W-:Y:S05]  /*74a0*/  @!P0 BRA `(.L_x_206) ;  /* 0x000001c000008947 */ /* 0x000fea0003800000 */
[----:B-1----:R-:W-:Y:S01]  /*74b0*/  IABS R2, R135 ;  /* 0x0000008700027213 */ /* 0x002fe20000000000 */
[----:B------:R-:W-:Y:S01]  /*74c0*/  IMAD.MOV.U32 R4, RZ, RZ, RZ ;  /* 0x000000ffff047224 */ /* 0x000fe200078e00ff */
[----:B------:R-:W-:Y:S02]  /*74d0*/  IADD3 R6, R137, -0x1, R135 ;  /* 0xffffffff89067810 */ /* 0x000fe40007ffe087 */
[----:B------:R-:W1:Y:S02]  /*74e0*/  I2F.RP R0, R2 ;  /* 0x0000000200007306 */ /* 0x000e640000209400 */
[----:B------:R-:W-:-:S06]  /*74f0*/  IABS R8, R6 ;  /* 0x0000000600087213 */ /* 0x000fcc0000000000 */
[----:B-1----:R-:W1:Y:S02]  /*7500*/  MUFU.RCP R0, R0 ;  /* 0x0000000000007308 */ /* 0x002e640000001000 */
[----:B-1----:R-:W-:-:S06]  /*7510*/  IADD3 R0, R0, 0xffffffe, RZ ;  /* 0x0ffffffe00007810 */ /* 0x002fcc0007ffe0ff */
[----:B------:R-:W1:Y:S02]  /*7520*/  F2I.FTZ.U32.TRUNC.NTZ R5, R0 ;  /* 0x0000000000057305 */ /* 0x000e64000021f000 */
        /* <DEDUP_REMOVED lines=20> */
.L_x_206:
[----:B------:R-:W-:Y:S05]  /*7670*/  BSYNC B0 ;  /* 0x0000000000007941 */ /* 0x000fea0003800000 */
.L_x_205:
[----:B-1----:R-:W2:Y:S01]  /*7680*/  LDL R2, [R1+0x50] ;  /* 0x0000500001027983 */ /* 0x002ea20000100800 */
        /* <DEDUP_REMOVED lines=50> */
[----:B--2---:R-:W-:-:S04]  /*79b0*/  IMAD R3, R2, R0, RZ ;  /* 0x0000000002037224 */ /* 0x004fc800078e02ff */
[--C-:B------:R-:W-:Y:S01]  /*79c0*/  IMAD.IADD R2, R3, 0x1, R0.reuse ;  /* 0x0000000103027824 */ /* 0x100fe200078e0200 */
[----:B------:R1:W-:Y:S01]  /*79d0*/  STL [R1+0x8], R3 ;  /* 0x0000080301007387 */ /* 0x0003e20000100800 */
[----:B------:R-:W-:-:S03]  /*79e0*/  PRMT R0, RZ, 0x7610, R0 ;  /* 0x00007610ff007816 */ /* 0x000fc60000000000 */
[----:B------:R-:W-:-:S04]  /*79f0*/  IMNMX R210, R137, R2, PT ;  /* 0x0000000289d27217 */ /* 0x000fc80003800200 */
[----:B------:R-:W-:-:S13]  /*7a00*/  ISETP.GT.AND P0, PT, R210, R3, PT ;  /* 0x00000003d200720c */ /* 0x000fda0003f04270 */
[----:B------:R-:W-:Y:S05]  /*7a10*/  @!P0 BRA `(.L_x_207) ;  /* 0x0000c98000008947 */ /* 0x000fea0003800000 */
[----:B------:R-:W2:Y:S01]  /*7a20*/  LDL R19, [R1+0x4] ;  /* 0x0000040001137983 */ /* 0x000ea20000100800 */
[----:B------:R-:W-:-:S03]  /*7a30*/  ISETP.NE.U32.AND P0, PT, RZ, c[0x0][0x340], PT ;  /* 0x0000d000ff007a0c */ /* 0x000fc60003f05070 */
[----:B------:R-:W3:Y:S04]  /*7a40*/  LDL R17, [R1+0x14] ;  /* 0x0000140001117983 */ /* 0x000ee80000100800 */
[----:B------:R-:W4:Y:S01]  /*7a50*/  LDL R24, [R1+0x24] ;  /* 0x0000240001187983 */ /* 0x000f220000100800 */
[----:B------:R-:W-:-:S03]  /*7a60*/  ISETP.NE.AND.EX P1, PT, RZ, c[0x0][0x344], PT, P0 ;  /* 0x0000d100ff007a0c */ /* 0x000fc60003f25300 */
[----:B------:R-:W3:Y:S04]  /*7a70*/  LDL R25, [R1+0xc] ;  /* 0x00000c0001197983 */ /* 0x000ee80000100800 */
[----:B------:R-:W3:Y:S06]  /*7a80*/  LDL R18, [R1] ;  /* 0x0000000001127983 */ /* 0x000eec0000100800 */
[----:B------:R-:W-:Y:S01]  /*7a90*/  @P1 IMAD.MOV.U32 R2, RZ, RZ, 0x4 ;  /* 0x00000004ff021424 */ /* 0x000fe200078e00ff */
[----:B------:R-:W1:Y:S01]  /*7aa0*/  S2R R11, SR_TID.X ;  /* 0x00000000000b7919 */ /* 0x000e620000002100 */
[----:B------:R-:W-:Y:S01]  /*7ab0*/  SHF.R.S32.HI R0, RZ, 0x1f, R146 ;  /* 0x0000001fff007819 */ /* 0x000fe20000011492 */
[----:B------:R-:W-:-:S04]  /*7ac0*/  IMAD.MOV.U32 R6, RZ, RZ, c[0x0][0x2c4] ;  /* 0x0000b100ff067624 */ /* 0x000fc800078e00ff */
[----:B------:R-:W-:Y:S01]  /*7ad0*/  IMAD R0, R0, c[0x0][0x178], RZ ;  /* 0x00005e0000007a24 */ /* 0x000fe200078e02ff */
[----:B------:R-:W-:-:S03]  /*7ae0*/  SHF.R.S32.HI R5, RZ, 0x1f, R9 ;  /* 0x0000001fff057819 */ /* 0x000fc60000011409 */
[----:B------:R-:W-:Y:S01]  /*7af0*/  IMAD R4, R146, c[0x0][0x17c], R0 ;  /* 0x00005f0092047a24 */ /* 0x000fe200078e0200 */
[C---:B------:R-:W-:Y:S02]  /*7b00*/  IADD3 R0, P0, R243.reuse, R9, RZ ;  /* 0x00000009f3007210 */ /* 0x040fe40007f1e0ff */
[----:B------:R-:W-:Y:S02]  /*7b10*/  ISETP.NE.AND P2, PT, R6, 0x1, PT ;  /* 0x000000010600780c */ /* 0x000fe40003f45270 */
[----:B------:R-:W-:Y:S02]  /*7b20*/  LEA.HI.X.SX32 R6, R243, R5, 0x1, P0 ;  /* 0x00000005f3067211 */ /* 0x000fe400000f0eff */
[----:B-1----:R-:W-:Y:S01]  /*7b30*/  SHF.R.S32.HI R10, RZ, 0x1f, R11 ;  /* 0x0000001fff0a7819 */ /* 0x002fe2000001140b */
[----:B--2---:R-:W-:-:S05]  /*7b40*/  @P1 IMAD.WIDE R2, R19, R2, c[0x0][0x340] ;  /* 0x0000d00013021625 */ /* 0x004fca00078e0202 */
[----:B------:R1:W2:Y:S01]  /*7b50*/  @P1 LDG.E R13, [R2.64] ;  /* 0x00000006020d1981 */ /* 0x0002a2000c1e1900 */
[----:B------:R-:W-:-:S04]  /*7b60*/  LEA.HI R10, R10, R11, RZ, 0x2 ;  /* 0x0000000b0a0a7211 */ /* 0x000fc800078f10ff */
[----:B------:R-:W-:Y:S01]  /*7b70*/  LOP3.LUT R10, R10, 0xfffffffc, RZ, 0xc0, !PT ;  /* 0xfffffffc0a0a7812 */ /* 0x000fe200078ec0ff */
[----:B------:R-:W-:-:S04]  /*7b80*/  IMAD R9, R6, c[0x0][0x1e0], RZ ;  /* 0x0000780006097a24 */ /* 0x000fc800078e02ff */
[----:B------:R-:W-:Y:S01]  /*7b90*/  IMAD.IADD R10, R11, 0x1, -R10 ;  /* 0x000000010b0a7824 */ /* 0x000fe200078e0a0a */
[----:B------:R-:W-:Y:S01]  /*7ba0*/  ISETP.NE.U32.AND P0, PT, RZ, c[0x0][0x348], PT ;  /* 0x0000d200ff007a0c */ /* 0x000fe20003f05070 */
[----:B------:R-:W-:Y:S01]  /*7bb0*/  IMAD R16, R0, c[0x0][0x1e4], R9 ;  /* 0x0000790000107a24 */ /* 0x000fe200078e0209 */
[----:B------:R-:W-:Y:S02]  /*7bc0*/  MOV R5, R251 ;  /* 0x000000fb00057202 */ /* 0x000fe40000000f00 */
[----:B------:R-:W-:Y:S01]  /*7bd0*/  LEA R9, R10, R243, 0x5 ;  /* 0x000000f30a097211 */ /* 0x000fe200078e28ff */
[----:B------:R-:W-:Y:S01]  /*7be0*/  IMAD R8, R6, c[0x0][0x208], RZ ;  /* 0x0000820006087a24 */ /* 0x000fe200078e02ff */
[----:B------:R-:W-:Y:S01]  /*7bf0*/  ISETP.NE.AND.EX P0, PT, RZ, c[0x0][0x34c], PT, P0 ;  /* 0x0000d300ff007a0c */ /* 0x000fe20003f05300 */
[----:B-1----:R-:W-:-:S05]  /*7c00*/  IMAD.WIDE.U32 R2, R146, c[0x0][0x178], RZ ;  /* 0x00005e0092027a25 */ /* 0x002fca00078e00ff */
[----:B------:R-:W-:Y:S01]  /*7c10*/  IADD3 R3, R3, R4, RZ ;  /* 0x0000000403037210 */ /* 0x000fe20007ffe0ff */
[----:B------:R-:W-:Y:S02]  /*7c20*/  IMAD.MOV.U32 R4, RZ, RZ, R250 ;  /* 0x000000ffff047224 */ /* 0x000fe400078e00fa */
[----:B---3--:R-:W-:Y:S02]  /*7c30*/  IMAD R9, R17, 0x80, R9 ;  /* 0x0000008011097824 */ /* 0x008fe400078e0209 */
[----:B------:R-:W-:Y:S01]  /*7c40*/  IMAD.WIDE.U32 R6, R0, c[0x0][0x1e0], R4 ;  /* 0x0000780000067a25 */ /* 0x000fe200078e0004 */
[----:B------:R-:W-:-:S03]  /*7c50*/  ISETP.GE.AND P6, PT, R252, c[0x0][0x1d4], PT ;  /* 0x00007500fc007a0c */ /* 0x000fc60003fc6270 */
[----:B------:R-:W-:-:S04]  /*7c60*/  IMAD.WIDE.U32 R4, R0, c[0x0][0x208], R4 ;  /* 0x0000820000047a25 */ /* 0x000fc800078e0004 */
[----:B------:R-:W-:Y:S01]  /*7c70*/  IMAD R15, R0, c[0x0][0x20c], R8 ;  /* 0x00008300000f7a24 */ /* 0x000fe200078e0208 */
[----:B----4-:R-:W-:Y:S01]  /*7c80*/  SEL R0, R24, RZ, !P0 ;  /* 0x000000ff18007207 */ /* 0x010fe20004000000 */
[----:B------:R-:W-:Y:S01]  /*7c90*/  IMAD.WIDE.U32 R2, R25, c[0x0][0x1b8], R2 ;  /* 0x00006e0019027a25 */ /* 0x000fe200078e0002 */
[----:B------:R-:W-:-:S03]  /*7ca0*/  SEL R8, R19, RZ, !P0 ;  /* 0x000000ff13087207 */ /* 0x000fc60004000000 */
[----:B------:R-:W-:Y:S01]  /*7cb0*/  @P2 IMAD.HI.U32 R11, R9, c[0x0][0x2c8], RZ ;  /* 0x0000b200090b2a27 */ /* 0x000fe200078e00ff */
[----:B------:R-:W-:-:S03]  /*7cc0*/  SEL R10, RZ, 0xffffffff, P6 ;  /* 0xffffffffff0a7807 */ /* 0x000fc60003000000 */
[----:B------:R-:W-:Y:S01]  /*7cd0*/  IMAD R12, R0, c[0x0][0x1c0], RZ ;  /* 0x00007000000c7a24 */ /* 0x000fe200078e02ff */
[----:B------:R-:W-:Y:S01]  /*7ce0*/  MOV R0, R9 ;  /* 0x0000000900007202 */ /* 0x000fe20000000f00 */
[----:B------:R-:W-:Y:S01]  /*7cf0*/  IMAD R3, R25, c[0x0][0x1bc], R3 ;  /* 0x00006f0019037a24 */ /* 0x000fe200078e0203 */
[----:B------:R-:W-:Y:S02]  /*7d00*/  @P2 SHF.R.U32.HI R0, RZ, c[0x0][0x2cc], R11 ;  /* 0x0000b300ff002a19 */ /* 0x000fe4000001160b */
[----:B------:R-:W-:Y:S01]  /*7d10*/  ISETP.GE.AND P3, PT, R250, c[0x0][0x1d4], PT ;  /* 0x00007500fa007a0c */ /* 0x000fe20003f66270 */
[C---:B------:R-:W-:Y:S02]  /*7d20*/  IMAD R12, R8.reuse, c[0x0][0x1c4], R12 ;  /* 0x00007100080c7a24 */ /* 0x040fe400078e020c */
[----:B------:R-:W-:Y:S01]  /*7d30*/  IMAD.WIDE.U32 R2, R8, c[0x0][0x1c0], R2 ;  /* 0x0000700008027a25 */ /* 0x000fe200078e0002 */
[----:B------:R-:W-:Y:S02]  /*7d40*/  SHF.R.S32.HI R8, RZ, 0x1f, R0 ;  /* 0x0000001fff087819 */ /* 0x000fe40000011400 */
[----:B------:R-:W-:Y:S01]  /*7d50*/  SEL R14, RZ, 0x1, P3 ;  /* 0x00000001ff0e7807 */ /* 0x000fe20001800000 */
[----:B------:R-:W-:Y:S01]  /*7d60*/  IMAD.SHL.U32 R10, R10, 0x2, RZ ;  /* 0x000000020a0a7824 */ /* 0x000fe200078e00ff */
[----:B------:R-:W-:Y:S01]  /*7d70*/  IADD3 R3, R3, R12, RZ ;  /* 0x0000000c03037210 */ /* 0x000fe20007ffe0ff */
[----:B------:R-:W-:-:S03]  /*7d80*/  IMAD R8, R8, c[0x0][0x1b0], RZ ;  /* 0x00006c0008087a24 */ /* 0x000fc600078e02ff */
[----:B------:R-:W-:Y:S01]  /*7d90*/  LOP3.LUT R14, R10, 0x2, R14, 0xe2, !PT ;  /* 0x000000020a0e7812 */ /* 0x000fe200078ee20e */
[----:B------:R-:W-:Y:S02]  /*7da0*/  IMAD.MOV R10, RZ, RZ, -R0 ;  /* 0x000000ffff0a7224 */ /* 0x000fe400078e0a00 */
[C---:B------:R-:W-:Y:S02]  /*7db0*/  IMAD R8, R0.reuse, c[0x0][0x1b4], R8 ;  /* 0x00006d0000087a24 */ /* 0x040fe400078e0208 */
[----:B------:R-:W-:-:S04]  /*7dc0*/  IMAD.WIDE.U32 R2, R0, c[0x0][0x1b0], R2 ;  /* 0x00006c0000027a25 */ /* 0x000fc800078e0002 */
[----:B------:R-:W-:Y:S01]  /*7dd0*/  IMAD R0, R10, c[0x0][0x2c4], R9 ;  /* 0x0000b1000a007a24 */ /* 0x000fe200078e0209 */
[----:B------:R-:W-:Y:S02]  /*7de0*/  ISETP.NE.U32.AND P0, PT, RZ, c[0x0][0x350], PT ;  /* 0x0000d400ff007a0c */ /* 0x000fe40003f05070 */
[----:B------:R-:W-:Y:S02]  /*7df0*/  IADD3 R3, R3, R8, RZ ;  /* 0x0000000803037210 */ /* 0x000fe40007ffe0ff */
[----:B------:R-:W-:Y:S01]  /*7e00*/  SHF.R.S32.HI R9, RZ, 0x1f, R0 ;  /* 0x0000001fff097819 */ /* 0x000fe20000011400 */
[----:B------:R-:W-:Y:S01]  /*7e10*/  IMAD.IADD R5, R5, 0x1, R15 ;  /* 0x0000000105057824 */ /* 0x000fe200078e020f */
[----:B------:R-:W-:Y:S02]  /*7e20*/  IADD3 R7, R7, R16, RZ ;  /* 0x0000001007077210 */ /* 0x000fe40007ffe0ff */
[----:B------:R-:W-:Y:S01]  /*7e30*/  ISETP.NE.AND.EX P0, PT, RZ, c[0x0][0x354], PT, P0 ;  /* 0x0000d500ff007a0c */ /* 0x000fe20003f05300 */
[----:B------:R-:W-:-:S02]  /*7e40*/  IMAD R9, R9, c[0x0][0x1a8], RZ ;  /* 0x00006a0009097a24 */ /* 0x000fc400078e02ff */
[----:B------:R-:W-:Y:S01]  /*7e50*/  IMAD.WIDE.U32 R4, R25, c[0x0][0x210], R4 ;  /* 0x0000840019047a25 */ /* 0x000fe200078e0004 */
[----:B------:R-:W-:-:S03]  /*7e60*/  ISETP.GE.AND P5, PT, R18, c[0x0][0x1d4], PT ;  /* 0x0000750012007a0c */ /* 0x000fc60003fa6270 */
[----:B------:R-:W-:-:S04]  /*7e70*/  IMAD.WIDE.U32 R6, R25, c[0x0][0x1e8], R6 ;  /* 0x00007a0019067a25 */ /* 0x000fc800078e0006 */
[C---:B------:R-:W-:Y:S02]  /*7e80*/  IMAD R9, R0.reuse, c[0x0][0x1ac], R9 ;  /* 0x00006b0000097a24 */ /* 0x040fe400078e0209 */
[----:B------:R-:W-:Y:S01]  /*7e90*/  IMAD.WIDE.U32 R2, R0, c[0x0][0x1a8], R2 ;  /* 0x00006a0000027a25 */ /* 0x000fe200078e0002 */
[----:B------:R-:W-:-:S03]  /*7ea0*/  SEL R11, RZ, 0x4, P5 ;  /* 0x00000004ff0b7807 */ /* 0x000fc60002800000 */
[C---:B------:R-:W-:Y:S02]  /*7eb0*/  IMAD R5, R25.reuse, c[0x0][0x214], R5 ;  /* 0x0000850019057a24 */ /* 0x040fe400078e0205 */
[----:B------:R-:W-:Y:S01]  /*7ec0*/  IMAD R7, R25, c[0x0][0x1ec], R7 ;  /* 0x00007b0019077a24 */ /* 0x000fe200078e0207 */
[----:B------:R-:W-:Y:S01]  /*7ed0*/  LOP3.LUT R63, R14, R11, RZ, 0xfc, !PT ;  /* 0x0000000b0e3f7212 */ /* 0x000fe200078efcff */
[----:B------:R-:W-:Y:S01]  /*7ee0*/  IMAD.IADD R3, R3, 0x1, R9 ;  /* 0x0000000103037824 */ /* 0x000fe200078e0209 */
[----:B------:R-:W-:Y:S02]  /*7ef0*/  P2R R141, PR, RZ, 0x8 ;  /* 0x00000008ff8d7803 */ /* 0x000fe40000000000 */
[----:B------:R-:W-:Y:S02]  /*7f00*/  ISETP.GE.AND P2, PT, R250, c[0x0][0x198], PT ;  /* 0x00006600fa007a0c */ /* 0x000fe40003f46270 */
[----:B------:R-:W-:Y:S02]  /*7f10*/  ISETP.GE.AND P3, PT, R252, c[0x0][0x198], PT ;  /* 0x00006600fc007a0c */ /* 0x000fe40003f66270 */
[----:B------:R-:W-:-:S02]  /*7f20*/  ISETP.GE.AND P4, PT, R18, c[0x0][0x198], PT ;  /* 0x0000660012007a0c */ /* 0x000fc40003f86270 */
[----:B------:R-:W-:Y:S02]  /*7f30*/  IADD3 R137, R210, -0x1, RZ ;  /* 0xffffffffd2897810 */ /* 0x000fe40007ffe0ff */
[----:B------:R-:W-:Y:S02]  /*7f40*/  LEA R9, R17, R243, 0x7 ;  /* 0x000000f311097211 */ /* 0x000fe400078e38ff */
[----:B--2---:R-:W-:Y:S01]  /*7f50*/  @P1 SHF.R.S32.HI R8, RZ, 0x1f, R13 ;  /* 0x0000001fff081819 */ /* 0x004fe2000001140d */
[----:B------:R-:W-:Y:S01]  /*7f60*/  @!P1 IMAD.MOV.U32 R8, RZ, RZ, R24 ;  /* 0x000000ffff089224 */ /* 0x000fe200078e0018 */
[----:B------:R-:W-:-:S04]  /*7f70*/  @!P1 MOV R13, R19 ;  /* 0x00000013000d9202 */ /* 0x000fc80000000f00 */
[----:B------:R-:W-:Y:S02]  /*7f80*/  SEL R8, R8, RZ, !P0 ;  /* 0x000000ff08087207 */ /* 0x000fe40004000000 */
[----:B------:R-:W-:-:S03]  /*7f90*/  SEL R0, R13, RZ, !P0 ;  /* 0x000000ff0d007207 */ /* 0x000fc60004000000 */
[C---:B------:R-:W-:Y:S02]  /*7fa0*/  IMAD R10, R8.reuse, c[0x0][0x1f0], RZ ;  /* 0x00007c00080a7a24 */ /* 0x040fe400078e02ff */
[----:B------:R-:W-:Y:S02]  /*7fb0*/  IMAD R8, R8, c[0x0][0x218], RZ ;  /* 0x0000860008087a24 */ /* 0x000fe400078e02ff */
[----:B------:R-:W-:Y:S01]  /*7fc0*/  IMAD.WIDE.U32 R248, R0, c[0x0][0x218], R4 ;  /* 0x0000860000f87a25 */ /* 0x000fe200078e0004 */
[----:B------:R-:W-:-:S03]  /*7fd0*/  LEA R11, P0, R2, c[0x0][0x160], 0x1 ;  /* 0x00005800020b7a11 */ /* 0x000fc600078008ff */
[----:B------:R-:W-:-:S04]  /*7fe0*/  IMAD.WIDE.U32 R244, R0, c[0x0][0x1f0], R6 ;  /* 0x00007c0000f47a25 */ /* 0x000fc800078e0006 */
[C---:B------:R-:W-:Y:S02]  /*7ff0*/  IMAD R4, R0.reuse, c[0x0][0x1f4], R10 ;  /* 0x00007d0000047a24 */ /* 0x040fe400078e020a */
[----:B------:R-:W-:Y:S01]  /*8000*/  IMAD R0, R0, c[0x0][0x21c], R8 ;  /* 0x0000870000007a24 */ /* 0x000fe200078e0208 */
[----:B------:R-:W-:Y:S01]  /*8010*/  LEA.HI.X R10, R2, c[0x0][0x164], R3, 0x1, P0 ;  /* 0x00005900020a7a11 */ /* 0x000fe200000f0c03 */
[----:B------:R-:W-:-:S03]  /*8020*/  IMAD.IADD R246, R245, 0x1, R4 ;  /* 0x00000001f5f67824 */ /* 0x000fc600078e0204 */
[----:B------:R-:W-:Y:S01]  /*8030*/  IADD3 R247, R249, R0, RZ ;  /* 0x00000000f9f77210 */ /* 0x000fe20007ffe0ff */
[----:B------:R-:W-:Y:S05]  /*8040*/  BRA.DIV ~URZ, `(.L_x_208) ;  /* 0x00010a927f007947 */ /* 0x000fea000b800000 */
[----:B------:R1:W2:Y:S02]  /*8050*/  SHFL.IDX PT, R8, R10, RZ, 0x1c1f ;  /* 0x001c1fff0a087589 */ /* 0x0002a400000e0000 */
.L_x_336:
[----:B------:R-:W-:Y:S05]  /*8060*/  BRA.DIV ~URZ, `(.L_x_209) ;  /* 0x00010ae27f007947 */ /* 0x000fea000b800000 */
[----:B------:R3:W4:Y:S02]  /*8070*/  SHFL.IDX PT, R0, R11, RZ, 0x1c1f ;  /* 0x001c1fff0b007589 */ /* 0x00072400000e0000 */
.L_x_337:
[----:B------:R-:W-:Y:S01]  /*8080*/  IMAD R34, R149, c[0x0][0x2c4], RZ ;  /* 0x0000b10095227a24 */ /* 0x000fe200078e02ff */
[----:B------:R-:W-:Y:S04]  /*8090*/  BSSY B0, `(.L_x_210) ;  /* 0x0000013000007945 */ /* 0x000fe80003800000 */
[----:B------:R-:W-:-:S13]  /*80a0*/  ISETP.GE.AND P0, PT, R9, R34, PT ;  /* 0x000000220900720c */ /* 0x000fda0003f06270 */
[----:B------:R-:W-:Y:S05]  /*80b0*/  @P0 BRA `(.L_x_211) ;  /* 0x0000010000000947 */ /* 0x000fea0003800000 */
[----:B---3--:R-:W3:Y:S04]  /*80c0*/  LDL R2, [R1+0x3c] ;  /* 0x00003c0001027983 */ /* 0x008ee80000100800 */
[----:B----4-:R-:W4:Y:S04]  /*80d0*/  LDL R12, [R1] ;  /* 0x00000000010c7983 */ /* 0x010f280000100800 */
[----:B--2---:R-:W2:Y:S01]  /*80e0*/  LDL R13, [R1+0x38] ;  /* 0x00003800010d7983 */ /* 0x004ea20000100800 */
[----:B------:R-:W-:-:S04]  /*80f0*/  LEA R6, P0, R250, R0, 0x1 ;  /* 0x00000000fa067211 */ /* 0x000fc800078008ff */
[----:B------:R-:W-:Y:S02]  /*8100*/  LEA.HI.X R7, R250, R8, R251, 0x1, P0 ;  /* 0x00000008fa077211 */ /* 0x000fe400000f0cfb */
[----:B------:R-:W-:-:S04]  /*8110*/  LEA R4, P0, R252, R0, 0x1 ;  /* 0x00000000fc047211 */ /* 0x000fc800078008ff */
[----:B---3--:R-:W-:Y:S02]  /*8120*/  LEA.HI.X R5, R252, R8, R2, 0x1, P0 ;  /* 0x00000008fc057211 */ /* 0x008fe400000f0c02 */
[----:B----4-:R-:W-:Y:S01]  /*8130*/  LEA R2, P0, R12, R0, 0x1 ;  /* 0x000000000c027211 */ /* 0x010fe200078008ff */
[----:B------:R-:W-:-:S03]  /*8140*/  IMAD.SHL.U32 R0, R241, 0x2, RZ ;  /* 0x00000002f1007824 */ /* 0x000fc600078e00ff */
[----:B--2---:R-:W-:Y:S02]  /*8150*/  LEA.HI.X R3, R12, R8, R13, 0x1, P0 ;  /* 0x000000080c037211 */ /* 0x004fe400000f0c0d */
[----:B------:R-:W-:Y:S01]  /*8160*/  @!PT LDS RZ, [RZ] ;  /* 0x00000000fffff984 */ /* 0x000fe20000000800 */
[----:B------:R-:W-:Y:S01]  /*8170*/  @!PT LDS RZ, [RZ] ;  /* 0x00000000fffff984 */ /* 0x000fe20000000800 */
[----:B------:R-:W-:Y:S01]  /*8180*/  @!PT LDS RZ, [RZ] ;  /* 0x00000000fffff984 */ /* 0x000fe20000000800 */
[----:B------:R2:W-:Y:S04]  /*8190*/  LDGSTS.E.BYPASS.LTC128B.128 [R0+0x6080], [R6.64], !P2 ;  /* 0x0608000006007fae */ /* 0x0005e8000d101d46 */
[----:B------:R2:W-:Y:S04]  /*81a0*/  LDGSTS.E.BYPASS.LTC128B.128 [R0+0x8080], [R4.64], !P3 ;  /* 0x0808000004007fae */ /* 0x0005e8000d901d46 */
[----:B------:R2:W-:Y:S02]  /*81b0*/  LDGSTS.E.BYPASS.LTC128B.128 [R0+0xa080], [R2.64], !P4 ;  /* 0x0a08000002007fae */ /* 0x0005e4000e101d46 */
.L_x_211:
[----:B------:R-:W-:Y:S05]  /*81c0*/  BSYNC B0 ;  /* 0x0000000000007941 */ /* 0x000fea0003800000 */
.L_x_210:
[----:B------:R-:W-:Y:S05]  /*81d0*/  BRA.DIV ~URZ, `(.L_x_212) ;  /* 0x000109d27f007947 */ /* 0x000fea000b800000 */
[----:B--2---:R2:W1:Y:S04]  /*81e0*/  SHFL.IDX PT, R8, R10, 0x1, 0x1c1f ;  /* 0x003c1f000a087f89 */ /* 0x00446800000e0000 */
[----:B----4-:R2:W4:Y:S02]  /*81f0*/  SHFL.IDX PT, R0, R11, 0x1, 0x1c1f ;  /* 0x003c1f000b007f89 */ /* 0x01052400000e0000 */
.L_x_338:
[----:B------:R-:W-:Y:S01]  /*8200*/  IADD3 R2, R9, 0x20, RZ ;  /* 0x0000002009027810 */ /* 0x000fe20007ffe0ff */
[----:B------:R-:W-:Y:S03]  /*8210*/  BSSY B0, `(.L_x_213) ;  /* 0x0000013000007945 */ /* 0x000fe60003800000 */
[----:B------:R-:W-:-:S13]  /*8220*/  ISETP.GE.AND P0, PT, R2, R34, PT ;  /* 0x000000220200720c */ /* 0x000fda0003f06270 */
[----:B------:R-:W-:Y:S05]  /*8230*/  @P0 BRA `(.L_x_214) ;  /* 0x0000010000000947 */ /* 0x000fea0003800000 */
[----:B--2---:R-:W2:Y:S04]  /*8240*/  LDL R3, [R1+0x3c] ;  /* 0x00003c0001037983 */ /* 0x004ea80000100800 */
[----:B---3--:R-:W3:Y:S04]  /*8250*/  LDL R12, [R1] ;  /* 0x00000000010c7983 */ /* 0x008ee80000100800 */
[----:B----4-:R-:W4:Y:S01]  /*8260*/  LDL R13, [R1+0x38] ;  /* 0x00003800010d7983 */ /* 0x010f220000100800 */
[----:B------:R-:W-:-:S04]  /*8270*/  LEA R6, P0, R250, R0, 0x1 ;  /* 0x00000000fa067211 */ /* 0x000fc800078008ff */
[----:B-1----:R-:W-:Y:S02]  /*8280*/  LEA.HI.X R7, R250, R8, R251, 0x1, P0 ;  /* 0x00000008fa077211 */ /* 0x002fe400000f0cfb */
[----:B------:R-:W-:-:S04]  /*8290*/  LEA R4, P0, R252, R0, 0x1 ;  /* 0x00000000fc047211 */ /* 0x000fc800078008ff */
[----:B--2---:R-:W-:Y:S02]  /*82a0*/  LEA.HI.X R5, R252, R8, R3, 0x1, P0 ;  /* 0x00000008fc057211 */ /* 0x004fe400000f0c03 */
[----:B---3--:R-:W-:Y:S01]  /*82b0*/  LEA R2, P0, R12, R0, 0x1 ;  /* 0x000000000c027211 */ /* 0x008fe200078008ff */
[----:B------:R-:W-:-:S03]  /*82c0*/  IMAD.SHL.U32 R0, R241, 0x2, RZ ;  /* 0x00000002f1007824 */ /* 0x000fc600078e00ff */
[----:B----4-:R-:W-:Y:S02]  /*82d0*/  LEA.HI.X R3, R12, R8, R13, 0x1, P0 ;  /* 0x000000080c037211 */ /* 0x010fe400000f0c0d */
[----:B------:R-:W-:Y:S01]  /*82e0*/  @!PT LDS RZ, [RZ] ;  /* 0x00000000fffff984 */ /* 0x000fe20000000800 */
[----:B------:R-:W-:Y:S01]  /*82f0*/  @!PT LDS RZ, [RZ] ;  /* 0x00000000fffff984 */ /* 0x000fe20000000800 */
[----:B------:R-:W-:Y:S01]  /*8300*/  @!PT LDS RZ, [RZ] ;  /* 0x00000000fffff984 */ /* 0x000fe20000000800 */
[----:B------:R1:W-:Y:S04]  /*8310*/  LDGSTS.E.BYPASS.LTC128B.128 [R0+0x6880], [R6.64], !P2 ;  /* 0x0688000006007fae */ /* 0x0003e8000d101d46 */
[----:B------:R1:W-:Y:S04]  /*8320*/  LDGSTS.E.BYPASS.LTC128B.128 [R0+0x8880], [R4.64], !P3 ;  /* 0x0888000004007fae */ /* 0x0003e8000d901d46 */
[----:B------:R1:W-:Y:S02]  /*8330*/  LDGSTS.E.BYPASS.LTC128B.128 [R0+0xa880], [R2.64], !P4 ;  /* 0x0a88000002007fae */ /* 0x0003e4000e101d46 */
.L_x_214:
[----:B------:R-:W-:Y:S05]  /*8340*/  BSYNC B0 ;  /* 0x0000000000007941 */ /* 0x000fea0003800000 */
.L_x_213:
[----:B------:R-:W-:Y:S05]  /*8350*/  BRA.DIV ~URZ, `(.L_x_215) ;  /* 0x000109127f007947 */ /* 0x000fea000b800000 */
[----:B-1----:R1:W2:Y:S02]  /*8360*/  SHFL.IDX PT, R8, R10, 0x2, 0x1c1f ;  /* 0x005c1f000a087f89 */ /* 0x0022a400000e0000 */
.L_x_339:
[----:B------:R-:W-:Y:S05]  /*8370*/  BRA.DIV ~URZ, `(.L_x_216) ;  /* 0x000109627f007947 */ /* 0x000fea000b800000 */
[----:B----4-:R4:W1:Y:S02]  /*8380*/  SHFL.IDX PT, R0, R11, 0x2, 0x1c1f ;  /* 0x005c1f000b007f89 */ /* 0x01086400000e0000 */
.L_x_340:
[----:B------:R-:W-:Y:S01]  /*8390*/  IADD3 R2, R9, 0x40, RZ ;  /* 0x0000004009027810 */ /* 0x000fe20007ffe0ff */
[----:B------:R-:W-:Y:S03]  /*83a0*/  BSSY B0, `(.L_x_217) ;  /* 0x0000013000007945 */ /* 0x000fe60003800000 */
[----:B------:R-:W-:-:S13]  /*83b0*/  ISETP.GE.AND P0, PT, R2, R34, PT ;  /* 0x000000220200720c */ /* 0x000fda0003f06270 */
[----:B------:R-:W-:Y:S05]  /*83c0*/  @P0 BRA `(.L_x_218) ;  /* 0x0000010000000947 */ /* 0x000fea0003800000 */
[----:B---3--:R-:W3:Y:S04]  /*83d0*/  LDL R3, [R1+0x3c] ;  /* 0x00003c0001037983 */ /* 0x008ee80000100800 */
[----:B----4-:R-:W4:Y:S04]  /*83e0*/  LDL R12, [R1] ;  /* 0x00000000010c7983 */ /* 0x010f280000100800 */
[----:B--2---:R-:W2:Y:S01]  /*83f0*/  LDL R13, [R1+0x38] ;  /* 0x00003800010d7983 */ /* 0x004ea20000100800 */
[----:B-1----:R-:W-:-:S04]  /*8400*/  LEA R6, P0, R250, R0, 0x1 ;  /* 0x00000000fa067211 */ /* 0x002fc800078008ff */
        /* <DEDUP_REMOVED lines=12> */
.L_x_218:
[----:B------:R-:W-:Y:S05]  /*84d0*/  BSYNC B0 ;  /* 0x0000000000007941 */ /* 0x000fea0003800000 */
.L_x_217:
[----:B------:R-:W-:Y:S05]  /*84e0*/  BRA.DIV ~URZ, `(.L_x_219) ;  /* 0x000108527f007947 */ /* 0x000fea000b800000 */
[----:B--2---:R2:W3:Y:S04]  /*84f0*/  SHFL.IDX PT, R8, R10, 0x3, 0x1c1f ;  /* 0x007c1f000a087f89 */ /* 0x0044e800000e0000 */
[----:B-1----:R2:W1:Y:S02]  /*8500*/  SHFL.IDX PT, R0, R11, 0x3, 0x1c1f ;  /* 0x007c1f000b007f89 */ /* 0x00246400000e0000 */
.L_x_341:
[----:B--2---:R-:W2:Y:S04]  /*8510*/  LDL R4, [R1+0x3c] ;  /* 0x00003c0001047983 */ /* 0x004ea80000100800 */
[----:B----4-:R-:W4:Y:S04]  /*8520*/  LDL R211, [R1] ;  /* 0x0000000001d37983 */ /* 0x010f280000100800 */
[----:B---3--:R-:W3:Y:S01]  /*8530*/  LDL R12, [R1+0x38] ;  /* 0x00003800010c7983 */ /* 0x008ee20000100800 */
[----:B------:R-:W-:-:S04]  /*8540*/  IADD3 R2, R9, 0x60, RZ ;  /* 0x0000006009027810 */ /* 0x000fc80007ffe0ff */
[----:B------:R-:W-:Y:S01]  /*8550*/  ISETP.GE.AND P0, PT, R2, R34, PT ;  /* 0x000000220200720c */ /* 0x000fe20003f06270 */
[----:B------:R-:W-:-:S04]  /*8560*/  IMAD.MOV.U32 R65, RZ, RZ, 0x30 ;  /* 0x00000030ff417424 */ /* 0x000fc800078e00ff */
[----:B------:R-:W-:Y:S01]  /*8570*/  IMAD R65, R210, -0x30, R65 ;  /* 0xffffffd0d2417824 */ /* 0x000fe200078e0241 */
[----:B------:R-:W-:-:S03]  /*8580*/  SHF.R.S32.HI R64, RZ, 0x1f, R137 ;  /* 0x0000001fff407819 */ /* 0x000fc60000011489 */
[----:B------:R-:W-:-:S04]  /*8590*/  IMAD.IADD R140, R163, 0x1, R65 ;  /* 0x00000001a38c7824 */ /* 0x000fc800078e0241 */
[----:B-1----:R-:W-:Y:S02]  /*85a0*/  @!P0 LEA R2, P1, R250, R0, 0x1 ;  /* 0x00000000fa028211 */ /* 0x002fe400078208ff */
[----:B------:R-:W-:Y:S02]  /*85b0*/  IMNMX R11, R140, 0x30, PT ;  /* 0x000000308c0b7817 */ /* 0x000fe40003800200 */
[----:B------:R-:W-:Y:S02]  /*85c0*/  @!P0 LEA.HI.X R3, R250, R8, R251, 0x1, P1 ;  /* 0x00000008fa038211 */ /* 0x000fe400008f0cfb */
[----:B------:R-:W-:Y:S01]  /*85d0*/  @!P0 LEA R6, P1, R252, R0, 0x1 ;  /* 0x00000000fc068211 */ /* 0x000fe200078208ff */
[----:B------:R-:W-:Y:S02]  /*85e0*/  IMAD R5, R64, c[0x0][0x1e0], RZ ;  /* 0x0000780040057a24 */ /* 0x000fe400078e02ff */
[----:B------:R-:W-:Y:S02]  /*85f0*/  @!P0 IMAD.SHL.U32 R9, R241, 0x2, RZ ;  /* 0x00000002f1098824 */ /* 0x000fe400078e00ff */
[----:B------:R-:W-:-:S03]  /*8600*/  IMAD R10, R137, c[0x0][0x1e4], R5 ;  /* 0x00007900890a7a24 */ /* 0x000fc600078e0205 */
[----:B------:R-:W-:Y:S01]  /*8610*/  @!PT LDS RZ, [RZ] ;  /* 0x00000000fffff984 */ /* 0x000fe20000000800 */
[----:B------:R-:W-:Y:S01]  /*8620*/  @!PT LDS RZ, [RZ] ;  /* 0x00000000fffff984 */ /* 0x000fe20000000800 */
[----:B------:R-:W-:Y:S01]  /*8630*/  @!PT LDS RZ, [RZ] ;  /* 0x00000000fffff984 */ /* 0x000fe20000000800 */
[----:B------:R1:W-:Y:S01]  /*8640*/  @!P0 LDGSTS.E.BYPASS.LTC128B.128 [R9+0x7880], [R2.64], !P2 ;  /* 0x0788000002098fae */ /* 0x0003e2000d101d46 */
[----:B------:R-:W-:Y:S02]  /*8650*/  IMAD.MOV.U32 R138, RZ, RZ, R244 ;  /* 0x000000ffff8a7224 */ /* 0x000fe400078e00f4 */
[----:B------:R-:W-:Y:S02]  /*8660*/  IMAD.MOV.U32 R139, RZ, RZ, R246 ;  /* 0x000000ffff8b7224 */ /* 0x000fe400078e00f6 */
[----:B-1----:R-:W-:Y:S01]  /*8670*/  IMAD.WIDE.U32 R2, R137, c[0x0][0x1e0], RZ ;  /* 0x0000780089027a25 */ /* 0x002fe200078e00ff */
[----:B--2---:R-:W-:Y:S02]  /*8680*/  @!P0 LEA.HI.X R7, R252, R8, R4, 0x1, P1 ;  /* 0x00000008fc078211 */ /* 0x004fe400008f0c04 */
[----:B----4-:R-:W-:Y:S01]  /*8690*/  @!P0 LEA R4, P1, R211, R0, 0x1 ;  /* 0x00000000d3048211 */ /* 0x010fe200078208ff */
[----:B------:R-:W-:Y:S02]  /*86a0*/  IMAD.IADD R0, R11, 0x1, -R243 ;  /* 0x000000010b007824 */ /* 0x000fe400078e0af3 */
[----:B------:R1:W-:Y:S01]  /*86b0*/  @!P0 LDGSTS.E.BYPASS.LTC128B.128 [R9+0x9880], [R6.64], !P3 ;  /* 0x0988000006098fae */ /* 0x0003e2000d901d46 */
[----:B---3--:R-:W-:-:S02]  /*86c0*/  @!P0 LEA.HI.X R5, R211, R8, R12, 0x1, P1 ;  /* 0x00000008d3058211 */ /* 0x008fc400008f0c0c */
[C---:B------:R-:W-:Y:S02]  /*86d0*/  ISETP.GE.AND P1, PT, R0.reuse, 0x21, PT ;  /* 0x000000210000780c */ /* 0x040fe40003f26270 */
[----:B------:R-:W-:Y:S01]  /*86e0*/  ISETP.GE.AND P2, PT, R0, 0x1, PT ;  /* 0x000000010000780c */ /* 0x000fe20003f46270 */
[----:B------:R2:W-:Y:S01]  /*86f0*/  @!P0 LDGSTS.E.BYPASS.LTC128B.128 [R9+0xb880], [R4.64], !P4 ;  /* 0x0b88000004098fae */ /* 0x0005e2000e101d46 */
[----:B------:R-:W-:Y:S02]  /*8700*/  IMAD.IADD R0, R3, 0x1, R10 ;  /* 0x0000000103007824 */ /* 0x000fe400078e020a */
[----:B------:R-:W-:Y:S01]  /*8710*/  IMAD.MOV.U32 R8, RZ, RZ, 0x20 ;  /* 0x00000020ff087424 */ /* 0x000fe200078e00ff */
[----:B------:R-:W0:Y:S01]  /*8720*/  LDGDEPBAR ;  /* 0x00000000000079af */ /* 0x000e220000000000 */
[----:B------:R-:W-:Y:S01]  /*8730*/  WARPSYNC 0xffffffff ;  /* 0xffffffff00007948 */ /* 0x000fe20003800000 */
[----:B------:R-:W-:-:S04]  /*8740*/  IMAD.WIDE.U32 R2, R2, 0x30, R138 ;  /* 0x0000003002027825 */ /* 0x000fc800078e008a */
[----:B------:R-:W-:-:S04]  /*8750*/  IMAD R0, R0, 0x30, RZ ;  /* 0x0000003000007824 */ /* 0x000fc800078e02ff */
[----:B------:R-:W-:Y:S02]  /*8760*/  IMAD.IADD R0, R3, 0x1, R0 ;  /* 0x0000000103007824 */ /* 0x000fe400078e0200 */
[----:B-1----:R-:W-:Y:S01]  /*8770*/  IMAD.WIDE.U32 R6, R8, c[0x0][0x1e0], RZ ;  /* 0x0000780008067a25 */ /* 0x002fe200078e00ff */
[----:B------:R-:W-:Y:S04]  /*8780*/  BAR.SYNC.DEFER_BLOCKING 0x0 ;  /* 0x0000000000007b1d */ /* 0x000fe80000010000 */
[----:B------:R-:W-:Y:S01]  /*8790*/  @P1 IADD3 R3, P0, R2, R6, RZ ;  /* 0x0000000602031210 */ /* 0x000fe20007f1e0ff */
[----:B--2---:R-:W-:Y:S01]  /*87a0*/  IMAD R5, R8, c[0x0][0x1e4], RZ ;  /* 0x0000790008057a24 */ /* 0x004fe200078e02ff */
[----:B------:R-:W-:Y:S02]  /*87b0*/  @P2 LEA R4, P3, R2, c[0x0][0x1c8], 0x1 ;  /* 0x0000720002042a11 */ /* 0x000fe400078608ff */
[----:B------:R-:W-:-:S02]  /*87c0*/  ISETP.NE.AND P4, PT, R141, RZ, PT ;  /* 0x000000ff8d00720c */ /* 0x000fc40003f85270 */
[----:B------:R-:W-:Y:S02]  /*87d0*/  @P1 IADD3.X R6, R0, R7, R5, P0, !PT ;  /* 0x0000000700061210 */ /* 0x000fe400007fe405 */
[----:B------:R-:W-:Y:S02]  /*87e0*/  @P2 LEA.HI.X R5, R2, c[0x0][0x1cc], R0, 0x1, P3 ;  /* 0x0000730002052a11 */ /* 0x000fe400018f0c00 */
[----:B------:R-:W-:-:S04]  /*87f0*/  @P1 LEA R2, P0, R3, c[0x0][0x1c8], 0x1 ;  /* 0x0000720003021a11 */ /* 0x000fc800078008ff */
[----:B------:R-:W-:Y:S01]  /*8800*/  @P1 LEA.HI.X R3, R3, c[0x0][0x1cc], R6, 0x1, P0 ;  /* 0x0000730003031a11 */ /* 0x000fe200000f0c06 */
[C---:B------:R-:W-:Y:S01]  /*8810*/  @P2 IMAD.SHL.U32 R6, R241.reuse, 0x2, RZ ;  /* 0x00000002f1062824 */ /* 0x040fe200078e00ff */
[----:B------:R-:W-:Y:S01]  /*8820*/  ISETP.LT.AND P0, PT, RZ, c[0x0][0x27c], PT ;  /* 0x00009f00ff007a0c */ /* 0x000fe20003f01270 */
[----:B------:R-:W-:-:S03]  /*8830*/  @P1 IMAD.SHL.U32 R0, R241, 0x2, RZ ;  /* 0x00000002f1001824 */ /* 0x000fc600078e00ff */
        /* <DEDUP_REMOVED lines=10> */
[----:B------:R-:W-:Y:S05]  /*88e0*/  @P0 BRA `(.L_x_220) ;  /* 0x0000002000000947 */ /* 0x000fea0003800000 */
[----:B------:R-:W-:-:S04]  /*88f0*/  DEPBAR.LE SB0, 0x1 ;  /* 0x000080400000791a */ /* 0x000fc80000000000 */
[----:B------:R-:W-:Y:S05]  /*8900*/  BRA `(.L_x_221) ;  /* 0x0000584000007947 */ /* 0x000fea0003800000 */
.L_x_220:
[----:B------:R-:W2:Y:S01]  /*8910*/  LDL R66, [R1+0x14] ;  /* 0x0000140001427983 */ /* 0x000ea20000100800 */
[----:B-1---5:R-:W-:Y:S01]  /*8920*/  SHF.R.S32.HI R0, RZ, 0x1f, R136 ;  /* 0x0000001fff007819 */ /* 0x022fe20000011488 */
[----:B------:R-:W-:Y:S01]  /*8930*/  ULDC.U8 UR4, c[0x0][0x298] ;  /* 0x0000a60000047ab9 */ /* 0x000fe20000000000 */
[----:B------:R-:W-:Y:S01]  /*8940*/  IMAD.WIDE.U32 R2, R136, c[0x0][0x280], RZ ;  /* 0x0000a00088027a25 */ /* 0x000fe200078e00ff */
[----:B------:R-:W-:Y:S01]  /*8950*/  ISETP.NE.AND P2, PT, RZ, UR4, PT ;  /* 0x00000004ff007c0c */ /* 0x000fe2000bf45270 */
[----:B------:R-:W-:Y:S02]  /*8960*/  BSSY B2, `(.L_x_221) ;  /* 0x000057e000027945 */ /* 0x000fe40003800000 */
[----:B------:R-:W-:Y:S01]  /*8970*/  IMAD R6, R0, c[0x0][0x280], RZ ;  /* 0x0000a00000067a24 */ /* 0x000fe200078e02ff */
[----:B------:R-:W-:Y:S01]  /*8980*/  LEA R7, P1, R2, c[0x0][0x270], 0x1 ;  /* 0x00009c0002077a11 */ /* 0x000fe200078208ff */
[----:B------:R-:W-:Y:S02]  /*8990*/  IMAD R0, R0, c[0x0][0x290], RZ ;  /* 0x0000a40000007a24 */ /* 0x000fe400078e02ff */
[----:B------:R-:W-:-:S02]  /*89a0*/  IMAD R6, R136, c[0x0][0x284], R6 ;  /* 0x0000a10088067a24 */ /* 0x000fc400078e0206 */
[----:B------:R-:W-:-:S03]  /*89b0*/  IMAD.WIDE.U32 R4, R136, c[0x0][0x290], RZ ;  /* 0x0000a40088047a25 */ /* 0x000fc600078e00ff */
[----:B------:R-:W-:Y:S01]  /*89c0*/  IADD3 R3, R6, R3, RZ ;  /* 0x0000000306037210 */ /* 0x000fe20007ffe0ff */
[----:B------:R-:W-:Y:S01]  /*89d0*/  IMAD R0, R136, c[0x0][0x294], R0 ;  /* 0x0000a50088007a24 */ /* 0x000fe200078e0200 */
[----:B------:R-:W-:-:S04]  /*89e0*/  LEA R8, P0, R4, c[0x0][0x288], 0x1 ;  /* 0x0000a20004087a11 */ /* 0x000fc800078008ff */
[----:B------:R-:W-:Y:S02]  /*89f0*/  IADD3 R5, R0, R5, RZ ;  /* 0x0000000500057210 */ /* 0x000fe40007ffe0ff */
[----:B------:R-:W-:Y:S02]  /*8a00*/  LEA.HI.X R0, R2, c[0x0][0x274], R3, 0x1, P1 ;  /* 0x00009d0002007a11 */ /* 0x000fe400008f0c03 */
[----:B------:R-:W-:Y:S02]  /*8a10*/  LEA.HI.X R2, R4, c[0x0][0x28c], R5, 0x1, P0 ;  /* 0x0000a30004027a11 */ /* 0x000fe400000f0c05 */
[----:B--2---:R-:W-:Y:S01]  /*8a20*/  LEA R6, R66, R242, 0x7 ;  /* 0x000000f242067211 */ /* 0x004fe200078e38ff */
[----:B------:R-:W-:Y:S05]  /*8a30*/  @!P2 BRA `(.L_x_222) ;  /* 0x00002a600000a947 */ /* 0x000fea0003800000 */
[----:B------:R-:W-:Y:S01]  /*8a40*/  ISETP.GE.AND P0, PT, R6, R34, PT ;  /* 0x000000220600720c */ /* 0x000fe20003f06270 */
[----:B------:R-:W1:Y:S01]  /*8a50*/  SHFL.IDX PT, R3, R2, RZ, 0x1e1f ;  /* 0x001e1fff02037589 */ /* 0x000e6200000e0000 */
[----:B------:R-:W-:Y:S01]  /*8a60*/  BSSY B0, `(.L_x_223) ;  /* 0x000004f000007945 */ /* 0x000fe20003800000 */
[----:B------:R-:W-:Y:S01]  /*8a70*/  CS2R R28, SRZ ;  /* 0x00000000001c7805 */ /* 0x000fe2000001ff00 */
[----:B------:R-:W-:Y:S01]  /*8a80*/  CS2R R26, SRZ ;  /* 0x00000000001a7805 */ /* 0x000fe2000001ff00 */
[----:B------:R-:W2:Y:S01]  /*8a90*/  SHFL.IDX PT, R5, R0, RZ, 0x1e1f ;  /* 0x001e1fff00057589 */ /* 0x000ea200000e0000 */
[----:B------:R-:W-:Y:S01]  /*8aa0*/  CS2R R24, SRZ ;  /* 0x0000000000187805 */ /* 0x000fe2000001ff00 */
[----:B------:R-:W-:Y:S01]  /*8ab0*/  CS2R R22, SRZ ;  /* 0x0000000000167805 */ /* 0x000fe2000001ff00 */
[----:B------:R-:W-:Y:S01]  /*8ac0*/  CS2R R20, SRZ ;  /* 0x0000000000147805 */ /* 0x000fe2000001ff00 */
[----:B------:R3:W4:Y:S01]  /*8ad0*/  SHFL.IDX PT, R4, R7, RZ, 0x1e1f ;  /* 0x001e1fff07047589 */ /* 0x00072200000e0000 */
[----:B------:R-:W-:Y:S01]  /*8ae0*/  CS2R R18, SRZ ;  /* 0x0000000000127805 */ /* 0x000fe2000001ff00 */
[----:B------:R-:W-:Y:S01]  /*8af0*/  CS2R R16, SRZ ;  /* 0x0000000000107805 */ /* 0x000fe2000001ff00 */
[----:B------:R-:W-:Y:S01]  /*8b00*/  CS2R R14, SRZ ;  /* 0x00000000000e7805 */ /* 0x000fe2000001ff00 */
[----:B------:R5:W1:Y:S01]  /*8b10*/  SHFL.IDX PT, R2, R8, RZ, 0x1e1f ;  /* 0x001e1fff08027589 */ /* 0x000a6200000e0000 */
[----:B------:R-:W-:Y:S01]  /*8b20*/  CS2R R12, SRZ ;  /* 0x00000000000c7805 */ /* 0x000fe2000001ff00 */
[----:B------:R-:W-:Y:S01]  /*8b30*/  CS2R R10, SRZ ;  /* 0x00000000000a7805 */ /* 0x000fe2000001ff00 */
[----:B---3--:R-:W-:Y:S01]  /*8b40*/  CS2R R6, SRZ ;  /* 0x0000000000067805 */ /* 0x008fe2000001ff00 */
[----:B-----5:R-:W-:Y:S01]  /*8b50*/  CS2R R8, SRZ ;  /* 0x0000000000087805 */ /* 0x020fe2000001ff00 */
[----:B------:R-:W-:Y:S05]  /*8b60*/  @P0 BRA `(.L_x_224) ;  /* 0x000003e000000947 */ /* 0x000fea0003800000 */
[----:B-12-4-:R-:W2:Y:S04]  /*8b70*/  LDL R32, [R1+0x8c] ;  /* 0x00008c0001207983 */ /* 0x016ea80000100800 */
[----:B------:R-:W3:Y:S04]  /*8b80*/  LDL R31, [R1+0x88] ;  /* 0x00008800011f7983 */ /* 0x000ee80000100800 */
[----:B------:R-:W4:Y:S01]  /*8b90*/  LDL R30, [R1+0x84] ;  /* 0x00008400011e7983 */ /* 0x000f220000100800 */
[C---:B------:R-:W-:Y:S01]  /*8ba0*/  ISETP.GE.AND P1, PT, R153.reuse, c[0x0][0x27c], PT ;  /* 0x00009f0099007a0c */ /* 0x040fe20003f26270 */
[----:B------:R-:W-:Y:S01]  /*8bb0*/  IMAD.SHL.U32 R0, R153, 0x2, RZ ;  /* 0x0000000299007824 */ /* 0x000fe200078e00ff */
[----:B------:R-:W-:Y:S01]  /*8bc0*/  ISETP.GE.AND P0, PT, R155, c[0x0][0x27c], PT ;  /* 0x00009f009b007a0c */ /* 0x000fe20003f06270 */
[----:B------:R-:W3:Y:S01]  /*8bd0*/  LDL R28, [R1+0x90] ;  /* 0x00009000011c7983 */ /* 0x000ee20000100800 */
[----:B------:R-:W-:-:S09]  /*8be0*/  CS2R R22, SRZ ;  /* 0x0000000000167805 */ /* 0x000fd2000001ff00 */
[-C--:B------:R-:W-:Y:S02]  /*8bf0*/  @!P1 IADD3 R8, P2, R4, R0.reuse, RZ ;  /* 0x0000000004089210 */ /* 0x080fe40007f5e0ff */
[----:B------:R-:W-:Y:S01]  /*8c00*/  @!P1 IADD3 R6, P3, R2, R0, RZ ;  /* 0x0000000002069210 */ /* 0x000fe20007f7e0ff */
[----:B------:R-:W-:Y:S01]  /*8c10*/  CS2R R10, SRZ ;  /* 0x00000000000a7805 */ /* 0x000fe2000001ff00 */
[----:B------:R-:W-:Y:S01]  /*8c20*/  IMAD.SHL.U32 R0, R155, 0x2, RZ ;  /* 0x000000029b007824 */ /* 0x000fe200078e00ff */
[----:B------:R-:W-:Y:S01]  /*8c30*/  CS2R R24, SRZ ;  /* 0x0000000000187805 */ /* 0x000fe2000001ff00 */
[----:B------:R-:W-:Y:S01]  /*8c40*/  CS2R R12, SRZ ;  /* 0x00000000000c7805 */ /* 0x000fe2000001ff00 */
[--C-:B--2---:R-:W-:Y:S01]  /*8c50*/  @!P1 IMAD.X R9, R5, 0x1, R32.reuse, P2 ;  /* 0x0000000105099824 */ /* 0x104fe200010e0620 */
[----:B------:R-:W-:Y:S01]  /*8c60*/  ISETP.GE.AND P2, PT, R152, c[0x0][0x27c], PT ;  /* 0x00009f0098007a0c */ /* 0x000fe20003f46270 */
[----:B------:R-:W-:Y:S02]  /*8c70*/  @!P1 IMAD.X R7, R3, 0x1, R32, P3 ;  /* 0x0000000103079824 */ /* 0x000fe400018e0620 */
[----:B------:R-:W2:Y:S04]  /*8c80*/  LDL R32, [R1+0x80] ;  /* 0x0000800001207983 */ /* 0x000ea80000100800 */
[----:B------:R1:W5:Y:S04]  /*8c90*/  @!P1 LD.E.64 R22, [R8.64] ;  /* 0x0000000608169980 */ /* 0x000368000c101b00 */
[----:B------:R3:W5:Y:S01]  /*8ca0*/  @!P1 LD.E.64 R10, [R6.64] ;  /* 0x00000006060a9980 */ /* 0x000762000c101b00 */
[----:B------:R-:W-:Y:S01]  /*8cb0*/  ISETP.GE.AND P4, PT, R106, c[0x0][0x27c], PT ;  /* 0x00009f006a007a0c */ /* 0x000fe20003f86270 */
[----:B------:R-:W-:Y:S01]  /*8cc0*/  CS2R R26, SRZ ;  /* 0x00000000001a7805 */ /* 0x000fe2000001ff00 */
[----:B------:R-:W-:Y:S01]  /*8cd0*/  CS2R R14, SRZ ;  /* 0x00000000000e7805 */ /* 0x000fe2000001ff00 */
[----:B-1----:R-:W-:-:S02]  /*8ce0*/  @!P0 IADD3 R8, P3, R4, R0, RZ ;  /* 0x0000000004088210 */ /* 0x002fc40007f7e0ff */
[----:B---3--:R-:W-:-:S03]  /*8cf0*/  @!P0 IADD3 R6, P1, R2, R0, RZ ;  /* 0x0000000002068210 */ /* 0x008fc60007f3e0ff */
[--C-:B------:R-:W-:Y:S02]  /*8d00*/  @!P0 IMAD.X R9, R5, 0x1, R31.reuse, P3 ;  /* 0x0000000105098824 */ /* 0x100fe400018e061f */
[----:B------:R-:W-:Y:S02]  /*8d10*/  IMAD.SHL.U32 R0, R152, 0x2, RZ ;  /* 0x0000000298007824 */ /* 0x000fe400078e00ff */
[----:B------:R-:W-:Y:S01]  /*8d20*/  @!P0 IMAD.X R7, R3, 0x1, R31, P1 ;  /* 0x0000000103078824 */ /* 0x000fe200008e061f */
[----:B------:R-:W-:Y:S01]  /*8d30*/  ISETP.GE.AND P3, PT, R156, c[0x0][0x27c], PT ;  /* 0x00009f009c007a0c */ /* 0x000fe20003f66270 */
[----:B------:R1:W5:Y:S04]  /*8d40*/  @!P0 LD.E.64 R24, [R8.64] ;  /* 0x0000000608188980 */ /* 0x000368000c101b00 */
[----:B------:R3:W5:Y:S01]  /*8d50*/  @!P0 LD.E.64 R12, [R6.64] ;  /* 0x00000006060c8980 */ /* 0x000762000c101b00 */
[----:B------:R-:W-:Y:S01]  /*8d60*/  @!P4 IMAD.WIDE R20, R106, 0x2, R2 ;  /* 0x000000026a14c825 */ /* 0x000fe200078e0202 */
[----:B------:R-:W-:Y:S01]  /*8d70*/  CS2R R18, SRZ ;  /* 0x0000000000127805 */ /* 0x000fe2000001ff00 */
[----:B-1----:R-:W-:-:S02]  /*8d80*/  @!P2 IADD3 R8, P1, R4, R0, RZ ;  /* 0x000000000408a210 */ /* 0x002fc40007f3e0ff */
[----:B---3--:R-:W-:Y:S01]  /*8d90*/  @!P2 IADD3 R6, P0, R2, R0, RZ ;  /* 0x000000000206a210 */ /* 0x008fe20007f1e0ff */
[----:B------:R-:W-:Y:S01]  /*8da0*/  IMAD.SHL.U32 R0, R156, 0x2, RZ ;  /* 0x000000029c007824 */ /* 0x000fe200078e00ff */
[----:B----4-:R-:W-:-:S03]  /*8db0*/  @!P2 IADD3.X R9, R5, R30, RZ, P1, !PT ;  /* 0x0000001e0509a210 */ /* 0x010fc60000ffe4ff */
[----:B------:R-:W-:Y:S01]  /*8dc0*/  @!P2 IMAD.X R7, R3, 0x1, R30, P0 ;  /* 0x000000010307a824 */ /* 0x000fe200000e061e */
[----:B------:R-:W-:Y:S01]  /*8dd0*/  ISETP.GE.AND P1, PT, R154, c[0x0][0x27c], PT ;  /* 0x00009f009a007a0c */ /* 0x000fe20003f26270 */
[----:B------:R1:W5:Y:S04]  /*8de0*/  @!P2 LD.E.64 R26, [R8.64] ;  /* 0x00000006081aa980 */ /* 0x000368000c101b00 */
[----:B------:R3:W5:Y:S01]  /*8df0*/  @!P2 LD.E.64 R14, [R6.64] ;  /* 0x00000006060ea980 */ /* 0x000762000c101b00 */
[----:B------:R-:W-:-:S05]  /*8e00*/  @!P4 IMAD.WIDE R16, R106, 0x2, R4 ;  /* 0x000000026a10c825 */ /* 0x000fca00078e0204 */
[----:B------:R4:W5:Y:S01]  /*8e10*/  @!P4 LD.E.64 R18, [R16.64] ;  /* 0x000000061012c980 */ /* 0x000962000c101b00 */
[----:B-1----:R-:W-:Y:S01]  /*8e20*/  @!P3 IADD3 R8, P0, R4, R0, RZ ;  /* 0x000000000408b210 */ /* 0x002fe20007f1e0ff */
[----:B---3--:R-:W-:-:S04]  /*8e30*/  CS2R R6, SRZ ;  /* 0x0000000000067805 */ /* 0x008fc8000001ff00 */
[----:B------:R-:W-:Y:S01]  /*8e40*/  @!P3 IMAD.X R9, R5, 0x1, R28, P0 ;  /* 0x000000010509b824 */ /* 0x000fe200000e061c */
[----:B------:R-:W-:Y:S01]  /*8e50*/  @!P3 IADD3 R30, P0, R2, R0, RZ ;  /* 0x00000000021eb210 */ /* 0x000fe20007f1e0ff */
[----:B------:R-:W-:Y:S01]  /*8e60*/  IMAD.SHL.U32 R0, R154, 0x2, RZ ;  /* 0x000000029a007824 */ /* 0x000fe200078e00ff */
[----:B------:R1:W5:Y:S02]  /*8e70*/  @!P4 LD.E.64 R6, [R20.64] ;  /* 0x000000061406c980 */ /* 0x000364000c101b00 */
[----:B------:R-:W-:Y:S02]  /*8e80*/  @!P3 IADD3.X R31, R3, R28, RZ, P0, !PT ;  /* 0x0000001c031fb210 */ /* 0x000fe400007fe4ff */
[-C--:B------:R-:W-:Y:S02]  /*8e90*/  @!P1 IADD3 R4, P2, R4, R0.reuse, RZ ;  /* 0x0000000004049210 */ /* 0x080fe40007f5e0ff */
[----:B------:R-:W-:Y:S01]  /*8ea0*/  @!P1 IADD3 R2, P0, R2, R0, RZ ;  /* 0x0000000002029210 */ /* 0x000fe20007f1e0ff */
[----:B------:R-:W-:Y:S01]  /*8eb0*/  CS2R R28, SRZ ;  /* 0x00000000001c7805 */ /* 0x000fe2000001ff00 */
[----:B----4-:R-:W-:Y:S01]  /*8ec0*/  CS2R R16, SRZ ;  /* 0x0000000000107805 */ /* 0x010fe2000001ff00 */
[----:B-1----:R-:W-:-:S06]  /*8ed0*/  CS2R R20, SRZ ;  /* 0x0000000000147805 */ /* 0x002fcc000001ff00 */
[----:B------:R1:W5:Y:S02]  /*8ee0*/  @!P3 LD.E.64 R20, [R8.64] ;  /* 0x000000060814b980 */ /* 0x000364000c101b00 */
[----:B-1----:R-:W-:-:S06]  /*8ef0*/  CS2R R8, SRZ ;  /* 0x0000000000087805 */ /* 0x002fcc000001ff00 */
[----:B------:R1:W5:Y:S01]  /*8f00*/  @!P3 LD.E.64 R8, [R30.64] ;  /* 0x000000061e08b980 */ /* 0x000362000c101b00 */
[--C-:B--2---:R-:W-:Y:S02]  /*8f10*/  @!P1 IMAD.X R5, R5, 0x1, R32.reuse, P2 ;  /* 0x0000000105059824 */ /* 0x104fe400010e0620 */
[----:B------:R-:W-:-:S03]  /*8f20*/  @!P1 IMAD.X R3, R3, 0x1, R32, P0 ;  /* 0x0000000103039824 */ /* 0x000fc600000e0620 */
[----:B------:R1:W5:Y:S04]  /*8f30*/  @!P1 LD.E.64 R28, [R4.64] ;  /* 0x00000006041c9980 */ /* 0x000368000c101b00 */
[----:B------:R1:W5:Y:S02]  /*8f40*/  @!P1 LD.E.64 R16, [R2.64] ;  /* 0x0000000602109980 */ /* 0x000364000c101b00 */
.L_x_224:
[----:B-12-4-:R-:W-:Y:S05]  /*8f50*/  BSYNC B0 ;  /* 0x0000000000007941 */ /* 0x016fea0003800000 */
.L_x_223:
[--C-:B-----5:R-:W-:Y:S01]  /*8f60*/  IMAD.MOV.U32 R39, RZ, RZ, R27.reuse ;  /* 0x000000ffff277224 */ /* 0x120fe200078e001b */
[--C-:B------:R-:W-:Y:S01]  /*8f70*/  SHF.R.U64 R37, R26, 0x10, R27.reuse ;  /* 0x000000101a257819 */ /* 0x100fe2000000121b */
[----:B------:R-:W-:Y:S01]  /*8f80*/  IMAD.MOV.U32 R52, RZ, RZ, R20 ;  /* 0x000000ffff347224 */ /* 0x000fe200078e0014 */
[----:B------:R-:W-:Y:S01]  /*8f90*/  SHF.R.U32.HI R33, RZ, 0x10, R27 ;  /* 0x00000010ff217819 */ /* 0x000fe2000001161b */
[----:B------:R-:W-:Y:S01]  /*8fa0*/  IMAD.MOV.U32 R27, RZ, RZ, R8 ;  /* 0x000000ffff1b7224 */ /* 0x000fe200078e0008 */
[----:B------:R-:W-:Y:S01]  /*8fb0*/  SHF.R.U64 R45, R22, 0x10, R23 ;  /* 0x00000010162d7819 */ /* 0x000fe20000001217 */
[----:B------:R-:W-:Y:S01]  /*8fc0*/  IMAD.MOV.U32 R48, RZ, RZ, R22 ;  /* 0x000000ffff307224 */ /* 0x000fe200078e0016 */
[----:B------:R-:W-:Y:S01]  /*8fd0*/  SHF.R.U64 R41, R24, 0x10, R25 ;  /* 0x0000001018297819 */ /* 0x000fe20000001219 */
[----:B------:R-:W-:Y:S01]  /*8fe0*/  IMAD.MOV.U32 R44, RZ, RZ, R24 ;  /* 0x000000ffff2c7224 */ /* 0x000fe200078e0018 */
[----:B------:R-:W-:Y:S01]  /*8ff0*/  SHF.R.U32.HI R50, RZ, 0x10, R19 ;  /* 0x00000010ff327819 */ /* 0x000fe20000011613 */
[----:B------:R-:W-:Y:S01]  /*9000*/  IMAD.MOV.U32 R22, RZ, RZ, R11 ;  /* 0x000000ffff167224 */ /* 0x000fe200078e000b */
[----:B------:R-:W-:Y:S01]  /*9010*/  SHF.R.U64 R24, R8, 0x10, R9 ;  /* 0x0000001008187819 */ /* 0x000fe20000001209 */
[--C-:B------:R-:W-:Y:S01]  /*9020*/  IMAD.MOV.U32 R47, RZ, RZ, R23.reuse ;  /* 0x000000ffff2f7224 */ /* 0x100fe200078e0017 */
[----:B------:R-:W-:Y:S01]  /*9030*/  PRMT R27, R27, 0x5410, R52 ;  /* 0x000054101b1b7816 */ /* 0x000fe20000000034 */
[----:B------:R-:W-:Y:S01]  /*9040*/  IMAD.MOV.U32 R36, RZ, RZ, R28 ;  /* 0x000000ffff247224 */ /* 0x000fe200078e001c */
[----:B------:R-:W-:Y:S01]  /*9050*/  SHF.R.U32.HI R42, RZ, 0x10, R23 ;  /* 0x00000010ff2a7819 */ /* 0x000fe20000011617 */
[----:B------:R-:W-:Y:S01]  /*9060*/  IMAD.MOV.U32 R23, RZ, RZ, R10 ;  /* 0x000000ffff177224 */ /* 0x000fe200078e000a */
[----:B------:R-:W-:Y:S01]  /*9070*/  PRMT R24, R24, 0x5410, R50 ;  /* 0x0000541018187816 */ /* 0x000fe20000000032 */
[----:B------:R-:W-:Y:S01]  /*9080*/  IMAD.MOV.U32 R31, RZ, RZ, R6 ;  /* 0x000000ffff1f7224 */ /* 0x000fe200078e0006 */
[----:B------:R-:W-:Y:S01]  /*9090*/  PRMT R22, R22, 0x5410, R27 ;  /* 0x0000541016167816 */ /* 0x000fe2000000001b */
[----:B------:R-:W-:Y:S01]  /*90a0*/  IMAD.MOV.U32 R30, RZ, RZ, R7 ;  /* 0x000000ffff1e7224 */ /* 0x000fe200078e0007 */
[----:B------:R-:W-:Y:S01]  /*90b0*/  SHF.R.U64 R2, R10, 0x10, R11 ;  /* 0x000000100a027819 */ /* 0x000fe2000000120b */
[----:B------:R-:W-:Y:S01]  /*90c0*/  IMAD.MOV.U32 R54, RZ, RZ, R19 ;  /* 0x000000ffff367224 */ /* 0x000fe200078e0013 */
[--C-:B------:R-:W-:Y:S01]  /*90d0*/  PRMT R23, R23, 0x5410, R24.reuse ;  /* 0x0000541017177816 */ /* 0x100fe20000000018 */
[----:B------:R-:W-:Y:S01]  /*90e0*/  IMAD.MOV.U32 R51, RZ, RZ, R21 ;  /* 0x000000ffff337224 */ /* 0x000fe200078e0015 */
[----:B------:R-:W-:Y:S01]  /*90f0*/  PRMT R24, R22, 0x7610, R24 ;  /* 0x0000761016187816 */ /* 0x000fe20000000018 */
[--C-:B------:R-:W-:Y:S01]  /*9100*/  IMAD.MOV.U32 R35, RZ, RZ, R29.reuse ;  /* 0x000000ffff237224 */ /* 0x100fe200078e001d */
[----:B------:R-:W-:Y:S01]  /*9110*/  PRMT R22, R2, 0x7610, R22 ;  /* 0x0000761002167816 */ /* 0x000fe20000000016 */
[----:B------:R-:W-:Y:S01]  /*9120*/  IMAD R2, R66, -0x80, R34 ;  /* 0xffffff8042027824 */ /* 0x000fe200078e0222 */
[----:B------:R-:W-:Y:S01]  /*9130*/  SHF.R.U64 R32, R28, 0x10, R29 ;  /* 0x000000101c207819 */ /* 0x000fe2000000121d */
[----:B------:R-:W-:Y:S01]  /*9140*/  IMAD.MOV.U32 R43, RZ, RZ, R25 ;  /* 0x000000ffff2b7224 */ /* 0x000fe200078e0019 */
[----:B------:R-:W-:Y:S01]  /*9150*/  SHF.R.U64 R28, R6, 0x10, R7 ;  /* 0x00000010061c7819 */ /* 0x000fe20000001207 */
[----:B------:R-:W-:Y:S01]  /*9160*/  IMAD.MOV.U32 R6, RZ, RZ, R16 ;  /* 0x000000ffff067224 */ /* 0x000fe200078e0010 */
[----:B------:R-:W-:Y:S01]  /*9170*/  SHF.R.U64 R3, R16, 0x10, R17 ;  /* 0x0000001010037819 */ /* 0x000fe20000001211 */
[----:B------:R-:W-:Y:S01]  /*9180*/  IMAD.MOV.U32 R40, RZ, RZ, R26 ;  /* 0x000000ffff287224 */ /* 0x000fe200078e001a */
[----:B------:R-:W-:Y:S01]  /*9190*/  IMNMX R16, R2, 0x80, PT ;  /* 0x0000008002107817 */ /* 0x000fe20003800200 */
[----:B------:R-:W-:Y:S01]  /*91a0*/  IMAD.MOV.U32 R55, RZ, RZ, R18 ;  /* 0x000000ffff377224 */ /* 0x000fe200078e0012 */
[----:B------:R-:W-:Y:S01]  /*91b0*/  SHF.R.U64 R53, R18, 0x10, R19 ;  /* 0x0000001012357819 */ /* 0x000fe20000001213 */
[----:B------:R-:W-:Y:S01]  /*91c0*/  IMAD.MOV.U32 R19, RZ, RZ, R13 ;  /* 0x000000ffff137224 */ /* 0x000fe200078e000d */
[----:B------:R-:W-:Y:S01]  /*91d0*/  ISETP.GE.AND P0, PT, R242, R16, PT ;  /* 0x00000010f200720c */ /* 0x000fe20003f06270 */
[----:B------:R-:W-:Y:S01]  /*91e0*/  IMAD.MOV.U32 R26, RZ, RZ, R9 ;  /* 0x000000ffff1a7224 */ /* 0x000fe200078e0009 */
[----:B------:R-:W-:Y:S01]  /*91f0*/  SHF.R.U32.HI R38, RZ, 0x10, R25 ;  /* 0x00000010ff267819 */ /* 0x000fe20000011619 */
[----:B------:R-:W-:Y:S01]  /*9200*/  IMAD.MOV.U32 R10, RZ, RZ, R14 ;  /* 0x000000ffff0a7224 */ /* 0x000fe200078e000e */
[----:B------:R-:W-:Y:S01]  /*9210*/  SHF.R.U32.HI R29, RZ, 0x10, R29 ;  /* 0x00000010ff1d7819 */ /* 0x000fe2000001161d */
[----:B------:R-:W-:Y:S01]  /*9220*/  IMAD.MOV.U32 R5, RZ, RZ, R17 ;  /* 0x000000ffff057224 */ /* 0x000fe200078e0011 */
[----:B------:R-:W-:Y:S01]  /*9230*/  SHF.R.U32.HI R46, RZ, 0x10, R21 ;  /* 0x00000010ff2e7819 */ /* 0x000fe20000011615 */
[----:B------:R-:W-:-:S04]  /*9240*/  DEPBAR.LE SB0, 0x1 ;  /* 0x000080400000791a */ /* 0x000fc80000000000 */
[----:B------:R-:W-:Y:S01]  /*9250*/  SHF.R.U32.HI R25, RZ, 0x10, R7 ;  /* 0x00000010ff197819 */ /* 0x000fe20000011607 */
[----:B------:R-:W-:Y:S01]  /*9260*/  BSSY B1, `(.L_x_225) ;  /* 0x0000125000017945 */ /* 0x000fe20003800000 */
[----:B------:R-:W-:Y:S02]  /*9270*/  PRMT R30, R30, 0x5410, R45 ;  /* 0x000054101e1e7816 */ /* 0x000fe4000000002d */
[----:B------:R-:W-:Y:S01]  /*9280*/  SHF.R.U64 R49, R20, 0x10, R21 ;  /* 0x0000001014317819 */ /* 0x000fe20000001215 */
[----:B------:R-:W-:Y:S01]  /*9290*/  IMAD.MOV.U32 R20, RZ, RZ, R12 ;  /* 0x000000ffff147224 */ /* 0x000fe200078e000c */
[----:B------:R-:W-:Y:S01]  /*92a0*/  SHF.R.U32.HI R21, RZ, 0x10, R9 ;  /* 0x00000010ff157819 */ /* 0x000fe20000011609 */
[----:B------:R-:W-:Y:S01]  /*92b0*/  IMAD.MOV.U32 R9, RZ, RZ, R15 ;  /* 0x000000ffff097224 */ /* 0x000fe200078e000f */
[----:B------:R-:W-:Y:S02]  /*92c0*/  PRMT R29, R29, 0x5410, R51 ;  /* 0x000054101d1d7816 */ /* 0x000fe40000000033 */
[----:B------:R-:W-:-:S02]  /*92d0*/  PRMT R35, R35, 0x5410, R41 ;  /* 0x0000541023237816 */ /* 0x000fc40000000029 */
[----:B------:R-:W-:Y:S02]  /*92e0*/  SHF.R.U32.HI R18, RZ, 0x10, R11 ;  /* 0x00000010ff127819 */ /* 0x000fe4000001160b */
[----:B------:R-:W-:Y:S02]  /*92f0*/  PRMT R25, R25, 0x5410, R54 ;  /* 0x0000541019197816 */ /* 0x000fe40000000036 */
[----:B------:R-:W-:Y:S02]  /*9300*/  PRMT R28, R28, 0x5410, R46 ;  /* 0x000054101c1c7816 */ /* 0x000fe4000000002e */
[----:B------:R-:W-:Y:S02]  /*9310*/  PRMT R31, R31, 0x5410, R48 ;  /* 0x000054101f1f7816 */ /* 0x000fe40000000030 */
[----:B------:R-:W-:Y:S02]  /*9320*/  PRMT R33, R33, 0x5410, R47 ;  /* 0x0000541021217816 */ /* 0x000fe4000000002f */
[----:B------:R-:W-:-:S02]  /*9330*/  PRMT R32, R32, 0x5410, R42 ;  /* 0x0000541020207816 */ /* 0x000fc4000000002a */
[----:B------:R-:W-:Y:S02]  /*9340*/  PRMT R19, R19, 0x5410, R30 ;  /* 0x0000541013137816 */ /* 0x000fe4000000001e */
[--C-:B------:R-:W-:Y:S02]  /*9350*/  SHF.R.U64 R11, R12, 0x10, R13.reuse ;  /* 0x000000100c0b7819 */ /* 0x100fe4000000120d */
[----:B------:R-:W-:Y:S02]  /*9360*/  SHF.R.U32.HI R8, RZ, 0x10, R13 ;  /* 0x00000010ff087819 */ /* 0x000fe4000001160d */
[--C-:B------:R-:W-:Y:S02]  /*9370*/  SHF.R.U64 R7, R14, 0x10, R15.reuse ;  /* 0x000000100e077819 */ /* 0x100fe4000000120f */
[----:B------:R-:W-:Y:S02]  /*9380*/  SHF.R.U32.HI R4, RZ, 0x10, R15 ;  /* 0x00000010ff047819 */ /* 0x000fe4000001160f */
[----:B------:R-:W-:-:S02]  /*9390*/  SHF.R.U32.HI R0, RZ, 0x10, R17 ;  /* 0x00000010ff007819 */ /* 0x000fc40000011611 */
[----:B------:R-:W-:Y:S02]  /*93a0*/  PRMT R38, R38, 0x5410, R40 ;  /* 0x0000541026267816 */ /* 0x000fe40000000028 */
[----:B------:R-:W-:Y:S02]  /*93b0*/  PRMT R40, R29, 0x5410, R35 ;  /* 0x000054101d287816 */ /* 0x000fe40000000023 */
[----:B------:R-:W-:Y:S02]  /*93c0*/  PRMT R39, R33, 0x5410, R39 ;  /* 0x0000541021277816 */ /* 0x000fe40000000027 */
[----:B------:R-:W-:Y:S02]  /*93d0*/  PRMT R35, R32, 0x7610, R35 ;  /* 0x0000761020237816 */ /* 0x000fe40000000023 */
[----:B------:R-:W-:Y:S02]  /*93e0*/  PRMT R17, R31, 0x5410, R28 ;  /* 0x000054101f117816 */ /* 0x000fe4000000001c */
[----:B------:R-:W-:-:S02]  /*93f0*/  PRMT R18, R18, 0x5410, R25 ;  /* 0x0000541012127816 */ /* 0x000fc40000000019 */
        /* <DEDUP_REMOVED lines=14> */
[----:B------:R-:W-:Y:S01]  /*94e0*/  PRMT R33, R3, 0x7610, R33 ;  /* 0x0000761003217816 */ /* 0x000fe20000000021 */
[----:B------:R-:W-:Y:S06]  /*94f0*/  BAR.SYNC.DEFER_BLOCKING 0x0 ;  /* 0x0000000000007b1d */ /* 0x000fec0000010000 */
[----:B------:R-:W-:Y:S05]  /*9500*/  @P0 BRA `(.L_x_226) ;  /* 0x00000fa000000947 */ /* 0x000fea0003800000 */
[----:B------:R-:W-:Y:S01]  /*9510*/  ISETP.GE.AND P0, PT, R106, c[0x0][0x27c], PT ;  /* 0x00009f006a007a0c */ /* 0x000fe20003f06270 */
[----:B------:R-:W-:-:S12]  /*9520*/  BSSY B0, `(.L_x_227) ;  /* 0x0000028000007945 */ /* 0x000fd80003800000 */
[----:B------:R-:W-:Y:S05]  /*9530*/  @P0 BRA `(.L_x_228) ;  /* 0x0000026000000947 */ /* 0x000fea0003800000 */
[----:B------:R-:W1:Y:S01]  /*9540*/  LDS.128 R4, [R234+0x4800] ;  /* 0x00480000ea047984 */ /* 0x000e620000000c00 */
[--C-:B------:R-:W-:Y:S02]  /*9550*/  HADD2.F32 R9, -RZ, R17.reuse.H0_H0 ;  /* 0x20000011ff097230 */ /* 0x100fe40000004100 */
[----:B------:R-:W-:Y:S02]  /*9560*/  HADD2.F32 R0, -RZ, R17.H1_H1 ;  /* 0x30000011ff007230 */ /* 0x000fe40000004100 */
[----:B------:R-:W-:Y:S02]  /*9570*/  HADD2.F32 R3, -RZ, R21.H1_H1 ;  /* 0x30000015ff037230 */ /* 0x000fe40000004100 */
[----:B------:R-:W-:Y:S02]  /*9580*/  HADD2.F32 R2, -RZ, R20.H1_H1 ;  /* 0x30000014ff027230 */ /* 0x000fe40000004100 */
[--C-:B-1----:R-:W-:Y:S02]  /*9590*/  HADD2.F32 R10, -RZ, R4.reuse.H0_H0 ;  /* 0x20000004ff0a7230 */ /* 0x102fe40000004100 */
[----:B------:R-:W-:-:S02]  /*95a0*/  HADD2.F32 R8, -RZ, R4.H1_H1 ;  /* 0x30000004ff087230 */ /* 0x000fc40000004100 */
[--C-:B------:R-:W-:Y:S01]  /*95b0*/  HADD2.F32 R4, -RZ, R5.reuse.H0_H0 ;  /* 0x20000005ff047230 */ /* 0x100fe20000004100 */
[-C--:B------:R-:W-:Y:S01]  /*95c0*/  FMUL.FTZ R13, R10, R9.reuse ;  /* 0x000000090a0d7220 */ /* 0x080fe20000410000 */
[----:B------:R-:W-:Y:S01]  /*95d0*/  HADD2.F32 R5, -RZ, R5.H1_H1 ;  /* 0x30000005ff057230 */ /* 0x000fe20000004100 */
[----:B------:R-:W-:Y:S01]  /*95e0*/  FMUL.FTZ R14, R8, R9 ;  /* 0x00000009080e7220 */ /* 0x000fe20000410000 */
[--C-:B------:R-:W-:Y:S02]  /*95f0*/  HADD2.F32 R12, -RZ, R6.reuse.H0_H0 ;  /* 0x20000006ff0c7230 */ /* 0x100fe40000004100 */
[----:B------:R-:W-:Y:S01]  /*9600*/  HADD2.F32 R11, -RZ, R6.H1_H1 ;  /* 0x30000006ff0b7230 */ /* 0x000fe20000004100 */
[-C--:B------:R-:W-:Y:S01]  /*9610*/  FMUL.FTZ R9, R5, R0.reuse ;  /* 0x0000000005097220 */ /* 0x080fe20000410000 */
[--C-:B------:R-:W-:Y:S01]  /*9620*/  HADD2.F32 R6, -RZ, R7.reuse.H0_H0 ;  /* 0x20000007ff067230 */ /* 0x100fe20000004100 */
[----:B------:R-:W-:Y:S01]  /*9630*/  FMUL.FTZ R0, R4, R0 ;  /* 0x0000000004007220 */ /* 0x000fe20000410000 */
[----:B------:R-:W-:Y:S01]  /*9640*/  HADD2.F32 R7, -RZ, R7.H1_H1 ;  /* 0x30000007ff077230 */ /* 0x000fe20000004100 */
[----:B------:R-:W-:-:S02]  /*9650*/  FFMA.FTZ R15, R10, R3, -R14 ;  /* 0x000000030a0f7223 */ /* 0x000fc4000001080e */
[----:B------:R-:W-:Y:S01]  /*9660*/  FFMA.FTZ R14, R8, R3, R13 ;  /* 0x00000003080e7223 */ /* 0x000fe2000001000d */
[----:B------:R-:W-:Y:S01]  /*9670*/  HADD2.F32 R3, -RZ, R25.H1_H1 ;  /* 0x30000019ff037230 */ /* 0x000fe20000004100 */
[-C--:B------:R-:W-:Y:S01]  /*9680*/  FFMA.FTZ R13, R4, R2.reuse, -R9 ;  /* 0x00000002040d7223 */ /* 0x080fe20000010809 */
[----:B------:R-:W-:Y:S01]  /*9690*/  HADD2.F32 R4, -RZ, R19.H1_H1 ;  /* 0x30000013ff047230 */ /* 0x000fe20000004100 */
[----:B------:R-:W-:Y:S01]  /*96a0*/  FFMA.FTZ R10, R5, R2, R0 ;  /* 0x00000002050a7223 */ /* 0x000fe20000010000 */
[----:B------:R-:W-:Y:S02]  /*96b0*/  HADD2.F32 R0, -RZ, R18.H1_H1 ;  /* 0x30000012ff007230 */ /* 0x000fe40000004100 */
[----:B------:R-:W-:Y:S01]  /*96c0*/  HADD2.F32 R2, -RZ, R24.H1_H1 ;  /* 0x30000018ff027230 */ /* 0x000fe20000004100 */
[----:B------:R-:W-:Y:S02]  /*96d0*/  FMUL.FTZ R9, R11, R4 ;  /* 0x000000040b097220 */ /* 0x000fe40000410000 */
[----:B------:R-:W-:-:S02]  /*96e0*/  FMUL.FTZ R8, R7, R0 ;  /* 0x0000000007087220 */ /* 0x000fc40000410000 */
[----:B------:R-:W-:Y:S02]  /*96f0*/  FMUL.FTZ R4, R12, R4 ;  /* 0x000000040c047220 */ /* 0x000fe40000410000 */
[----:B------:R-:W-:Y:S02]  /*9700*/  FMUL.FTZ R5, R6, R0 ;  /* 0x0000000006057220 */ /* 0x000fe40000410000 */
[-C--:B------:R-:W-:Y:S02]  /*9710*/  FFMA.FTZ R9, R12, R3.reuse, -R9 ;  /* 0x000000030c097223 */ /* 0x080fe40000010809 */
[-C--:B------:R-:W-:Y:S02]  /*9720*/  FFMA.FTZ R0, R6, R2.reuse, -R8 ;  /* 0x0000000206007223 */ /* 0x080fe40000010808 */
[----:B------:R-:W-:Y:S01]  /*9730*/  FFMA.FTZ R3, R11, R3, R4 ;  /* 0x000000030b037223 */ /* 0x000fe20000010004 */
[----:B------:R-:W-:Y:S01]  /*9740*/  F2FP.PACK_AB R4, R14, R15 ;  /* 0x0000000f0e04723e */ /* 0x000fe200000000ff */
[----:B------:R-:W-:Y:S01]  /*9750*/  FFMA.FTZ R2, R7, R2, R5 ;  /* 0x0000000207027223 */ /* 0x000fe20000010005 */
[----:B------:R-:W-:-:S02]  /*9760*/  F2FP.PACK_AB R5, R10, R13 ;  /* 0x0000000d0a05723e */ /* 0x000fc400000000ff */
[----:B------:R-:W-:Y:S02]  /*9770*/  F2FP.PACK_AB R6, R3, R9 ;  /* 0x000000090306723e */ /* 0x000fe400000000ff */
[----:B------:R-:W-:-:S05]  /*9780*/  F2FP.PACK_AB R7, R2, R0 ;  /* 0x000000000207723e */ /* 0x000fca00000000ff */
[----:B------:R1:W-:Y:S02]  /*9790*/  STS.128 [R234+0x4800], R4 ;  /* 0x00480004ea007388 */ /* 0x0003e40000000c00 */
.L_x_228:
[----:B------:R-:W-:Y:S05]  /*97a0*/  BSYNC B0 ;  /* 0x0000000000007941 */ /* 0x000fea0003800000 */
.L_x_227:
[----:B------:R-:W-:Y:S01]  /*97b0*/  ISETP.GE.AND P0, PT, R156, c[0x0][0x27c], PT ;  /* 0x00009f009c007a0c */ /* 0x000fe20003f06270 */
[----:B------:R-:W-:-:S12]  /*97c0*/  BSSY B0, `(.L_x_229) ;  /* 0x0000028000007945 */ /* 0x000fd80003800000 */
[----:B------:R-:W-:Y:S05]  /*97d0*/  @P0 BRA `(.L_x_230) ;  /* 0x0000026000000947 */ /* 0x000fea0003800000 */
[----:B-1----:R-:W1:Y:S01]  /*97e0*/  LDS.128 R4, [R235+0x4800] ;  /* 0x00480000eb047984 */ /* 0x002e620000000c00 */
[----:B------:R-:W-:Y:S02]  /*97f0*/  HADD2.F32 R9, -RZ, R22.H1_H1 ;  /* 0x30000016ff097230 */ /* 0x000fe40000004100 */
        /* <DEDUP_REMOVED lines=19> */
[----:B------:R-:W-:Y:S01]  /*9930*/  HADD2.F32 R4, -RZ, R26.H0_H0 ;  /* 0x2000001aff047230 */ /* 0x000fe20000004100 */
[----:B------:R-:W-:Y:S01]  /*9940*/  FFMA.FTZ R10, R5, R2, R0 ;  /* 0x00000002050a7223 */ /* 0x000fe20000010000 */
[----:B------:R-:W-:Y:S02]  /*9950*/  HADD2.F32 R0, -RZ, R21.H0_H0 ;  /* 0x20000015ff007230 */ /* 0x000fe40000004100 */
        /* <DEDUP_REMOVED lines=14> */
.L_x_230:
[----:B------:R-:W-:Y:S05]  /*9a40*/  BSYNC B0 ;  /* 0x0000000000007941 */ /* 0x000fea0003800000 */
.L_x_229:
[----:B------:R-:W-:Y:S01]  /*9a50*/  ISETP.GE.AND P0, PT, R153, c[0x0][0x27c], PT ;  /* 0x00009f0099007a0c */ /* 0x000fe20003f06270 */
[----:B------:R-:W-:-:S12]  /*9a60*/  BSSY B0, `(.L_x_231) ;  /* 0x0000028000007945 */ /* 0x000fd80003800000 */
[----:B------:R-:W-:Y:S05]  /*9a70*/  @P0 BRA `(.L_x_232) ;  /* 0x0000026000000947 */ /* 0x000fea0003800000 */
[----:B-1----:R-:W1:Y:S01]  /*9a80*/  LDS.128 R4, [R234+0x6800] ;  /* 0x00680000ea047984 */ /* 0x002e620000000c00 */
[----:B------:R-:W-:Y:S02]  /*9a90*/  HADD2.F32 R9, -RZ, R23.H0_H0 ;  /* 0x20000017ff097230 */ /* 0x000fe40000004100 */
[----:B------:R-:W-:Y:S02]  /*9aa0*/  HADD2.F32 R0, -RZ, R22.H0_H0 ;  /* 0x20000016ff007230 */ /* 0x000fe40000004100 */
        /* <DEDUP_REMOVED lines=35> */
.L_x_232:
[----:B------:R-:W-:Y:S05]  /*9ce0*/  BSYNC B0 ;  /* 0x0000000000007941 */ /* 0x000fea0003800000 */
.L_x_231:
        /* <DEDUP_REMOVED lines=27> */
[----:B------:R-:W-:Y:S01]  /*9ea0*/  HADD2.F32 R2, -RZ, R38.H0_H0 ;  /* 0x20000026ff027230 */ /* 0x000fe20000004100 */
        /* <DEDUP_REMOVED lines=13> */
.L_x_234:
[----:B------:R-:W-:Y:S05]  /*9f80*/  BSYNC B0 ;  /* 0x0000000000007941 */ /* 0x000fea0003800000 */
.L_x_233:
[----:B------:R-:W-:Y:S01]  /*9f90*/  ISETP.GE.AND P0, PT, R152, c[0x0][0x27c], PT ;  /* 0x00009f0098007a0c */ /* 0x000fe20003f06270 */
[----:B------:R-:W-:-:S12]  /*9fa0*/  BSSY B0, `(.L_x_235) ;  /* 0x0000028000007945 */ /* 0x000fd80003800000 */
[----:B------:R-:W-:Y:S05]  /*9fb0*/  @P0 BRA `(.L_x_236) ;  /* 0x0000026000000947 */ /* 0x000fea0003800000 */
[----:B-1----:R-:W1:Y:S01]  /*9fc0*/  LDS.128 R4, [R234+0x8800] ;  /* 0x00880000ea047984 */ /* 0x002e620000000c00 */
[----:B------:R-:W-:Y:S02]  /*9fd0*/  HADD2.F32 R9, -RZ, R28.H0_H0 ;  /* 0x2000001cff097230 */ /* 0x000fe40000004100 */
[----:B------:R-:W-:Y:S02]  /*9fe0*/  HADD2.F32 R0, -RZ, R29.H0_H0 ;  /* 0x2000001dff007230 */ /* 0x000fe40000004100 */
[----:B------:R-:W-:Y:S02]  /*9ff0*/  HADD2.F32 R3, -RZ, R38.H1_H1 ;  /* 0x30000026ff037230 */ /* 0x000fe40000004100 */
[----:B------:R-:W-:Y:S02]  /*a000*/  HADD2.F32 R2, -RZ, R37.H0_H0 ;  /* 0x20000025ff027230 */ /* 0x000fe40000004100 */
        /* <DEDUP_REMOVED lines=33> */
.L_x_236:
[----:B------:R-:W-:Y:S05]  /*a220*/  BSYNC B0 ;  /* 0x0000000000007941 */ /* 0x000fea0003800000 */
.L_x_235:
[----:B------:R-:W-:-:S13]  /*a230*/  ISETP.GE.AND P0, PT, R154, c[0x0][0x27c], PT ;  /* 0x00009f009a007a0c */ /* 0x000fda0003f06270 */
[----:B------:R-:W-:Y:S05]  /*a240*/  @P0 BRA `(.L_x_226) ;  /* 0x0000026000000947 */ /* 0x000fea0003800000 */
[----:B-1----:R-:W1:Y:S01]  /*a250*/  LDS.128 R4, [R235+0x8800] ;  /* 0x00880000eb047984 */ /* 0x002e620000000c00 */
[----:B------:R-:W-:Y:S02]  /*a260*/  HADD2.F32 R9, -RZ, R32.H0_H0 ;  /* 0x20000020ff097230 */ /* 0x000fe40000004100 */
[----:B------:R-:W-:Y:S02]  /*a270*/  HADD2.F32 R0, -RZ, R33.H0_H0 ;  /* 0x20000021ff007230 */ /* 0x000fe40000004100 */
[----:B------:R-:W-:Y:S02]  /*a280*/  HADD2.F32 R3, -RZ, R36.H0_H0 ;  /* 0x20000024ff037230 */ /* 0x000fe40000004100 */
        /* <DEDUP_REMOVED lines=17> */
[--C-:B------:R-:W-:Y:S01]  /*a3a0*/  HADD2.F32 R4, -RZ, R34.reuse.H1_H1 ;  /* 0x30000022ff047230 */ /* 0x100fe20000004100 */
        /* <DEDUP_REMOVED lines=16> */
.L_x_226:
[----:B------:R-:W-:Y:S05]  /*a4b0*/  BSYNC B1 ;  /* 0x0000000000017941 */ /* 0x000fea0003800000 */
.L_x_225:
[----:B------:R-:W-:-:S04]  /*a4c0*/  IADD3 R0, R242, 0x40, RZ ;  /* 0x00000040f2007810 */ /* 0x000fc80007ffe0ff */
[----:B------:R-:W-:-:S13]  /*a4d0*/  ISETP.GE.AND P0, PT, R0, R16, PT ;  /* 0x000000100000720c */ /* 0x000fda0003f06270 */
[----:B------:R-:W-:Y:S05]  /*a4e0*/  @P0 BRA `(.L_x_237) ;  /* 0x00003c5000000947 */ /* 0x000fea0003800000 */
[----:B------:R-:W-:Y:S01]  /*a4f0*/  ISETP.GE.AND P0, PT, R106, c[0x0][0x27c], PT ;  /* 0x00009f006a007a0c */ /* 0x000fe20003f06270 */
[----:B------:R-:W-:-:S12]  /*a500*/  BSSY B0, `(.L_x_238) ;  /* 0x0000028000007945 */ /* 0x000fd80003800000 */
[----:B------:R-:W-:Y:S05]  /*a510*/  @P0 BRA `(.L_x_239) ;  /* 0x0000026000000947 */ /* 0x000fea0003800000 */
[----:B-1----:R-:W1:Y:S01]  /*a520*/  LDS.128 R4, [R234+0x5800] ;  /* 0x00580000ea047984 */ /* 0x002e620000000c00 */
[--C-:B------:R-:W-:Y:S02]  /*a530*/  HADD2.F32 R9, -RZ, R17.reuse.H0_H0 ;  /* 0x20000011ff097230 */ /* 0x100fe40000004100 */
[----:B------:R-:W-:Y:S02]  /*a540*/  HADD2.F32 R0, -RZ, R17.H1_H1 ;  /* 0x30000011ff007230 */ /* 0x000fe40000004100 */
[----:B------:R-:W-:Y:S02]  /*a550*/  HADD2.F32 R3, -RZ, R21.H1_H1 ;  /* 0x30000015ff037230 */ /* 0x000fe40000004100 */
[----:B------:R-:W-:Y:S02]  /*a560*/  HADD2.F32 R2, -RZ, R20.H1_H1 ;  /* 0x30000014ff027230 */ /* 0x000fe40000004100 */
[--C-:B-1----:R-:W-:Y:S02]  /*a570*/  HADD2.F32 R10, -RZ, R4.reuse.H0_H0 ;  /* 0x20000004ff0a7230 */ /* 0x102fe40000004100 */
[----:B------:R-:W-:-:S02]  /*a580*/  HADD2.F32 R8, -RZ, R4.H1_H1 ;  /* 0x30000004ff087230 */ /* 0x000fc40000004100 */
[--C-:B------:R-:W-:Y:S01]  /*a590*/  HADD2.F32 R4, -RZ, R5.reuse.H0_H0 ;  /* 0x20000005ff047230 */ /* 0x100fe20000004100 */
[C---:B------:R-:W-:Y:S01]  /*a5a0*/  FMUL.FTZ R13, R9.reuse, R10 ;  /* 0x0000000a090d7220 */ /* 0x040fe20000410000 */
[----:B------:R-:W-:Y:S01]  /*a5b0*/  HADD2.F32 R5, -RZ, R5.H1_H1 ;  /* 0x30000005ff057230 */ /* 0x000fe20000004100 */
[----:B------:R-:W-:Y:S01]  /*a5c0*/  FMUL.FTZ R14, R9, R8 ;  /* 0x00000008090e7220 */ /* 0x000fe20000410000 */
[--C-:B------:R-:W-:Y:S02]  /*a5d0*/  HADD2.F32 R12, -RZ, R6.reuse.H0_H0 ;  /* 0x20000006ff0c7230 */ /* 0x100fe40000004100 */
[----:B------:R-:W-:Y:S01]  /*a5e0*/  HADD2.F32 R11, -RZ, R6.H1_H1 ;  /* 0x30000006ff0b7230 */ /* 0x000fe20000004100 */
[C---:B------:R-:W-:Y:S01]  /*a5f0*/  FMUL.FTZ R9, R0.reuse, R5 ;  /* 0x0000000500097220 */ /* 0x040fe20000410000 */
[--C-:B------:R-:W-:Y:S01]  /*a600*/  HADD2.F32 R6, -RZ, R7.reuse.H0_H0 ;  /* 0x20000007ff067230 */ /* 0x100fe20000004100 */
[----:B------:R-:W-:Y:S01]  /*a610*/  FMUL.FTZ R0, R0, R4 ;  /* 0x0000000400007220 */ /* 0x000fe20000410000 */
[----:B------:R-:W-:Y:S01]  /*a620*/  HADD2.F32 R7, -RZ, R7.H1_H1 ;  /* 0x30000007ff077230 */ /* 0x000fe20000004100 */
[----:B------:R-:W-:-:S02]  /*a630*/  FFMA.FTZ R15, R3, R10, -R14 ;  /* 0x0000000a030f7223 */ /* 0x000fc4000001080e */
[----:B------:R-:W-:Y:S01]  /*a640*/  FFMA.FTZ R14, R3, R8, R13 ;  /* 0x00000008030e7223 */ /* 0x000fe2000001000d */
[----:B------:R-:W-:Y:S01]  /*a650*/  HADD2.F32 R3, -RZ, R25.H1_H1 ;  /* 0x30000019ff037230 */ /* 0x000fe20000004100 */
[C---:B------:R-:W-:Y:S01]  /*a660*/  FFMA.FTZ R13, R2.reuse, R4, -R9 ;  /* 0x00000004020d7223 */ /* 0x040fe20000010809 */
        /* <DEDUP_REMOVED lines=8> */
[C---:B------:R-:W-:Y:S02]  /*a6f0*/  FFMA.FTZ R9, R3.reuse, R12, -R9 ;  /* 0x0000000c03097223 */ /* 0x040fe40000010809 */
[----:B------:R-:W-:Y:S02]  /*a700*/  FFMA.FTZ R0, R2, R6, -R8 ;  /* 0x0000000602007223 */ /* 0x000fe40000010808 */
[----:B------:R-:W-:Y:S01]  /*a710*/  FFMA.FTZ R3, R3, R11, R4 ;  /* 0x0000000b03037223 */ /* 0x000fe20000010004 */
[----:B------:R-:W-:Y:S01]  /*a720*/  F2FP.PACK_AB R4, R14, R15 ;  /* 0x0000000f0e04723e */ /* 0x000fe200000000ff */
[----:B------:R-:W-:Y:S01]  /*a730*/  FFMA.FTZ R2, R2, R7, R5 ;  /* 0x0000000702027223 */ /* 0x000fe20000010005 */
[----:B------:R-:W-:-:S02]  /*a740*/  F2FP.PACK_AB R5, R10, R13 ;  /* 0x0000000d0a05723e */ /* 0x000fc400000000ff */
[----:B------:R-:W-:Y:S02]  /*a750*/  F2FP.PACK_AB R6, R3, R9 ;  /* 0x000000090306723e */ /* 0x000fe400000000ff */
[----:B------:R-:W-:-:S05]  /*a760*/  F2FP.PACK_AB R7, R2, R0 ;  /* 0x000000000207723e */ /* 0x000fca00000000ff */
[----:B------:R1:W-:Y:S02]  /*a770*/  STS.128 [R234+0x5800], R4 ;  /* 0x00580004ea007388 */ /* 0x0003e40000000c00 */
.L_x_239:
[----:B------:R-:W-:Y:S05]  /*a780*/  BSYNC B0 ;  /* 0x0000000000007941 */ /* 0x000fea0003800000 */
.L_x_238:
        /* <DEDUP_REMOVED lines=41> */
.L_x_241:
[----:B------:R-:W-:Y:S05]  /*aa20*/  BSYNC B0 ;  /* 0x0000000000007941 */ /* 0x000fea0003800000 */
.L_x_240:
        /* <DEDUP_REMOVED lines=41> */
.L_x_243:
[----:B------:R-:W-:Y:S05]  /*acc0*/  BSYNC B0 ;  /* 0x0000000000007941 */ /* 0x000fea0003800000 */
.L_x_242:
        /* <DEDUP_REMOVED lines=41> */
.L_x_245:
[----:B------:R-:W-:Y:S05]  /*af60*/  BSYNC B0 ;  /* 0x0000000000007941 */ /* 0x000fea0003800000 */
.L_x_244:
        /* <DEDUP_REMOVED lines=41> */
.L_x_247:
[----:B------:R-:W-:Y:S05]  /*b200*/  BSYNC B0 ;  /* 0x0000000000007941 */ /* 0x000fea0003800000 */
.L_x_246:
        /* <DEDUP_REMOVED lines=39> */
[----:B------:R1:W-:Y:S01]  /*b480*/  STS.128 [R235+0x9800], R4 ;  /* 0x00980004eb007388 */ /* 0x0003e20000000c00 */
[----:B------:R-:W-:Y:S05]  /*b490*/  BRA `(.L_x_237) ;  /* 0x00002ca000007947 */ /* 0x000fea0003800000 */
.L_x_222:
        /* <DEDUP_REMOVED lines=20> */
[----:B------:R-:W3:Y:S01]  /*b5e0*/  LDL R35, [R1+0x60] ;  /* 0x0000600001237983 */ /* 0x000ee20000100800 */
[C---:B------:R-:W-:Y:S01]  /*b5f0*/  ISETP.GE.AND P0, PT, R100.reuse, c[0x0][0x27c], PT ;  /* 0x00009f0064007a0c */ /* 0x040fe20003f06270 */
[----:B------:R-:W-:Y:S01]  /*b600*/  CS2R R22, SRZ ;  /* 0x0000000000167805 */ /* 0x000fe2000001ff00 */
[C---:B------:R-:W-:Y:S01]  /*b610*/  IADD3 R5, R100.reuse, 0x10, RZ ;  /* 0x0000001064057810 */ /* 0x040fe20007ffe0ff */
[----:B------:R-:W-:Y:S01]  /*b620*/  CS2R R20, SRZ ;  /* 0x0000000000147805 */ /* 0x000fe2000001ff00 */
[----:B------:R-:W-:Y:S01]  /*b630*/  IADD3 R4, R100, 0x20, RZ ;  /* 0x0000002064047810 */ /* 0x000fe20007ffe0ff */
[----:B------:R-:W-:Y:S01]  /*b640*/  CS2R R10, SRZ ;  /* 0x00000000000a7805 */ /* 0x000fe2000001ff00 */
[----:B------:R-:W-:Y:S01]  /*b650*/  ISETP.GE.AND P2, PT, R5, c[0x0][0x27c], PT ;  /* 0x00009f0005007a0c */ /* 0x000fe20003f46270 */
[----:B------:R-:W-:Y:S01]  /*b660*/  CS2R R8, SRZ ;  /* 0x0000000000087805 */ /* 0x000fe2000001ff00 */
[----:B------:R-:W-:Y:S01]  /*b670*/  ISETP.GE.AND P1, PT, R4, c[0x0][0x27c], PT ;  /* 0x00009f0004007a0c */ /* 0x000fe20003f26270 */
[----:B------:R-:W-:Y:S01]  /*b680*/  CS2R R26, SRZ ;  /* 0x00000000001a7805 */ /* 0x000fe2000001ff00 */
[----:B------:R-:W-:-:S03]  /*b690*/  CS2R R24, SRZ ;  /* 0x0000000000187805 */ /* 0x000fc6000001ff00 */
[C---:B------:R-:W-:Y:S01]  /*b6a0*/  @!P0 IMAD.SHL.U32 R0, R100.reuse, 0x2, RZ ;  /* 0x0000000264008824 */ /* 0x040fe200078e00ff */
[----:B------:R-:W-:-:S04]  /*b6b0*/  @!P0 SHF.L.U64.HI R5, R100, 0x1, R101 ;  /* 0x0000000164058819 */ /* 0x000fc80000010265 */
[----:B------:R-:W-:-:S05]  /*b6c0*/  @!P0 IADD3 R32, P3, R28, R0, RZ ;  /* 0x000000001c208210 */ /* 0x000fca0007f7e0ff */
[----:B------:R-:W-:Y:S01]  /*b6d0*/  @!P0 IMAD.X R33, R29, 0x1, R5, P3 ;  /* 0x000000011d218824 */ /* 0x000fe200018e0605 */
[----:B------:R-:W-:Y:S01]  /*b6e0*/  @!P0 IADD3 R30, P3, R2, R0, RZ ;  /* 0x00000000021e8210 */ /* 0x000fe20007f7e0ff */
[----:B------:R-:W-:Y:S01]  /*b6f0*/  CS2R R18, SRZ ;  /* 0x0000000000127805 */ /* 0x000fe2000001ff00 */
[----:B------:R-:W-:Y:S02]  /*b700*/  CS2R R16, SRZ ;  /* 0x0000000000107805 */ /* 0x000fe4000001ff00 */
[----:B------:R-:W-:-:S04]  /*b710*/  @!P0 IADD3.X R31, R3, R5, RZ, P3, !PT ;  /* 0x00000005031f8210 */ /* 0x000fc80001ffe4ff */
[----:B------:R1:W5:Y:S01]  /*b720*/  @!P0 LD.E.128 R16, [R32.64] ;  /* 0x0000000620108980 */ /* 0x000362000c101d00 */
[----:B--2---:R-:W-:Y:S01]  /*b730*/  @!P2 SHF.L.U32 R4, R36, 0x3, RZ ;  /* 0x000000032404a819 */ /* 0x004fe200000006ff */
[----:B---3--:R-:W-:-:S04]  /*b740*/  @!P1 IMAD.SHL.U32 R0, R35, 0x8, RZ ;  /* 0x0000000823009824 */ /* 0x008fc800078e00ff */
[----:B------:R-:W-:-:S04]  /*b750*/  @!P2 IMAD.WIDE R14, R4, 0x2, R28 ;  /* 0x00000002040ea825 */ /* 0x000fc800078e021c */
[----:B------:R-:W-:Y:S01]  /*b760*/  @!P2 IMAD.WIDE R12, R4, 0x2, R2 ;  /* 0x00000002040ca825 */ /* 0x000fe200078e0202 */
[----:B------:R2:W5:Y:S03]  /*b770*/  @!P2 LD.E.128 R20, [R14.64] ;  /* 0x000000060e14a980 */ /* 0x000566000c101d00 */
[C---:B------:R-:W-:Y:S01]  /*b780*/  @!P1 IMAD.WIDE R6, R0.reuse, 0x2, R28 ;  /* 0x0000000200069825 */ /* 0x040fe200078e021c */
[----:B------:R3:W5:Y:S01]  /*b790*/  @!P2 LD.E.128 R8, [R12.64] ;  /* 0x000000060c08a980 */ /* 0x000762000c101d00 */
[----:B------:R-:W-:Y:S02]  /*b7a0*/  CS2R R4, SRZ ;  /* 0x0000000000047805 */ /* 0x000fe4000001ff00 */
[----:B------:R-:W-:Y:S01]  /*b7b0*/  @!P1 IMAD.WIDE R2, R0, 0x2, R2 ;  /* 0x0000000200029825 */ /* 0x000fe200078e0202 */
[----:B------:R4:W5:Y:S01]  /*b7c0*/  @!P1 LD.E.128 R24, [R6.64] ;  /* 0x0000000606189980 */ /* 0x000962000c101d00 */
[----:B--2---:R-:W-:Y:S01]  /*b7d0*/  CS2R R14, SRZ ;  /* 0x00000000000e7805 */ /* 0x004fe2000001ff00 */
[----:B---3--:R-:W-:Y:S01]  /*b7e0*/  CS2R R12, SRZ ;  /* 0x00000000000c7805 */ /* 0x008fe2000001ff00 */
[----:B----4-:R-:W-:-:S05]  /*b7f0*/  CS2R R6, SRZ ;  /* 0x0000000000067805 */ /* 0x010fca000001ff00 */
[----:B------:R1:W5:Y:S04]  /*b800*/  @!P1 LD.E.128 R12, [R2.64] ;  /* 0x00000006020c9980 */ /* 0x000368000c101d00 */
[----:B------:R1:W5:Y:S02]  /*b810*/  @!P0 LD.E.128 R4, [R30.64] ;  /* 0x000000061e048980 */ /* 0x000364000c101d00 */
.L_x_249:
[----:B-12-4-:R-:W-:Y:S05]  /*b820*/  BSYNC B0 ;  /* 0x0000000000007941 */ /* 0x016fea0003800000 */
.L_x_248:
[----:B-----5:R-:W-:Y:S01]  /*b830*/  IMAD.MOV.U32 R51, RZ, RZ, R18 ;  /* 0x000000ffff337224 */ /* 0x020fe200078e0012 */
[----:B------:R-:W-:Y:S01]  /*b840*/  SHF.R.U64 R52, R16, 0x10, R17 ;  /* 0x0000001010347819 */ /* 0x000fe20000001211 */
[----:B------:R-:W-:Y:S01]  /*b850*/  IMAD.MOV.U32 R47, RZ, RZ, R20 ;  /* 0x000000ffff2f7224 */ /* 0x000fe200078e0014 */
[----:B------:R-:W-:Y:S01]  /*b860*/  SHF.R.U64 R44, R20, 0x10, R21 ;  /* 0x00000010142c7819 */ /* 0x000fe20000001215 */
[----:B------:R-:W-:Y:S01]  /*b870*/  IMAD.MOV.U32 R38, RZ, RZ, R25 ;  /* 0x000000ffff267224 */ /* 0x000fe200078e0019 */
[----:B------:R-:W-:Y:S01]  /*b880*/  SHF.R.U64 R2, R8, 0x10, R9 ;  /* 0x0000001008027819 */ /* 0x000fe20000001209 */
[----:B------:R-:W-:Y:S01]  /*b890*/  IMAD.MOV.U32 R54, RZ, RZ, R16 ;  /* 0x000000ffff367224 */ /* 0x000fe200078e0010 */
[----:B------:R-:W-:Y:S01]  /*b8a0*/  PRMT R44, R44, 0x5410, R52 ;  /* 0x000054102c2c7816 */ /* 0x000fe20000000034 */
[----:B------:R-:W-:Y:S01]  /*b8b0*/  IMAD.MOV.U32 R46, RZ, RZ, R21 ;  /* 0x000000ffff2e7224 */ /* 0x000fe200078e0015 */
[----:B------:R-:W-:Y:S01]  /*b8c0*/  PRMT R47, R47, 0x5410, R51 ;  /* 0x000054102f2f7816 */ /* 0x000fe20000000033 */
[----:B------:R-:W-:Y:S01]  /*b8d0*/  IMAD.MOV.U32 R43, RZ, RZ, R22 ;  /* 0x000000ffff2b7224 */ /* 0x000fe200078e0016 */
[----:B------:R-:W-:Y:S01]  /*b8e0*/  SHF.R.U32.HI R32, RZ, 0x10, R25 ;  /* 0x00000010ff207819 */ /* 0x000fe20000011619 */
[----:B------:R-:W-:Y:S01]  /*b8f0*/  IMAD.MOV.U32 R53, RZ, RZ, R17 ;  /* 0x000000ffff357224 */ /* 0x000fe200078e0011 */
[--C-:B------:R-:W-:Y:S01]  /*b900*/  PRMT R51, R47, 0x5410, R44.reuse ;  /* 0x000054102f337816 */ /* 0x100fe2000000002c */
[----:B------:R-:W-:Y:S01]  /*b910*/  IMAD.MOV.U32 R50, RZ, RZ, R19 ;  /* 0x000000ffff327224 */ /* 0x000fe200078e0013 */
[----:B------:R-:W-:Y:S01]  /*b920*/  PRMT R44, R2, 0x7610, R44 ;  /* 0x00007610022c7816 */ /* 0x000fe2000000002c */
[----:B------:R-:W-:Y:S01]  /*b930*/  IMAD R2, R66, -0x80, R34 ;  /* 0xffffff8042027824 */ /* 0x000fe200078e0222 */
[----:B------:R-:W-:Y:S01]  /*b940*/  PRMT R60, R38, 0x5410, R32 ;  /* 0x00005410263c7816 */ /* 0x000fe20000000020 */
[----:B------:R-:W-:Y:S01]  /*b950*/  IMAD.MOV.U32 R42, RZ, RZ, R23 ;  /* 0x000000ffff2a7224 */ /* 0x000fe200078e0017 */
[----:B------:R-:W-:Y:S01]  /*b960*/  SHF.R.U32.HI R49, RZ, 0x10, R17 ;  /* 0x00000010ff317819 */ /* 0x000fe20000011611 */
        /* <DEDUP_REMOVED lines=11> */
[--C-:B------:R-:W-:Y:S01]  /*ba20*/  SHF.R.U64 R40, R22, 0x10, R23.reuse ;  /* 0x0000001016287819 */ /* 0x100fe20000001217 */
[----:B------:R-:W-:Y:S01]  /*ba30*/  IMAD.MOV.U32 R30, RZ, RZ, R4 ;  /* 0x000000ffff1e7224 */ /* 0x000fe200078e0004 */
[----:B------:R-:W-:Y:S01]  /*ba40*/  SHF.R.U32.HI R37, RZ, 0x10, R23 ;  /* 0x00000010ff257819 */ /* 0x000fe20000011617 */
[----:B------:R-:W-:Y:S01]  /*ba50*/  IMAD.MOV.U32 R22, RZ, RZ, R8 ;  /* 0x000000ffff167224 */ /* 0x000fe200078e0008 */
[----:B------:R-:W-:Y:S01]  /*ba60*/  SHF.R.U64 R36, R24, 0x10, R25 ;  /* 0x0000001018247819 */ /* 0x000fe20000001219 */
[----:B------:R-:W-:Y:S01]  /*ba70*/  IMAD.MOV.U32 R25, RZ, RZ, R7 ;  /* 0x000000ffff197224 */ /* 0x000fe200078e0007 */
[--C-:B------:R-:W-:Y:S01]  /*ba80*/  SHF.R.U64 R31, R26, 0x10, R27.reuse ;  /* 0x000000101a1f7819 */ /* 0x100fe2000000121b */
[----:B------:R-:W-:Y:S01]  /*ba90*/  IMAD.MOV.U32 R26, RZ, RZ, R6 ;  /* 0x000000ffff1a7224 */ /* 0x000fe200078e0006 */
[----:B------:R-:W-:Y:S01]  /*baa0*/  SHF.R.U32.HI R28, RZ, 0x10, R27 ;  /* 0x00000010ff1c7819 */ /* 0x000fe2000001161b */
[----:B------:R-:W-:Y:S01]  /*bab0*/  IMAD.MOV.U32 R18, RZ, RZ, R11 ;  /* 0x000000ffff127224 */ /* 0x000fe200078e000b */
[----:B------:R-:W-:Y:S01]  /*bac0*/  SHF.R.U64 R27, R4, 0x10, R5 ;  /* 0x00000010041b7819 */ /* 0x000fe20000001205 */
[----:B------:R-:W-:-:S04]  /*bad0*/  DEPBAR.LE SB0, 0x1 ;  /* 0x000080400000791a */ /* 0x000fc80000000000 */
[----:B------:R-:W-:Y:S01]  /*bae0*/  SHF.R.U32.HI R24, RZ, 0x10, R5 ;  /* 0x00000010ff187819 */ /* 0x000fe20000011605 */
[----:B------:R-:W-:Y:S01]  /*baf0*/  IMAD.MOV.U32 R5, RZ, RZ, R15 ;  /* 0x000000ffff057224 */ /* 0x000fe200078e000f */
[----:B------:R-:W-:Y:S01]  /*bb00*/  SHF.R.U64 R23, R6, 0x10, R7 ;  /* 0x0000001006177819 */ /* 0x000fe20000001207 */
[----:B------:R-:W-:Y:S01]  /*bb10*/  IMAD.MOV.U32 R6, RZ, RZ, R14 ;  /* 0x000000ffff067224 */ /* 0x000fe200078e000e */
[----:B------:R-:W-:Y:S01]  /*bb20*/  SHF.R.U32.HI R17, RZ, 0x10, R9 ;  /* 0x00000010ff117819 */ /* 0x000fe20000011609 */
[----:B------:R-:W-:Y:S01]  /*bb30*/  IMAD.MOV.U32 R9, RZ, RZ, R13 ;  /* 0x000000ffff097224 */ /* 0x000fe200078e000d */
[----:B------:R-:W-:Y:S01]  /*bb40*/  SHF.R.U64 R16, R10, 0x10, R11 ;  /* 0x000000100a107819 */ /* 0x000fe2000000120b */
[----:B------:R-:W-:Y:S01]  /*bb50*/  IMAD.MOV.U32 R10, RZ, RZ, R12 ;  /* 0x000000ffff0a7224 */ /* 0x000fe200078e000c */
[----:B------:R-:W-:Y:S01]  /*bb60*/  SHF.R.U32.HI R20, RZ, 0x10, R7 ;  /* 0x00000010ff147819 */ /* 0x000fe20000011607 */
[----:B------:R-:W-:Y:S01]  /*bb70*/  BSSY B1, `(.L_x_250) ;  /* 0x000013c000017945 */ /* 0x000fe20003800000 */
[----:B------:R-:W-:-:S02]  /*bb80*/  PRMT R43, R43, 0x5410, R54 ;  /* 0x000054102b2b7816 */ /* 0x000fc40000000036 */
[----:B------:R-:W-:Y:S02]  /*bb90*/  PRMT R46, R46, 0x5410, R49 ;  /* 0x000054102e2e7816 */ /* 0x000fe40000000031 */
[----:B------:R-:W-:Y:S02]  /*bba0*/  SHF.R.U32.HI R8, RZ, 0x10, R11 ;  /* 0x00000010ff087819 */ /* 0x000fe4000001160b */
[--C-:B------:R-:W-:Y:S02]  /*bbb0*/  SHF.R.U64 R7, R12, 0x10, R13.reuse ;  /* 0x000000100c077819 */ /* 0x100fe4000000120d */
[----:B------:R-:W-:Y:S02]  /*bbc0*/  SHF.R.U32.HI R4, RZ, 0x10, R13 ;  /* 0x00000010ff047819 */ /* 0x000fe4000001160d */
[--C-:B------:R-:W-:Y:S02]  /*bbd0*/  SHF.R.U64 R3, R14, 0x10, R15.reuse ;  /* 0x000000100e037819 */ /* 0x100fe4000000120f */
        /* <DEDUP_REMOVED lines=24> */
[----:B------:R1:W5:Y:S04]  /*bd60*/  LDL R69, [R1+0x44] ;  /* 0x0000440001457983 */ /* 0x0003680000100800 */
[----:B------:R1:W5:Y:S04]  /*bd70*/  LDL R68, [R1+0x48] ;  /* 0x0000480001447983 */ /* 0x0003680000100800 */
[----:B------:R1:W5:Y:S01]  /*bd80*/  LDL R67, [R1+0x4c] ;  /* 0x00004c0001437983 */ /* 0x0003620000100800 */
[----:B------:R-:W-:Y:S01]  /*bd90*/  ISETP.GE.AND P0, PT, R100, c[0x0][0x27c], PT ;  /* 0x00009f0064007a0c */ /* 0x000fe20003f06270 */
[----:B------:R-:W-:-:S12]  /*bda0*/  BSSY B0, `(.L_x_252) ;  /* 0x000005e000007945 */ /* 0x000fd80003800000 */
[----:B------:R-:W-:Y:S05]  /*bdb0*/  @P0 BRA `(.L_x_253) ;  /* 0x000005c000000947 */ /* 0x000fea0003800000 */
[----:B------:R-:W2:Y:S02]  /*bdc0*/  S2R R66, SR_TID.X ;  /* 0x0000000000427919 */ /* 0x000ea40000002100 */
[----:B--2---:R-:W-:-:S04]  /*bdd0*/  LEA.HI R70, R66, R66, RZ, 0x1 ;  /* 0x0000004242467211 */ /* 0x004fc800078f08ff */
[----:B------:R-:W-:-:S04]  /*bde0*/  LOP3.LUT R70, R70, 0xfffffffe, RZ, 0xc0, !PT ;  /* 0xfffffffe46467812 */ /* 0x000fc800078ec0ff */
[----:B------:R-:W-:Y:S02]  /*bdf0*/  IADD3 R70, -R70, R66, RZ ;  /* 0x0000004246467210 */ /* 0x000fe40007ffe1ff */
[----:B------:R-:W2:Y:S01]  /*be00*/  LDL R66, [R1+0x68] ;  /* 0x0000680001427983 */ /* 0x000ea20000100800 */
[----:B------:R-:W-:Y:S01]  /*be10*/  MOV R0, c[0x0][0x27c] ;  /* 0x00009f0000007a02 */ /* 0x000fe20000000f00 */
[----:B------:R-:W-:-:S03]  /*be20*/  HADD2.F32 R13, -RZ, R43.H1_H1 ;  /* 0x3000002bff0d7230 */ /* 0x000fc60000004100 */
[----:B------:R-:W-:-:S04]  /*be30*/  LEA.HI R0, R0, R70, RZ, 0x1d ;  /* 0x0000004600007211 */ /* 0x000fc800078fe8ff */
[----:B------:R-:W-:Y:S02]  /*be40*/  SHF.R.S32.HI R3, RZ, 0x1f, R0 ;  /* 0x0000001fff037819 */ /* 0x000fe40000011400 */
[----:B------:R-:W-:Y:S02]  /*be50*/  SHF.L.U32 R2, R0, 0x3, RZ ;  /* 0x0000000300027819 */ /* 0x000fe400000006ff */
[----:B------:R-:W-:Y:S02]  /*be60*/  LEA.HI R0, R3, R0, RZ, 0x2 ;  /* 0x0000000003007211 */ /* 0x000fe400078f10ff */
[----:B-----5:R-:W-:Y:S02]  /*be70*/  LOP3.LUT R2, R69, 0x18, R2, 0xf8, !PT ;  /* 0x0000001845027812 */ /* 0x020fe400078ef802 */
[----:B------:R-:W-:Y:S02]  /*be80*/  SHF.L.U32 R0, R0, 0xa, RZ ;  /* 0x0000000a00007819 */ /* 0x000fe400000006ff */
[----:B------:R-:W-:-:S02]  /*be90*/  LOP3.LUT R2, R2, R68, RZ, 0x3c, !PT ;  /* 0x0000004402027212 */ /* 0x000fc400078e3cff */
[----:B------:R-:W-:-:S04]  /*bea0*/  LOP3.LUT R0, R0, 0x7ffff000, RZ, 0xc0, !PT ;  /* 0x7ffff00000007812 */ /* 0x000fc800078ec0ff */
[----:B------:R-:W-:Y:S01]  /*beb0*/  IADD3 R0, R2, R0, R67 ;  /* 0x0000000002007210 */ /* 0x000fe20007ffe043 */
[----:B------:R-:W-:-:S03]  /*bec0*/  HADD2.F32 R2, -RZ, R39.H0_H0 ;  /* 0x20000027ff027230 */ /* 0x000fc60000004100 */
[----:B------:R-:W-:Y:S01]  /*bed0*/  SHF.L.U32 R28, R0, 0x1, RZ ;  /* 0x00000001001c7819 */ /* 0x000fe200000006ff */
[----:B------:R-:W-:-:S04]  /*bee0*/  HADD2.F32 R0, -RZ, R39.H1_H1 ;  /* 0x30000027ff007230 */ /* 0x000fc80000004100 */
[----:B------:R-:W3:Y:S02]  /*bef0*/  LDS.128 R8, [R28+0x6080] ;  /* 0x006080001c087984 */ /* 0x000ee40000000c00 */
[--C-:B---3--:R-:W-:Y:S02]  /*bf00*/  HADD2.F32 R15, -RZ, R11.reuse.H0_H0 ;  /* 0x2000000bff0f7230 */ /* 0x108fe40000004100 */
[----:B------:R-:W-:Y:S02]  /*bf10*/  HADD2.F32 R14, -RZ, R11.H1_H1 ;  /* 0x3000000bff0e7230 */ /* 0x000fe40000004100 */
[----:B------:R-:W-:Y:S02]  /*bf20*/  HADD2.F32 R3, -RZ, R8.H1_H1 ;  /* 0x30000008ff037230 */ /* 0x000fe40000004100 */
[----:B------:R-:W-:Y:S02]  /*bf30*/  HADD2.F32 R11, -RZ, R44.H1_H1 ;  /* 0x3000002cff0b7230 */ /* 0x000fe40000004100 */
[----:B------:R-:W-:Y:S01]  /*bf40*/  HADD2.F32 R12, -RZ, R10.H1_H1 ;  /* 0x3000000aff0c7230 */ /* 0x000fe20000004100 */
[----:B------:R-:W-:Y:S01]  /*bf50*/  FMUL.FTZ R33, R3, R0 ;  /* 0x0000000003217220 */ /* 0x000fe20000410000 */
[----:B--2---:R-:W2:Y:S02]  /*bf60*/  LDS.128 R4, [R66] ;  /* 0x0000000042047984 */ /* 0x004ea40000000c00 */
[----:B--2---:R-:W-:-:S02]  /*bf70*/  HADD2.F32 R17, -RZ, R4.H0_H0 ;  /* 0x20000004ff117230 */ /* 0x004fc40000004100 */
[----:B------:R-:W-:Y:S02]  /*bf80*/  HADD2.F32 R16, -RZ, R4.H1_H1 ;  /* 0x30000004ff107230 */ /* 0x000fe40000004100 */
[----:B------:R-:W-:Y:S02]  /*bf90*/  HADD2.F32 R4, -RZ, R8.H0_H0 ;  /* 0x20000008ff047230 */ /* 0x000fe40000004100 */
[--C-:B------:R-:W-:Y:S02]  /*bfa0*/  HADD2.F32 R23, -RZ, R7.reuse.H0_H0 ;  /* 0x20000007ff177230 */ /* 0x100fe40000004100 */
[----:B------:R-:W-:Y:S01]  /*bfb0*/  HADD2.F32 R22, -RZ, R7.H1_H1 ;  /* 0x30000007ff167230 */ /* 0x000fe20000004100 */
[-C--:B------:R-:W-:Y:S01]  /*bfc0*/  FMUL.FTZ R7, R17, R2.reuse ;  /* 0x0000000211077220 */ /* 0x080fe20000410000 */
[--C-:B------:R-:W-:Y:S01]  /*bfd0*/  HADD2.F32 R19, -RZ, R5.reuse.H0_H0 ;  /* 0x20000005ff137230 */ /* 0x100fe20000004100 */
[----:B------:R-:W-:Y:S01]  /*bfe0*/  FMUL.FTZ R34, R4, R2 ;  /* 0x0000000204227220 */ /* 0x000fe20000410000 */
[----:B------:R-:W-:Y:S01]  /*bff0*/  HADD2.F32 R18, -RZ, R5.H1_H1 ;  /* 0x30000005ff127230 */ /* 0x000fe20000004100 */
[----:B------:R-:W-:Y:S01]  /*c000*/  FMUL.FTZ R2, R16, R0 ;  /* 0x0000000010027220 */ /* 0x000fe20000410000 */
[----:B------:R-:W-:Y:S01]  /*c010*/  HADD2.F32 R5, -RZ, R40.H0_H0 ;  /* 0x20000028ff057230 */ /* 0x000fe20000004100 */
[----:B------:R-:W-:Y:S01]  /*c020*/  FFMA.FTZ R37, R4, R13, R7 ;  /* 0x0000000d04257223 */ /* 0x000fe20000010007 */
[--C-:B------:R-:W-:Y:S01]  /*c030*/  HADD2.F32 R21, -RZ, R6.reuse.H0_H0 ;  /* 0x20000006ff157230 */ /* 0x100fe20000004100 */
[----:B------:R-:W-:Y:S01]  /*c040*/  FFMA.FTZ R36, R3, R11, R2 ;  /* 0x0000000b03247223 */ /* 0x000fe20000010002 */
[----:B------:R-:W-:Y:S01]  /*c050*/  HADD2.F32 R20, -RZ, R6.H1_H1 ;  /* 0x30000006ff147230 */ /* 0x000fe20000004100 */
[----:B------:R-:W-:Y:S01]  /*c060*/  FMUL.FTZ R4, R19, R5 ;  /* 0x0000000513047220 */ /* 0x000fe20000410000 */
[----:B------:R-:W-:Y:S01]  /*c070*/  HADD2.F32 R8, -RZ, R10.H0_H0 ;  /* 0x2000000aff087230 */ /* 0x000fe20000004100 */
[----:B------:R-:W-:Y:S01]  /*c080*/  FFMA.FTZ R13, R17, R13, -R34 ;  /* 0x0000000d110d7223 */ /* 0x000fe20000010822 */
[----:B------:R-:W-:-:S02]  /*c090*/  HADD2.F32 R6, -RZ, R9.H0_H0 ;  /* 0x20000009ff067230 */ /* 0x000fc40000004100 */
[----:B------:R-:W-:Y:S02]  /*c0a0*/  HADD2.F32 R10, -RZ, R45.H1_H1 ;  /* 0x3000002dff0a7230 */ /* 0x000fe40000004100 */
[----:B------:R-:W-:Y:S01]  /*c0b0*/  HADD2.F32 R2, -RZ, R40.H1_H1 ;  /* 0x30000028ff027230 */ /* 0x000fe20000004100 */
[C---:B------:R-:W-:Y:S01]  /*c0c0*/  FMUL.FTZ R31, R6.reuse, R5 ;  /* 0x00000005061f7220 */ /* 0x040fe20000410000 */
[----:B------:R-:W-:Y:S01]  /*c0d0*/  HADD2.F32 R0, -RZ, R41.H0_H0 ;  /* 0x20000029ff007230 */ /* 0x000fe20000004100 */
[----:B------:R-:W-:Y:S01]  /*c0e0*/  FFMA.FTZ R35, R6, R10, R4 ;  /* 0x0000000a06237223 */ /* 0x000fe20000010004 */
[----:B------:R-:W-:Y:S01]  /*c0f0*/  HADD2.F32 R9, -RZ, R9.H1_H1 ;  /* 0x30000009ff097230 */ /* 0x000fe20000004100 */
[----:B------:R-:W-:Y:S01]  /*c100*/  FMUL.FTZ R5, R18, R2 ;  /* 0x0000000212057220 */ /* 0x000fe20000410000 */
[----:B------:R-:W-:Y:S01]  /*c110*/  HADD2.F32 R7, -RZ, R46.H1_H1 ;  /* 0x3000002eff077230 */ /* 0x000fe20000004100 */
[----:B------:R-:W-:Y:S01]  /*c120*/  FMUL.FTZ R4, R21, R0 ;  /* 0x0000000015047220 */ /* 0x000fe20000410000 */
[----:B------:R-:W-:Y:S01]  /*c130*/  HADD2.F32 R6, -RZ, R47.H1_H1 ;  /* 0x3000002fff067230 */ /* 0x000fe20000004100 */
[C---:B------:R-:W-:Y:S01]  /*c140*/  FMUL.FTZ R29, R9.reuse, R2 ;  /* 0x00000002091d7220 */ /* 0x040fe20000410000 */
[----:B------:R-:W-:Y:S01]  /*c150*/  HADD2.F32 R3, -RZ, R41.H1_H1 ;  /* 0x30000029ff037230 */ /* 0x000fe20000004100 */
[----:B------:R-:W-:Y:S01]  /*c160*/  FFMA.FTZ R32, R9, R7, R5 ;  /* 0x0000000709207223 */ /* 0x000fe20000010005 */
[----:B------:R-:W-:Y:S01]  /*c170*/  HADD2.F32 R5, -RZ, R48.H0_H0 ;  /* 0x20000030ff057230 */ /* 0x000fe20000004100 */
[----:B------:R-:W-:Y:S01]  /*c180*/  FFMA.FTZ R30, R8, R6, R4 ;  /* 0x00000006081e7223 */ /* 0x000fe20000010004 */
[----:B------:R-:W-:Y:S01]  /*c190*/  HADD2.F32 R2, -RZ, R42.H1_H1 ;  /* 0x3000002aff027230 */ /* 0x000fe20000004100 */
[----:B------:R-:W-:-:S02]  /*c1a0*/  FMUL.FTZ R4, R20, R3 ;  /* 0x0000000314047220 */ /* 0x000fc40000410000 */
[----:B------:R-:W-:Y:S01]  /*c1b0*/  FMUL.FTZ R26, R8, R0 ;  /* 0x00000000081a7220 */ /* 0x000fe20000410000 */
[----:B------:R-:W-:Y:S01]  /*c1c0*/  HADD2.F32 R0, -RZ, R42.H0_H0 ;  /* 0x2000002aff007230 */ /* 0x000fe20000004100 */
[C---:B------:R-:W-:Y:S01]  /*c1d0*/  FFMA.FTZ R27, R12.reuse, R5, R4 ;  /* 0x000000050c1b7223 */ /* 0x040fe20000010004 */
[----:B------:R-:W-:Y:S01]  /*c1e0*/  HADD2.F32 R4, -RZ, R50.H0_H0 ;  /* 0x20000032ff047230 */ /* 0x000fe20000004100 */
[----:B------:R-:W-:Y:S01]  /*c1f0*/  FMUL.FTZ R25, R12, R3 ;  /* 0x000000030c197220 */ /* 0x000fe20000410000 */
[----:B------:R-:W-:Y:S01]  /*c200*/  HADD2.F32 R3, -RZ, R45.H0_H0 ;  /* 0x2000002dff037230 */ /* 0x000fe20000004100 */
[----:B------:R-:W-:Y:S02]  /*c210*/  FMUL.FTZ R9, R23, R2 ;  /* 0x0000000217097220 */ /* 0x000fe40000410000 */
[----:B------:R-:W-:Y:S02]  /*c220*/  FMUL.FTZ R8, R22, R0 ;  /* 0x0000000016087220 */ /* 0x000fe40000410000 */
[----:B------:R-:W-:-:S02]  /*c230*/  FMUL.FTZ R24, R15, R2 ;  /* 0x000000020f187220 */ /* 0x000fc40000410000 */
[C---:B------:R-:W-:Y:S02]  /*c240*/  FMUL.FTZ R12, R14.reuse, R0 ;  /* 0x000000000e0c7220 */ /* 0x040fe40000410000 */
[----:B------:R-:W-:Y:S02]  /*c250*/  FFMA.FTZ R15, R15, R4, R9 ;  /* 0x000000040f0f7223 */ /* 0x000fe40000010009 */
[----:B------:R-:W-:Y:S02]  /*c260*/  FFMA.FTZ R14, R14, R3, R8 ;  /* 0x000000030e0e7223 */ /* 0x000fe40000010008 */
[----:B------:R-:W-:Y:S02]  /*c270*/  FFMA.FTZ R10, R19, R10, -R31 ;  /* 0x0000000a130a7223 */ /* 0x000fe4000001081f */
[----:B------:R-:W-:Y:S02]  /*c280*/  FFMA.FTZ R9, R18, R7, -R29 ;  /* 0x0000000712097223 */ /* 0x000fe4000001081d */
[----:B------:R-:W-:-:S02]  /*c290*/  FFMA.FTZ R8, R16, R11, -R33 ;  /* 0x0000000b10087223 */ /* 0x000fc40000010821 */
[----:B------:R-:W-:Y:S01]  /*c2a0*/  FFMA.FTZ R7, R21, R6, -R26 ;  /* 0x0000000615077223 */ /* 0x000fe2000001081a */
[----:B------:R-:W-:Y:S01]  /*c2b0*/  F2FP.PACK_AB R9, R9, R10 ;  /* 0x0000000a0909723e */ /* 0x000fe200000000ff */
[----:B------:R-:W-:Y:S01]  /*c2c0*/  FFMA.FTZ R2, R20, R5, -R25 ;  /* 0x0000000514027223 */ /* 0x000fe20000010819 */
[----:B------:R-:W-:Y:S01]  /*c2d0*/  F2FP.PACK_AB R8, R8, R13 ;  /* 0x0000000d0808723e */ /* 0x000fe200000000ff */
[----:B------:R-:W-:Y:S01]  /*c2e0*/  FFMA.FTZ R0, R23, R4, -R24 ;  /* 0x0000000417007223 */ /* 0x000fe20000010818 */
[----:B------:R-:W-:Y:S01]  /*c2f0*/  F2FP.PACK_AB R4, R36, R37 ;  /* 0x000000252404723e */ /* 0x000fe200000000ff */
[----:B------:R-:W-:Y:S01]  /*c300*/  FFMA.FTZ R3, R22, R3, -R12 ;  /* 0x0000000316037223 */ /* 0x000fe2000001080c */
[----:B------:R-:W-:Y:S02]  /*c310*/  F2FP.PACK_AB R10, R2, R7 ;  /* 0x00000007020a723e */ /* 0x000fe400000000ff */
[----:B------:R-:W-:Y:S02]  /*c320*/  F2FP.PACK_AB R5, R32, R35 ;  /* 0x000000232005723e */ /* 0x000fe400000000ff */
[----:B------:R-:W-:-:S02]  /*c330*/  F2FP.PACK_AB R11, R3, R0 ;  /* 0x00000000030b723e */ /* 0x000fc400000000ff */
[----:B------:R-:W-:Y:S02]  /*c340*/  F2FP.PACK_AB R6, R27, R30 ;  /* 0x0000001e1b06723e */ /* 0x000fe400000000ff */
[----:B------:R-:W-:Y:S01]  /*c350*/  F2FP.PACK_AB R7, R14, R15 ;  /* 0x0000000f0e07723e */ /* 0x000fe200000000ff */
[----:B------:R2:W-:Y:S04]  /*c360*/  STS.128 [R66], R8 ;  /* 0x0000000842007388 */ /* 0x0005e80000000c00 */
[----:B------:R2:W-:Y:S02]  /*c370*/  STS.128 [R28+0x6080], R4 ;  /* 0x006080041c007388 */ /* 0x0005e40000000c00 */
.L_x_253:
[----:B------:R-:W-:Y:S05]  /*c380*/  BSYNC B0 ;  /* 0x0000000000007941 */ /* 0x000fea0003800000 */
.L_x_252:
[----:B------:R-:W-:Y:S01]  /*c390*/  IADD3 R0, R100, 0x10, RZ ;  /* 0x0000001064007810 */ /* 0x000fe20007ffe0ff */
[----:B------:R-:W-:Y:S03]  /*c3a0*/  BSSY B0, `(.L_x_254) ;  /* 0x000005c000007945 */ /* 0x000fe60003800000 */
[----:B------:R-:W-:-:S13]  /*c3b0*/  ISETP.GE.AND P0, PT, R0, c[0x0][0x27c], PT ;  /* 0x00009f0000007a0c */ /* 0x000fda0003f06270 */
[----:B------:R-:W-:Y:S05]  /*c3c0*/  @P0 BRA `(.L_x_255) ;  /* 0x0000059000000947 */ /* 0x000fea0003800000 */
[----:B------:R-:W3:Y:S04]  /*c3d0*/  LDL R2, [R1+0x64] ;  /* 0x0000640001027983 */ /* 0x000ee80000100800 */
[----:B--2---:R-:W2:Y:S01]  /*c3e0*/  LDL R66, [R1+0x78] ;  /* 0x0000780001427983 */ /* 0x004ea20000100800 */
[----:B------:R-:W-:Y:S01]  /*c3f0*/  MOV R0, c[0x0][0x27c] ;  /* 0x00009f0000007a02 */ /* 0x000fe20000000f00 */
[----:B------:R-:W-:-:S03]  /*c400*/  HADD2.F32 R13, -RZ, R51.H0_H0 ;  /* 0x20000033ff0d7230 */ /* 0x000fc60000004100 */
[----:B---3--:R-:W-:-:S04]  /*c410*/  LEA.HI R0, R0, R2, RZ, 0x1d ;  /* 0x0000000200007211 */ /* 0x008fc800078fe8ff */
[----:B------:R-:W-:Y:S01]  /*c420*/  SHF.R.S32.HI R2, RZ, 0x1f, R0 ;  /* 0x0000001fff027819 */ /* 0x000fe20000011400 */
[----:B--2---:R-:W2:Y:S01]  /*c430*/  LDS.128 R4, [R66] ;  /* 0x0000000042047984 */ /* 0x004ea20000000c00 */
        /* <DEDUP_REMOVED lines=9> */
[----:B------:R-:W-:-:S04]  /*c4d0*/  HADD2.F32 R0, -RZ, R44.H0_H0 ;  /* 0x2000002cff007230 */ /* 0x000fc80000004100 */
[----:B------:R-:W3:Y:S01]  /*c4e0*/  LDS.128 R8, [R28+0x6080] ;  /* 0x006080001c087984 */ /* 0x000ee20000000c00 */
[--C-:B--2---:R-:W-:Y:S02]  /*c4f0*/  HADD2.F32 R17, -RZ, R4.reuse.H0_H0 ;  /* 0x20000004ff117230 */ /* 0x104fe40000004100 */
[----:B------:R-:W-:Y:S02]  /*c500*/  HADD2.F32 R16, -RZ, R4.H1_H1 ;  /* 0x30000004ff107230 */ /* 0x000fe40000004100 */
[--C-:B------:R-:W-:Y:S02]  /*c510*/  HADD2.F32 R23, -RZ, R7.reuse.H0_H0 ;  /* 0x20000007ff177230 */ /* 0x100fe40000004100 */
[----:B------:R-:W-:Y:S01]  /*c520*/  HADD2.F32 R22, -RZ, R7.H1_H1 ;  /* 0x30000007ff167230 */ /* 0x000fe20000004100 */
[----:B------:R-:W-:Y:S01]  /*c530*/  FMUL.FTZ R7, R17, R2 ;  /* 0x0000000211077220 */ /* 0x000fe20000410000 */
[--C-:B------:R-:W-:Y:S02]  /*c540*/  HADD2.F32 R19, -RZ, R5.reuse.H0_H0 ;  /* 0x20000005ff137230 */ /* 0x100fe40000004100 */
[----:B------:R-:W-:-:S02]  /*c550*/  HADD2.F32 R18, -RZ, R5.H1_H1 ;  /* 0x30000005ff127230 */ /* 0x000fc40000004100 */
[----:B------:R-:W-:Y:S02]  /*c560*/  HADD2.F32 R5, -RZ, R46.H0_H0 ;  /* 0x2000002eff057230 */ /* 0x000fe40000004100 */
[--C-:B------:R-:W-:Y:S02]  /*c570*/  HADD2.F32 R21, -RZ, R6.reuse.H0_H0 ;  /* 0x20000006ff157230 */ /* 0x100fe40000004100 */
[----:B------:R-:W-:Y:S02]  /*c580*/  HADD2.F32 R20, -RZ, R6.H1_H1 ;  /* 0x30000006ff147230 */ /* 0x000fe40000004100 */
[--C-:B---3--:R-:W-:Y:S02]  /*c590*/  HADD2.F32 R4, -RZ, R8.reuse.H0_H0 ;  /* 0x20000008ff047230 */ /* 0x108fe40000004100 */
[--C-:B------:R-:W-:Y:S02]  /*c5a0*/  HADD2.F32 R15, -RZ, R11.reuse.H0_H0 ;  /* 0x2000000bff0f7230 */ /* 0x100fe40000004100 */
[----:B------:R-:W-:Y:S01]  /*c5b0*/  HADD2.F32 R14, -RZ, R11.H1_H1 ;  /* 0x3000000bff0e7230 */ /* 0x000fe20000004100 */
[----:B------:R-:W-:Y:S01]  /*c5c0*/  FMUL.FTZ R34, R4, R2 ;  /* 0x0000000204227220 */ /* 0x000fe20000410000 */
[----:B------:R-:W-:Y:S01]  /*c5d0*/  HADD2.F32 R3, -RZ, R8.H1_H1 ;  /* 0x30000008ff037230 */ /* 0x000fe20000004100 */
[-C--:B------:R-:W-:Y:S01]  /*c5e0*/  FMUL.FTZ R2, R16, R0.reuse ;  /* 0x0000000010027220 */ /* 0x080fe20000410000 */
[----:B------:R-:W-:Y:S01]  /*c5f0*/  HADD2.F32 R11, -RZ, R51.H1_H1 ;  /* 0x30000033ff0b7230 */ /* 0x000fe20000004100 */
[----:B------:R-:W-:Y:S01]  /*c600*/  FFMA.FTZ R37, R4, R13, R7 ;  /* 0x0000000d04257223 */ /* 0x000fe20000010007 */
[--C-:B------:R-:W-:Y:S01]  /*c610*/  HADD2.F32 R8, -RZ, R10.reuse.H0_H0 ;  /* 0x2000000aff087230 */ /* 0x100fe20000004100 */
[----:B------:R-:W-:Y:S01]  /*c620*/  FMUL.FTZ R4, R19, R5 ;  /* 0x0000000513047220 */ /* 0x000fe20000410000 */
[----:B------:R-:W-:Y:S01]  /*c630*/  HADD2.F32 R12, -RZ, R10.H1_H1 ;  /* 0x3000000aff0c7230 */ /* 0x000fe20000004100 */
[C---:B------:R-:W-:Y:S01]  /*c640*/  FFMA.FTZ R36, R3.reuse, R11, R2 ;  /* 0x0000000b03247223 */ /* 0x040fe20000010002 */
[----:B------:R-:W-:Y:S01]  /*c650*/  HADD2.F32 R6, -RZ, R9.H0_H0 ;  /* 0x20000009ff067230 */ /* 0x000fe20000004100 */
[----:B------:R-:W-:Y:S01]  /*c660*/  FMUL.FTZ R33, R3, R0 ;  /* 0x0000000003217220 */ /* 0x000fe20000410000 */
[----:B------:R-:W-:Y:S01]  /*c670*/  HADD2.F32 R10, -RZ, R52.H0_H0 ;  /* 0x20000034ff0a7230 */ /* 0x000fe20000004100 */
[----:B------:R-:W-:Y:S01]  /*c680*/  FFMA.FTZ R13, R17, R13, -R34 ;  /* 0x0000000d110d7223 */ /* 0x000fe20000010822 */
[----:B------:R-:W-:Y:S01]  /*c690*/  HADD2.F32 R2, -RZ, R47.H0_H0 ;  /* 0x2000002fff027230 */ /* 0x000fe20000004100 */
[C---:B------:R-:W-:Y:S01]  /*c6a0*/  FMUL.FTZ R31, R6.reuse, R5 ;  /* 0x00000005061f7220 */ /* 0x040fe20000410000 */
[----:B------:R-:W-:Y:S01]  /*c6b0*/  HADD2.F32 R0, -RZ, R48.H1_H1 ;  /* 0x30000030ff007230 */ /* 0x000fe20000004100 */
[----:B------:R-:W-:Y:S01]  /*c6c0*/  FFMA.FTZ R35, R6, R10, R4 ;  /* 0x0000000a06237223 */ /* 0x000fe20000010004 */
[----:B------:R-:W-:Y:S01]  /*c6d0*/  HADD2.F32 R9, -RZ, R9.H1_H1 ;  /* 0x30000009ff097230 */ /* 0x000fe20000004100 */
[----:B------:R-:W-:Y:S01]  /*c6e0*/  FMUL.FTZ R5, R18, R2 ;  /* 0x0000000212057220 */ /* 0x000fe20000410000 */
[----:B------:R-:W-:Y:S01]  /*c6f0*/  HADD2.F32 R7, -RZ, R52.H1_H1 ;  /* 0x30000034ff077230 */ /* 0x000fe20000004100 */
[----:B------:R-:W-:Y:S01]  /*c700*/  FMUL.FTZ R4, R21, R0 ;  /* 0x0000000015047220 */ /* 0x000fe20000410000 */
[----:B------:R-:W-:Y:S01]  /*c710*/  HADD2.F32 R6, -RZ, R53.H0_H0 ;  /* 0x20000035ff067230 */ /* 0x000fe20000004100 */
[C---:B------:R-:W-:Y:S01]  /*c720*/  FMUL.FTZ R29, R9.reuse, R2 ;  /* 0x00000002091d7220 */ /* 0x040fe20000410000 */
[----:B------:R-:W-:Y:S01]  /*c730*/  HADD2.F32 R3, -RZ, R49.H0_H0 ;  /* 0x20000031ff037230 */ /* 0x000fe20000004100 */
[----:B------:R-:W-:Y:S01]  /*c740*/  FFMA.FTZ R32, R9, R7, R5 ;  /* 0x0000000709207223 */ /* 0x000fe20000010005 */
[----:B------:R-:W-:Y:S01]  /*c750*/  HADD2.F32 R5, -RZ, R53.H1_H1 ;  /* 0x30000035ff057230 */ /* 0x000fe20000004100 */
[----:B------:R-:W-:Y:S01]  /*c760*/  FFMA.FTZ R30, R8, R6, R4 ;  /* 0x00000006081e7223 */ /* 0x000fe20000010004 */
[----:B------:R-:W-:Y:S01]  /*c770*/  HADD2.F32 R2, -RZ, R50.H1_H1 ;  /* 0x30000032ff027230 */ /* 0x000fe20000004100 */
[----:B------:R-:W-:-:S02]  /*c780*/  FMUL.FTZ R4, R20, R3 ;  /* 0x0000000314047220 */ /* 0x000fc40000410000 */
[----:B------:R-:W-:Y:S01]  /*c790*/  FMUL.FTZ R26, R8, R0 ;  /* 0x00000000081a7220 */ /* 0x000fe20000410000 */
[----:B------:R-:W-:Y:S01]  /*c7a0*/  HADD2.F32 R0, -RZ, R49.H1_H1 ;  /* 0x30000031ff007230 */ /* 0x000fe20000004100 */
[C---:B------:R-:W-:Y:S01]  /*c7b0*/  FFMA.FTZ R27, R12.reuse, R5, R4 ;  /* 0x000000050c1b7223 */ /* 0x040fe20000010004 */
[--C-:B------:R-:W-:Y:S01]  /*c7c0*/  HADD2.F32 R4, -RZ, R54.reuse.H1_H1 ;  /* 0x30000036ff047230 */ /* 0x100fe20000004100 */
        /* <DEDUP_REMOVED lines=25> */
.L_x_255:
[----:B------:R-:W-:Y:S05]  /*c960*/  BSYNC B0 ;  /* 0x0000000000007941 */ /* 0x000fea0003800000 */
.L_x_254:
[----:B------:R-:W-:-:S04]  /*c970*/  IADD3 R0, R100, 0x20, RZ ;  /* 0x0000002064007810 */ /* 0x000fc80007ffe0ff */
        /* <DEDUP_REMOVED lines=54> */
[----:B------:R-:W-:Y:S01]  /*cce0*/  HADD2.F32 R6, -RZ, R61.H0_H0 ;  /* 0x2000003dff067230 */ /* 0x000fe20000004100 */
[C---:B------:R-:W-:Y:S01]  /*ccf0*/  FMUL.FTZ R29, R9.reuse, R2 ;  /* 0x00000002091d7220 */ /* 0x040fe20000410000 */
[----:B------:R-:W-:Y:S01]  /*cd00*/  HADD2.F32 R3, -RZ, R57.H1_H1 ;  /* 0x30000039ff037230 */ /* 0x000fe20000004100 */
[----:B------:R-:W-:Y:S01]  /*cd10*/  FFMA.FTZ R32, R9, R7, R5 ;  /* 0x0000000709207223 */ /* 0x000fe20000010005 */
[----:B------:R-:W-:Y:S01]  /*cd20*/  HADD2.F32 R5, -RZ, R61.H1_H1 ;  /* 0x3000003dff057230 */ /* 0x000fe20000004100 */
[----:B------:R-:W-:Y:S01]  /*cd30*/  FFMA.FTZ R30, R8, R6, R4 ;  /* 0x00000006081e7223 */ /* 0x000fe20000010004 */
[----:B------:R-:W-:Y:S01]  /*cd40*/  HADD2.F32 R2, -RZ, R58.H1_H1 ;  /* 0x3000003aff027230 */ /* 0x000fe20000004100 */
[----:B------:R-:W-:-:S02]  /*cd50*/  FMUL.FTZ R4, R20, R3 ;  /* 0x0000000314047220 */ /* 0x000fc40000410000 */
[----:B------:R-:W-:Y:S01]  /*cd60*/  FMUL.FTZ R26, R8, R0 ;  /* 0x00000000081a7220 */ /* 0x000fe20000410000 */
[----:B------:R-:W-:Y:S01]  /*cd70*/  HADD2.F32 R0, -RZ, R58.H0_H0 ;  /* 0x2000003aff007230 */ /* 0x000fe20000004100 */
        /* <DEDUP_REMOVED lines=27> */
.L_x_251:
[----:B------:R-:W-:Y:S05]  /*cf30*/  BSYNC B1 ;  /* 0x0000000000017941 */ /* 0x000fea0003800000 */
.L_x_250:
[----:B------:R-:W-:-:S04]  /*cf40*/  IADD3 R0, R242, 0x40, RZ ;  /* 0x00000040f2007810 */ /* 0x000fc80007ffe0ff */
[----:B------:R-:W-:-:S13]  /*cf50*/  ISETP.GE.AND P0, PT, R0, R38, PT ;  /* 0x000000260000720c */ /* 0x000fda0003f06270 */
[----:B------:R-:W-:Y:S05]  /*cf60*/  @P0 BRA `(.L_x_237) ;  /* 0x000011d000000947 */ /* 0x000fea0003800000 */
[----:B-----5:R3:W5:Y:S04]  /*cf70*/  LDL R68, [R1+0x54] ;  /* 0x0000540001447983 */ /* 0x0207680000100800 */
[----:B------:R3:W5:Y:S04]  /*cf80*/  LDL R67, [R1+0x58] ;  /* 0x0000580001437983 */ /* 0x0007680000100800 */
[----:B--2---:R3:W5:Y:S01]  /*cf90*/  LDL R66, [R1+0x5c] ;  /* 0x00005c0001427983 */ /* 0x0047620000100800 */
[----:B------:R-:W-:Y:S01]  /*cfa0*/  ISETP.GE.AND P0, PT, R100, c[0x0][0x27c], PT ;  /* 0x00009f0064007a0c */ /* 0x000fe20003f06270 */
[----:B------:R-:W-:-:S12]  /*cfb0*/  BSSY B0, `(.L_x_256) ;  /* 0x000005e000007945 */ /* 0x000fd80003800000 */
[----:B------:R-:W-:Y:S05]  /*cfc0*/  @P0 BRA `(.L_x_257) ;  /* 0x000005c000000947 */ /* 0x000fea0003800000 */
[----:B------:R-:W2:Y:S04]  /*cfd0*/  LDL R69, [R1+0x7c] ;  /* 0x00007c0001457983 */ /* 0x000ea80000100800 */
[----:B------:R-:W4:Y:S02]  /*cfe0*/  S2R R0, SR_TID.X ;  /* 0x0000000000007919 */ /* 0x000f240000002100 */
[----:B----4-:R-:W-:-:S04]  /*cff0*/  LEA.HI R2, R0, R0, RZ, 0x1 ;  /* 0x0000000000027211 */ /* 0x010fc800078f08ff */
[----:B------:R-:W-:-:S04]  /*d000*/  LOP3.LUT R2, R2, 0xfffffffe, RZ, 0xc0, !PT ;  /* 0xfffffffe02027812 */ /* 0x000fc800078ec0ff */
[----:B------:R-:W-:Y:S02]  /*d010*/  IADD3 R2, -R2, R0, RZ ;  /* 0x0000000002027210 */ /* 0x000fe40007ffe1ff */
[----:B------:R-:W-:-:S04]  /*d020*/  MOV R0, c[0x0][0x27c] ;  /* 0x00009f0000007a02 */ /* 0x000fc80000000f00 */
        /* <DEDUP_REMOVED lines=8> */
[----:B------:R-:W-:-:S04]  /*d0b0*/  IADD3 R0, R2, R0, R66 ;  /* 0x0000000002007210 */ /* 0x000fc80007ffe042 */
[----:B------:R-:W-:-:S05]  /*d0c0*/  SHF.L.U32 R28, R0, 0x1, RZ ;  /* 0x00000001001c7819 */ /* 0x000fca00000006ff */
[----:B------:R-:W4:Y:S01]  /*d0d0*/  LDS.128 R8, [R28+0x6080] ;  /* 0x006080001c087984 */ /* 0x000f220000000c00 */
[--C-:B------:R-:W-:Y:S02]  /*d0e0*/  HADD2.F32 R2, -RZ, R39.reuse.H0_H0 ;  /* 0x20000027ff027230 */ /* 0x100fe40000004100 */
[----:B------:R-:W-:Y:S02]  /*d0f0*/  HADD2.F32 R0, -RZ, R39.H1_H1 ;  /* 0x30000027ff007230 */ /* 0x000fe40000004100 */
[----:B------:R-:W-:Y:S02]  /*d100*/  HADD2.F32 R13, -RZ, R43.H1_H1 ;  /* 0x3000002bff0d7230 */ /* 0x000fe40000004100 */
[--C-:B----4-:R-:W-:Y:S02]  /*d110*/  HADD2.F32 R15, -RZ, R11.reuse.H0_H0 ;  /* 0x2000000bff0f7230 */ /* 0x110fe40000004100 */
[----:B------:R-:W-:Y:S02]  /*d120*/  HADD2.F32 R14, -RZ, R11.H1_H1 ;  /* 0x3000000bff0e7230 */ /* 0x000fe40000004100 */
[----:B------:R-:W-:-:S02]  /*d130*/  HADD2.F32 R3, -RZ, R8.H1_H1 ;  /* 0x30000008ff037230 */ /* 0x000fc40000004100 */
[----:B------:R-:W-:Y:S02]  /*d140*/  HADD2.F32 R11, -RZ, R44.H1_H1 ;  /* 0x3000002cff0b7230 */ /* 0x000fe40000004100 */
[----:B------:R-:W-:Y:S01]  /*d150*/  HADD2.F32 R12, -RZ, R10.H1_H1 ;  /* 0x3000000aff0c7230 */ /* 0x000fe20000004100 */
[----:B------:R-:W-:Y:S01]  /*d160*/  FMUL.FTZ R33, R0, R3 ;  /* 0x0000000300217220 */ /* 0x000fe20000410000 */
[----:B--2---:R-:W2:Y:S02]  /*d170*/  LDS.128 R4, [R69] ;  /* 0x0000000045047984 */ /* 0x004ea40000000c00 */
[--C-:B--2---:R-:W-:Y:S02]  /*d180*/  HADD2.F32 R17, -RZ, R4.reuse.H0_H0 ;  /* 0x20000004ff117230 */ /* 0x104fe40000004100 */
[----:B------:R-:W-:Y:S02]  /*d190*/  HADD2.F32 R16, -RZ, R4.H1_H1 ;  /* 0x30000004ff107230 */ /* 0x000fe40000004100 */
[----:B------:R-:W-:-:S02]  /*d1a0*/  HADD2.F32 R4, -RZ, R8.H0_H0 ;  /* 0x20000008ff047230 */ /* 0x000fc40000004100 */
[--C-:B------:R-:W-:Y:S02]  /*d1b0*/  HADD2.F32 R23, -RZ, R7.reuse.H0_H0 ;  /* 0x20000007ff177230 */ /* 0x100fe40000004100 */
[----:B------:R-:W-:Y:S01]  /*d1c0*/  HADD2.F32 R22, -RZ, R7.H1_H1 ;  /* 0x30000007ff167230 */ /* 0x000fe20000004100 */
[C---:B------:R-:W-:Y:S01]  /*d1d0*/  FMUL.FTZ R7, R2.reuse, R17 ;  /* 0x0000001102077220 */ /* 0x040fe20000410000 */
        /* <DEDUP_REMOVED lines=8> */
[----:B------:R-:W-:-:S02]  /*d260*/  HADD2.F32 R20, -RZ, R6.H1_H1 ;  /* 0x30000006ff147230 */ /* 0x000fc40000004100 */
[----:B------:R-:W-:Y:S01]  /*d270*/  HADD2.F32 R8, -RZ, R10.H0_H0 ;  /* 0x2000000aff087230 */ /* 0x000fe20000004100 */
[C---:B------:R-:W-:Y:S01]  /*d280*/  FMUL.FTZ R4, R5.reuse, R19 ;  /* 0x0000001305047220 */ /* 0x040fe20000410000 */
[----:B------:R-:W-:Y:S02]  /*d290*/  HADD2.F32 R6, -RZ, R9.H0_H0 ;  /* 0x20000009ff067230 */ /* 0x000fe40000004100 */
[----:B------:R-:W-:Y:S02]  /*d2a0*/  HADD2.F32 R10, -RZ, R45.H1_H1 ;  /* 0x3000002dff0a7230 */ /* 0x000fe40000004100 */
[----:B------:R-:W-:Y:S02]  /*d2b0*/  HADD2.F32 R2, -RZ, R40.H1_H1 ;  /* 0x30000028ff027230 */ /* 0x000fe40000004100 */
[----:B------:R-:W-:Y:S01]  /*d2c0*/  HADD2.F32 R0, -RZ, R41.H0_H0 ;  /* 0x20000029ff007230 */ /* 0x000fe20000004100 */
[-C--:B------:R-:W-:Y:S01]  /*d2d0*/  FMUL.FTZ R31, R5, R6.reuse ;  /* 0x00000006051f7220 */ /* 0x080fe20000410000 */
[----:B------:R-:W-:Y:S01]  /*d2e0*/  HADD2.F32 R9, -RZ, R9.H1_H1 ;  /* 0x30000009ff097230 */ /* 0x000fe20000004100 */
[----:B------:R-:W-:Y:S01]  /*d2f0*/  FFMA.FTZ R35, R10, R6, R4 ;  /* 0x000000060a237223 */ /* 0x000fe20000010004 */
[----:B------:R-:W-:Y:S01]  /*d300*/  HADD2.F32 R7, -RZ, R46.H1_H1 ;  /* 0x3000002eff077230 */ /* 0x000fe20000004100 */
[----:B------:R-:W-:Y:S01]  /*d310*/  FMUL.FTZ R5, R2, R18 ;  /* 0x0000001202057220 */ /* 0x000fe20000410000 */
[----:B------:R-:W-:Y:S01]  /*d320*/  HADD2.F32 R6, -RZ, R47.H1_H1 ;  /* 0x3000002fff067230 */ /* 0x000fe20000004100 */
[----:B------:R-:W-:Y:S01]  /*d330*/  FMUL.FTZ R4, R0, R21 ;  /* 0x0000001500047220 */ /* 0x000fe20000410000 */
[----:B------:R-:W-:Y:S01]  /*d340*/  HADD2.F32 R3, -RZ, R41.H1_H1 ;  /* 0x30000029ff037230 */ /* 0x000fe20000004100 */
[----:B------:R-:W-:Y:S01]  /*d350*/  FFMA.FTZ R32, R7, R9, R5 ;  /* 0x0000000907207223 */ /* 0x000fe20000010005 */
[----:B------:R-:W-:Y:S01]  /*d360*/  HADD2.F32 R5, -RZ, R48.H0_H0 ;  /* 0x20000030ff057230 */ /* 0x000fe20000004100 */
[----:B------:R-:W-:-:S02]  /*d370*/  FFMA.FTZ R30, R6, R8, R4 ;  /* 0x00000008061e7223 */ /* 0x000fc40000010004 */
[----:B------:R-:W-:Y:S01]  /*d380*/  FMUL.FTZ R29, R2, R9 ;  /* 0x00000009021d7220 */ /* 0x000fe20000410000 */
[--C-:B------:R-:W-:Y:S01]  /*d390*/  HADD2.F32 R2, -RZ, R42.reuse.H1_H1 ;  /* 0x3000002aff027230 */ /* 0x100fe20000004100 */
[----:B------:R-:W-:Y:S02]  /*d3a0*/  FMUL.FTZ R4, R3, R20 ;  /* 0x0000001403047220 */ /* 0x000fe40000410000 */
[----:B------:R-:W-:Y:S01]  /*d3b0*/  FMUL.FTZ R26, R0, R8 ;  /* 0x00000008001a7220 */ /* 0x000fe20000410000 */
[----:B------:R-:W-:Y:S01]  /*d3c0*/  HADD2.F32 R0, -RZ, R42.H0_H0 ;  /* 0x2000002aff007230 */ /* 0x000fe20000004100 */
[-C--:B------:R-:W-:Y:S01]  /*d3d0*/  FFMA.FTZ R27, R5, R12.reuse, R4 ;  /* 0x0000000c051b7223 */ /* 0x080fe20000010004 */
[----:B------:R-:W-:Y:S01]  /*d3e0*/  HADD2.F32 R4, -RZ, R50.H0_H0 ;  /* 0x20000032ff047230 */ /* 0x000fe20000004100 */
[----:B------:R-:W-:Y:S01]  /*d3f0*/  FMUL.FTZ R25, R3, R12 ;  /* 0x0000000c03197220 */ /* 0x000fe20000410000 */
[----:B------:R-:W-:Y:S01]  /*d400*/  HADD2.F32 R3, -RZ, R45.H0_H0 ;  /* 0x2000002dff037230 */ /* 0x000fe20000004100 */
[----:B------:R-:W-:-:S02]  /*d410*/  FMUL.FTZ R9, R2, R23 ;  /* 0x0000001702097220 */ /* 0x000fc40000410000 */
[----:B------:R-:W-:Y:S02]  /*d420*/  FMUL.FTZ R8, R0, R22 ;  /* 0x0000001600087220 */ /* 0x000fe40000410000 */
[-C--:B------:R-:W-:Y:S02]  /*d430*/  FMUL.FTZ R24, R2, R15.reuse ;  /* 0x0000000f02187220 */ /* 0x080fe40000410000 */
[-C--:B------:R-:W-:Y:S02]  /*d440*/  FMUL.FTZ R12, R0, R14.reuse ;  /* 0x0000000e000c7220 */ /* 0x080fe40000410000 */
[----:B------:R-:W-:Y:S02]  /*d450*/  FFMA.FTZ R15, R4, R15, R9 ;  /* 0x0000000f040f7223 */ /* 0x000fe40000010009 */
[----:B------:R-:W-:Y:S02]  /*d460*/  FFMA.FTZ R14, R3, R14, R8 ;  /* 0x0000000e030e7223 */ /* 0x000fe40000010008 */
[----:B------:R-:W-:-:S02]  /*d470*/  FFMA.FTZ R10, R10, R19, -R31 ;  /* 0x000000130a0a7223 */ /* 0x000fc4000001081f */
[----:B------:R-:W-:Y:S02]  /*d480*/  FFMA.FTZ R9, R7, R18, -R29 ;  /* 0x0000001207097223 */ /* 0x000fe4000001081d */
[----:B------:R-:W-:Y:S02]  /*d490*/  FFMA.FTZ R13, R13, R17, -R34 ;  /* 0x000000110d0d7223 */ /* 0x000fe40000010822 */
[----:B------:R-:W-:Y:S02]  /*d4a0*/  FFMA.FTZ R8, R11, R16, -R33 ;  /* 0x000000100b087223 */ /* 0x000fe40000010821 */
[----:B------:R-:W-:Y:S02]  /*d4b0*/  FFMA.FTZ R7, R6, R21, -R26 ;  /* 0x0000001506077223 */ /* 0x000fe4000001081a */
[----:B------:R-:W-:Y:S02]  /*d4c0*/  FFMA.FTZ R2, R5, R20, -R25 ;  /* 0x0000001405027223 */ /* 0x000fe40000010819 */
[----:B------:R-:W-:-:S02]  /*d4d0*/  FFMA.FTZ R0, R4, R23, -R24 ;  /* 0x0000001704007223 */ /* 0x000fc40000010818 */
[----:B------:R-:W-:Y:S01]  /*d4e0*/  FFMA.FTZ R3, R3, R22, -R12 ;  /* 0x0000001603037223 */ /* 0x000fe2000001080c */
[----:B------:R-:W-:Y:S02]  /*d4f0*/  F2FP.PACK_AB R9, R9, R10 ;  /* 0x0000000a0909723e */ /* 0x000fe400000000ff */
[----:B------:R-:W-:Y:S02]  /*d500*/  F2FP.PACK_AB R8, R8, R13 ;  /* 0x0000000d0808723e */ /* 0x000fe400000000ff */
[----:B------:R-:W-:Y:S02]  /*d510*/  F2FP.PACK_AB R10, R2, R7 ;  /* 0x00000007020a723e */ /* 0x000fe400000000ff */
[----:B------:R-:W-:Y:S02]  /*d520*/  F2FP.PACK_AB R11, R3, R0 ;  /* 0x00000000030b723e */ /* 0x000fe400000000ff */
[----:B------:R-:W-:Y:S02]  /*d530*/  F2FP.PACK_AB R4, R36, R37 ;  /* 0x000000252404723e */ /* 0x000fe400000000ff */
[----:B------:R-:W-:-:S02]  /*d540*/  F2FP.PACK_AB R5, R32, R35 ;  /* 0x000000232005723e */ /* 0x000fc400000000ff */
[----:B------:R-:W-:Y:S02]  /*d550*/  F2FP.PACK_AB R6, R27, R30 ;  /* 0x0000001e1b06723e */ /* 0x000fe400000000ff */
[----:B------:R-:W-:Y:S01]  /*d560*/  F2FP.PACK_AB R7, R14, R15 ;  /* 0x0000000f0e07723e */ /* 0x000fe200000000ff */
[----:B------:R2:W-:Y:S04]  /*d570*/  STS.128 [R69], R8 ;  /* 0x0000000845007388 */ /* 0x0005e80000000c00 */
[----:B------:R2:W-:Y:S02]  /*d580*/  STS.128 [R28+0x6080], R4 ;  /* 0x006080041c007388 */ /* 0x0005e40000000c00 */
.L_x_257:
[----:B------:R-:W-:Y:S05]  /*d590*/  BSYNC B0 ;  /* 0x0000000000007941 */ /* 0x000fea0003800000 */
.L_x_256:
[----:B------:R-:W-:Y:S01]  /*d5a0*/  IADD3 R0, R100, 0x10, RZ ;  /* 0x0000001064007810 */ /* 0x000fe20007ffe0ff */
[----:B------:R-:W-:Y:S03]  /*d5b0*/  BSSY B0, `(.L_x_258) ;  /* 0x000005c000007945 */ /* 0x000fe60003800000 */
[----:B------:R-:W-:-:S13]  /*d5c0*/  ISETP.GE.AND P0, PT, R0, c[0x0][0x27c], PT ;  /* 0x00009f0000007a0c */ /* 0x000fda0003f06270 */
[----:B------:R-:W-:Y:S05]  /*d5d0*/  @P0 BRA `(.L_x_259) ;  /* 0x0000059000000947 */ /* 0x000fea0003800000 */
[----:B------:R-:W4:Y:S04]  /*d5e0*/  LDL R2, [R1+0x64] ;  /* 0x0000640001027983 */ /* 0x000f280000100800 */
[----:B--2---:R-:W2:Y:S01]  /*d5f0*/  LDL R38, [R1+0x74] ;  /* 0x0000740001267983 */ /* 0x004ea20000100800 */
[----:B------:R-:W-:Y:S01]  /*d600*/  MOV R0, c[0x0][0x27c] ;  /* 0x00009f0000007a02 */ /* 0x000fe20000000f00 */
[----:B------:R-:W-:-:S03]  /*d610*/  HADD2.F32 R13, -RZ, R51.H0_H0 ;  /* 0x20000033ff0d7230 */ /* 0x000fc60000004100 */
[----:B----4-:R-:W-:-:S04]  /*d620*/  LEA.HI R0, R0, R2, RZ, 0x1d ;  /* 0x0000000200007211 */ /* 0x010fc800078fe8ff */
        /* <DEDUP_REMOVED lines=12> */
[----:B------:R-:W4:Y:S01]  /*d6f0*/  LDS.128 R8, [R28+0x6080] ;  /* 0x006080001c087984 */ /* 0x000f220000000c00 */
        /* <DEDUP_REMOVED lines=10> */
[--C-:B----4-:R-:W-:Y:S02]  /*d7a0*/  HADD2.F32 R4, -RZ, R8.reuse.H0_H0 ;  /* 0x20000008ff047230 */ /* 0x110fe40000004100 */
[--C-:B------:R-:W-:Y:S02]  /*d7b0*/  HADD2.F32 R15, -RZ, R11.reuse.H0_H0 ;  /* 0x2000000bff0f7230 */ /* 0x100fe40000004100 */
[----:B------:R-:W-:Y:S01]  /*d7c0*/  HADD2.F32 R14, -RZ, R11.H1_H1 ;  /* 0x3000000bff0e7230 */ /* 0x000fe20000004100 */
[----:B------:R-:W-:Y:S01]  /*d7d0*/  FMUL.FTZ R34, R2, R4 ;  /* 0x0000000402227220 */ /* 0x000fe20000410000 */
[----:B------:R-:W-:Y:S01]  /*d7e0*/  HADD2.F32 R3, -RZ, R8.H1_H1 ;  /* 0x30000008ff037230 */ /* 0x000fe20000004100 */
[C---:B------:R-:W-:Y:S01]  /*d7f0*/  FMUL.FTZ R2, R0.reuse, R16 ;  /* 0x0000001000027220 */ /* 0x040fe20000410000 */
[----:B------:R-:W-:Y:S01]  /*d800*/  HADD2.F32 R11, -RZ, R51.H1_H1 ;  /* 0x30000033ff0b7230 */ /* 0x000fe20000004100 */
[----:B------:R-:W-:Y:S01]  /*d810*/  FFMA.FTZ R37, R13, R4, R7 ;  /* 0x000000040d257223 */ /* 0x000fe20000010007 */
[--C-:B------:R-:W-:Y:S01]  /*d820*/  HADD2.F32 R8, -RZ, R10.reuse.H0_H0 ;  /* 0x2000000aff087230 */ /* 0x100fe20000004100 */
[----:B------:R-:W-:Y:S01]  /*d830*/  FMUL.FTZ R4, R5, R19 ;  /* 0x0000001305047220 */ /* 0x000fe20000410000 */
[----:B------:R-:W-:Y:S01]  /*d840*/  HADD2.F32 R12, -RZ, R10.H1_H1 ;  /* 0x3000000aff0c7230 */ /* 0x000fe20000004100 */
[-C--:B------:R-:W-:Y:S01]  /*d850*/  FFMA.FTZ R36, R11, R3.reuse, R2 ;  /* 0x000000030b247223 */ /* 0x080fe20000010002 */
[----:B------:R-:W-:Y:S01]  /*d860*/  HADD2.F32 R6, -RZ, R9.H0_H0 ;  /* 0x20000009ff067230 */ /* 0x000fe20000004100 */
[----:B------:R-:W-:Y:S01]  /*d870*/  FMUL.FTZ R33, R0, R3 ;  /* 0x0000000300217220 */ /* 0x000fe20000410000 */
[----:B------:R-:W-:Y:S01]  /*d880*/  HADD2.F32 R10, -RZ, R52.H0_H0 ;  /* 0x20000034ff0a7230 */ /* 0x000fe20000004100 */
[----:B------:R-:W-:Y:S01]  /*d890*/  FFMA.FTZ R13, R13, R17, -R34 ;  /* 0x000000110d0d7223 */ /* 0x000fe20000010822 */
        /* <DEDUP_REMOVED lines=8> */
[----:B------:R-:W-:Y:S01]  /*d920*/  HADD2.F32 R6, -RZ, R53.H0_H0 ;  /* 0x20000035ff067230 */ /* 0x000fe20000004100 */
[-C--:B------:R-:W-:Y:S01]  /*d930*/  FMUL.FTZ R29, R2, R9.reuse ;  /* 0x00000009021d7220 */ /* 0x080fe20000410000 */
        /* <DEDUP_REMOVED lines=8> */
[-C--:B------:R-:W-:Y:S01]  /*d9c0*/  FFMA.FTZ R27, R5, R12.reuse, R4 ;  /* 0x0000000c051b7223 */ /* 0x080fe20000010004 */
[--C-:B------:R-:W-:Y:S01]  /*d9d0*/  HADD2.F32 R4, -RZ, R54.reuse.H1_H1 ;  /* 0x30000036ff047230 */ /* 0x100fe20000004100 */
[----:B------:R-:W-:Y:S01]  /*d9e0*/  FMUL.FTZ R25, R3, R12 ;  /* 0x0000000c03197220 */ /* 0x000fe20000410000 */
[----:B------:R-:W-:Y:S01]  /*d9f0*/  HADD2.F32 R3, -RZ, R54.H0_H0 ;  /* 0x20000036ff037230 */ /* 0x000fe20000004100 */
[----:B------:R-:W-:Y:S02]  /*da00*/  FMUL.FTZ R9, R2, R23 ;  /* 0x0000001702097220 */ /* 0x000fe40000410000 */
[----:B------:R-:W-:Y:S02]  /*da10*/  FMUL.FTZ R8, R0, R22 ;  /* 0x0000001600087220 */ /* 0x000fe40000410000 */
[----:B------:R-:W-:-:S02]  /*da20*/  FMUL.FTZ R24, R2, R15 ;  /* 0x0000000f02187220 */ /* 0x000fc40000410000 */
[-C--:B------:R-:W-:Y:S02]  /*da30*/  FMUL.FTZ R12, R0, R14.reuse ;  /* 0x0000000e000c7220 */ /* 0x080fe40000410000 */
        /* <DEDUP_REMOVED lines=19> */
.L_x_259:
[----:B------:R-:W-:Y:S05]  /*db70*/  BSYNC B0 ;  /* 0x0000000000007941 */ /* 0x000fea0003800000 */
.L_x_258:
[----:B------:R-:W-:-:S04]  /*db80*/  IADD3 R0, R100, 0x20, RZ ;  /* 0x0000002064007810 */ /* 0x000fc80007ffe0ff */
        /* <DEDUP_REMOVED lines=46> */
[----:B------:R-:W-:Y:S01]  /*de70*/  HADD2.F32 R2, -RZ, R56.H1_H1 ;  /* 0x30000038ff027230 */ /* 0x000fe20000004100 */
[-C--:B------:R-:W-:Y:S01]  /*de80*/  FMUL.FTZ R31, R5, R6.reuse ;  /* 0x00000006051f7220 */ /* 0x080fe20000410000 */
[----:B------:R-:W-:Y:S01]  /*de90*/  HADD2.F32 R0, -RZ, R57.H0_H0 ;  /* 0x20000039ff007230 */ /* 0x000fe20000004100 */
[----:B------:R-:W-:Y:S01]  /*dea0*/  FFMA.FTZ R35, R10, R6, R4 ;  /* 0x000000060a237223 */ /* 0x000fe20000010004 */
[----:B------:R-:W-:Y:S01]  /*deb0*/  HADD2.F32 R9, -RZ, R9.H1_H1 ;  /* 0x30000009ff097230 */ /* 0x000fe20000004100 */
[----:B------:R-:W-:Y:S01]  /*dec0*/  FMUL.FTZ R5, R2, R18 ;  /* 0x0000001202057220 */ /* 0x000fe20000410000 */
[----:B------:R-:W-:Y:S01]  /*ded0*/  HADD2.F32 R7, -RZ, R60.H1_H1 ;  /* 0x3000003cff077230 */ /* 0x000fe20000004100 */
[----:B------:R-:W-:Y:S01]  /*dee0*/  FMUL.FTZ R4, R0, R21 ;  /* 0x0000001500047220 */ /* 0x000fe20000410000 */
[----:B------:R-:W-:Y:S01]  /*def0*/  HADD2.F32 R6, -RZ, R61.H0_H0 ;  /* 0x2000003dff067230 */ /* 0x000fe20000004100 */
[-C--:B------:R-:W-:Y:S01]  /*df00*/  FMUL.FTZ R29, R2, R9.reuse ;  /* 0x00000009021d7220 */ /* 0x080fe20000410000 */
        /* <DEDUP_REMOVED lines=35> */
.L_x_237:
[----:B------:R-:W-:Y:S05]  /*e140*/  BSYNC B2 ;  /* 0x0000000000027941 */ /* 0x000fea0003800000 */
.L_x_221:
[----:B-1----:R-:W-:Y:S01]  /*e150*/  IMAD R0, R64, c[0x0][0x208], RZ ;  /* 0x0000820040007a24 */ /* 0x002fe200078e02ff */
[----:B------:R-:W4:Y:S01]  /*e160*/  LDL R233, [R1+0x8] ;  /* 0x0000080001e97983 */ /* 0x000f220000100800 */
[----:B------:R-:W-:Y:S01]  /*e170*/  IMAD.WIDE.U32 R2, R137, c[0x0][0x208], RZ ;  /* 0x0000820089027a25 */ /* 0x000fe200078e00ff */
[----:B--2---:R-:W-:Y:S01]  /*e180*/  MOV R4, R248 ;  /* 0x000000f800047202 */ /* 0x004fe20000000f00 */
[----:B------:R-:W-:-:S04]  /*e190*/  DEPBAR.LE SB0, 0x0 ;  /* 0x000080000000791a */ /* 0x000fc80000000000 */
[----:B------:R-:W-:Y:S01]  /*e1a0*/  IMAD R0, R137, c[0x0][0x20c], R0 ;  /* 0x0000830089007a24 */ /* 0x000fe200078e0200 */
[----:B------:R-:W-:Y:S01]  /*e1b0*/  MOV R5, R247 ;  /* 0x000000f700057202 */ /* 0x000fe20000000f00 */
[----:B------:R-:W1:Y:S04]  /*e1c0*/  S2R R232, SR_TID.X ;  /* 0x0000000000e87919 */ /* 0x000e680000002100 */
[----:B------:R-:W-:Y:S01]  /*e1d0*/  BAR.SYNC.DEFER_BLOCKING 0x0 ;  /* 0x0000000000007b1d */ /* 0x000fe20000010000 */
[----:B------:R-:W-:Y:S01]  /*e1e0*/  IADD3 R0, R3, R0, RZ ;  /* 0x0000000003007210 */ /* 0x000fe20007ffe0ff */
[----:B------:R-:W-:Y:S01]  /*e1f0*/  IMAD.WIDE.U32 R4, R2, 0x30, R4 ;  /* 0x0000003002047825 */ /* 0x000fe200078e0004 */
[----:B------:R-:W-:Y:S02]  /*e200*/  LOP3.LUT P2, RZ, R63, 0x1, RZ, 0xc0, !PT ;  /* 0x000000013fff7812 */ /* 0x000fe4000784c0ff */
[----:B------:R-:W-:Y:S01]  /*e210*/  SHF.L.U32 R199, R241, 0x1, RZ ;  /* 0x00000001f1c77819 */ /* 0x000fe200000006ff */
[----:B------:R-:W-:Y:S01]  /*e220*/  IMAD R3, R0, 0x30, RZ ;  /* 0x0000003000037824 */ /* 0x000fe200078e02ff */
[----:B------:R-:W-:Y:S01]  /*e230*/  LEA R2, P0, R4, c[0x0][0x1f8], 0x1 ;  /* 0x00007e0004027a11 */ /* 0x000fe200078008ff */
[----:B------:R-:W-:Y:S01]  /*e240*/  BSSY B0, `(.L_x_260) ;  /* 0x0000108000007945 */ /* 0x000fe20003800000 */
[----:B------:R-:W-:-:S02]  /*e250*/  IADD3 R0, R65, R163, -R243 ;  /* 0x000000a341007210 */ /* 0x000fc40007ffe8f3 */
[----:B------:R-:W-:Y:S02]  /*e260*/  IADD3 R3, R5, R3, RZ ;  /* 0x0000000305037210 */ /* 0x000fe40007ffe0ff */
[----:B------:R-:W-:Y:S02]  /*e270*/  LOP3.LUT P3, RZ, R63, 0x2, RZ, 0xc0, !PT ;  /* 0x000000023fff7812 */ /* 0x000fe4000786c0ff */
[----:B------:R-:W-:Y:S02]  /*e280*/  LEA.HI.X R3, R4, c[0x0][0x1fc], R3, 0x1, P0 ;  /* 0x00007f0004037a11 */ /* 0x000fe400000f0c03 */
[----:B------:R-:W-:Y:S02]  /*e290*/  ISETP.LT.OR P0, PT, R0, 0x1, !P2 ;  /* 0x000000010000780c */ /* 0x000fe40005701670 */
[----:B-1----:R-:W-:Y:S01]  /*e2a0*/  ISETP.GT.AND P4, PT, R232, 0x3f, PT ;  /* 0x0000003fe800780c */ /* 0x002fe20003f84270 */
[----:B------:R-:W-:Y:S04]  /*e2b0*/  LDSM.16.M88.4 R8, [R188] ;  /* 0x00000000bc08783b */ /* 0x000fe80000000200 */
[----:B------:R-:W-:Y:S04]  /*e2c0*/  LDSM.16.M88.4 R4, [R188+0x1000] ;  /* 0x00100000bc04783b */ /* 0x000fe80000000200 */
[----:B------:R-:W1:Y:S04]  /*e2d0*/  LDSM.16.M88.4 R16, [R157] ;  /* 0x000000009d10783b */ /* 0x000e680000000200 */
[----:B------:R-:W-:-:S02]  /*e2e0*/  @!P4 MOV R13, c[0x0][0x208] ;  /* 0x00008200000dca02 */ /* 0x000fc40000000f00 */
[----:B------:R-:W-:Y:S01]  /*e2f0*/  @!P4 MOV R14, c[0x0][0x20c] ;  /* 0x00008300000eca02 */ /* 0x000fe20000000f00 */
[----:B------:R-:W2:Y:S01]  /*e300*/  LDSM.16.M88.4 R20, [R157+0x400] ;  /* 0x000400009d14783b */ /* 0x000ea20000000200 */
[----:B------:R-:W-:-:S03]  /*e310*/  @!P4 ISETP.LT.OR P2, PT, R0, 0x21, !P2 ;  /* 0x000000210000c80c */ /* 0x000fc60005741670 */
[----:B------:R-:W3:Y:S04]  /*e320*/  LDSM.16.M88.4 R44, [R157+0x800] ;  /* 0x000800009d2c783b */ /* 0x000ee80000000200 */
[----:B------:R-:W-:Y:S04]  /*e330*/  LDSM.16.M88.4 R40, [R189] ;  /* 0x00000000bd28783b */ /* 0x000fe80000000200 */
[----:B------:R-:W-:Y:S04]  /*e340*/  LDSM.16.M88.4 R32, [R189+0x1000] ;  /* 0x00100000bd20783b */ /* 0x000fe80000000200 */
[----:B------:R-:W3:Y:S04]  /*e350*/  LDSM.16.M88.4 R48, [R190] ;  /* 0x00000000be30783b */ /* 0x000ee80000000200 */
[----:B------:R-:W-:Y:S04]  /*e360*/  LDSM.16.M88.4 R76, [R198] ;  /* 0x00000000c64c783b */ /* 0x000fe80000000200 */
[----:B------:R-:W-:Y:S04]  /*e370*/  LDSM.16.M88.4 R88, [R197] ;  /* 0x00000000c558783b */ /* 0x000fe80000000200 */
[----:B------:R-:W-:Y:S01]  /*e380*/  @!PT LDS RZ, [RZ] ;  /* 0x00000000fffff984 */ /* 0x000fe20000000800 */
[----:B------:R-:W-:Y:S01]  /*e390*/  @!PT LDS RZ, [RZ] ;  /* 0x00000000fffff984 */ /* 0x000fe20000000800 */
[----:B------:R-:W-:Y:S01]  /*e3a0*/  @!PT LDS RZ, [RZ] ;  /* 0x00000000fffff984 */ /* 0x000fe20000000800 */
[----:B------:R3:W-:Y:S01]  /*e3b0*/  LDGSTS.E.BYPASS.LTC128B.128 [R199+0x1880], [R2.64], !P0 ;  /* 0x0188000002c77fae */ /* 0x0007e2000c101d46 */
[----:B------:R-:W-:Y:S01]  /*e3c0*/  ISETP.LT.OR P0, PT, R0, 0x1, !P3 ;  /* 0x000000010000780c */ /* 0x000fe20005f01670 */
[-C--:B-1----:R-:W-:Y:S11]  /*e3d0*/  HMMA.16816.F32 R24, R8, R16.reuse, RZ ;  /* 0x000000100818723c */ /* 0x082ff600000018ff */
[----:B------:R-:W-:Y:S01]  /*e3e0*/  @!UPT UIADD3 URZ, URZ, URZ, URZ ;  /* 0x0000003f3f3ff290 */ /* 0x000fe2000fffe03f */
[----:B------:R1:W-:Y:S01]  /*e3f0*/  LDGSTS.E.BYPASS.LTC128B.128 [R199+0x2480], [R2.64+0x40], !P0 ;  /* 0x0248004002c77fae */ /* 0x0003e2000c101d46 */
[C---:B------:R-:W-:Y:S01]  /*e400*/  @!P4 LEA R12, P0, R13.reuse, R2, 0x6 ;  /* 0x000000020d0cc211 */ /* 0x040fe200078030ff */
[----:B------:R-:W-:Y:S03]  /*e410*/  HMMA.16816.F32 R52, R4, R16, RZ ;  /* 0x000000100434723c */ /* 0x000fe600000018ff */
[----:B------:R-:W-:Y:S02]  /*e420*/  @!P4 LEA.HI.X R13, R13, R3, R14, 0x6, P0 ;  /* 0x000000030d0dc211 */ /* 0x000fe400000f340e */
[----:B------:R-:W-:-:S03]  /*e430*/  LOP3.LUT P0, RZ, R63, 0x4, RZ, 0xc0, !PT ;  /* 0x000000043fff7812 */ /* 0x000fc6000780c0ff */
[----:B--2---:R-:W-:Y:S01]  /*e440*/  HMMA.16816.F32 R80, R4, R20, RZ ;  /* 0x000000140450723c */ /* 0x004fe200000018ff */
[C---:B------:R-:W-:Y:S02]  /*e450*/  ISETP.LT.OR P1, PT, R0.reuse, 0x1, !P0 ;  /* 0x000000010000780c */ /* 0x040fe40004721670 */
[----:B------:R-:W-:-:S05]  /*e460*/  @!P4 ISETP.LT.OR P0, PT, R0, 0x21, !P0 ;  /* 0x000000210000c80c */ /* 0x000fca0004701670 */
[C---:B-----5:R-:W-:Y:S06]  /*e470*/  HMMA.16816.F32 R68, R4.reuse, R22, RZ ;  /* 0x000000160444723c */ /* 0x060fec00000018ff */
[----:B------:R1:W-:Y:S01]  /*e480*/  LDGSTS.E.BYPASS.LTC128B.128 [R199+0x3080], [R2.64+0x80], !P1 ;  /* 0x0308008002c77fae */ /* 0x0003e2000c901d46 */
[----:B------:R-:W-:Y:S01]  /*e490*/  @!P4 ISETP.LT.OR P1, PT, R0, 0x21, !P3 ;  /* 0x000000210000c80c */ /* 0x000fe20005f21670 */
[C---:B---3--:R-:W-:Y:S02]  /*e4a0*/  HMMA.16816.F32 R64, R4.reuse, R44, RZ ;  /* 0x0000002c0440723c */ /* 0x048fe400000018ff */
[----:B------:R2:W-:Y:S06]  /*e4b0*/  @!P4 LDGSTS.E.BYPASS.LTC128B.128 [R199+0x2080], [R12.64], !P2 ;  /* 0x020800000cc7cfae */ /* 0x0005ec000d101d46 */
[----:B------:R-:W-:Y:S04]  /*e4c0*/  HMMA.16816.F32 R84, R4, R46, RZ ;  /* 0x0000002e0454723c */ /* 0x000fe800000018ff */
[----:B------:R2:W-:Y:S04]  /*e4d0*/  @!P4 LDGSTS.E.BYPASS.LTC128B.128 [R199+0x2c80], [R12.64+0x40], !P1 ;  /* 0x02c800400cc7cfae */ /* 0x0005e8000c901d46 */
[----:B------:R2:W-:Y:S01]  /*e4e0*/  @!P4 LDGSTS.E.BYPASS.LTC128B.128 [R199+0x3880], [R12.64+0x80], !P0 ;  /* 0x038800800cc7cfae */ /* 0x0005e2000c101d46 */
[C---:B------:R-:W-:Y:S03]  /*e4f0*/  HMMA.16816.F32 R72, R8.reuse, R18, RZ ;  /* 0x000000120848723c */ /* 0x040fe600000018ff */
[----:B------:R-:W-:Y:S04]  /*e500*/  LDSM.16.M88.4 R60, [R157+0xc00] ;  /* 0x000c00009d3c783b */ /* 0x000fe80000000200 */
[----:B------:R-:W3:Y:S01]  /*e510*/  LDSM.16.M88.4 R36, [R188+0x2000] ;  /* 0x00200000bc24783b */ /* 0x000ee20000000200 */
[C---:B------:R-:W-:Y:S03]  /*e520*/  HMMA.16816.F32 R96, R8.reuse, R20, RZ ;  /* 0x000000140860723c */ /* 0x040fe600000018ff */
[----:B------:R-:W1:Y:S04]  /*e530*/  LDSM.16.M88.4 R28, [R188+0x3000] ;  /* 0x00300000bc1c783b */ /* 0x000e680000000200 */
[----:B------:R-:W-:Y:S01]  /*e540*/  LDSM.16.M88.4 R56, [R196] ;  /* 0x00000000c438783b */ /* 0x000fe20000000200 */
[C---:B------:R-:W-:Y:S03]  /*e550*/  HMMA.16816.F32 R112, R8.reuse, R22, RZ ;  /* 0x000000160870723c */ /* 0x040fe600000018ff */
[----:B------:R-:W-:Y:S04]  /*e560*/  LDSM.16.M88.4 R20, [R189+0x3000] ;  /* 0x00300000bd14783b */ /* 0x000fe80000000200 */
[----:B------:R-:W0:Y:S01]  /*e570*/  LDGDEPBAR ;  /* 0x00000000000079af */ /* 0x000e220000000000 */
[----:B------:R-:W-:Y:S08]  /*e580*/  HMMA.16816.F32 R120, R8, R44, RZ ;  /* 0x0000002c0878723c */ /* 0x000ff000000018ff */
[----:B--2---:R-:W-:Y:S01]  /*e590*/  HMMA.16816.F32 R12, R4, R18, RZ ;  /* 0x00000012040c723c */ /* 0x004fe200000018ff */
[----:B------:R-:W-:Y:S07]  /*e5a0*/  LDSM.16.M88.4 R16, [R188+0x4000] ;  /* 0x00400000bc10783b */ /* 0x000fee0000000200 */
[----:B------:R-:W-:Y:S01]  /*e5b0*/  HMMA.16816.F32 R4, R40, R48, R24 ;  /* 0x000000302804723c */ /* 0x000fe20000001818 */
[----:B------:R-:W2:Y:S07]  /*e5c0*/  LDSM.16.M88.4 R24, [R189+0x2000] ;  /* 0x00200000bd18783b */ /* 0x000eae0000000200 */
[----:B------:R-:W-:Y:S01]  /*e5d0*/  HMMA.16816.F32 R116, R8, R46, RZ ;  /* 0x0000002e0874723c */ /* 0x000fe200000018ff */
[----:B------:R-:W-:Y:S07]  /*e5e0*/  LDSM.16.M88.4 R44, [R193] ;  /* 0x00000000c12c783b */ /* 0x000fee0000000200 */
[----:B------:R-:W-:Y:S01]  /*e5f0*/  HMMA.16816.F32 R8, R32, R48, R52 ;  /* 0x000000302008723c */ /* 0x000fe20000001834 */
[----:B------:R-:W2:Y:S07]  /*e600*/  LDSM.16.M88.4 R52, [R157+0x1800] ;  /* 0x001800009d34783b */ /* 0x000eae0000000200 */
[----:B---3--:R-:W-:Y:S08]  /*e610*/  HMMA.16816.F32 R4, R36, R60, R4 ;  /* 0x0000003c2404723c */ /* 0x008ff00000001804 */
[-C--:B------:R-:W-:Y:S01]  /*e620*/  HMMA.16816.F32 R92, R32, R50.reuse, R12 ;  /* 0x00000032205c723c */ /* 0x080fe2000000180c */
[----:B------:R-:W3:Y:S07]  /*e630*/  LDSM.16.M88.4 R12, [R188+0x5000] ;  /* 0x00500000bc0c783b */ /* 0x000eee0000000200 */
[----:B------:R-:W-:Y:S08]  /*e640*/  HMMA.16816.F32 R72, R40, R50, R72 ;  /* 0x000000322848723c */ /* 0x000ff00000001848 */
[----:B-1----:R-:W-:Y:S01]  /*e650*/  HMMA.16816.F32 R48, R28, R60, R8 ;  /* 0x0000003c1c30723c */ /* 0x002fe20000001808 */
[----:B------:R-:W1:Y:S07]  /*e660*/  LDSM.16.M88.4 R8, [R189+0x4000] ;  /* 0x00400000bd08783b */ /* 0x000e6e0000000200 */
[----:B------:R-:W-:Y:S08]  /*e670*/  HMMA.16816.F32 R128, R32, R88, R64 ;  /* 0x000000582080723c */ /* 0x000ff00000001840 */
[----:B--2---:R-:W-:Y:S01]  /*e680*/  HMMA.16816.F32 R64, R24, R56, R4 ;  /* 0x000000381840723c */ /* 0x004fe20000001804 */
[----:B------:R-:W-:Y:S07]  /*e690*/  LDSM.16.M88.4 R4, [R189+0x5000] ;  /* 0x00500000bd04783b */ /* 0x000fee0000000200 */
[C---:B------:R-:W-:Y:S08]  /*e6a0*/  HMMA.16816.F32 R108, R32.reuse, R76, R80 ;  /* 0x0000004c206c723c */ /* 0x040ff00000001850 */
[C---:B------:R-:W-:Y:S08]  /*e6b0*/  HMMA.16816.F32 R124, R32.reuse, R78, R68 ;  /* 0x0000004e207c723c */ /* 0x040ff00000001844 */
[----:B------:R-:W-:Y:S08]  /*e6c0*/  HMMA.16816.F32 R132, R32, R90, R84 ;  /* 0x0000005a2084723c */ /* 0x000ff00000001854 */
[----:B------:R-:W-:Y:S01]  /*e6d0*/  HMMA.16816.F32 R32, R20, R56, R48 ;  /* 0x000000381420723c */ /* 0x000fe20000001830 */
[----:B------:R-:W2:Y:S07]  /*e6e0*/  LDSM.16.M88.4 R48, [R157+0x1000] ;  /* 0x001000009d30783b */ /* 0x000eae0000000200 */
[----:B------:R-:W-:Y:S08]  /*e6f0*/  HMMA.16816.F32 R72, R36, R62, R72 ;  /* 0x0000003e2448723c */ /* 0x000ff00000001848 */
[C---:B------:R-:W-:Y:S08]  /*e700*/  HMMA.16816.F32 R84, R40.reuse, R76, R96 ;  /* 0x0000004c2854723c */ /* 0x040ff00000001860 */
[----:B------:R-:W-:Y:S01]  /*e710*/  HMMA.16816.F32 R96, R40, R78, R112 ;  /* 0x0000004e2860723c */ /* 0x000fe20000001870 */
[----:B----4-:R-:W-:-:S07]  /*e720*/  ISETP.GT.AND P0, PT, R137, R233, PT ;  /* 0x000000e98900720c */ /* 0x010fce0003f04270 */
[----:B------:R-:W-:Y:S01]  /*e730*/  HMMA.16816.F32 R76, R28, R62, R92 ;  /* 0x0000003e1c4c723c */ /* 0x000fe2000000185c */
[----:B------:R-:W4:Y:S07]  /*e740*/  LDSM.16.M88.4 R60, [R195] ;  /* 0x00000000c33c783b */ /* 0x000f2e0000000200 */
[-C--:B------:R-:W-:Y:S08]  /*e750*/  HMMA.16816.F32 R68, R16, R52.reuse, R64 ;  /* 0x000000341044723c */ /* 0x080ff00000001840 */
[----:B---3--:R-:W-:Y:S08]  /*e760*/  HMMA.16816.F32 R32, R12, R52, R32 ;  /* 0x000000340c20723c */ /* 0x008ff00000001820 */
[-C--:B------:R-:W-:Y:S08]  /*e770*/  HMMA.16816.F32 R64, R24, R58.reuse, R72 ;  /* 0x0000003a1840723c */ /* 0x080ff00000001848 */
[----:B------:R-:W-:Y:S08]  /*e780*/  HMMA.16816.F32 R72, R20, R58, R76 ;  /* 0x0000003a1448723c */ /* 0x000ff0000000184c */
[----:B-1----:R-:W-:Y:S08]  /*e790*/  HMMA.16816.F32 R80, R8, R44, R68 ;  /* 0x0000002c0850723c */ /* 0x002ff00000001844 */
[----:B--2---:R-:W-:Y:S08]  /*e7a0*/  HMMA.16816.F32 R68, R36, R48, R84 ;  /* 0x000000302444723c */ /* 0x004ff00000001854 */
[----:B------:R-:W-:Y:S01]  /*e7b0*/  HMMA.16816.F32 R76, R4, R44, R32 ;  /* 0x0000002c044c723c */ /* 0x000fe20000001820 */
[----:B------:R-:W1:Y:S07]  /*e7c0*/  LDSM.16.M88.4 R32, [R157+0x1c00] ;  /* 0x001c00009d20783b */ /* 0x000e6e0000000200 */
[----:B------:R-:W-:Y:S01]  /*e7d0*/  HMMA.16816.F32 R56, R16, R54, R64 ;  /* 0x000000361038723c */ /* 0x000fe20000001840 */
[----:B------:R-:W-:-:S04]  /*e7e0*/  FMUL.FTZ R0, R80, c[0x0][0x320] ;  /* 0x0000c80050007a20 */ /* 0x000fc80000410000 */
[----:B------:R2:W3:Y:S03]  /*e7f0*/  MUFU.TANH R112, R0 ;  /* 0x0000000000707308 */ /* 0x0004e60000002400 */
[C---:B------:R-:W-:Y:S08]  /*e800*/  HMMA.16816.F32 R92, R40.reuse, R88, R120 ;  /* 0x00000058285c723c */ /* 0x040ff00000001878 */
[----:B------:R-:W-:Y:S01]  /*e810*/  HMMA.16816.F32 R116, R40, R90, R116 ;  /* 0x0000005a2874723c */ /* 0x000fe20000001874 */
[----:B--2---:R-:W-:-:S07]  /*e820*/  FMUL.FTZ R0, R81, c[0x0][0x320] ;  /* 0x0000c80051007a20 */ /* 0x004fce0000410000 */
[----:B------:R-:W-:Y:S08]  /*e830*/  HMMA.16816.F32 R52, R12, R54, R72 ;  /* 0x000000360c34723c */ /* 0x000ff00000001848 */
[----:B------:R-:W-:Y:S01]  /*e840*/  HMMA.16816.F32 R40, R28, R48, R108 ;  /* 0x000000301c28723c */ /* 0x000fe2000000186c */
[----:B------:R2:W1:Y:S07]  /*e850*/  MUFU.TANH R111, R0 ;  /* 0x00000000006f7308 */ /* 0x00046e0000002400 */
[----:B----4-:R-:W-:Y:S08]  /*e860*/  HMMA.16816.F32 R64, R24, R60, R68 ;  /* 0x0000003c1840723c */ /* 0x010ff00000001844 */
[----:B------:R-:W-:Y:S01]  /*e870*/  HMMA.16816.F32 R72, R8, R46, R56 ;  /* 0x0000002e0848723c */ /* 0x000fe20000001838 */
[----:B--2---:R-:W-:Y:S01]  /*e880*/  FMUL.FTZ R0, R82, c[0x0][0x320] ;  /* 0x0000c80052007a20 */ /* 0x004fe20000410000 */
[----:B------:R-:W2:Y:S03]  /*e890*/  LDSM.16.M88.4 R56, [R192] ;  /* 0x00000000c038783b */ /* 0x000ea60000000200 */
[----:B------:R4:W2:Y:S03]  /*e8a0*/  MUFU.TANH R110, R0 ;  /* 0x00000000006e7308 */ /* 0x0008a60000002400 */
[----:B------:R-:W-:Y:S08]  /*e8b0*/  HMMA.16816.F32 R40, R20, R60, R40 ;  /* 0x0000003c1428723c */ /* 0x000ff00000001828 */
[----:B-1----:R-:W-:Y:S01]  /*e8c0*/  HMMA.16816.F32 R64, R16, R32, R64 ;  /* 0x000000201040723c */ /* 0x002fe20000001840 */
[----:B----4-:R-:W-:-:S07]  /*e8d0*/  FMUL.FTZ R0, R83, c[0x0][0x320] ;  /* 0x0000c80053007a20 */ /* 0x010fce0000410000 */
[----:B------:R-:W-:Y:S01]  /*e8e0*/  HMMA.16816.F32 R80, R4, R46, R52 ;  /* 0x0000002e0450723c */ /* 0x000fe20000001834 */
[----:B------:R1:W4:Y:S01]  /*e8f0*/  MUFU.TANH R109, R0 ;  /* 0x00000000006d7308 */ /* 0x0003220000002400 */
[----:B------:R-:W2:Y:S06]  /*e900*/  LDSM.16.M88.4 R52, [R157+0x1400] ;  /* 0x001400009d34783b */ /* 0x000eac0000000200 */
[-C--:B------:R-:W-:Y:S08]  /*e910*/  HMMA.16816.F32 R44, R36, R50.reuse, R96 ;  /* 0x00000032242c723c */ /* 0x080ff00000001860 */
[----:B------:R-:W-:Y:S01]  /*e920*/  HMMA.16816.F32 R68, R28, R50, R124 ;  /* 0x000000321c44723c */ /* 0x000fe2000000187c */
[----:B-1----:R-:W-:-:S04]  /*e930*/  FMUL.FTZ R0, R76, c[0x0][0x320] ;  /* 0x0000c8004c007a20 */ /* 0x002fc80000410000 */
[----:B------:R1:W1:Y:S03]  /*e940*/  MUFU.TANH R108, R0 ;  /* 0x00000000006c7308 */ /* 0x0002660000002400 */
[----:B------:R-:W-:Y:S08]  /*e950*/  HMMA.16816.F32 R40, R12, R32, R40 ;  /* 0x000000200c28723c */ /* 0x000ff00000001828 */
[----:B------:R-:W-:Y:S01]  /*e960*/  HMMA.16816.F32 R48, R24, R62, R44 ;  /* 0x0000003e1830723c */ /* 0x000fe2000000182c */
[----:B------:R-:W3:Y:S01]  /*e970*/  LDSM.16.M88.4 R44, [R194] ;  /* 0x00000000c22c783b */ /* 0x000ee20000000200 */
[----:B-1----:R-:W-:-:S04]  /*e980*/  FMUL.FTZ R0, R77, c[0x0][0x320] ;  /* 0x0000c8004d007a20 */ /* 0x002fc80000410000 */
[----:B------:R1:W1:Y:S10]  /*e990*/  MUFU.TANH R103, R0 ;  /* 0x0000000000677308 */ /* 0x0002740000002400 */
[----:B--2---:R-:W-:Y:S01]  /*e9a0*/  HMMA.16816.F32 R84, R4, R56, R40 ;  /* 0x000000380454723c */ /* 0x004fe20000001828 */
[----:B------:R-:W2:Y:S07]  /*e9b0*/  LDSM.16.M88.4 R40, [R157+0x2000] ;  /* 0x002000009d28783b */ /* 0x000eae0000000200 */
[----:B------:R-:W-:Y:S01]  /*e9c0*/  HMMA.16816.F32 R48, R16, R34, R48 ;  /* 0x000000221030723c */ /* 0x000fe20000001830 */
[----:B-1----:R-:W-:-:S04]  /*e9d0*/  FMUL.FTZ R0, R78, c[0x0][0x320] ;  /* 0x0000c8004e007a20 */ /* 0x002fc80000410000 */
[----:B------:R1:W1:Y:S02]  /*e9e0*/  MUFU.TANH R102, R0 ;  /* 0x0000000000667308 */ /* 0x0002640000002400 */
[----:B-1----:R-:W-:Y:S02]  /*e9f0*/  FMUL.FTZ R0, R79, c[0x0][0x320] ;  /* 0x0000c8004f007a20 */ /* 0x002fe40000410000 */
[----:B------:R-:W-:Y:S04]  /*ea00*/  HMMA.16816.F32 R76, R8, R56, R64 ;  /* 0x00000038084c723c */ /* 0x000fe80000001840 */
[----:B------:R1:W1:Y:S04]  /*ea10*/  MUFU.TANH R96, R0 ;  /* 0x0000000000607308 */ /* 0x0002680000002400 */
[----:B------:R-:W-:Y:S08]  /*ea20*/  HMMA.16816.F32 R64, R20, R62, R68 ;  /* 0x0000003e1440723c */ /* 0x000ff00000001844 */
[----:B------:R-:W-:Y:S01]  /*ea30*/  HMMA.16816.F32 R60, R36, R52, R92 ;  /* 0x00000034243c723c */ /* 0x000fe2000000185c */
[----:B-1----:R-:W-:-:S04]  /*ea40*/  FMUL.FTZ R0, R72, c[0x0][0x320] ;  /* 0x0000c80048007a20 */ /* 0x002fc80000410000 */
[----:B------:R1:W1:Y:S03]  /*ea50*/  MUFU.TANH R98, R0 ;  /* 0x0000000000627308 */ /* 0x0002660000002400 */
[----:B------:R-:W-:Y:S08]  /*ea60*/  HMMA.16816.F32 R36, R36, R54, R116 ;  /* 0x000000362424723c */ /* 0x000ff00000001874 */
[----:B------:R-:W-:Y:S01]  /*ea70*/  HMMA.16816.F32 R68, R12, R34, R64 ;  /* 0x000000220c44723c */ /* 0x000fe20000001840 */
[----:B------:R-:W2:Y:S01]  /*ea80*/  LDSM.16.M88.4 R32, [R191] ;  /* 0x00000000bf20783b */ /* 0x000ea20000000200 */
[----:B------:R-:W-:-:S04]  /*ea90*/  DEPBAR.LE SB0, 0x0 ;  /* 0x000080000000791a */ /* 0x000fc80000000000 */
[----:B-1----:R-:W-:Y:S02]  /*eaa0*/  FMUL.FTZ R0, R73, c[0x0][0x320] ;  /* 0x0000c80049007a20 */ /* 0x002fe40000410000 */
[C---:B---3--:R-:W-:Y:S02]  /*eab0*/  HMMA.16816.F32 R60, R24.reuse, R44, R60 ;  /* 0x0000002c183c723c */ /* 0x048fe4000000183c */
[----:B------:R1:W3:Y:S06]  /*eac0*/  MUFU.TANH R97, R0 ;  /* 0x0000000000617308 */ /* 0x0002ec0000002400 */
[----:B------:R-:W-:Y:S08]  /*ead0*/  HMMA.16816.F32 R24, R24, R46, R36 ;  /* 0x0000002e1818723c */ /* 0x000ff00000001824 */
[----:B------:R-:W-:Y:S01]  /*eae0*/  HMMA.16816.F32 R68, R4, R58, R68 ;  /* 0x0000003a0444723c */ /* 0x000fe20000001844 */
[----:B-1----:R-:W-:-:S04]  /*eaf0*/  FMUL.FTZ R0, R74, c[0x0][0x320] ;  /* 0x0000c8004a007a20 */ /* 0x002fc80000410000 */
[----:B------:R1:W1:Y:S02]  /*eb00*/  MUFU.TANH R90, R0 ;  /* 0x00000000005a7308 */ /* 0x0002640000002400 */
[----:B-1----:R-:W-:Y:S02]  /*eb10*/  FMUL.FTZ R0, R75, c[0x0][0x320] ;  /* 0x0000c8004b007a20 */ /* 0x002fe40000410000 */
[C---:B------:R-:W-:Y:S04]  /*eb20*/  HMMA.16816.F32 R72, R28.reuse, R52, R128 ;  /* 0x000000341c48723c */ /* 0x040fe80000001880 */
[----:B------:R1:W1:Y:S04]  /*eb30*/  MUFU.TANH R91, R0 ;  /* 0x00000000005b7308 */ /* 0x0002680000002400 */
[----:B------:R-:W-:Y:S01]  /*eb40*/  HMMA.16816.F32 R28, R28, R54, R132 ;  /* 0x000000361c1c723c */ /* 0x000fe20000001884 */
[----:B-1----:R-:W-:-:S04]  /*eb50*/  FMUL.FTZ R0, R80, c[0x0][0x320] ;  /* 0x0000c80050007a20 */ /* 0x002fc80000410000 */
[----:B------:R1:W1:Y:S11]  /*eb60*/  MUFU.TANH R89, R0 ;  /* 0x0000000000597308 */ /* 0x0002760000002400 */
[C---:B------:R-:W-:Y:S08]  /*eb70*/  HMMA.16816.F32 R64, R20.reuse, R44, R72 ;  /* 0x0000002c1440723c */ /* 0x040ff00000001848 */
[----:B------:R-:W-:Y:S01]  /*eb80*/  HMMA.16816.F32 R44, R20, R46, R28 ;  /* 0x0000002e142c723c */ /* 0x000fe2000000181c */
[----:B-1----:R-:W-:-:S04]  /*eb90*/  FMUL.FTZ R0, R81, c[0x0][0x320] ;  /* 0x0000c80051007a20 */ /* 0x002fc80000410000 */
[----:B------:R1:W1:Y:S11]  /*eba0*/  MUFU.TANH R88, R0 ;  /* 0x0000000000587308 */ /* 0x0002760000002400 */
[C---:B--2---:R-:W-:Y:S08]  /*ebb0*/  HMMA.16816.F32 R36, R12.reuse, R40, R64 ;  /* 0x000000280c24723c */ /* 0x044ff00000001840 */
[----:B------:R-:W-:Y:S01]  /*ebc0*/  HMMA.16816.F32 R12, R12, R42, R44 ;  /* 0x0000002a0c0c723c */ /* 0x000fe2000000182c */
[----:B-1----:R-:W-:-:S04]  /*ebd0*/  FMUL.FTZ R0, R82, c[0x0][0x320] ;  /* 0x0000c80052007a20 */ /* 0x002fc80000410000 */
[----:B------:R1:W2:Y:S11]  /*ebe0*/  MUFU.TANH R81, R0 ;  /* 0x0000000000517308 */ /* 0x0002b60000002400 */
[----:B------:R-:W-:Y:S01]  /*ebf0*/  HMMA.16816.F32 R20, R4, R32, R36 ;  /* 0x000000200414723c */ /* 0x000fe20000001824 */
[----:B-1----:R-:W-:-:S07]  /*ec00*/  FMUL.FTZ R0, R83, c[0x0][0x320] ;  /* 0x0000c80053007a20 */ /* 0x002fce0000410000 */
[----:B------:R-:W-:Y:S01]  /*ec10*/  HMMA.16816.F32 R4, R4, R34, R12 ;  /* 0x000000220404723c */ /* 0x000fe2000000180c */
[----:B------:R1:W1:Y:S02]  /*ec20*/  MUFU.TANH R82, R0 ;  /* 0x0000000000527308 */ /* 0x0002640000002400 */
[----:B-1----:R-:W-:-:S06]  /*ec30*/  FMUL.FTZ R0, R76, c[0x0][0x320] ;  /* 0x0000c8004c007a20 */ /* 0x002fcc0000410000 */
[----:B------:R1:W1:Y:S02]  /*ec40*/  MUFU.TANH R83, R0 ;  /* 0x0000000000537308 */ /* 0x0002640000002400 */
[----:B-1----:R-:W-:-:S06]  /*ec50*/  FMUL.FTZ R0, R77, c[0x0][0x320] ;  /* 0x0000c8004d007a20 */ /* 0x002fcc0000410000 */
[----:B------:R1:W1:Y:S02]  /*ec60*/  MUFU.TANH R168, R0 ;  /* 0x0000000000a87308 */ /* 0x0002640000002400 */
[----:B-1----:R-:W-:-:S06]  /*ec70*/  FMUL.FTZ R0, R78, c[0x0][0x320] ;  /* 0x0000c8004e007a20 */ /* 0x002fcc0000410000 */
[----:B------:R1:W1:Y:S02]  /*ec80*/  MUFU.TANH R80, R0 ;  /* 0x0000000000507308 */ /* 0x0002640000002400 */
[----:B-1----:R-:W-:Y:S02]  /*ec90*/  FMUL.FTZ R0, R79, c[0x0][0x320] ;  /* 0x0000c8004f007a20 */ /* 0x002fe40000410000 */
[----:B------:R-:W-:Y:S04]  /*eca0*/  HMMA.16816.F32 R76, R8, R58, R48 ;  /* 0x0000003a084c723c */ /* 0x000fe80000001830 */
[----:B------:R1:W1:Y:S04]  /*ecb0*/  MUFU.TANH R169, R0 ;  /* 0x0000000000a97308 */ /* 0x0002680000002400 */
[C---:B------:R-:W-:Y:S08]  /*ecc0*/  HMMA.16816.F32 R48, R16.reuse, R40, R60 ;  /* 0x000000281030723c */ /* 0x040ff0000000183c */
[----:B------:R-:W-:Y:S01]  /*ecd0*/  HMMA.16816.F32 R16, R16, R42, R24 ;  /* 0x0000002a1010723c */ /* 0x000fe20000001818 */
[----:B-1----:R-:W-:-:S04]  /*ece0*/  FMUL.FTZ R0, R84, c[0x0][0x320] ;  /* 0x0000c80054007a20 */ /* 0x002fc80000410000 */
[----:B------:R1:W1:Y:S11]  /*ecf0*/  MUFU.TANH R53, R0 ;  /* 0x0000000000357308 */ /* 0x0002760000002400 */
        /* <DEDUP_REMOVED lines=64> */
[----:B------:R-:W-:Y:S01]  /*f100*/  ISETP.NE.AND P4, PT, R141, RZ, PT ;  /* 0x000000ff8d00720c */ /* 0x000fe20003f85270 */
        /* <DEDUP_REMOVED lines=27> */
.L_x_261:
[----:B--234-:R-:W-:Y:S05]  /*f2c0*/  BSYNC B0 ;  /* 0x0000000000007941 */ /* 0x01cfea0003800000 */
.L_x_260:
        /* <DEDUP_REMOVED lines=24> */
[----:B------:R-:W-:Y:S01]  /*f450*/  FSEL R20, R53, -INF , P6 ;  /* 0xff80000035147808 */ /* 0x000fe20003000000 */
[----:B------:R-:W-:Y:S01]  /*f460*/  LDSM.16.MT88.4 R112, [R159+0xc00] ;  /* 0x000c00009f70783b */ /* 0x000fe20000004200 */
[----:B------:R-:W-:Y:S02]  /*f470*/  ISETP.GT.AND P2, PT, R0, 0x11, PT ;  /* 0x000000110000780c */ /* 0x000fe40003f44270 */
        /* <DEDUP_REMOVED lines=40> */
[----:B------:R-:W-:Y:S01]  /*f700*/  FSEL R9, R28, -INF , P6 ;  /* 0xff8000001c097808 */ /* 0x000fe20003000000 */
[----:B------:R-:W-:Y:S01]  /*f710*/  LDSM.16.MT88.4 R96, [R159+0x1c00] ;  /* 0x001c00009f60783b */ /* 0x000fe20000004200 */
[----:B------:R-:W-:-:S02]  /*f720*/  FSEL R127, R25, -INF , P3 ;  /* 0xff800000197f7808 */ /* 0x000fc40001800000 */
[----:B------:R-:W-:Y:S02]  /*f730*/  FSEL R126, R23, -INF , P2 ;  /* 0xff800000177e7808 */ /* 0x000fe40001000000 */
[----:B------:R-:W-:Y:S02]  /*f740*/  FSEL R135, R22, -INF , P1 ;  /* 0xff80000016877808 */ /* 0x000fe40000800000 */
[----:B------:R-:W-:Y:S02]  /*f750*/  FSEL R133, R21, -INF , P0 ;  /* 0xff80000015857808 */ /* 0x000fe40000000000 */
[----:B-1----:R-:W-:-:S05]  /*f760*/  FMNMX.FTZ R2, R2, R3, !PT ;  /* 0x0000000302027209 */ /* 0x002fca0007810000 */
[----:B------:R-:W1:Y:S02]  /*f770*/  SHFL.BFLY PT, R3, R2, 0x1, 0x1f ;  /* 0x0c201f0002037f89 */ /* 0x000e6400000e0000 */
        /* <DEDUP_REMOVED lines=8> */
[----:B------:R-:W-:-:S04]  /*f800*/  FMNMX.FTZ R2, R11, R2, !PT ;  /* 0x000000020b027209 */ /* 0x000fc80007810000 */
        /* <DEDUP_REMOVED lines=17> */
[----:B------:R-:W-:Y:S02]  /*f920*/  ISETP.GT.AND P4, PT, R0, 0x11, PT ;  /* 0x000000110000780c */ /* 0x000fe40003f84270 */
[----:B------:R-:W-:-:S04]  /*f930*/  FMNMX.FTZ R0, R77, R92, !PT ;  /* 0x0000005c4d007209 */ /* 0x000fc80007810000 */
[----:B------:R-:W-:Y:S01]  /*f940*/  FMNMX.FTZ R0, R79, R0, !PT ;  /* 0x000000004f007209 */ /* 0x000fe20007810000 */
[----:B-1----:R-:W-:-:S03]  /*f950*/  FFMA.FTZ R2, R5, c[0x0][0x2d0], -R12 ;  /* 0x0000b40005027a23 */ /* 0x002fc6000001080c */
[----:B------:R-:W-:Y:S01]  /*f960*/  FMNMX.FTZ R0, R78, R0, !PT ;  /* 0x000000004e007209 */ /* 0x000fe20007810000 */
[----:B------:R1:W2:Y:S03]  /*f970*/  MUFU.EX2 R136, R2 ;  /* 0x0000000200887308 */ /* 0x0002a60000000800 */
[----:B------:R-:W-:Y:S01]  /*f980*/  FMNMX.FTZ R0, R76, R0, !PT ;  /* 0x000000004c007209 */ /* 0x000fe20007810000 */
        /* <DEDUP_REMOVED lines=8> */
[----:B-1----:R-:W-:-:S06]  /*fa10*/  FFMA.FTZ R2, R15, c[0x0][0x2d0], -R3 ;  /* 0x0000b4000f027a23 */ /* 0x002fcc0000010803 */
[----:B------:R1:W2:Y:S02]  /*fa20*/  MUFU.EX2 R132, R2 ;  /* 0x0000000200847308 */ /* 0x0002a40000000800 */
[----:B-1----:R-:W-:Y:S01]  /*fa30*/  FFMA.FTZ R2, R13, c[0x0][0x2d0], -R3 ;  /* 0x0000b4000d027a23 */ /* 0x002fe20000010803 */
[----:B--2---:R-:W-:Y:S02]  /*fa40*/  F2FP.PACK_AB R5, R132, R134 ;  /* 0x000000868405723e */ /* 0x004fe400000000ff */
[----:B------:R-:W-:-:S03]  /*fa50*/  FSEL R13, R165, -INF , P5 ;  /* 0xff800000a50d7808 */ /* 0x000fc60002800000 */
        /* <DEDUP_REMOVED lines=12> */
[----:B-1----:R-:W-:-:S07]  /*fb20*/  FFMA.FTZ R2, R18, c[0x0][0x2d0], -R12 ;  /* 0x0000b40012027a23 */ /* 0x002fce000001080c */
[C---:B------:R-:W-:Y:S01]  /*fb30*/  HMMA.16816.F32 R40, R4.reuse, R116, RZ ;  /* 0x000000740428723c */ /* 0x040fe200000018ff */
[----:B------:R1:W-:Y:S07]  /*fb40*/  MUFU.EX2 R208, R2 ;  /* 0x0000000200d07308 */ /* 0x0003ee0000000800 */
[C---:B------:R-:W-:Y:S08]  /*fb50*/  HMMA.16816.F32 R36, R4.reuse, R120, RZ ;  /* 0x000000780424723c */ /* 0x040ff000000018ff */
[----:B------:R-:W-:Y:S01]  /*fb60*/  HMMA.16816.F32 R32, R4, R70, RZ ;  /* 0x000000460420723c */ /* 0x000fe200000018ff */
[----:B-1----:R-:W-:-:S04]  /*fb70*/  FFMA.FTZ R2, R17, c[0x0][0x2d0], -R12 ;  /* 0x0000b40011027a23 */ /* 0x002fc8000001080c */
[----:B------:R1:W-:Y:S03]  /*fb80*/  MUFU.EX2 R209, R2 ;  /* 0x0000000200d17308 */ /* 0x0003e60000000800 */
[C---:B------:R-:W-:Y:S08]  /*fb90*/  HMMA.16816.F32 R28, R4.reuse, R74, RZ ;  /* 0x0000004a041c723c */ /* 0x040ff000000018ff */
[----:B------:R-:W-:Y:S01]  /*fba0*/  HMMA.16816.F32 R24, R4, R90, RZ ;  /* 0x0000005a0418723c */ /* 0x000fe200000018ff */
[----:B-1----:R-:W-:-:S07]  /*fbb0*/  FFMA.FTZ R2, R16, c[0x0][0x2d0], -R3 ;  /* 0x0000b40010027a23 */ /* 0x002fce0000010803 */
[C---:B------:R-:W-:Y:S01]  /*fbc0*/  HMMA.16816.F32 R20, R4.reuse, R114, RZ ;  /* 0x000000720414723c */ /* 0x040fe200000018ff */
[----:B------:R1:W-:Y:S07]  /*fbd0*/  MUFU.EX2 R170, R2 ;  /* 0x0000000200aa7308 */ /* 0x0003ee0000000800 */
[----:B------:R-:W-:Y:S01]  /*fbe0*/  HMMA.16816.F32 R16, R4, R118, RZ ;  /* 0x000000760410723c */ /* 0x000fe200000018ff */
[----:B-1----:R-:W-:-:S04]  /*fbf0*/  FFMA.FTZ R2, R10, c[0x0][0x2d0], -R3 ;  /* 0x0000b4000a027a23 */ /* 0x002fc80000010803 */
[----:B------:R1:W3:Y:S02]  /*fc00*/  MUFU.EX2 R200, R2 ;  /* 0x0000000200c87308 */ /* 0x0002e40000000800 */
[----:B-1----:R-:W-:-:S06]  /*fc10*/  FFMA.FTZ R2, R9, c[0x0][0x2d0], -R3 ;  /* 0x0000b40009027a23 */ /* 0x002fcc0000010803 */
[----:B------:R1:W-:Y:S02]  /*fc20*/  MUFU.EX2 R202, R2 ;  /* 0x0000000200ca7308 */ /* 0x0003e40000000800 */
[----:B-1----:R-:W-:Y:S02]  /*fc30*/  FFMA.FTZ R2, R8, c[0x0][0x2d0], -R3 ;  /* 0x0000b40008027a23 */ /* 0x002fe40000010803 */
[----:B------:R-:W-:Y:S04]  /*fc40*/  HMMA.16816.F32 R8, R4, R122, RZ ;  /* 0x0000007a0408723c */ /* 0x000fe800000018ff */
[----:B------:R-:W1:Y:S03]  /*fc50*/  MUFU.EX2 R203, R2 ;  /* 0x0000000200cb7308 */ /* 0x000e660000000800 */
[----:B--2---:R-:W-:-:S02]  /*fc60*/  F2FP.PACK_AB R4, R206, R204 ;  /* 0x000000ccce04723e */ /* 0x004fc400000000ff */
[----:B---3--:R-:W-:Y:S02]  /*fc70*/  F2FP.PACK_AB R5, R200, R170 ;  /* 0x000000aac805723e */ /* 0x008fe400000000ff */
[----:B------:R-:W-:Y:S02]  /*fc80*/  F2FP.PACK_AB R6, R209, R208 ;  /* 0x000000d0d106723e */ /* 0x000fe400000000ff */
[----:B-1----:R-:W-:Y:S02]  /*fc90*/  F2FP.PACK_AB R7, R203, R202 ;  /* 0x000000cacb07723e */ /* 0x002fe400000000ff */
[----:B------:R-:W-:-:S04]  /*fca0*/  FMNMX.FTZ R2, R95, R125, !PT ;  /* 0x0000007d5f027209 */ /* 0x000fc80007810000 */
[----:B------:R-:W-:Y:S01]  /*fcb0*/  FMNMX.FTZ R2, R124, R2, !PT ;  /* 0x000000027c027209 */ /* 0x000fe20007810000 */
[----:B------:R-:W-:Y:S03]  /*fcc0*/  HMMA.16816.F32 R144, R4, R80, R44 ;  /* 0x000000500490723c */ /* 0x000fe6000000182c */
[----:B------:R-:W-:-:S04]  /*fcd0*/  FMNMX.FTZ R2, R94, R2, !PT ;  /* 0x000000025e027209 */ /* 0x000fc80007810000 */
[----:B------:R-:W-:Y:S01]  /*fce0*/  FMNMX.FTZ R2, R93, R2, !PT ;  /* 0x000000025d027209 */ /* 0x000fe20007810000 */
[C---:B------:R-:W-:Y:S07]  /*fcf0*/  HMMA.16816.F32 R220, R4.reuse, R98, R8 ;  /* 0x0000006204dc723c */ /* 0x040fee0000001808 */
[----:B------:R-:W-:Y:S01]  /*fd00*/  FSEL R9, R168, -INF , P4 ;  /* 0xff800000a8097808 */ /* 0x000fe20002000000 */
[----:B------:R-:W-:Y:S01]  /*fd10*/  HMMA.16816.F32 R148, R4, R64, R56 ;  /* 0x000000400494723c */ /* 0x000fe20000001838 */
[----:B------:R-:W-:-:S02]  /*fd20*/  FSEL R11, R164, -INF , P5 ;  /* 0xff800000a40b7808 */ /* 0x000fc40002800000 */
[----:B------:R-:W-:Y:S02]  /*fd30*/  FMNMX.FTZ R0, R9, R0, !PT ;  /* 0x0000000009007209 */ /* 0x000fe40007810000 */
[----:B------:R-:W-:Y:S02]  /*fd40*/  FSEL R10, R169, -INF , P4 ;  /* 0xff800000a90a7808 */ /* 0x000fe40002000000 */
[----:B------:R-:W-:Y:S01]  /*fd50*/  FSEL R8, R166, -INF , P6 ;  /* 0xff800000a6087808 */ /* 0x000fe20003000000 */
[----:B------:R-:W-:Y:S01]  /*fd60*/  IMAD.MOV.U32 R175, RZ, RZ, R144 ;  /* 0x000000ffffaf7224 */ /* 0x000fe200078e0090 */
[----:B------:R-:W-:Y:S01]  /*fd70*/  HMMA.16816.F32 R212, R4, R60, R52 ;  /* 0x0000003c04d4723c */ /* 0x000fe20000001834 */
[----:B------:R-:W-:Y:S01]  /*fd80*/  IMAD.MOV.U32 R174, RZ, RZ, R145 ;  /* 0x000000ffffae7224 */ /* 0x000fe200078e0091 */
[----:B------:R-:W-:Y:S01]  /*fd90*/  FMNMX.FTZ R2, R10, R2, !PT ;  /* 0x000000020a027209 */ /* 0x000fe20007810000 */
[----:B------:R-:W-:Y:S02]  /*fda0*/  IMAD.MOV.U32 R173, RZ, RZ, R146 ;  /* 0x000000ffffad7224 */ /* 0x000fe400078e0092 */
[----:B------:R-:W-:Y:S01]  /*fdb0*/  IMAD.MOV.U32 R172, RZ, RZ, R147 ;  /* 0x000000ffffac7224 */ /* 0x000fe200078e0093 */
[----:B------:R-:W-:-:S02]  /*fdc0*/  FMNMX.FTZ R2, R8, R2, !PT ;  /* 0x0000000208027209 */ /* 0x000fc40007810000 */
[----:B------:R-:W-:Y:S02]  /*fdd0*/  HMMA.16816.F32 R216, R4, R84, R48 ;  /* 0x0000005404d8723c */ /* 0x000fe40000001830 */
[----:B------:R-:W-:-:S06]  /*fde0*/  FMNMX.FTZ R2, R13, R2, !PT ;  /* 0x000000020d027209 */ /* 0x000fcc0007810000 */
[C---:B------:R-:W-:Y:S08]  /*fdf0*/  HMMA.16816.F32 R44, R4.reuse, R108, R40 ;  /* 0x0000006c042c723c */ /* 0x040ff00000001828 */
[C---:B------:R-:W-:Y:S07]  /*fe00*/  HMMA.16816.F32 R236, R4.reuse, R96, R36 ;  /* 0x0000006004ec723c */ /* 0x040fee0000001824 */
[----:B------:R-:W-:Y:S01]  /*fe10*/  FSEL R37, R131, -INF , P3 ;  /* 0xff80000083257808 */ /* 0x000fe20001800000 */
[----:B------:R-:W-:Y:S01]  /*fe20*/  HMMA.16816.F32 R56, R4, R66, R32 ;  /* 0x000000420438723c */ /* 0x000fe20000001820 */
[----:B------:R-:W-:-:S06]  /*fe30*/  FSEL R36, R130, -INF , P2 ;  /* 0xff80000082247808 */ /* 0x000fcc0001000000 */
[----:B------:R-:W-:Y:S01]  /*fe40*/  FSEL R35, R105, -INF , P1 ;  /* 0xff80000069237808 */ /* 0x000fe20000800000 */
[C---:B------:R-:W-:Y:S01]  /*fe50*/  HMMA.16816.F32 R144, R4.reuse, R62, R28 ;  /* 0x0000003e0490723c */ /* 0x040fe2000000181c */
[----:B------:R-:W-:Y:S01]  /*fe60*/  FSEL R34, R104, -INF , P0 ;  /* 0xff80000068227808 */ /* 0x000fe20000000000 */
[----:B------:R-:W-:Y:S02]  /*fe70*/  IMAD.MOV.U32 R15, RZ, RZ, R46 ;  /* 0x000000ffff0f7224 */ /* 0x000fe400078e002e */
[----:B------:R-:W-:Y:S02]  /*fe80*/  IMAD.MOV.U32 R14, RZ, RZ, R47 ;  /* 0x000000ffff0e7224 */ /* 0x000fe400078e002f */
[----:B------:R-:W-:Y:S01]  /*fe90*/  IMAD.MOV.U32 R41, RZ, RZ, R44 ;  /* 0x000000ffff297224 */ /* 0x000fe200078e002c */
[----:B------:R-:W-:Y:S01]  /*fea0*/  FSEL R31, R143, -INF , P3 ;  /* 0xff8000008f1f7808 */ /* 0x000fe20001800000 */
[----:B------:R-:W-:Y:S01]  /*feb0*/  HMMA.16816.F32 R160, R4, R86, R24 ;  /* 0x0000005604a0723c */ /* 0x000fe20000001818 */
[----:B------:R-:W-:Y:S01]  /*fec0*/  FSEL R30, R142, -INF , P2 ;  /* 0xff8000008e1e7808 */ /* 0x000fe20001000000 */
[----:B------:R-:W-:Y:S01]  /*fed0*/  IMAD.MOV.U32 R40, RZ, RZ, R45 ;  /* 0x000000ffff287224 */ /* 0x000fe200078e002d */
[----:B------:R-:W-:-:S02]  /*fee0*/  FMNMX.FTZ R2, R31, R2, !PT ;  /* 0x000000021f027209 */ /* 0x000fc40007810000 */
[----:B------:R-:W-:Y:S02]  /*fef0*/  FSEL R29, R128, -INF , P1 ;  /* 0xff800000801d7808 */ /* 0x000fe40000800000 */
[----:B------:R-:W-:Y:S01]  /*ff00*/  FMNMX.FTZ R2, R30, R2, !PT ;  /* 0x000000021e027209 */ /* 0x000fe20007810000 */
[----:B------:R-:W-:Y:S01]  /*ff10*/  HMMA.16816.F32 R228, R4, R82, R20 ;  /* 0x0000005204e4723c */ /* 0x000fe20000001814 */
[----:B------:R-:W-:Y:S02]  /*ff20*/  FSEL R28, R129, -INF , P0 ;  /* 0xff800000811c7808 */ /* 0x000fe40000000000 */
[----:B------:R-:W-:-:S05]  /*ff30*/  FMNMX.FTZ R2, R29, R2, !PT ;  /* 0x000000021d027209 */ /* 0x000fca0007810000 */
[----:B------:R-:W-:Y:S07]  /*ff40*/  HMMA.16816.F32 R224, R4, R110, R16 ;  /* 0x0000006e04e0723c */ /* 0x000fee0000001810 */
[----:B------:R-:W-:-:S04]  /*ff50*/  FSEL R7, R167, -INF , P6 ;  /* 0xff800000a7077808 */ /* 0x000fc80003000000 */
[----:B------:R-:W-:-:S04]  /*ff60*/  FMNMX.FTZ R0, R7, R0, !PT ;  /* 0x0000000007007209 */ /* 0x000fc80007810000 */
[----:B------:R-:W-:-:S04]  /*ff70*/  FMNMX.FTZ R0, R11, R0, !PT ;  /* 0x000000000b007209 */ /* 0x000fc80007810000 */
[----:B------:R-:W-:-:S04]  /*ff80*/  FMNMX.FTZ R0, R37, R0, !PT ;  /* 0x0000000025007209 */ /* 0x000fc80007810000 */
[----:B------:R-:W-:-:S04]  /*ff90*/  FMNMX.FTZ R0, R36, R0, !PT ;  /* 0x0000000024007209 */ /* 0x000fc80007810000 */
[----:B------:R-:W-:-:S04]  /*ffa0*/  FMNMX.FTZ R0, R35, R0, !PT ;  /* 0x0000000023007209 */ /* 0x000fc80007810000 */
[----:B------:R-:W-:-:S05]  /*ffb0*/  FMNMX.FTZ R0, R34, R0, !PT ;  /* 0x0000000022007209 */ /* 0x000fca0007810000 */
[----:B------:R-:W1:Y:S02]  /*ffc0*/  SHFL.BFLY PT, R4, R0, 0x2, 0x1f ;  /* 0x0c401f0000047f89 */ /* 0x000e6400000e0000 */
[----:B-1----:R-:W-:Y:S02]  /*ffd0*/  FMNMX.FTZ R0, R0, R4, !PT ;  /* 0x0000000400007209 */ /* 0x002fe40007810000 */
[----:B------:R-:W-:-:S03]  /*ffe0*/  FMNMX.FTZ R4, R28, R2, !PT ;  /* 0x000000021c047209 */ /* 0x000fc60007810000 */
[----:B------:R-:W1:Y:S04]  /*fff0*/  SHFL.BFLY PT, R5, R0, 0x1, 0x1f ;  /* 0x0c201f0000057f89 */ /* 0x000e6800000e0000 */
[----:B------:R-:W2:Y:S01]  /*10000*/  SHFL.BFLY PT, R6, R4, 0x2, 0x1f ;  /* 0x0c401f0004067f89 */ /* 0x000ea200000e0000 */
[----:B-1----:R-:W-:Y:S02]  /*10010*/  FMNMX.FTZ R105, R0, R5, !PT ;  /* 0x0000000500697209 */ /* 0x002fe40007810000 */
[----:B--2---:R-:W-:-:S03]  /*10020*/  FMNMX.FTZ R0, R4, R6, !PT ;  /* 0x0000000604007209 */ /* 0x004fc60007810000 */
[C---:B------:R-:W-:Y:S01]  /*10030*/  FMUL.FTZ R2, R105.reuse, c[0x0][0x2d0] ;  /* 0x0000b40069027a20 */ /* 0x040fe20000410000 */
[----:B------:R-:W-:Y:S01]  /*10040*/  FSETP.NEU.FTZ.AND P0, PT, R105, -INF , PT ;  /* 0xff8000006900780b */ /* 0x000fe20003f1d000 */
[----:B------:R-:W1:Y:S03]  /*10050*/  SHFL.BFLY PT, R5, R0, 0x1, 0x1f ;  /* 0x0c201f0000057f89 */ /* 0x000e6600000e0000 */
[----:B------:R-:W-:-:S05]  /*10060*/  FSEL R2, R2, RZ, P0 ;  /* 0x000000ff02027208 */ /* 0x000fca0000000000 */
[----:B------:R-:W-:Y:S02]  /*10070*/  FFMA.FTZ R4, R77, c[0x0][0x2d0], -R2 ;  /* 0x0000b4004d047a23 */ /* 0x000fe40000010802 */
[----:B------:R-:W-:Y:S02]  /*10080*/  IMAD.MOV.U32 R77, RZ, RZ, R40 ;  /* 0x000000ffff4d7224 */ /* 0x000fe400078e0028 */
[----:B------:R2:W-:Y:S01]  /*10090*/  MUFU.EX2 R33, R4 ;  /* 0x0000000400217308 */ /* 0x0005e20000000800 */
[----:B-1----:R-:W-:Y:S01]  /*100a0*/  FMNMX.FTZ R104, R0, R5, !PT ;  /* 0x0000000500687209 */ /* 0x002fe20007810000 */
[--C-:B------:R-:W-:Y:S02]  /*100b0*/  FFMA.FTZ R0, R9, c[0x0][0x2d0], -R2.reuse ;  /* 0x0000b40009007a23 */ /* 0x100fe40000010802 */
[----:B--2---:R-:W-:Y:S01]  /*100c0*/  FFMA.FTZ R4, R92, c[0x0][0x2d0], -R2 ;  /* 0x0000b4005c047a23 */ /* 0x004fe20000010802 */
[----:B------:R-:W-:-:S03]  /*100d0*/  FSETP.NEU.FTZ.AND P0, PT, R104, -INF , PT ;  /* 0xff8000006800780b */ /* 0x000fc60003f1d000 */
[----:B------:R1:W-:Y:S08]  /*100e0*/  MUFU.EX2 R166, R0 ;  /* 0x0000000000a67308 */ /* 0x0003f00000000800 */
[----:B------:R2:W-:Y:S01]  /*100f0*/  MUFU.EX2 R32, R4 ;  /* 0x0000000400207308 */ /* 0x0005e20000000800 */
[----:B-1----:R-:W-:-:S05]  /*10100*/  FMUL.FTZ R0, R104, c[0x0][0x2d0] ;  /* 0x0000b40068007a20 */ /* 0x002fca0000410000 */
[----:B------:R-:W-:Y:S01]  /*10110*/  FSEL R0, R0, RZ, P0 ;  /* 0x000000ff00007208 */ /* 0x000fe20000000000 */
[----:B--2---:R-:W-:Y:S02]  /*10120*/  FFMA.FTZ R4, R79, c[0x0][0x2d0], -R2 ;  /* 0x0000b4004f047a23 */ /* 0x004fe40000010802 */
[----:B------:R-:W-:Y:S02]  /*10130*/  IMAD.MOV.U32 R79, RZ, RZ, R14 ;  /* 0x000000ffff4f7224 */ /* 0x000fe400078e000e */
[----:B------:R1:W-:Y:S02]  /*10140*/  MUFU.EX2 R164, R4 ;  /* 0x0000000400a47308 */ /* 0x0003e40000000800 */
[----:B-1----:R-:W-:Y:S02]  /*10150*/  FFMA.FTZ R4, R78, c[0x0][0x2d0], -R2 ;  /* 0x0000b4004e047a23 */ /* 0x002fe40000010802 */
[----:B------:R-:W-:-:S04]  /*10160*/  IMAD.MOV.U32 R78, RZ, RZ, R15 ;  /* 0x000000ffff4e7224 */ /* 0x000fc800078e000f */
[----:B------:R1:W-:Y:S02]  /*10170*/  MUFU.EX2 R165, R4 ;  /* 0x0000000400a57308 */ /* 0x0003e40000000800 */
[----:B-1----:R-:W-:Y:S02]  /*10180*/  FFMA.FTZ R4, R76, c[0x0][0x2d0], -R2 ;  /* 0x0000b4004c047a23 */ /* 0x002fe40000010802 */
[----:B------:R-:W-:-:S04]  /*10190*/  IMAD.MOV.U32 R76, RZ, RZ, R41 ;  /* 0x000000ffff4c7224 */ /* 0x000fc800078e0029 */
[----:B------:R1:W-:Y:S02]  /*101a0*/  MUFU.EX2 R167, R4 ;  /* 0x0000000400a77308 */ /* 0x0003e40000000800 */
[----:B-1----:R-:W-:-:S06]  /*101b0*/  FFMA.FTZ R4, R7, c[0x0][0x2d0], -R2 ;  /* 0x0000b40007047a23 */ /* 0x002fcc0000010802 */
        /* <DEDUP_REMOVED lines=16> */
[----:B-1----:R-:W-:Y:S01]  /*102c0*/  FFMA.FTZ R4, R10, c[0x0][0x2d0], -R0 ;  /* 0x0000b4000a047a23 */ /* 0x002fe20000010800 */
[----:B------:R-:W-:-:S05]  /*102d0*/  F2FP.PACK_AB R10, R165, R164 ;  /* 0x000000a4a50a723e */ /* 0x000fca00000000ff */
[----:B------:R1:W2:Y:S02]  /*102e0*/  MUFU.EX2 R49, R4 ;  /* 0x0000000400317308 */ /* 0x0002a40000000800 */
[----:B-1----:R-:W-:Y:S01]  /*102f0*/  FFMA.FTZ R4, R8, c[0x0][0x2d0], -R0 ;  /* 0x0000b40008047a23 */ /* 0x002fe20000010800 */
[----:B------:R-:W-:Y:S02]  /*10300*/  F2FP.PACK_AB R8, R32, R33 ;  /* 0x000000212008723e */ /* 0x000fe400000000ff */
[----:B--2---:R-:W-:-:S03]  /*10310*/  F2FP.PACK_AB R5, R49, R48 ;  /* 0x000000303105723e */ /* 0x004fc600000000ff */
[----:B------:R1:W-:Y:S02]  /*10320*/  MUFU.EX2 R51, R4 ;  /* 0x0000000400337308 */ /* 0x0003e40000000800 */
[C---:B------:R-:W-:Y:S07]  /*10330*/  HMMA.16816.F32 R20, R8.reuse, R68, RZ ;  /* 0x000000440814723c */ /* 0x040fee00000018ff */
[----:B------:R-:W-:Y:S01]  /*10340*/  IMAD.MOV.U32 R68, RZ, RZ, R175 ;  /* 0x000000ffff447224 */ /* 0x000fe200078e00af */
[----:B------:R-:W-:Y:S01]  /*10350*/  HMMA.16816.F32 R16, R8, R72, RZ ;  /* 0x000000480810723c */ /* 0x000fe200000018ff */
[----:B------:R-:W-:-:S02]  /*10360*/  IMAD.MOV.U32 R69, RZ, RZ, R174 ;  /* 0x000000ffff457224 */ /* 0x000fc400078e00ae */
[----:B-1----:R-:W-:-:S04]  /*10370*/  FFMA.FTZ R4, R13, c[0x0][0x2d0], -R0 ;  /* 0x0000b4000d047a23 */ /* 0x002fc80000010800 */
[----:B------:R1:W2:Y:S01]  /*10380*/  MUFU.EX2 R50, R4 ;  /* 0x0000000400327308 */ /* 0x0002a20000000800 */
[----:B------:R-:W-:Y:S01]  /*10390*/  HMMA.16816.F32 R24, R8, R90, RZ ;  /* 0x0000005a0818723c */ /* 0x000fe200000018ff */
[----:B-1----:R-:W-:Y:S02]  /*103a0*/  F2FP.PACK_AB R4, R166, R167 ;  /* 0x000000a7a604723e */ /* 0x002fe400000000ff */
[----:B--2---:R-:W-:-:S07]  /*103b0*/  F2FP.PACK_AB R7, R50, R51 ;  /* 0x000000333207723e */ /* 0x004fce00000000ff */
[C---:B------:R-:W-:Y:S08]  /*103c0*/  HMMA.16816.F32 R128, R4.reuse, R64, R20 ;  /* 0x000000400480723c */ /* 0x040ff00000001814 */
[----:B------:R-:W-:Y:S08]  /*103d0*/  HMMA.16816.F32 R44, R4, R60, R16 ;  /* 0x0000003c042c723c */ /* 0x000ff00000001810 */
[C---:B------:R-:W-:Y:S08]  /*103e0*/  HMMA.16816.F32 R20, R8.reuse, R88, RZ ;  /* 0x000000580814723c */ /* 0x040ff000000018ff */
[----:B------:R-:W-:Y:S08]  /*103f0*/  HMMA.16816.F32 R16, R8, R112, RZ ;  /* 0x000000700810723c */ /* 0x000ff000000018ff */
[C---:B------:R-:W-:Y:S08]  /*10400*/  HMMA.16816.F32 R24, R4.reuse, R86, R24 ;  /* 0x000000560418723c */ /* 0x040ff00000001818 */
[C---:B------:R-:W-:Y:S08]  /*10410*/  HMMA.16816.F32 R52, R4.reuse, R84, R20 ;  /* 0x000000540434723c */ /* 0x040ff00000001814 */
[----:B------:R-:W-:Y:S08]  /*10420*/  HMMA.16816.F32 R184, R4, R80, R16 ;  /* 0x0000005004b8723c */ /* 0x000ff00000001810 */
[C---:B------:R-:W-:Y:S08]  /*10430*/  HMMA.16816.F32 R20, R8.reuse, R116, RZ ;  /* 0x000000740814723c */ /* 0x040ff000000018ff */
[----:B------:R-:W-:Y:S11]  /*10440*/  HMMA.16816.F32 R16, R8, R120, RZ ;  /* 0x000000780810723c */ /* 0x000ff600000018ff */
[----:B------:R-:W-:Y:S05]  /*10450*/  @!UPT UIADD3 URZ, URZ, URZ, URZ ;  /* 0x0000003f3f3ff290 */ /* 0x000fea000fffe03f */
[C---:B------:R-:W-:Y:S08]  /*10460*/  HMMA.16816.F32 R176, R4.reuse, R108, R20 ;  /* 0x0000006c04b0723c */ /* 0x040ff00000001814 */
[----:B------:R-:W-:Y:S08]  /*10470*/  HMMA.16816.F32 R180, R4, R96, R16 ;  /* 0x0000006004b4723c */ /* 0x000ff00000001810 */
[C---:B------:R-:W-:Y:S07]  /*10480*/  HMMA.16816.F32 R20, R8.reuse, R70, RZ ;  /* 0x000000460814723c */ /* 0x040fee00000018ff */
[----:B------:R-:W-:Y:S01]  /*10490*/  IMAD.MOV.U32 R70, RZ, RZ, R173 ;  /* 0x000000ffff467224 */ /* 0x000fe200078e00ad */
[----:B------:R-:W-:Y:S01]  /*104a0*/  HMMA.16816.F32 R16, R8, R74, RZ ;  /* 0x0000004a0810723c */ /* 0x000fe200000018ff */
[----:B------:R-:W-:Y:S11]  /*104b0*/  IMAD.MOV.U32 R71, RZ, RZ, R172 ;  /* 0x000000ffff477224 */ /* 0x000ff600078e00ac */
[----:B------:R-:W-:Y:S04]  /*104c0*/  @!UPT UIADD3 URZ, URZ, URZ, URZ ;  /* 0x0000003f3f3ff290 */ /* 0x000fe8000fffe03f */
[C---:B------:R-:W-:Y:S08]  /*104d0*/  HMMA.16816.F32 R64, R4.reuse, R66, R20 ;  /* 0x000000420440723c */ /* 0x040ff00000001814 */
[----:B------:R-:W-:Y:S08]  /*104e0*/  HMMA.16816.F32 R60, R4, R62, R16 ;  /* 0x0000003e043c723c */ /* 0x000ff00000001810 */
[C---:B------:R-:W-:Y:S08]  /*104f0*/  HMMA.16816.F32 R20, R8.reuse, R114, RZ ;  /* 0x000000720814723c */ /* 0x040ff000000018ff */
[C---:B------:R-:W-:Y:S01]  /*10500*/  HMMA.16816.F32 R16, R8.reuse, R118, RZ ;  /* 0x000000760810723c */ /* 0x040fe200000018ff */
[----:B------:R-:W1:Y:S07]  /*10510*/  LDSM.16.MT88.4 R116, [R159+0x800] ;  /* 0x000800009f74783b */ /* 0x000e6e0000004200 */
[----:B------:R-:W-:Y:S08]  /*10520*/  HMMA.16816.F32 R8, R8, R122, RZ ;  /* 0x0000007a0808723c */ /* 0x000ff000000018ff */
[C---:B------:R-:W-:Y:S01]  /*10530*/  HMMA.16816.F32 R40, R4.reuse, R82, R20 ;  /* 0x000000520428723c */ /* 0x040fe20000001814 */
[----:B------:R-:W-:Y:S07]  /*10540*/  LDSM.16.MT88.4 R80, [R158+0x2000] ;  /* 0x002000009e50783b */ /* 0x000fee0000004200 */
[C---:B------:R-:W-:Y:S01]  /*10550*/  HMMA.16816.F32 R84, R4.reuse, R110, R16 ;  /* 0x0000006e0454723c */ /* 0x040fe20000001810 */
[----:B------:R-:W2:Y:S07]  /*10560*/  LDSM.16.MT88.4 R108, [R158+0x1400] ;  /* 0x001400009e6c783b */ /* 0x000eae0000004200 */
[----:B------:R-:W-:Y:S07]  /*10570*/  HMMA.16816.F32 R172, R4, R98, R8 ;  /* 0x0000006204ac723c */ /* 0x000fee0000001808 */
[----:B------:R-:W-:-:S04]  /*10580*/  FFMA.FTZ R4, R37, c[0x0][0x2d0], -R2 ;  /* 0x0000b40025047a23 */ /* 0x000fc80000010802 */
[----:B------:R3:W-:Y:S02]  /*10590*/  MUFU.EX2 R20, R4 ;  /* 0x0000000400147308 */ /* 0x0007e40000000800 */
[----:B---3--:R-:W-:-:S06]  /*105a0*/  FFMA.FTZ R4, R36, c[0x0][0x2d0], -R2 ;  /* 0x0000b40024047a23 */ /* 0x008fcc0000010802 */
[----:B------:R3:W4:Y:S02]  /*105b0*/  MUFU.EX2 R21, R4 ;  /* 0x0000000400157308 */ /* 0x0007240000000800 */
[--C-:B---3--:R-:W-:Y:S01]  /*105c0*/  FFMA.FTZ R4, R35, c[0x0][0x2d0], -R2.reuse ;  /* 0x0000b40023047a23 */ /* 0x108fe20000010802 */
[----:B----4-:R-:W-:Y:S01]  /*105d0*/  F2FP.PACK_AB R96, R21, R20 ;  /* 0x000000141560723e */ /* 0x010fe200000000ff */
[----:B------:R-:W-:-:S04]  /*105e0*/  FFMA.FTZ R2, R34, c[0x0][0x2d0], -R2 ;  /* 0x0000b40022027a23 */ /* 0x000fc80000010802 */
[----:B------:R3:W-:Y:S08]  /*105f0*/  MUFU.EX2 R22, R4 ;  /* 0x0000000400167308 */ /* 0x0007f00000000800 */
[----:B------:R4:W5:Y:S01]  /*10600*/  MUFU.EX2 R23, R2 ;  /* 0x0000000200177308 */ /* 0x0009620000000800 */
[----:B---3--:R-:W-:Y:S01]  /*10610*/  LDSM.16.MT88.4 R4, [R159+0x2000] ;  /* 0x002000009f04783b */ /* 0x008fe20000004200 */
[----:B----4-:R-:W-:Y:S01]  /*10620*/  FFMA.FTZ R2, R31, c[0x0][0x2d0], -R0 ;  /* 0x0000b4001f027a23 */ /* 0x010fe20000010800 */
[----:B-----5:R-:W-:-:S05]  /*10630*/  F2FP.PACK_AB R98, R23, R22 ;  /* 0x000000161762723e */ /* 0x020fca00000000ff */
[----:B------:R3:W-:Y:S02]  /*10640*/  MUFU.EX2 R13, R2 ;  /* 0x00000002000d7308 */ /* 0x0007e40000000800 */
[----:B---3--:R-:W-:-:S06]  /*10650*/  FFMA.FTZ R2, R30, c[0x0][0x2d0], -R0 ;  /* 0x0000b4001e027a23 */ /* 0x008fcc0000010800 */
[----:B------:R3:W4:Y:S02]  /*10660*/  MUFU.EX2 R17, R2 ;  /* 0x0000000200117308 */ /* 0x0007240000000800 */
[--C-:B---3--:R-:W-:Y:S01]  /*10670*/  FFMA.FTZ R2, R29, c[0x0][0x2d0], -R0.reuse ;  /* 0x0000b4001d027a23 */ /* 0x108fe20000010800 */
[----:B----4-:R-:W-:Y:S01]  /*10680*/  F2FP.PACK_AB R97, R17, R13 ;  /* 0x0000000d1161723e */ /* 0x010fe200000000ff */
[----:B------:R-:W-:-:S04]  /*10690*/  FFMA.FTZ R0, R28, c[0x0][0x2d0], -R0 ;  /* 0x0000b4001c007a23 */ /* 0x000fc80000010800 */
[----:B------:R-:W-:Y:S01]  /*106a0*/  MUFU.EX2 R18, R2 ;  /* 0x0000000200127308 */ /* 0x000fe20000000800 */
[----:B------:R-:W-:Y:S02]  /*106b0*/  FADD.FTZ R28, R134, R132 ;  /* 0x00000084861c7221 */ /* 0x000fe40000010000 */
[----:B------:R-:W-:-:S05]  /*106c0*/  FADD.FTZ R29, R33, R32 ;  /* 0x00000020211d7221 */ /* 0x000fca0000010000 */
[----:B------:R3:W4:Y:S02]  /*106d0*/  MUFU.EX2 R19, R0 ;  /* 0x0000000000137308 */ /* 0x0007240000000800 */
[----:B---3--:R-:W-:Y:S01]  /*106e0*/  FFMA.FTZ R0, R141, c[0x0][0x2d0], -R12 ;  /* 0x0000b4008d007a23 */ /* 0x008fe2000001080c */
[----:B----4-:R-:W-:-:S05]  /*106f0*/  F2FP.PACK_AB R99, R19, R18 ;  /* 0x000000121363723e */ /* 0x010fca00000000ff */
[----:B------:R3:W-:Y:S02]  /*10700*/  MUFU.EX2 R11, R0 ;  /* 0x00000000000b7308 */ /* 0x0007e40000000800 */
[C---:B-1----:R-:W-:Y:S08]  /*10710*/  HMMA.16816.F32 R120, R96.reuse, R116, R44 ;  /* 0x000000746078723c */ /* 0x042ff0000000182c */
[----:B--2---:R-:W-:Y:S01]  /*10720*/  HMMA.16816.F32 R112, R96, R108, R52 ;  /* 0x0000006c6070723c */ /* 0x004fe20000001834 */
[----:B---3--:R-:W-:-:S04]  /*10730*/  FFMA.FTZ R0, R140, c[0x0][0x2d0], -R12 ;  /* 0x0000b4008c007a23 */ /* 0x008fc8000001080c */
[----:B------:R1:W2:Y:S02]  /*10740*/  MUFU.EX2 R10, R0 ;  /* 0x00000000000a7308 */ /* 0x0002a40000000800 */
[----:B-1----:R-:W-:Y:S01]  /*10750*/  FFMA.FTZ R0, R139, c[0x0][0x2d0], -R12 ;  /* 0x0000b4008b007a23 */ /* 0x002fe2000001080c */
[----:B--2---:R-:W-:-:S05]  /*10760*/  F2FP.PACK_AB R92, R10, R11 ;  /* 0x0000000b0a5c723e */ /* 0x004fca00000000ff */
[----:B------:R1:W-:Y:S02]  /*10770*/  MUFU.EX2 R9, R0 ;  /* 0x0000000000097308 */ /* 0x0003e40000000800 */
[----:B-1----:R-:W-:Y:S02]  /*10780*/  FFMA.FTZ R0, R138, c[0x0][0x2d0], -R12 ;  /* 0x0000b4008a007a23 */ /* 0x002fe4000001080c */
[----:B------:R-:W-:-:S04]  /*10790*/  FADD.FTZ R12, R15, R14 ;  /* 0x0000000e0f0c7221 */ /* 0x000fc80000010000 */
[----:B------:R1:W2:Y:S01]  /*107a0*/  MUFU.EX2 R16, R0 ;  /* 0x0000000000107308 */ /* 0x0002a20000000800 */
[----:B------:R-:W-:Y:S02]  /*107b0*/  FADD.FTZ R15, R137, R136 ;  /* 0x00000088890f7221 */ /* 0x000fe40000010000 */
[----:B------:R-:W-:Y:S02]  /*107c0*/  FADD.FTZ R14, R164, R29 ;  /* 0x0000001da40e7221 */ /* 0x000fe40000010000 */
[----:B------:R-:W-:Y:S02]  /*107d0*/  FADD.FTZ R12, R38, R12 ;  /* 0x0000000c260c7221 */ /* 0x000fe40000010000 */
[----:B-1----:R-:W-:Y:S01]  /*107e0*/  FFMA.FTZ R0, R127, c[0x0][0x2d0], -R3 ;  /* 0x0000b4007f007a23 */ /* 0x002fe20000010803 */
[----:B--2---:R-:W-:-:S03]  /*107f0*/  F2FP.PACK_AB R94, R16, R9 ;  /* 0x00000009105e723e */ /* 0x004fc600000000ff */
[----:B------:R1:W-:Y:S02]  /*10800*/  MUFU.EX2 R8, R0 ;  /* 0x0000000000087308 */ /* 0x0003e40000000800 */
[--C-:B-1----:R-:W-:Y:S02]  /*10810*/  FFMA.FTZ R0, R126, c[0x0][0x2d0], -R3.reuse ;  /* 0x0000b4007e007a23 */ /* 0x102fe40000010803 */
[----:B------:R-:W1:Y:S04]  /*10820*/  LDSM.16.MT88.4 R124, [R158+0x800] ;  /* 0x000800009e7c783b */ /* 0x000e680000004200 */
[----:B------:R2:W3:Y:S02]  /*10830*/  MUFU.EX2 R2, R0 ;  /* 0x0000000000027308 */ /* 0x0004e40000000800 */
[--C-:B--2---:R-:W-:Y:S01]  /*10840*/  FFMA.FTZ R0, R135, c[0x0][0x2d0], -R3.reuse ;  /* 0x0000b40087007a23 */ /* 0x104fe20000010803 */
[----:B---3--:R-:W-:Y:S01]  /*10850*/  F2FP.PACK_AB R93, R2, R8 ;  /* 0x00000008025d723e */ /* 0x008fe200000000ff */
[----:B------:R-:W-:-:S04]  /*10860*/  FFMA.FTZ R3, R133, c[0x0][0x2d0], -R3 ;  /* 0x0000b40085037a23 */ /* 0x000fc80000010803 */
[----:B------:R-:W-:Y:S08]  /*10870*/  MUFU.EX2 R0, R0 ;  /* 0x0000000000007308 */ /* 0x000ff00000000800 */
[----:B------:R-:W2:Y:S01]  /*10880*/  MUFU.EX2 R3, R3 ;  /* 0x0000000300037308 */ /* 0x000ea20000000800 */
[----:B-1----:R-:W-:Y:S01]  /*10890*/  HMMA.16816.F32 R128, R96, R124, R128 ;  /* 0x0000007c6080723c */ /* 0x002fe20000001880 */
[----:B--2---:R-:W-:-:S07]  /*108a0*/  F2FP.PACK_AB R95, R3, R0 ;  /* 0x00000000035f723e */ /* 0x004fce00000000ff */
[C---:B------:R-:W-:Y:S08]  /*108b0*/  HMMA.16816.F32 R132, R92.reuse, R124, R148 ;  /* 0x0000007c5c84723c */ /* 0x040ff00000001894 */
[-C--:B------:R-:W-:Y:S08]  /*108c0*/  HMMA.16816.F32 R136, R92, R126.reuse, R56 ;  /* 0x0000007e5c88723c */ /* 0x080ff00000001838 */
[----:B------:R-:W-:Y:S01]  /*108d0*/  HMMA.16816.F32 R124, R96, R126, R64 ;  /* 0x0000007e607c723c */ /* 0x000fe20000001840 */
[----:B------:R-:W1:Y:S07]  /*108e0*/  LDSM.16.MT88.4 R64, [R159+0x1400] ;  /* 0x001400009f40783b */ /* 0x000e6e0000004200 */
[C---:B------:R-:W-:Y:S08]  /*108f0*/  HMMA.16816.F32 R72, R92.reuse, R80, R76 ;  /* 0x000000505c48723c */ /* 0x040ff0000000184c */
[C---:B------:R-:W-:Y:S08]  /*10900*/  HMMA.16816.F32 R76, R92.reuse, R82, R224 ;  /* 0x000000525c4c723c */ /* 0x040ff000000018e0 */
[C---:B------:R-:W-:Y:S08]  /*10910*/  HMMA.16816.F32 R88, R92.reuse, R4, R236 ;  /* 0x000000045c58723c */ /* 0x040ff000000018ec */
[C---:B------:R-:W-:Y:S07]  /*10920*/  HMMA.16816.F32 R140, R92.reuse, R116, R212 ;  /* 0x000000745c8c723c */ /* 0x040fee00000018d4 */
[----:B------:R-:W-:Y:S01]  /*10930*/  IADD3 R212, R210, -0x2, RZ ;  /* 0xfffffffed2d47810 */ /* 0x000fe20007ffe0ff */
[----:B------:R-:W-:Y:S03]  /*10940*/  HMMA.16816.F32 R144, R92, R118, R144 ;  /* 0x000000765c90723c */ /* 0x000fe60000001890 */
[----:B------:R-:W-:-:S05]  /*10950*/  ISETP.GE.AND P0, PT, R212, R233, PT ;  /* 0x000000e9d400720c */ /* 0x000fca0003f06270 */
[----:B-1----:R-:W-:Y:S08]  /*10960*/  HMMA.16816.F32 R56, R92, R64, R68 ;  /* 0x000000405c38723c */ /* 0x002ff00000001844 */
[C---:B------:R-:W-:Y:S08]  /*10970*/  HMMA.16816.F32 R68, R96.reuse, R80, R176 ;  /* 0x000000506044723c */ /* 0x040ff000000018b0 */
[C---:B------:R-:W-:Y:S08]  /*10980*/  HMMA.16816.F32 R80, R96.reuse, R82, R84 ;  /* 0x000000526050723c */ /* 0x040ff00000001854 */
[C---:B------:R-:W-:Y:S07]  /*10990*/  HMMA.16816.F32 R84, R96.reuse, R4, R180 ;  /* 0x000000046054723c */ /* 0x040fee00000018b4 */
        /* <DEDUP_REMOVED lines=11> */
[C---:B------:R-:W-:Y:S08]  /*10a50*/  HMMA.16816.F32 R160, R92.reuse, R110, R160 ;  /* 0x0000006e5ca0723c */ /* 0x040ff000000018a0 */
[----:B------:R-:W-:Y:S08]  /*10a60*/  HMMA.16816.F32 R60, R92, R66, R228 ;  /* 0x000000425c3c723c */ /* 0x000ff000000018e4 */
[C---:B------:R-:W-:Y:S08]  /*10a70*/  HMMA.16816.F32 R52, R96.reuse, R64, R184 ;  /* 0x000000406034723c */ /* 0x040ff000000018b8 */
[C---:B------:R-:W-:Y:S08]  /*10a80*/  HMMA.16816.F32 R108, R96.reuse, R110, R24 ;  /* 0x0000006e606c723c */ /* 0x040ff00000001818 */
[----:B------:R-:W-:Y:S08]  /*10a90*/  HMMA.16816.F32 R64, R96, R66, R40 ;  /* 0x000000426040723c */ /* 0x000ff00000001828 */
[-C--:B------:R-:W-:Y:S08]  /*10aa0*/  HMMA.16816.F32 R92, R92, R6.reuse, R220 ;  /* 0x000000065c5c723c */ /* 0x080ff000000018dc */
[----:B------:R-:W-:Y:S07]  /*10ab0*/  HMMA.16816.F32 R96, R96, R6, R172 ;  /* 0x000000066060723c */ /* 0x000fee00000018ac */
[----:B------:R-:W-:-:S02]  /*10ac0*/  FADD.FTZ R6, R48, R14 ;  /* 0x0000000e30067221 */ /* 0x000fc40000010000 */
[----:B------:R-:W-:Y:S02]  /*10ad0*/  FADD.FTZ R7, R204, R12 ;  /* 0x0000000ccc077221 */ /* 0x000fe40000010000 */
[----:B------:R-:W-:Y:S02]  /*10ae0*/  FADD.FTZ R6, R49, R6 ;  /* 0x0000000631067221 */ /* 0x000fe40000010000 */
[----:B------:R-:W-:Y:S02]  /*10af0*/  FADD.FTZ R7, R206, R7 ;  /* 0x00000007ce077221 */ /* 0x000fe40000010000 */
[----:B------:R-:W-:Y:S02]  /*10b00*/  FADD.FTZ R12, R200, R5 ;  /* 0x00000005c80c7221 */ /* 0x000fe40000010000 */
[----:B------:R-:W-:Y:S02]  /*10b10*/  FADD.FTZ R5, R168, R4 ;  /* 0x00000004a8057221 */ /* 0x000fe40000010000 */
        /* <DEDUP_REMOVED lines=22> */
[----:B------:R-:W-:Y:S01]  /*10c80*/  FADD.FTZ R238, R3, R2 ;  /* 0x0000000203ee7221 */ /* 0x000fe20000010000 */
[----:B------:R-:W-:Y:S05]  /*10c90*/  @!P0 BRA `(.L_x_262) ;  /* 0x00002da000008947 */ /* 0x000fea0003800000 */
[----:B------:R-:W-:Y:S02]  /*10ca0*/  ISETP.GT.AND P0, PT, R232, 0x3f, PT ;  /* 0x0000003fe800780c */ /* 0x000fe40003f04270 */
[----:B------:R-:W-:Y:S02]  /*10cb0*/  ISETP.GE.AND P5, PT, R211, c[0x0][0x1d4], PT ;  /* 0x00007500d3007a0c */ /* 0x000fe40003fa6270 */
[----:B------:R-:W-:-:S02]  /*10cc0*/  ISETP.GE.AND P4, PT, R252, c[0x0][0x1d4], PT ;  /* 0x00007500fc007a0c */ /* 0x000fc40003f86270 */
[----:B------:R-:W-:Y:S02]  /*10cd0*/  ISETP.GE.AND P3, PT, R250, c[0x0][0x1d4], PT ;  /* 0x00007500fa007a0c */ /* 0x000fe40003f66270 */
.L_x_265:
        /* <DEDUP_REMOVED lines=140> */
[----:B---3--:R-:W-:Y:S09]  /*115a0*/  FMUL.FTZ R3, R18, c[0x0][0x320] ;  /* 0x0000c80012037a20 */ /* 0x008ff20000410000 */
[----:B------:R-:W3:Y:S01]  /*115b0*/  MUFU.TANH R175, R3 ;  /* 0x0000000300af7308 */ /* 0x000ee20000002400 */
[----:B-1----:R-:W-:Y:S09]  /*115c0*/  FMUL.FTZ R0, R6, c[0x0][0x320] ;  /* 0x0000c80006007a20 */ /* 0x002ff20000410000 */
[----:B------:R1:W1:Y:S01]  /*115d0*/  MUFU.TANH R201, R0 ;  /* 0x0000000000c97308 */ /* 0x0002620000002400 */
[----:B-----5:R-:W-:Y:S09]  /*115e0*/  FMUL.FTZ R2, R19, c[0x0][0x320] ;  /* 0x0000c80013027a20 */ /* 0x020ff20000410000 */
[----:B------:R-:W2:Y:S01]  /*115f0*/  MUFU.TANH R181, R2 ;  /* 0x0000000200b57308 */ /* 0x000ea20000002400 */
[----:B-1----:R-:W-:Y:S02]  /*11600*/  FMUL.FTZ R0, R7, c[0x0][0x320] ;  /* 0x0000c80007007a20 */ /* 0x002fe40000410000 */
[----:B------:R-:W1:Y:S07]  /*11610*/  LDSM.16.M88.4 R4, [R192] ;  /* 0x00000000c004783b */ /* 0x000e6e0000000200 */
[----:B------:R5:W1:Y:S02]  /*11620*/  MUFU.TANH R202, R0 ;  /* 0x0000000000ca7308 */ /* 0x000a640000002400 */
[----:B-----5:R-:W-:Y:S02]  /*11630*/  FMUL.FTZ R0, R8, c[0x0][0x320] ;  /* 0x0000c80008007a20 */ /* 0x020fe40000410000 */
[----:B------:R-:W-:Y:S06]  /*11640*/  FMUL.FTZ R8, R17, c[0x0][0x320] ;  /* 0x0000c80011087a20 */ /* 0x000fec0000410000 */
[----:B------:R5:W2:Y:S10]  /*11650*/  MUFU.TANH R211, R0 ;  /* 0x0000000000d37308 */ /* 0x000ab40000002400 */
[----:B------:R2:W2:Y:S01]  /*11660*/  MUFU.TANH R180, R8 ;  /* 0x0000000800b47308 */ /* 0x0004a20000002400 */
[-C--:B-1----:R-:W-:Y:S08]  /*11670*/  HMMA.16816.F32 R20, R168, R4.reuse, R20 ;  /* 0x00000004a814723c */ /* 0x082ff00000001814 */
[C---:B------:R-:W-:Y:S04]  /*11680*/  HMMA.16816.F32 R24, R176.reuse, R4, R24 ;  /* 0x00000004b018723c */ /* 0x040fe80000001818 */
[----:B-----5:R-:W-:Y:S04]  /*11690*/  FMUL.FTZ R0, R9, c[0x0][0x320] ;  /* 0x0000c80009007a20 */ /* 0x020fe80000410000 */
[-C--:B------:R-:W-:Y:S01]  /*116a0*/  HMMA.16816.F32 R28, R176, R6.reuse, R28 ;  /* 0x00000006b01c723c */ /* 0x080fe2000000181c */
[----:B------:R1:W1:Y:S01]  /*116b0*/  MUFU.TANH R209, R0 ;  /* 0x0000000000d17308 */ /* 0x0002620000002400 */
[----:B--2---:R-:W2:Y:S06]  /*116c0*/  LDSM.16.M88.4 R8, [R191] ;  /* 0x00000000bf08783b */ /* 0x004eac0000000200 */
[C---:B------:R-:W-:Y:S01]  /*116d0*/  HMMA.16816.F32 R32, R168.reuse, R6, R32 ;  /* 0x00000006a820723c */ /* 0x040fe20000001820 */
[----:B------:R-:W-:Y:S04]  /*116e0*/  DEPBAR.LE SB0, 0x0 ;  /* 0x000080000000791a */ /* 0x000fe80000000000 */
[----:B------:R-:W-:Y:S03]  /*116f0*/  BAR.SYNC.DEFER_BLOCKING 0x0 ;  /* 0x0000000000007b1d */ /* 0x000fe60000010000 */
[----:B------:R-:W-:Y:S04]  /*11700*/  FMUL.FTZ R3, R27, c[0x0][0x320] ;  /* 0x0000c8001b037a20 */ /* 0x000fe80000410000 */
[----:B------:R-:W-:Y:S01]  /*11710*/  FMUL.FTZ R4, R26, c[0x0][0x320] ;  /* 0x0000c8001a047a20 */ /* 0x000fe20000410000 */
[----:B------:R5:W2:Y:S03]  /*11720*/  MUFU.TANH R172, R3 ;  /* 0x0000000300ac7308 */ /* 0x000aa60000002400 */
[----:B------:R-:W-:Y:S02]  /*11730*/  FMUL.FTZ R2, R28, c[0x0][0x320] ;  /* 0x0000c8001c027a20 */ /* 0x000fe40000410000 */
[----:B-1----:R-:W-:Y:S05]  /*11740*/  FMUL.FTZ R0, R12, c[0x0][0x320] ;  /* 0x0000c8000c007a20 */ /* 0x002fea0000410000 */
[----:B------:R1:W1:Y:S10]  /*11750*/  MUFU.TANH R204, R0 ;  /* 0x0000000000cc7308 */ /* 0x0002740000002400 */
[----:B------:R3:W3:Y:S01]  /*11760*/  MUFU.TANH R167, R2 ;  /* 0x0000000200a77308 */ /* 0x0006e20000002400 */
[----:B-----5:R-:W-:Y:S01]  /*11770*/  FMUL.FTZ R3, R34, c[0x0][0x320] ;  /* 0x0000c80022037a20 */ /* 0x020fe20000410000 */
[-C--:B--2---:R-:W-:Y:S08]  /*11780*/  HMMA.16816.F32 R36, R168, R8.reuse, R36 ;  /* 0x00000008a824723c */ /* 0x084ff00000001824 */
[----:B------:R2:W2:Y:S01]  /*11790*/  MUFU.TANH R174, R4 ;  /* 0x0000000400ae7308 */ /* 0x0004a20000002400 */
[----:B-1----:R-:W-:Y:S01]  /*117a0*/  FMUL.FTZ R0, R13, c[0x0][0x320] ;  /* 0x0000c8000d007a20 */ /* 0x002fe20000410000 */
[C---:B------:R-:W-:Y:S08]  /*117b0*/  HMMA.16816.F32 R40, R176.reuse, R8, R40 ;  /* 0x00000008b028723c */ /* 0x040ff00000001828 */
[----:B------:R1:W1:Y:S01]  /*117c0*/  MUFU.TANH R205, R0 ;  /* 0x0000000000cd7308 */ /* 0x0002620000002400 */
[----:B------:R-:W-:Y:S01]  /*117d0*/  MOV R8, R103 ;  /* 0x0000006700087202 */ /* 0x000fe20000000f00 */
[-C--:B------:R-:W-:Y:S03]  /*117e0*/  HMMA.16816.F32 R44, R176, R10.reuse, R44 ;  /* 0x0000000ab02c723c */ /* 0x080fe6000000182c */
[----:B---3--:R-:W-:Y:S05]  /*117f0*/  FMUL.FTZ R2, R35, c[0x0][0x320] ;  /* 0x0000c80023027a20 */ /* 0x008fea0000410000 */
[----:B------:R3:W3:Y:S01]  /*11800*/  MUFU.TANH R28, R2 ;  /* 0x00000002001c7308 */ /* 0x0006e20000002400 */
[----:B------:R-:W-:Y:S04]  /*11810*/  HMMA.16816.F32 R48, R168, R10, R48 ;  /* 0x0000000aa830723c */ /* 0x000fe80000001830 */
[----:B--2---:R-:W-:Y:S02]  /*11820*/  FMUL.FTZ R4, R33, c[0x0][0x320] ;  /* 0x0000c80021047a20 */ /* 0x004fe40000410000 */
[----:B-1----:R-:W-:Y:S04]  /*11830*/  FMUL.FTZ R0, R14, c[0x0][0x320] ;  /* 0x0000c8000e007a20 */ /* 0x002fe80000410000 */
[----:B------:R1:W2:Y:S11]  /*11840*/  MUFU.TANH R208, R0 ;  /* 0x0000000000d07308 */ /* 0x0002b60000002400 */
[----:B------:R-:W-:Y:S03]  /*11850*/  @!UPT UIADD3 URZ, URZ, URZ, URZ ;  /* 0x0000003f3f3ff290 */ /* 0x000fe6000fffe03f */
[----:B---3--:R-:W-:Y:S02]  /*11860*/  FMUL.FTZ R2, R49, c[0x0][0x320] ;  /* 0x0000c80031027a20 */ /* 0x008fe40000410000 */
[----:B-1----:R-:W-:Y:S04]  /*11870*/  FMUL.FTZ R0, R15, c[0x0][0x320] ;  /* 0x0000c8000f007a20 */ /* 0x002fe80000410000 */
[----:B------:R1:W3:Y:S02]  /*11880*/  MUFU.TANH R207, R0 ;  /* 0x0000000000cf7308 */ /* 0x0002e40000002400 */
[----:B-1----:R-:W-:Y:S08]  /*11890*/  FMUL.FTZ R0, R16, c[0x0][0x320] ;  /* 0x0000c80010007a20 */ /* 0x002ff00000410000 */
[----:B------:R-:W1:Y:S10]  /*118a0*/  MUFU.TANH R16, R2 ;  /* 0x0000000200107308 */ /* 0x000e740000002400 */
[----:B------:R5:W1:Y:S02]  /*118b0*/  MUFU.TANH R187, R0 ;  /* 0x0000000000bb7308 */ /* 0x000a640000002400 */
[----:B-----5:R-:W-:Y:S08]  /*118c0*/  FMUL.FTZ R0, R20, c[0x0][0x320] ;  /* 0x0000c80014007a20 */ /* 0x020ff00000410000 */
        /* <DEDUP_REMOVED lines=12> */
[----:B------:R5:W1:Y:S10]  /*11990*/  MUFU.TANH R29, R3 ;  /* 0x00000003001d7308 */ /* 0x000a740000002400 */
[----:B------:R1:W1:Y:S01]  /*119a0*/  MUFU.TANH R165, R0 ;  /* 0x0000000000a57308 */ /* 0x0002620000002400 */
[----:B-----5:R-:W-:Y:S09]  /*119b0*/  FMUL.FTZ R3, R48, c[0x0][0x320] ;  /* 0x0000c80030037a20 */ /* 0x020ff20000410000 */
[----:B------:R-:W2:Y:S01]  /*119c0*/  MUFU.TANH R17, R3 ;  /* 0x0000000300117308 */ /* 0x000ea20000002400 */
[----:B-1----:R-:W-:Y:S09]  /*119d0*/  FMUL.FTZ R0, R30, c[0x0][0x320] ;  /* 0x0000c8001e007a20 */ /* 0x002ff20000410000 */
[----:B------:R1:W1:Y:S10]  /*119e0*/  MUFU.TANH R166, R0 ;  /* 0x0000000000a67308 */ /* 0x0002740000002400 */
[----:B------:R5:W2:Y:S01]  /*119f0*/  MUFU.TANH R30, R4 ;  /* 0x00000004001e7308 */ /* 0x000aa20000002400 */
[----:B-1----:R-:W-:Y:S09]  /*11a00*/  FMUL.FTZ R0, R31, c[0x0][0x320] ;  /* 0x0000c8001f007a20 */ /* 0x002ff20000410000 */
[----:B------:R1:W1:Y:S01]  /*11a10*/  MUFU.TANH R164, R0 ;  /* 0x0000000000a47308 */ /* 0x0002620000002400 */
[----:B-----5:R-:W-:Y:S01]  /*11a20*/  MOV R4, R104 ;  /* 0x0000006800047202 */ /* 0x020fe20000000f00 */
        /* <DEDUP_REMOVED lines=32> */
[----:B--234-:R-:W-:Y:S04]  /*11c30*/  IADD3 R7, -R243, 0x30, RZ ;  /* 0x00000030f3077810 */ /* 0x01cfe80007ffe1ff */
[----:B------:R-:W-:Y:S11]  /*11c40*/  ISETP.GE.AND P1, PT, R7, 0x1, PT ;  /* 0x000000010700780c */ /* 0x000ff60003f26270 */
[----:B------:R-:W-:Y:S02]  /*11c50*/  @!UPT UIADD3 URZ, URZ, URZ, URZ ;  /* 0x0000003f3f3ff290 */ /* 0x000fe4000fffe03f */
[----:B------:R-:W-:Y:S04]  /*11c60*/  @P1 IADD3 R2, R212, -0x1, RZ ;  /* 0xffffffffd4021810 */ /* 0x000fe80007ffe0ff */
[----:B------:R-:W-:Y:S01]  /*11c70*/  @P1 SHF.R.S32.HI R3, RZ, 0x1f, R2 ;  /* 0x0000001fff031819 */ /* 0x000fe20000011402 */
[C---:B------:R-:W-:Y:S04]  /*11c80*/  @P1 IMAD.WIDE.U32 R10, R2.reuse, c[0x0][0x1e0], RZ ;  /* 0x00007800020a1a25 */ /* 0x040fe800078e00ff */
[----:B------:R-:W-:Y:S04]  /*11c90*/  @P1 IMAD R3, R3, c[0x0][0x1e0], RZ ;  /* 0x0000780003031a24 */ /* 0x000fe800078e02ff */
[----:B------:R-:W-:Y:S01]  /*11ca0*/  @P1 IMAD R2, R2, c[0x0][0x1e4], R3 ;  /* 0x0000790002021a24 */ /* 0x000fe200078e0203 */
[----:B------:R-:W-:Y:S03]  /*11cb0*/  @P1 MOV R3, R246 ;  /* 0x000000f600031202 */ /* 0x000fe60000000f00 */
[----:B------:R-:W-:Y:S02]  /*11cc0*/  @P1 IMAD.IADD R9, R11, 0x1, R2 ;  /* 0x000000010b091824 */ /* 0x000fe400078e0202 */
[----:B------:R-:W-:Y:S02]  /*11cd0*/  @P1 IMAD.MOV.U32 R2, RZ, RZ, R244 ;  /* 0x000000ffff021224 */ /* 0x000fe400078e00f4 */
[----:B------:R-:W-:Y:S02]  /*11ce0*/  @P1 IMAD R9, R9, 0x30, RZ ;  /* 0x0000003009091824 */ /* 0x000fe400078e02ff */
[----:B------:R-:W-:Y:S04]  /*11cf0*/  @P1 IMAD.WIDE.U32 R2, R10, 0x30, R2 ;  /* 0x000000300a021825 */ /* 0x000fe800078e0002 */
[----:B------:R-:W-:Y:S01]  /*11d00*/  @P1 IMAD.IADD R3, R3, 0x1, R9 ;  /* 0x0000000103031824 */ /* 0x000fe200078e0209 */
[C---:B------:R-:W-:Y:S04]  /*11d10*/  @P1 LEA R10, P0, R2.reuse, c[0x0][0x1c8], 0x1 ;  /* 0x00007200020a1a11 */ /* 0x040fe800078008ff */
[----:B------:R-:W-:Y:S02]  /*11d20*/  @P1 LEA.HI.X R11, R2, c[0x0][0x1cc], R3, 0x1, P0 ;  /* 0x00007300020b1a11 */ /* 0x000fe400000f0c03 */
[----:B------:R-:W-:Y:S03]  /*11d30*/  ISETP.GE.AND P0, PT, R7, 0x21, PT ;  /* 0x000000210700780c */ /* 0x000fe60003f06270 */
[----:B------:R-:W-:Y:S01]  /*11d40*/  @!PT LDS RZ, [RZ] ;  /* 0x00000000fffff984 */ /* 0x000fe20000000800 */
[----:B------:R-:W-:Y:S01]  /*11d50*/  @!PT LDS RZ, [RZ] ;  /* 0x00000000fffff984 */ /* 0x000fe20000000800 */
[----:B------:R-:W-:Y:S01]  /*11d60*/  @!PT LDS RZ, [RZ] ;  /* 0x00000000fffff984 */ /* 0x000fe20000000800 */
[----:B------:R1:W-:Y:S05]  /*11d70*/  @P1 LDGSTS.E.BYPASS.LTC128B.128 [R199+0x3c80], [R10.64], !P3 ;  /* 0x03c800000ac71fae */ /* 0x0003ea000d901d46 */
[----:B------:R1:W-:Y:S05]  /*11d80*/  @P1 LDGSTS.E.BYPASS.LTC128B.128 [R199+0x4880], [R10.64+0x40], !P4 ;  /* 0x048800400ac71fae */ /* 0x0003ea000e101d46 */
[----:B------:R1:W-:Y:S01]  /*11d90*/  @P1 LDGSTS.E.BYPASS.LTC128B.128 [R199+0x5480], [R10.64+0x80], !P5 ;  /* 0x054800800ac71fae */ /* 0x0003e2000e901d46 */
[----:B------:R-:W-:Y:S01]  /*11da0*/  @P0 IADD3 R2, R212, -0x1, RZ ;  /* 0xffffffffd4020810 */ /* 0x000fe20007ffe0ff */
[----:B------:R-:W-:Y:S01]  /*11db0*/  @P0 IMAD.MOV.U32 R7, RZ, RZ, c[0x0][0x1e0] ;  /* 0x00007800ff070624 */ /* 0x000fe200078e00ff */
[----:B------:R-:W-:Y:S02]  /*11dc0*/  @P0 MOV R9, 0x5 ;  /* 0x0000000500090802 */ /* 0x000fe40000000f00 */
[----:B------:R-:W-:Y:S01]  /*11dd0*/  @P0 SHF.R.S32.HI R3, RZ, 0x1f, R2 ;  /* 0x0000001fff030819 */ /* 0x000fe20000011402 */
[C---:B------:R-:W-:Y:S01]  /*11de0*/  @P0 IMAD.SHL.U32 R12, R7.reuse, 0x20, RZ ;  /* 0x00000020070c0824 */ /* 0x040fe200078e00ff */
[----:B------:R-:W-:Y:S03]  /*11df0*/  @P0 SHF.L.U64.HI R13, R7, R9, c[0x0][0x1e4] ;  /* 0x00007900070d0619 */ /* 0x000fe60000010209 */
[----:B------:R-:W-:Y:S04]  /*11e00*/  @P0 IMAD R3, R3, c[0x0][0x1e0], RZ ;  /* 0x0000780003030a24 */ /* 0x000fe800078e02ff */
[C---:B------:R-:W-:Y:S02]  /*11e10*/  @P0 IMAD R7, R2.reuse, c[0x0][0x1e4], R3 ;  /* 0x0000790002070a24 */ /* 0x040fe400078e0203 */
[----:B------:R-:W-:Y:S05]  /*11e20*/  @P0 IMAD.WIDE.U32 R2, R2, c[0x0][0x1e0], RZ ;  /* 0x0000780002020a25 */ /* 0x000fea00078e00ff */
[----:B------:R-:W-:Y:S01]  /*11e30*/  @P0 IADD3 R7, R3, R7, RZ ;  /* 0x0000000703070210 */ /* 0x000fe20007ffe0ff */
[----:B------:R-:W-:Y:S04]  /*11e40*/  @P0 IMAD.WIDE.U32 R2, R2, 0x30, R12 ;  /* 0x0000003002020825 */ /* 0x000fe800078e000c */
[----:B------:R-:W-:Y:S01]  /*11e50*/  @P0 IMAD R9, R7, 0x30, RZ ;  /* 0x0000003007090824 */ /* 0x000fe200078e02ff */
[----:B------:R-:W-:Y:S04]  /*11e60*/  @P0 IADD3 R7, P6, R244, R2, RZ ;  /* 0x00000002f4070210 */ /* 0x000fe80007fde0ff */
[----:B------:R-:W-:Y:S02]  /*11e70*/  @P0 IADD3.X R3, R246, R9, R3, P6, !PT ;  /* 0x00000009f6030210 */ /* 0x000fe400037fe403 */
[C---:B------:R-:W-:Y:S04]  /*11e80*/  @P0 LEA R2, P6, R7.reuse, c[0x0][0x1c8], 0x1 ;  /* 0x0000720007020a11 */ /* 0x040fe800078c08ff */
[----:B------:R-:W-:Y:S05]  /*11e90*/  @P0 LEA.HI.X R3, R7, c[0x0][0x1cc], R3, 0x1, P6 ;  /* 0x0000730007030a11 */ /* 0x000fea00030f0c03 */
[----:B------:R1:W-:Y:S05]  /*11ea0*/  @P0 LDGSTS.E.BYPASS.LTC128B.128 [R199+0x4480], [R2.64], !P3 ;  /* 0x0448000002c70fae */ /* 0x0003ea000d901d46 */
[----:B------:R1:W-:Y:S05]  /*11eb0*/  @P0 LDGSTS.E.BYPASS.LTC128B.128 [R199+0x5080], [R2.64+0x40], !P4 ;  /* 0x0508004002c70fae */ /* 0x0003ea000e101d46 */
[----:B------:R1:W-:Y:S02]  /*11ec0*/  @P0 LDGSTS.E.BYPASS.LTC128B.128 [R199+0x5c80], [R2.64+0x80], !P5 ;  /* 0x05c8008002c70fae */ /* 0x0003e4000e901d46 */
.L_x_264:
[----:B--234-:R-:W-:Y:S05]  /*11ed0*/  BSYNC B0 ;  /* 0x0000000000007941 */ /* 0x01cfea0003800000 */
.L_x_263:
[----:B-1----:R-:W-:Y:S01]  /*11ee0*/  FMNMX.FTZ R2, R200, R105, !PT ;  /* 0x00000069c8027209 */ /* 0x002fe20007810000 */
        /* <DEDUP_REMOVED lines=24> */
[----:B------:R-:W-:Y:S01]  /*12070*/  FMNMX.FTZ R7, R204, R7, !PT ;  /* 0x00000007cc077209 */ /* 0x000fe20007810000 */
[----:B------:R-:W-:Y:S01]  /*12080*/  SHFL.BFLY PT, R9, R2, 0x2, 0x1f ;  /* 0x0c401f0002097f89 */ /* 0x000fe200000e0000 */
[----:B------:R-:W-:Y:S02]  /*12090*/  FMNMX.FTZ R3, R15, R3, !PT ;  /* 0x000000030f037209 */ /* 0x000fe40007810000 */
[----:B------:R-:W-:Y:S02]  /*120a0*/  FMNMX.FTZ R7, R205, R7, !PT ;  /* 0x00000007cd077209 */ /* 0x000fe40007810000 */
[----:B------:R-:W-:Y:S02]  /*120b0*/  FMNMX.FTZ R3, R14, R3, !PT ;  /* 0x000000030e037209 */ /* 0x000fe40007810000 */
[----:B------:R-:W-:Y:S02]  /*120c0*/  FMNMX.FTZ R7, R182, R7, !PT ;  /* 0x00000007b6077209 */ /* 0x000fe40007810000 */
[----:B------:R-:W-:Y:S01]  /*120d0*/  IADD3 R212, R212, -0x1, RZ ;  /* 0xffffffffd4d47810 */ /* 0x000fe20007ffe0ff */
[----:B------:R-:W1:Y:S01]  /*120e0*/  SHFL.BFLY PT, R10, R3, 0x2, 0x1f ;  /* 0x0c401f00030a7f89 */ /* 0x000e6200000e0000 */
        /* <DEDUP_REMOVED lines=8> */
[----:B------:R-:W-:Y:S02]  /*12170*/  FMNMX.FTZ R9, R206, R102, !PT ;  /* 0x00000066ce097209 */ /* 0x000fe40007810000 */
[----:B------:R-:W-:Y:S01]  /*12180*/  FMNMX.FTZ R10, R18, R7, !PT ;  /* 0x00000007120a7209 */ /* 0x000fe20007810000 */
[----:B------:R-:W1:Y:S01]  /*12190*/  SHFL.BFLY PT, R11, R2, 0x1, 0x1f ;  /* 0x0c201f00020b7f89 */ /* 0x000e6200000e0000 */
[----:B------:R-:W-:Y:S04]  /*121a0*/  FMNMX.FTZ R9, R210, R9, !PT ;  /* 0x00000009d2097209 */ /* 0x000fe80007810000 */
[----:B------:R-:W-:Y:S03]  /*121b0*/  FMNMX.FTZ R9, R208, R9, !PT ;  /* 0x00000009d0097209 */ /* 0x000fe60007810000 */
[----:B------:R-:W2:Y:S01]  /*121c0*/  SHFL.BFLY PT, R13, R10, 0x2, 0x1f ;  /* 0x0c401f000a0d7f89 */ /* 0x000ea200000e0000 */
[----:B------:R-:W-:Y:S04]  /*121d0*/  FMNMX.FTZ R9, R207, R9, !PT ;  /* 0x00000009cf097209 */ /* 0x000fe80007810000 */
[----:B------:R-:W-:Y:S04]  /*121e0*/  FMNMX.FTZ R9, R174, R9, !PT ;  /* 0x00000009ae097209 */ /* 0x000fe80007810000 */
[----:B------:R-:W-:Y:S02]  /*121f0*/  FMNMX.FTZ R7, R172, R9, !PT ;  /* 0x00000009ac077209 */ /* 0x000fe40007810000 */
[----:B------:R-:W3:Y:S02]  /*12200*/  SHFL.BFLY PT, R9, R3, 0x1, 0x1f ;  /* 0x0c201f0003097f89 */ /* 0x000ee400000e0000 */
[----:B------:R-:W-:Y:S02]  /*12210*/  FMNMX.FTZ R7, R166, R7, !PT ;  /* 0x00000007a6077209 */ /* 0x000fe40007810000 */
[----:B-1----:R-:W-:Y:S02]  /*12220*/  FMNMX.FTZ R105, R2, R11, !PT ;  /* 0x0000000b02697209 */ /* 0x002fe40007810000 */
[----:B------:R-:W-:Y:S03]  /*12230*/  FMNMX.FTZ R2, R164, R7, !PT ;  /* 0x00000007a4027209 */ /* 0x000fe60007810000 */
[C---:B------:R-:W-:Y:S01]  /*12240*/  FADD.FTZ R0, -R105.reuse, R0 ;  /* 0x0000000069007221 */ /* 0x040fe20000010100 */
[----:B------:R-:W-:Y:S01]  /*12250*/  FMNMX.FTZ R7, R22, R2, !PT ;  /* 0x0000000216077209 */ /* 0x000fe20007810000 */
[----:B------:R-:W-:Y:S01]  /*12260*/  FMUL.FTZ R12, R105, c[0x0][0x2d0] ;  /* 0x0000b400690c7a20 */ /* 0x000fe20000410000 */
[----:B--2---:R-:W-:Y:S01]  /*12270*/  FMNMX.FTZ R10, R10, R13, !PT ;  /* 0x0000000d0a0a7209 */ /* 0x004fe20007810000 */
[----:B------:R-:W-:Y:S01]  /*12280*/  FMUL.FTZ R2, R0, c[0x0][0x2d0] ;  /* 0x0000b40000027a20 */ /* 0x000fe20000410000 */
[----:B------:R-:W-:Y:S01]  /*12290*/  FMNMX.FTZ R0, R20, R7, !PT ;  /* 0x0000000714007209 */ /* 0x000fe20007810000 */
[--C-:B------:R-:W-:Y:S02]  /*122a0*/  FFMA.FTZ R13, R203, c[0x0][0x2d0], -R12.reuse ;  /* 0x0000b400cb0d7a23 */ /* 0x100fe4000001080c */
[----:B------:R1:W2:Y:S01]  /*122b0*/  MUFU.EX2 R7, R2 ;  /* 0x0000000200077308 */ /* 0x0002a20000000800 */
[----:B------:R-:W-:Y:S01]  /*122c0*/  FMNMX.FTZ R0, R6, R0, !PT ;  /* 0x0000000006007209 */ /* 0x000fe20007810000 */
[--C-:B------:R-:W-:Y:S02]  /*122d0*/  FFMA.FTZ R203, R26, c[0x0][0x2d0], -R12.reuse ;  /* 0x0000b4001acb7a23 */ /* 0x100fe4000001080c */
[--C-:B------:R-:W-:Y:S01]  /*122e0*/  FFMA.FTZ R179, R186, c[0x0][0x2d0], -R12.reuse ;  /* 0x0000b400bab37a23 */ /* 0x100fe2000001080c */
[----:B------:R-:W-:Y:S01]  /*122f0*/  FMNMX.FTZ R0, R5, R0, !PT ;  /* 0x0000000005007209 */ /* 0x000fe20007810000 */
[--C-:B------:R-:W-:Y:S01]  /*12300*/  FFMA.FTZ R176, R185, c[0x0][0x2d0], -R12.reuse ;  /* 0x0000b400b9b07a23 */ /* 0x100fe2000001080c */
[----:B---3--:R-:W-:Y:S01]  /*12310*/  FMNMX.FTZ R104, R3, R9, !PT ;  /* 0x0000000903687209 */ /* 0x008fe20007810000 */
[--C-:B------:R-:W-:Y:S02]  /*12320*/  FFMA.FTZ R171, R31, c[0x0][0x2d0], -R12.reuse ;  /* 0x0000b4001fab7a23 */ /* 0x100fe4000001080c */
[----:B------:R-:W3:Y:S01]  /*12330*/  SHFL.BFLY PT, R3, R0, 0x2, 0x1f ;  /* 0x0c401f0000037f89 */ /* 0x000ee200000e0000 */
[----:B------:R-:W-:Y:S01]  /*12340*/  MUFU.EX2 R230, R13 ;  /* 0x0000000d00e67308 */ /* 0x000fe20000000800 */
[----:B------:R-:W-:Y:S02]  /*12350*/  FMUL.FTZ R11, R104, c[0x0][0x2d0] ;  /* 0x0000b400680b7a20 */ /* 0x000fe40000410000 */
[--C-:B------:R-:W-:Y:S02]  /*12360*/  FFMA.FTZ R170, R30, c[0x0][0x2d0], -R12.reuse ;  /* 0x0000b4001eaa7a23 */ /* 0x100fe4000001080c */
[--C-:B------:R-:W-:Y:S02]  /*12370*/  FFMA.FTZ R186, R24, c[0x0][0x2d0], -R11.reuse ;  /* 0x0000b40018ba7a23 */ /* 0x100fe4000001080b */
[--C-:B------:R-:W-:Y:S02]  /*12380*/  FFMA.FTZ R169, R184, c[0x0][0x2d0], -R11.reuse ;  /* 0x0000b400b8a97a23 */ /* 0x100fe4000001080b */
[--C-:B------:R-:W-:Y:S01]  /*12390*/  FFMA.FTZ R168, R183, c[0x0][0x2d0], -R11.reuse ;  /* 0x0000b400b7a87a23 */ /* 0x100fe2000001080b */
[----:B------:R-:W-:Y:S01]  /*123a0*/  MUFU.EX2 R226, R176 ;  /* 0x000000b000e27308 */ /* 0x000fe20000000800 */
[--C-:B------:R-:W-:Y:S02]  /*123b0*/  FFMA.FTZ R185, R15, c[0x0][0x2d0], -R11.reuse ;  /* 0x0000b4000fb97a23 */ /* 0x100fe4000001080b */
[----:B-1----:R-:W-:Y:S02]  /*123c0*/  FFMA.FTZ R2, R200, c[0x0][0x2d0], -R12 ;  /* 0x0000b400c8027a23 */ /* 0x002fe4000001080c */
[--C-:B------:R-:W-:Y:S02]  /*123d0*/  FFMA.FTZ R184, R14, c[0x0][0x2d0], -R11.reuse ;  /* 0x0000b4000eb87a23 */ /* 0x100fe4000001080b */
[C---:B--2---:R-:W-:Y:S02]  /*123e0*/  FMUL.FTZ R48, R7.reuse, R108 ;  /* 0x0000006c07307220 */ /* 0x044fe40000410000 */
[C---:B------:R-:W-:Y:S01]  /*123f0*/  FMUL.FTZ R49, R7.reuse, R109 ;  /* 0x0000006d07317220 */ /* 0x040fe20000410000 */
[----:B------:R-:W1:Y:S01]  /*12400*/  MUFU.EX2 R41, R2 ;  /* 0x0000000200297308 */ /* 0x000e620000000800 */
[C---:B------:R-:W-:Y:S01]  /*12410*/  FMUL.FTZ R32, R7.reuse, R116 ;  /* 0x0000007407207220 */ /* 0x040fe20000410000 */
[----:B---3--:R-:W-:Y:S01]  /*12420*/  FMNMX.FTZ R0, R0, R3, !PT ;  /* 0x0000000300007209 */ /* 0x008fe20007810000 */
[C---:B------:R-:W-:Y:S02]  /*12430*/  FMUL.FTZ R33, R7.reuse, R117 ;  /* 0x0000007507217220 */ /* 0x040fe40000410000 */
[C---:B------:R-:W-:Y:S02]  /*12440*/  FMUL.FTZ R36, R7.reuse, R112 ;  /* 0x0000007007247220 */ /* 0x040fe40000410000 */
[----:B------:R-:W2:Y:S01]  /*12450*/  SHFL.BFLY PT, R3, R0, 0x1, 0x1f ;  /* 0x0c201f0000037f89 */ /* 0x000ea200000e0000 */
[C---:B------:R-:W-:Y:S02]  /*12460*/  FMUL.FTZ R37, R7.reuse, R113 ;  /* 0x0000007107257220 */ /* 0x040fe40000410000 */
[----:B------:R-:W-:Y:S01]  /*12470*/  MUFU.EX2 R224, R168 ;  /* 0x000000a800e07308 */ /* 0x000fe20000000800 */
[C---:B------:R-:W-:Y:S02]  /*12480*/  FMUL.FTZ R52, R7.reuse, R52 ;  /* 0x0000003407347220 */ /* 0x040fe40000410000 */
[C---:B------:R-:W-:Y:S02]  /*12490*/  FMUL.FTZ R53, R7.reuse, R53 ;  /* 0x0000003507357220 */ /* 0x040fe40000410000 */
[C---:B------:R-:W-:Y:S02]  /*124a0*/  FMUL.FTZ R64, R7.reuse, R64 ;  /* 0x0000004007407220 */ /* 0x040fe40000410000 */
[C---:B------:R-:W-:Y:S02]  /*124b0*/  FMUL.FTZ R65, R7.reuse, R65 ;  /* 0x0000004107417220 */ /* 0x040fe40000410000 */
[C---:B------:R-:W-:Y:S01]  /*124c0*/  FMUL.FTZ R68, R7.reuse, R68 ;  /* 0x0000004407447220 */ /* 0x040fe20000410000 */
[----:B------:R-:W-:Y:S01]  /*124d0*/  MUFU.EX2 R227, R171 ;  /* 0x000000ab00e37308 */ /* 0x000fe20000000800 */
[C---:B------:R-:W-:Y:S02]  /*124e0*/  FMUL.FTZ R69, R7.reuse, R69 ;  /* 0x0000004507457220 */ /* 0x040fe40000410000 */
[C---:B------:R-:W-:Y:S01]  /*124f0*/  FMUL.FTZ R80, R7.reuse, R80 ;  /* 0x0000005007507220 */ /* 0x040fe20000410000 */
[----:B-1----:R-:W-:Y:S01]  /*12500*/  F2FP.PACK_AB R108, R230, R41 ;  /* 0x00000029e66c723e */ /* 0x002fe200000000ff */
[----:B------:R-:W-:Y:S02]  /*12510*/  FADD.FTZ R2, -R104, R4 ;  /* 0x0000000468027221 */ /* 0x000fe40000010100 */
[----:B------:R-:W1:Y:S01]  /*12520*/  SHFL.BFLY PT, R4, R10, 0x1, 0x1f ;  /* 0x0c201f000a047f89 */ /* 0x000e6200000e0000 */
[----:B------:R-:W-:Y:S02]  /*12530*/  FMUL.FTZ R81, R7, R81 ;  /* 0x0000005107517220 */ /* 0x000fe40000410000 */
[----:B------:R-:W-:Y:S01]  /*12540*/  FMUL.FTZ R2, R2, c[0x0][0x2d0] ;  /* 0x0000b40002027a20 */ /* 0x000fe20000410000 */
[----:B------:R-:W-:Y:S01]  /*12550*/  MUFU.EX2 R229, R170 ;  /* 0x000000aa00e57308 */ /* 0x000fe20000000800 */
[----:B--2---:R-:W-:Y:S01]  /*12560*/  FMNMX.FTZ R3, R0, R3, !PT ;  /* 0x0000000300037209 */ /* 0x004fe20007810000 */
[--C-:B------:R-:W-:Y:S02]  /*12570*/  FFMA.FTZ R0, R181, c[0x0][0x2d0], -R11.reuse ;  /* 0x0000b400b5007a23 */ /* 0x100fe4000001080b */
[C---:B------:R-:W-:Y:S02]  /*12580*/  FMUL.FTZ R84, R7.reuse, R84 ;  /* 0x0000005407547220 */ /* 0x040fe40000410000 */
[C---:B------:R-:W-:Y:S02]  /*12590*/  FMUL.FTZ R85, R7.reuse, R85 ;  /* 0x0000005507557220 */ /* 0x040fe40000410000 */
[C---:B------:R-:W-:Y:S02]  /*125a0*/  FMUL.FTZ R96, R7.reuse, R96 ;  /* 0x0000006007607220 */ /* 0x040fe40000410000 */
[----:B------:R2:W3:Y:S01]  /*125b0*/  MUFU.EX2 R9, R2 ;  /* 0x0000000200097308 */ /* 0x0004e20000000800 */
[----:B------:R-:W-:Y:S01]  /*125c0*/  FMUL.FTZ R97, R7, R97 ;  /* 0x0000006107617220 */ /* 0x000fe20000410000 */
[----:B-1----:R-:W-:Y:S01]  /*125d0*/  FMNMX.FTZ R103, R10, R4, !PT ;  /* 0x000000040a677209 */ /* 0x002fe20007810000 */
[--C-:B------:R-:W-:Y:S07]  /*125e0*/  FFMA.FTZ R4, R187, c[0x0][0x2d0], -R12.reuse ;  /* 0x0000b400bb047a23 */ /* 0x100fee000001080c */
[----:B------:R1:W-:Y:S01]  /*125f0*/  MUFU.EX2 R239, R0 ;  /* 0x0000000000ef7308 */ /* 0x0003e20000000800 */
[--C-:B------:R-:W-:Y:S09]  /*12600*/  FFMA.FTZ R187, R25, c[0x0][0x2d0], -R11.reuse ;  /* 0x0000b40019bb7a23 */ /* 0x100ff2000001080b */
[----:B------:R4:W-:Y:S01]  /*12610*/  MUFU.EX2 R228, R4 ;  /* 0x0000000400e47308 */ /* 0x0009e20000000800 */
[--C-:B--2---:R-:W-:Y:S02]  /*12620*/  FFMA.FTZ R2, R201, c[0x0][0x2d0], -R11.reuse ;  /* 0x0000b400c9027a23 */ /* 0x104fe4000001080b */
[----:B------:R-:W-:Y:S02]  /*12630*/  FFMA.FTZ R201, R16, c[0x0][0x2d0], -R12 ;  /* 0x0000b40010c97a23 */ /* 0x000fe4000001080c */
[----:B------:R-:W-:Y:S02]  /*12640*/  FMUL.FTZ R16, R7, R124 ;  /* 0x0000007c07107220 */ /* 0x000fe40000410000 */
[C---:B---3--:R-:W-:Y:S03]  /*12650*/  FMUL.FTZ R50, R9.reuse, R110 ;  /* 0x0000006e09327220 */ /* 0x048fe60000410000 */
[----:B------:R2:W3:Y:S01]  /*12660*/  MUFU.EX2 R40, R2 ;  /* 0x0000000200287308 */ /* 0x0004e20000000800 */
[C---:B------:R-:W-:Y:S02]  /*12670*/  FMUL.FTZ R51, R9.reuse, R111 ;  /* 0x0000006f09337220 */ /* 0x040fe40000410000 */
[----:B------:R-:W-:Y:S02]  /*12680*/  FMUL.FTZ R34, R9, R118 ;  /* 0x0000007609227220 */ /* 0x000fe40000410000 */
[----:B-1----:R-:W-:Y:S02]  /*12690*/  FADD.FTZ R0, -R3, R102 ;  /* 0x0000006603007221 */ /* 0x002fe40000010100 */
[C---:B------:R-:W-:Y:S02]  /*126a0*/  FMUL.FTZ R35, R9.reuse, R119 ;  /* 0x0000007709237220 */ /* 0x040fe40000410000 */
[----:B------:R-:W-:Y:S01]  /*126b0*/  FMUL.FTZ R0, R0, c[0x0][0x2d0] ;  /* 0x0000b40000007a20 */ /* 0x000fe20000410000 */
[----:B------:R-:W-:Y:S01]  /*126c0*/  LDSM.16.MT88.4 R116, [R158+0xc00] ;  /* 0x000c00009e74783b */ /* 0x000fe20000004200 */
[C---:B------:R-:W-:Y:S01]  /*126d0*/  FMUL.FTZ R38, R9.reuse, R114 ;  /* 0x0000007209267220 */ /* 0x040fe20000410000 */
[----:B------:R-:W-:Y:S01]  /*126e0*/  MUFU.EX2 R203, R203 ;  /* 0x000000cb00cb7308 */ /* 0x000fe20000000800 */
[C---:B------:R-:W-:Y:S02]  /*126f0*/  FMUL.FTZ R39, R9.reuse, R115 ;  /* 0x0000007309277220 */ /* 0x040fe40000410000 */
[--C-:B----4-:R-:W-:Y:S02]  /*12700*/  FFMA.FTZ R4, R180, c[0x0][0x2d0], -R12.reuse ;  /* 0x0000b400b4047a23 */ /* 0x110fe4000001080c */
[--C-:B------:R-:W-:Y:S02]  /*12710*/  FFMA.FTZ R180, R28, c[0x0][0x2d0], -R11.reuse ;  /* 0x0000b4001cb47a23 */ /* 0x100fe4000001080b */
[C---:B------:R-:W-:Y:S02]  /*12720*/  FMUL.FTZ R54, R9.reuse, R54 ;  /* 0x0000003609367220 */ /* 0x040fe40000410000 */
[C---:B------:R-:W-:Y:S01]  /*12730*/  FMUL.FTZ R55, R9.reuse, R55 ;  /* 0x0000003709377220 */ /* 0x040fe20000410000 */
[----:B------:R-:W1:Y:S01]  /*12740*/  MUFU.EX2 R240, R4 ;  /* 0x0000000400f07308 */ /* 0x000e620000000800 */
[----:B------:R-:W-:Y:S02]  /*12750*/  FMUL.FTZ R66, R9, R66 ;  /* 0x0000004209427220 */ /* 0x000fe40000410000 */
[--C-:B--2---:R-:W-:Y:S02]  /*12760*/  FFMA.FTZ R2, R202, c[0x0][0x2d0], -R11.reuse ;  /* 0x0000b400ca027a23 */ /* 0x104fe4000001080b */
[----:B------:R-:W-:Y:S02]  /*12770*/  FFMA.FTZ R202, R17, c[0x0][0x2d0], -R12 ;  /* 0x0000b40011ca7a23 */ /* 0x000fe4000001080c */
[----:B---3--:R-:W-:Y:S02]  /*12780*/  FFMA.FTZ R102, R9, R214, R40 ;  /* 0x000000d609667223 */ /* 0x008fe40000010028 */
[----:B------:R-:W-:Y:S01]  /*12790*/  FMUL.FTZ R17, R7, R125 ;  /* 0x0000007d07117220 */ /* 0x000fe20000410000 */
[----:B------:R2:W3:Y:S01]  /*127a0*/  MUFU.EX2 R225, R2 ;  /* 0x0000000200e17308 */ /* 0x0004e20000000800 */
[C---:B------:R-:W-:Y:S02]  /*127b0*/  FMUL.FTZ R67, R9.reuse, R67 ;  /* 0x0000004309437220 */ /* 0x040fe40000410000 */
[C---:B------:R-:W-:Y:S02]  /*127c0*/  FMUL.FTZ R70, R9.reuse, R70 ;  /* 0x0000004609467220 */ /* 0x040fe40000410000 */
[C---:B------:R-:W-:Y:S02]  /*127d0*/  FMUL.FTZ R71, R9.reuse, R71 ;  /* 0x0000004709477220 */ /* 0x040fe40000410000 */
[C---:B------:R-:W-:Y:S02]  /*127e0*/  FMUL.FTZ R82, R9.reuse, R82 ;  /* 0x0000005209527220 */ /* 0x040fe40000410000 */
[C---:B------:R-:W-:Y:S01]  /*127f0*/  FMUL.FTZ R83, R9.reuse, R83 ;  /* 0x0000005309537220 */ /* 0x040fe20000410000 */
[----:B------:R-:W-:Y:S01]  /*12800*/  MUFU.EX2 R0, R0 ;  /* 0x0000000000007308 */ /* 0x000fe20000000800 */
[C---:B------:R-:W-:Y:S02]  /*12810*/  FMUL.FTZ R86, R9.reuse, R86 ;  /* 0x0000005609567220 */ /* 0x040fe40000410000 */
[----:B------:R-:W-:Y:S01]  /*12820*/  FMUL.FTZ R87, R9, R87 ;  /* 0x0000005709577220 */ /* 0x000fe20000410000 */
[----:B-1----:R-:W-:Y:S01]  /*12830*/  F2FP.PACK_AB R110, R240, R228 ;  /* 0x000000e4f06e723e */ /* 0x002fe200000000ff */
[--C-:B------:R-:W-:Y:S02]  /*12840*/  FFMA.FTZ R4, R175, c[0x0][0x2d0], -R11.reuse ;  /* 0x0000b400af047a23 */ /* 0x100fe4000001080b */
[----:B------:R-:W-:Y:S02]  /*12850*/  FFMA.FTZ R175, R29, c[0x0][0x2d0], -R11 ;  /* 0x0000b4001daf7a23 */ /* 0x000fe4000001080b */
[C---:B------:R-:W-:Y:S01]  /*12860*/  FMUL.FTZ R98, R9.reuse, R98 ;  /* 0x0000006209627220 */ /* 0x040fe20000410000 */
[----:B------:R1:W4:Y:S01]  /*12870*/  MUFU.EX2 R223, R4 ;  /* 0x0000000400df7308 */ /* 0x0003220000000800 */
[----:B------:R-:W-:Y:S02]  /*12880*/  FMUL.FTZ R99, R9, R99 ;  /* 0x0000006309637220 */ /* 0x000fe40000410000 */
[----:B--2---:R-:W-:Y:S01]  /*12890*/  FADD.FTZ R2, -R103, R8 ;  /* 0x0000000867027221 */ /* 0x004fe20000010100 */
[----:B---3--:R-:W-:Y:S01]  /*128a0*/  F2FP.PACK_AB R109, R225, R40 ;  /* 0x00000028e16d723e */ /* 0x008fe200000000ff */
[----:B------:R-:W-:Y:S02]  /*128b0*/  FMUL.FTZ R8, R103, c[0x0][0x2d0] ;  /* 0x0000b40067087a20 */ /* 0x000fe40000410000 */
[----:B------:R-:W-:Y:S02]  /*128c0*/  FMUL.FTZ R2, R2, c[0x0][0x2d0] ;  /* 0x0000b40002027a20 */ /* 0x000fe40000410000 */
[--C-:B------:R-:W-:Y:S01]  /*128d0*/  FFMA.FTZ R10, R204, c[0x0][0x2d0], -R8.reuse ;  /* 0x0000b400cc0a7a23 */ /* 0x100fe20000010808 */
[----:B------:R-:W-:Y:S01]  /*128e0*/  MUFU.EX2 R222, R175 ;  /* 0x000000af00de7308 */ /* 0x000fe20000000800 */
[----:B------:R-:W-:Y:S02]  /*128f0*/  FFMA.FTZ R13, R205, c[0x0][0x2d0], -R8 ;  /* 0x0000b400cd0d7a23 */ /* 0x000fe40000010808 */
[----:B------:R-:W-:Y:S02]  /*12900*/  FFMA.FTZ R205, R27, c[0x0][0x2d0], -R12 ;  /* 0x0000b4001bcd7a23 */ /* 0x000fe4000001080c */
[----:B------:R-:W2:Y:S01]  /*12910*/  LDSM.16.MT88.4 R24, [R158] ;  /* 0x000000009e18783b */ /* 0x000ea20000004200 */
[--C-:B------:R-:W-:Y:S02]  /*12920*/  FFMA.FTZ R183, R23, c[0x0][0x2d0], -R8.reuse ;  /* 0x0000b40017b77a23 */ /* 0x100fe40000010808 */
[--C-:B------:R-:W-:Y:S02]  /*12930*/  FFMA.FTZ R181, R21, c[0x0][0x2d0], -R8.reuse ;  /* 0x0000b40015b57a23 */ /* 0x100fe40000010808 */
[----:B------:R-:W-:Y:S01]  /*12940*/  MUFU.EX2 R236, R10 ;  /* 0x0000000a00ec7308 */ /* 0x000fe20000000800 */
[--C-:B------:R-:W-:Y:S02]  /*12950*/  FFMA.FTZ R200, R19, c[0x0][0x2d0], -R8.reuse ;  /* 0x0000b40013c87a23 */ /* 0x100fe40000010808 */
[--C-:B-1----:R-:W-:Y:S01]  /*12960*/  FFMA.FTZ R4, R211, c[0x0][0x2d0], -R8.reuse ;  /* 0x0000b400d3047a23 */ /* 0x102fe20000010808 */
[----:B----4-:R-:W-:Y:S01]  /*12970*/  F2FP.PACK_AB R111, R239, R223 ;  /* 0x000000dfef6f723e */ /* 0x010fe200000000ff */
[--C-:B------:R-:W-:Y:S02]  /*12980*/  FFMA.FTZ R178, R173, c[0x0][0x2d0], -R8.reuse ;  /* 0x0000b400adb27a23 */ /* 0x100fe40000010808 */
[--C-:B------:R-:W-:Y:S02]  /*12990*/  FFMA.FTZ R173, R165, c[0x0][0x2d0], -R8.reuse ;  /* 0x0000b400a5ad7a23 */ /* 0x100fe40000010808 */
[--C-:B------:R-:W-:Y:S01]  /*129a0*/  FFMA.FTZ R177, R167, c[0x0][0x2d0], -R8.reuse ;  /* 0x0000b400a7b17a23 */ /* 0x100fe20000010808 */
[----:B------:R1:W-:Y:S01]  /*129b0*/  MUFU.EX2 R216, R4 ;  /* 0x0000000400d87308 */ /* 0x0003e20000000800 */
[--C-:B------:R-:W-:Y:S02]  /*129c0*/  FFMA.FTZ R182, R182, c[0x0][0x2d0], -R8.reuse ;  /* 0x0000b400b6b67a23 */ /* 0x100fe40000010808 */
[----:B------:R-:W-:Y:S02]  /*129d0*/  FMUL.FTZ R21, R7, R121 ;  /* 0x0000007907157220 */ /* 0x000fe40000410000 */
[C---:B------:R-:W-:Y:S02]  /*129e0*/  FMUL.FTZ R19, R9.reuse, R127 ;  /* 0x0000007f09137220 */ /* 0x040fe40000410000 */
[----:B------:R-:W-:Y:S02]  /*129f0*/  FMUL.FTZ R23, R9, R123 ;  /* 0x0000007b09177220 */ /* 0x000fe40000410000 */
[C---:B------:R-:W-:Y:S01]  /*12a00*/  FMUL.FTZ R14, R0.reuse, R138 ;  /* 0x0000008a000e7220 */ /* 0x040fe20000410000 */
[----:B------:R-:W3:Y:S01]  /*12a10*/  MUFU.EX2 R233, R13 ;  /* 0x0000000d00e97308 */ /* 0x000ee20000000800 */
[C---:B------:R-:W-:Y:S02]  /*12a20*/  FMUL.FTZ R15, R0.reuse, R139 ;  /* 0x0000008b000f7220 */ /* 0x040fe40000410000 */
[C---:B------:R-:W-:Y:S02]  /*12a30*/  FMUL.FTZ R30, R0.reuse, R146 ;  /* 0x00000092001e7220 */ /* 0x040fe40000410000 */
[C---:B------:R-:W-:Y:S02]  /*12a40*/  FMUL.FTZ R31, R0.reuse, R147 ;  /* 0x00000093001f7220 */ /* 0x040fe40000410000 */
[C---:B------:R-:W-:Y:S02]  /*12a50*/  FMUL.FTZ R46, R0.reuse, R162 ;  /* 0x000000a2002e7220 */ /* 0x040fe40000410000 */
[C---:B------:R-:W-:Y:S01]  /*12a60*/  FMUL.FTZ R47, R0.reuse, R163 ;  /* 0x000000a3002f7220 */ /* 0x040fe20000410000 */
[----:B------:R-:W4:Y:S01]  /*12a70*/  MUFU.EX2 R2, R2 ;  /* 0x0000000200027308 */ /* 0x000f220000000800 */
[C---:B------:R-:W-:Y:S02]  /*12a80*/  FMUL.FTZ R58, R0.reuse, R58 ;  /* 0x0000003a003a7220 */ /* 0x040fe40000410000 */
[C---:B------:R-:W-:Y:S02]  /*12a90*/  FMUL.FTZ R59, R0.reuse, R59 ;  /* 0x0000003b003b7220 */ /* 0x040fe40000410000 */
[----:B-1----:R-:W-:Y:S02]  /*12aa0*/  FFMA.FTZ R4, R209, c[0x0][0x2d0], -R8 ;  /* 0x0000b400d1047a23 */ /* 0x002fe40000010808 */
[C---:B------:R-:W-:Y:S02]  /*12ab0*/  FMUL.FTZ R62, R0.reuse, R62 ;  /* 0x0000003e003e7220 */ /* 0x040fe40000410000 */
[C---:B------:R-:W-:Y:S01]  /*12ac0*/  FMUL.FTZ R63, R0.reuse, R63 ;  /* 0x0000003f003f7220 */ /* 0x040fe20000410000 */
[----:B------:R-:W1:Y:S01]  /*12ad0*/  MUFU.EX2 R220, R4 ;  /* 0x0000000400dc7308 */ /* 0x000e620000000800 */
[C---:B------:R-:W-:Y:S02]  /*12ae0*/  FMUL.FTZ R74, R0.reuse, R74 ;  /* 0x0000004a004a7220 */ /* 0x040fe40000410000 */
[C---:B------:R-:W-:Y:S01]  /*12af0*/  FMUL.FTZ R75, R0.reuse, R75 ;  /* 0x0000004b004b7220 */ /* 0x040fe20000410000 */
[----:B---3--:R-:W-:Y:S01]  /*12b00*/  F2FP.PACK_AB R114, R233, R236 ;  /* 0x000000ece972723e */ /* 0x008fe200000000ff */
[C---:B------:R-:W-:Y:S02]  /*12b10*/  FMUL.FTZ R78, R0.reuse, R78 ;  /* 0x0000004e004e7220 */ /* 0x040fe40000410000 */
[C---:B------:R-:W-:Y:S02]  /*12b20*/  FMUL.FTZ R79, R0.reuse, R79 ;  /* 0x0000004f004f7220 */ /* 0x040fe40000410000 */
[C---:B------:R-:W-:Y:S01]  /*12b30*/  FMUL.FTZ R90, R0.reuse, R90 ;  /* 0x0000005a005a7220 */ /* 0x040fe20000410000 */
[----:B------:R-:W-:Y:S01]  /*12b40*/  MUFU.EX2 R221, R180 ;  /* 0x000000b400dd7308 */ /* 0x000fe20000000800 */
[C---:B------:R-:W-:Y:S02]  /*12b50*/  FMUL.FTZ R91, R0.reuse, R91 ;  /* 0x0000005b005b7220 */ /* 0x040fe40000410000 */
[----:B------:R-:W-:Y:S02]  /*12b60*/  FMUL.FTZ R94, R0, R94 ;  /* 0x0000005e005e7220 */ /* 0x000fe40000410000 */
[C---:B----4-:R-:W-:Y:S02]  /*12b70*/  FMUL.FTZ R13, R2.reuse, R137 ;  /* 0x00000089020d7220 */ /* 0x050fe40000410000 */
[C---:B------:R-:W-:Y:S02]  /*12b80*/  FMUL.FTZ R28, R2.reuse, R144 ;  /* 0x00000090021c7220 */ /* 0x040fe40000410000 */
[C---:B------:R-:W-:Y:S01]  /*12b90*/  FMUL.FTZ R29, R2.reuse, R145 ;  /* 0x00000091021d7220 */ /* 0x040fe20000410000 */
[----:B------:R-:W-:Y:S01]  /*12ba0*/  MUFU.EX2 R218, R177 ;  /* 0x000000b100da7308 */ /* 0x000fe20000000800 */
[C---:B------:R-:W-:Y:S02]  /*12bb0*/  FMUL.FTZ R44, R2.reuse, R160 ;  /* 0x000000a0022c7220 */ /* 0x040fe40000410000 */
[----:B------:R-:W-:Y:S01]  /*12bc0*/  FMUL.FTZ R45, R2, R161 ;  /* 0x000000a1022d7220 */ /* 0x000fe20000410000 */
[----:B-1----:R-:W-:Y:S01]  /*12bd0*/  F2FP.PACK_AB R112, R220, R216 ;  /* 0x000000d8dc70723e */ /* 0x002fe200000000ff */
[----:B------:R-:W-:Y:S02]  /*12be0*/  FMUL.FTZ R4, R3, c[0x0][0x2d0] ;  /* 0x0000b40003047a20 */ /* 0x000fe40000410000 */
[----:B------:R-:W-:Y:S02]  /*12bf0*/  FMUL.FTZ R56, R2, R56 ;  /* 0x0000003802387220 */ /* 0x000fe40000410000 */
[----:B------:R-:W-:Y:S01]  /*12c00*/  FFMA.FTZ R12, R206, c[0x0][0x2d0], -R4 ;  /* 0x0000b400ce0c7a23 */ /* 0x000fe20000010804 */
[----:B------:R-:W-:Y:S01]  /*12c10*/  MUFU.EX2 R219, R173 ;  /* 0x000000ad00db7308 */ /* 0x000fe20000000800 */
[----:B------:R-:W-:Y:S02]  /*12c20*/  FFMA.FTZ R206, R18, c[0x0][0x2d0], -R8 ;  /* 0x0000b40012ce7a23 */ /* 0x000fe40000010808 */
[--C-:B------:R-:W-:Y:S02]  /*12c30*/  FFMA.FTZ R10, R210, c[0x0][0x2d0], -R4.reuse ;  /* 0x0000b400d20a7a23 */ /* 0x100fe40000010804 */
[--C-:B------:R-:W-:Y:S02]  /*12c40*/  FFMA.FTZ R8, R208, c[0x0][0x2d0], -R4.reuse ;  /* 0x0000b400d0087a23 */ /* 0x100fe40000010804 */
[--C-:B------:R-:W-:Y:S02]  /*12c50*/  FFMA.FTZ R11, R207, c[0x0][0x2d0], -R4.reuse ;  /* 0x0000b400cf0b7a23 */ /* 0x100fe40000010804 */
[--C-:B------:R-:W-:Y:S01]  /*12c60*/  FFMA.FTZ R167, R174, c[0x0][0x2d0], -R4.reuse ;  /* 0x0000b400aea77a23 */ /* 0x100fe20000010804 */
[----:B------:R-:W-:Y:S01]  /*12c70*/  MUFU.EX2 R209, R12 ;  /* 0x0000000c00d17308 */ /* 0x000fe20000000800 */
[--C-:B------:R-:W-:Y:S02]  /*12c80*/  FFMA.FTZ R174, R20, c[0x0][0x2d0], -R4.reuse ;  /* 0x0000b40014ae7a23 */ /* 0x100fe40000010804 */
[--C-:B------:R-:W-:Y:S02]  /*12c90*/  FFMA.FTZ R165, R172, c[0x0][0x2d0], -R4.reuse ;  /* 0x0000b400aca57a23 */ /* 0x100fe40000010804 */
[--C-:B------:R-:W-:Y:S02]  /*12ca0*/  FFMA.FTZ R172, R22, c[0x0][0x2d0], -R4.reuse ;  /* 0x0000b40016ac7a23 */ /* 0x100fe40000010804 */
[--C-:B------:R-:W-:Y:S02]  /*12cb0*/  FFMA.FTZ R166, R166, c[0x0][0x2d0], -R4.reuse ;  /* 0x0000b400a6a67a23 */ /* 0x100fe40000010804 */
[--C-:B------:R-:W-:Y:S01]  /*12cc0*/  FFMA.FTZ R164, R164, c[0x0][0x2d0], -R4.reuse ;  /* 0x0000b400a4a47a23 */ /* 0x100fe20000010804 */
[----:B------:R-:W1:Y:S01]  /*12cd0*/  MUFU.EX2 R208, R10 ;  /* 0x0000000a00d07308 */ /* 0x000e620000000800 */
[--C-:B------:R-:W-:Y:S02]  /*12ce0*/  FFMA.FTZ R204, R6, c[0x0][0x2d0], -R4.reuse ;  /* 0x0000b40006cc7a23 */ /* 0x100fe40000010804 */
[----:B------:R-:W-:Y:S02]  /*12cf0*/  FFMA.FTZ R207, R5, c[0x0][0x2d0], -R4 ;  /* 0x0000b40005cf7a23 */ /* 0x000fe40000010804 */
[C---:B------:R-:W-:Y:S02]  /*12d00*/  FMUL.FTZ R4, R7.reuse, R128 ;  /* 0x0000008007047220 */ /* 0x040fe40000410000 */
[C---:B------:R-:W-:Y:S02]  /*12d10*/  FFMA.FTZ R128, R7.reuse, R213, R41 ;  /* 0x000000d507807223 */ /* 0x040fe40000010029 */
[----:B------:R-:W3:Y:S01]  /*12d20*/  LDSM.16.MT88.4 R40, [R159] ;  /* 0x000000009f28783b */ /* 0x000ee20000004200 */
[----:B------:R4:W-:Y:S01]  /*12d30*/  MUFU.EX2 R232, R8 ;  /* 0x0000000800e87308 */ /* 0x0009e20000000800 */
[C---:B------:R-:W-:Y:S02]  /*12d40*/  FMUL.FTZ R20, R7.reuse, R120 ;  /* 0x0000007807147220 */ /* 0x040fe40000410000 */
[----:B------:R-:W-:Y:S02]  /*12d50*/  FMUL.FTZ R5, R7, R129 ;  /* 0x0000008107057220 */ /* 0x000fe40000410000 */
[C---:B------:R-:W-:Y:S02]  /*12d60*/  FMUL.FTZ R6, R9.reuse, R130 ;  /* 0x0000008209067220 */ /* 0x040fe40000410000 */
[C---:B------:R-:W-:Y:S02]  /*12d70*/  FMUL.FTZ R7, R9.reuse, R131 ;  /* 0x0000008309077220 */ /* 0x040fe40000410000 */
[C---:B------:R-:W-:Y:S01]  /*12d80*/  FMUL.FTZ R18, R9.reuse, R126 ;  /* 0x0000007e09127220 */ /* 0x040fe20000410000 */
[----:B------:R-:W5:Y:S01]  /*12d90*/  MUFU.EX2 R231, R11 ;  /* 0x0000000b00e77308 */ /* 0x000f620000000800 */
[----:B------:R-:W-:Y:S01]  /*12da0*/  LDSM.16.MT88.4 R124, [R158+0x1000] ;  /* 0x001000009e7c783b */ /* 0x000fe20000004200 */
[----:B------:R-:W-:Y:S02]  /*12db0*/  FMUL.FTZ R22, R9, R122 ;  /* 0x0000007a09167220 */ /* 0x000fe40000410000 */
[-C--:B--2---:R-:W-:Y:S05]  /*12dc0*/  HMMA.16816.F32 R4, R108, R24.reuse, R4 ;  /* 0x000000186c04723c */ /* 0x084fea0000001804 */
[----:B-1----:R-:W-:Y:S01]  /*12dd0*/  F2FP.PACK_AB R113, R208, R209 ;  /* 0x000000d1d071723e */ /* 0x002fe200000000ff */
[----:B------:R-:W-:Y:S01]  /*12de0*/  FMUL.FTZ R9, R2, R133 ;  /* 0x0000008502097220 */ /* 0x000fe20000410000 */
[----:B------:R-:W-:Y:S01]  /*12df0*/  LDSM.16.MT88.4 R120, [R159+0x400] ;  /* 0x000400009f78783b */ /* 0x000fe20000004200 */
[----:B------:R-:W-:Y:S01]  /*12e00*/  FMUL.FTZ R10, R0, R134 ;  /* 0x00000086000a7220 */ /* 0x000fe20000410000 */
[----:B------:R-:W-:Y:S03]  /*12e10*/  MUFU.EX2 R131, R179 ;  /* 0x000000b300837308 */ /* 0x000fe60000000800 */
[C---:B----4-:R-:W-:Y:S02]  /*12e20*/  FMUL.FTZ R8, R2.reuse, R132 ;  /* 0x0000008402087220 */ /* 0x050fe40000410000 */
[C---:B------:R-:W-:Y:S02]  /*12e30*/  FMUL.FTZ R12, R2.reuse, R136 ;  /* 0x00000088020c7220 */ /* 0x040fe40000410000 */
[C---:B------:R-:W-:Y:S02]  /*12e40*/  FMUL.FTZ R57, R2.reuse, R57 ;  /* 0x0000003902397220 */ /* 0x040fe40000410000 */
[----:B------:R-:W-:Y:S01]  /*12e50*/  FMUL.FTZ R60, R2, R60 ;  /* 0x0000003c023c7220 */ /* 0x000fe20000410000 */
[----:B------:R-:W-:Y:S01]  /*12e60*/  MUFU.EX2 R130, R169 ;  /* 0x000000a900827308 */ /* 0x000fe20000000800 */
[----:B-----5:R-:W-:Y:S01]  /*12e70*/  F2FP.PACK_AB R115, R231, R232 ;  /* 0x000000e8e773723e */ /* 0x020fe200000000ff */
[----:B------:R-:W-:Y:S02]  /*12e80*/  FMUL.FTZ R11, R0, R135 ;  /* 0x00000087000b7220 */ /* 0x000fe40000410000 */
[C---:B------:R-:W-:Y:S02]  /*12e90*/  FMUL.FTZ R61, R2.reuse, R61 ;  /* 0x0000003d023d7220 */ /* 0x040fe40000410000 */
[C---:B------:R-:W-:Y:S02]  /*12ea0*/  FMUL.FTZ R72, R2.reuse, R72 ;  /* 0x0000004802487220 */ /* 0x040fe40000410000 */
[C---:B------:R-:W-:Y:S01]  /*12eb0*/  FMUL.FTZ R73, R2.reuse, R73 ;  /* 0x0000004902497220 */ /* 0x040fe20000410000 */
[C---:B------:R-:W-:Y:S01]  /*12ec0*/  HMMA.16816.F32 R8, R112.reuse, R24, R8 ;  /* 0x000000187008723c */ /* 0x040fe20000001808 */
[----:B------:R-:W-:Y:S03]  /*12ed0*/  MUFU.EX2 R211, R167 ;  /* 0x000000a700d37308 */ /* 0x000fe60000000800 */
[C---:B------:R-:W-:Y:S02]  /*12ee0*/  FMUL.FTZ R76, R2.reuse, R76 ;  /* 0x0000004c024c7220 */ /* 0x040fe40000410000 */
[C---:B------:R-:W-:Y:S02]  /*12ef0*/  FMUL.FTZ R77, R2.reuse, R77 ;  /* 0x0000004d024d7220 */ /* 0x040fe40000410000 */
[-C--:B------:R-:W-:Y:S03]  /*12f00*/  HMMA.16816.F32 R12, R112, R26.reuse, R12 ;  /* 0x0000001a700c723c */ /* 0x080fe6000000180c */
[----:B------:R-:W-:Y:S01]  /*12f10*/  MUFU.EX2 R214, R165 ;  /* 0x000000a500d67308 */ /* 0x000fe20000000800 */
[C---:B------:R-:W-:Y:S02]  /*12f20*/  FMUL.FTZ R24, R2.reuse, R140 ;  /* 0x0000008c02187220 */ /* 0x040fe40000410000 */
[C---:B------:R-:W-:Y:S02]  /*12f30*/  FMUL.FTZ R25, R2.reuse, R141 ;  /* 0x0000008d02197220 */ /* 0x040fe40000410000 */
[C---:B------:R-:W-:Y:S04]  /*12f40*/  HMMA.16816.F32 R16, R108.reuse, R26, R16 ;  /* 0x0000001a6c10723c */ /* 0x040fe80000001810 */
[C---:B------:R-:W-:Y:S01]  /*12f50*/  FMUL.FTZ R88, R2.reuse, R88 ;  /* 0x0000005802587220 */ /* 0x040fe20000410000 */
[----:B------:R-:W-:Y:S01]  /*12f60*/  MUFU.EX2 R217, R166 ;  /* 0x000000a600d97308 */ /* 0x000fe20000000800 */
[----:B------:R-:W-:Y:S02]  /*12f70*/  FMUL.FTZ R89, R2, R89 ;  /* 0x0000005902597220 */ /* 0x000fe40000410000 */
[-C--:B---3--:R-:W-:Y:S04]  /*12f80*/  HMMA.16816.F32 R20, R108, R40.reuse, R20 ;  /* 0x000000286c14723c */ /* 0x088fe80000001814 */
[C---:B------:R-:W-:Y:S02]  /*12f90*/  FMUL.FTZ R26, R0.reuse, R142 ;  /* 0x0000008e001a7220 */ /* 0x040fe40000410000 */
[----:B------:R-:W-:Y:S01]  /*12fa0*/  FMUL.FTZ R27, R0, R143 ;  /* 0x0000008f001b7220 */ /* 0x000fe20000410000 */
[----:B------:R-:W-:Y:S01]  /*12fb0*/  MUFU.EX2 R213, R164 ;  /* 0x000000a400d57308 */ /* 0x000fe20000000800 */
[C---:B------:R-:W-:Y:S04]  /*12fc0*/  FMUL.FTZ R92, R2.reuse, R92 ;  /* 0x0000005c025c7220 */ /* 0x040fe80000410000 */
[----:B------:R-:W-:Y:S01]  /*12fd0*/  FMUL.FTZ R93, R2, R93 ;  /* 0x0000005d025d7220 */ /* 0x000fe20000410000 */
[C---:B------:R-:W-:Y:S04]  /*12fe0*/  HMMA.16816.F32 R24, R112.reuse, R40, R24 ;  /* 0x000000287018723c */ /* 0x040fe80000001818 */
[----:B------:R-:W-:Y:S01]  /*12ff0*/  FMUL.FTZ R95, R0, R95 ;  /* 0x0000005f005f7220 */ /* 0x000fe20000410000 */
[----:B------:R-:W-:Y:S01]  /*13000*/  MUFU.EX2 R210, R182 ;  /* 0x000000b600d27308 */ /* 0x000fe20000000800 */
[----:B------:R-:W-:Y:S02]  /*13010*/  FADD.FTZ R102, R225, R102 ;  /* 0x00000066e1667221 */ /* 0x000fe40000010000 */
[-C--:B------:R-:W-:Y:S04]  /*13020*/  HMMA.16816.F32 R28, R112, R42.reuse, R28 ;  /* 0x0000002a701c723c */ /* 0x080fe8000000181c */
[C---:B------:R-:W-:Y:S02]  /*13030*/  FMUL.FTZ R40, R2.reuse, R148 ;  /* 0x0000009402287220 */ /* 0x040fe40000410000 */
[C---:B------:R-:W-:Y:S01]  /*13040*/  FMUL.FTZ R41, R2.reuse, R149 ;  /* 0x0000009502297220 */ /* 0x040fe20000410000 */
[----:B------:R-:W-:Y:S01]  /*13050*/  MUFU.EX2 R215, R178 ;  /* 0x000000b200d77308 */ /* 0x000fe20000000800 */
[C---:B------:R-:W-:Y:S04]  /*13060*/  HMMA.16816.F32 R32, R108.reuse, R42, R32 ;  /* 0x0000002a6c20723c */ /* 0x040fe80000001820 */
[----:B------:R-:W-:Y:S03]  /*13070*/  FFMA.FTZ R2, R2, R237, R216 ;  /* 0x000000ed02027223 */ /* 0x000fe600000100d8 */
[C---:B------:R-:W-:Y:S01]  /*13080*/  FMUL.FTZ R42, R0.reuse, R150 ;  /* 0x00000096002a7220 */ /* 0x040fe20000410000 */
[-C--:B------:R-:W-:Y:S01]  /*13090*/  HMMA.16816.F32 R36, R108, R116.reuse, R36 ;  /* 0x000000746c24723c */ /* 0x080fe20000001824 */
[----:B------:R-:W1:Y:S03]  /*130a0*/  MUFU.EX2 R180, R205 ;  /* 0x000000cd00b47308 */ /* 0x000e660000000800 */
[----:B------:R-:W-:Y:S02]  /*130b0*/  FMUL.FTZ R43, R0, R151 ;  /* 0x00000097002b7220 */ /* 0x000fe40000410000 */
[----:B------:R-:W-:Y:S02]  /*130c0*/  FADD.FTZ R129, R220, R2 ;  /* 0x00000002dc817221 */ /* 0x000fe40000010000 */
[----:B------:R-:W-:Y:S03]  /*130d0*/  FADD.FTZ R2, R223, R102 ;  /* 0x00000066df027221 */ /* 0x000fe60000010000 */
[C---:B------:R-:W-:Y:S01]  /*130e0*/  HMMA.16816.F32 R40, R112.reuse, R116, R40 ;  /* 0x000000747028723c */ /* 0x040fe20000001828 */
[----:B------:R-:W-:Y:S03]  /*130f0*/  MUFU.EX2 R182, R187 ;  /* 0x000000bb00b67308 */ /* 0x000fe60000000800 */
[----:B------:R-:W-:Y:S02]  /*13100*/  FADD.FTZ R2, R239, R2 ;  /* 0x00000002ef027221 */ /* 0x000fe40000010000 */
[----:B------:R-:W-:Y:S02]  /*13110*/  FFMA.FTZ R0, R0, R238, R209 ;  /* 0x000000ee00007223 */ /* 0x000fe400000100d1 */
[-C--:B------:R-:W-:Y:S03]  /*13120*/  HMMA.16816.F32 R44, R112, R118.reuse, R44 ;  /* 0x00000076702c723c */ /* 0x080fe6000000182c */
[----:B------:R-:W2:Y:S01]  /*13130*/  MUFU.EX2 R186, R186 ;  /* 0x000000ba00ba7308 */ /* 0x000ea20000000800 */
[----:B------:R-:W-:Y:S01]  /*13140*/  FADD.FTZ R0, R208, R0 ;  /* 0x00000000d0007221 */ /* 0x000fe20000010000 */
[----:B-1----:R-:W-:Y:S03]  /*13150*/  F2FP.PACK_AB R164, R203, R180 ;  /* 0x000000b4cba4723e */ /* 0x002fe600000000ff */
[C---:B------:R-:W-:Y:S01]  /*13160*/  HMMA.16816.F32 R48, R108.reuse, R118, R48 ;  /* 0x000000766c30723c */ /* 0x040fe20000001830 */
[----:B------:R-:W1:Y:S03]  /*13170*/  LDSM.16.MT88.4 R116, [R159+0xc00] ;  /* 0x000c00009f74783b */ /* 0x000e660000004200 */
[----:B------:R-:W-:Y:S01]  /*13180*/  FADD.FTZ R0, R232, R0 ;  /* 0x00000000e8007221 */ /* 0x000fe20000010000 */
[----:B------:R-:W-:Y:S10]  /*13190*/  MUFU.EX2 R187, R202 ;  /* 0x000000ca00bb7308 */ /* 0x000ff40000000800 */
[----:B------:R-:W3:Y:S01]  /*131a0*/  MUFU.EX2 R201, R201 ;  /* 0x000000c900c97308 */ /* 0x000ee20000000800 */
[----:B--2---:R-:W-:Y:S09]  /*131b0*/  F2FP.PACK_AB R165, R186, R182 ;  /* 0x000000b6baa5723e */ /* 0x004ff200000000ff */
[----:B------:R-:W-:Y:S10]  /*131c0*/  MUFU.EX2 R185, R185 ;  /* 0x000000b900b97308 */ /* 0x000ff40000000800 */
[----:B------:R-:W2:Y:S01]  /*131d0*/  MUFU.EX2 R184, R184 ;  /* 0x000000b800b87308 */ /* 0x000ea20000000800 */
[----:B---3--:R-:W-:Y:S01]  /*131e0*/  F2FP.PACK_AB R166, R201, R187 ;  /* 0x000000bbc9a6723e */ /* 0x008fe200000000ff */
[-C--:B-1----:R-:W-:Y:S08]  /*131f0*/  HMMA.16816.F32 R52, R108, R116.reuse, R52 ;  /* 0x000000746c34723c */ /* 0x082ff00000001834 */
[----:B------:R1:W-:Y:S01]  /*13200*/  MUFU.EX2 R179, R172 ;  /* 0x000000ac00b37308 */ /* 0x0003e20000000800 */
[C---:B------:R-:W-:Y:S09]  /*13210*/  HMMA.16816.F32 R56, R112.reuse, R116, R56 ;  /* 0x000000747038723c */ /* 0x040ff20000001838 */
[----:B------:R-:W-:Y:S01]  /*13220*/  MUFU.EX2 R183, R183 ;  /* 0x000000b700b77308 */ /* 0x000fe20000000800 */
[-C--:B------:R-:W-:Y:S03]  /*13230*/  HMMA.16816.F32 R60, R112, R118.reuse, R60 ;  /* 0x00000076703c723c */ /* 0x080fe6000000183c */
[----:B--2---:R-:W-:Y:S05]  /*13240*/  F2FP.PACK_AB R167, R184, R185 ;  /* 0x000000b9b8a7723e */ /* 0x004fea00000000ff */
[C---:B------:R-:W-:Y:S01]  /*13250*/  HMMA.16816.F32 R64, R108.reuse, R118, R64 ;  /* 0x000000766c40723c */ /* 0x040fe20000001840 */
[----:B------:R-:W2:Y:S01]  /*13260*/  LDSM.16.MT88.4 R116, [R158+0x1800] ;  /* 0x001800009e74783b */ /* 0x000ea20000004200 */
[----:B------:R-:W3:Y:S02]  /*13270*/  MUFU.EX2 R181, R181 ;  /* 0x000000b500b57308 */ /* 0x000ee40000000800 */
[----:B-1----:R-:W-:Y:S02]  /*13280*/  FADD.FTZ R172, R231, R0 ;  /* 0x00000000e7ac7221 */ /* 0x002fe40000010000 */
[----:B------:R-:W-:Y:S06]  /*13290*/  FADD.FTZ R0, R130, R2 ;  /* 0x0000000282007221 */ /* 0x000fec0000010000 */
[----:B------:R-:W1:Y:S01]  /*132a0*/  MUFU.EX2 R178, R174 ;  /* 0x000000ae00b27308 */ /* 0x000e620000000800 */
[----:B------:R-:W-:Y:S09]  /*132b0*/  FADD.FTZ R0, R224, R0 ;  /* 0x00000000e0007221 */ /* 0x000ff20000010000 */
[----:B------:R-:W-:Y:S01]  /*132c0*/  MUFU.EX2 R177, R200 ;  /* 0x000000c800b17308 */ /* 0x000fe20000000800 */
[----:B---3--:R-:W-:Y:S09]  /*132d0*/  F2FP.PACK_AB R168, R181, R183 ;  /* 0x000000b7b5a8723e */ /* 0x008ff200000000ff */
[----:B------:R-:W3:Y:S01]  /*132e0*/  MUFU.EX2 R176, R206 ;  /* 0x000000ce00b07308 */ /* 0x000ee20000000800 */
[----:B-1----:R-:W-:Y:S01]  /*132f0*/  F2FP.PACK_AB R169, R178, R179 ;  /* 0x000000b3b2a9723e */ /* 0x002fe200000000ff */
[-C--:B--2---:R-:W-:Y:S08]  /*13300*/  HMMA.16816.F32 R68, R108, R116.reuse, R68 ;  /* 0x000000746c44723c */ /* 0x084ff00000001844 */
[----:B------:R-:W-:Y:S01]  /*13310*/  MUFU.EX2 R175, R204 ;  /* 0x000000cc00af7308 */ /* 0x000fe20000000800 */
[C---:B------:R-:W-:Y:S09]  /*13320*/  HMMA.16816.F32 R72, R112.reuse, R116, R72 ;  /* 0x000000747048723c */ /* 0x040ff20000001848 */
[----:B------:R-:W1:Y:S03]  /*13330*/  MUFU.EX2 R174, R207 ;  /* 0x000000cf00ae7308 */ /* 0x000e660000000800 */
[----:B---3--:R-:W-:Y:S01]  /*13340*/  F2FP.PACK_AB R170, R176, R177 ;  /* 0x000000b1b0aa723e */ /* 0x008fe200000000ff */
[-C--:B------:R-:W-:Y:S08]  /*13350*/  HMMA.16816.F32 R76, R112, R118.reuse, R76 ;  /* 0x00000076704c723c */ /* 0x080ff0000000184c */
[C---:B------:R-:W-:Y:S01]  /*13360*/  HMMA.16816.F32 R80, R108.reuse, R118, R80 ;  /* 0x000000766c50723c */ /* 0x040fe20000001850 */
[----:B------:R-:W2:Y:S03]  /*13370*/  LDSM.16.MT88.4 R116, [R159+0x1800] ;  /* 0x001800009f74783b */ /* 0x000ea60000004200 */
[----:B-1----:R-:W-:Y:S04]  /*13380*/  F2FP.PACK_AB R171, R174, R175 ;  /* 0x000000afaeab723e */ /* 0x002fe800000000ff */
[-C--:B--2---:R-:W-:Y:S08]  /*13390*/  HMMA.16816.F32 R84, R108, R116.reuse, R84 ;  /* 0x000000746c54723c */ /* 0x084ff00000001854 */
[C---:B------:R-:W-:Y:S07]  /*133a0*/  HMMA.16816.F32 R88, R112.reuse, R116, R88 ;  /* 0x000000747058723c */ /* 0x040fee0000001858 */
[----:B------:R-:W-:Y:S01]  /*133b0*/  F2FP.PACK_AB R117, R214, R211 ;  /* 0x000000d3d675723e */ /* 0x000fe200000000ff */
[-C--:B------:R-:W-:Y:S01]  /*133c0*/  HMMA.16816.F32 R92, R112, R118.reuse, R92 ;  /* 0x00000076705c723c */ /* 0x080fe2000000185c */
[----:B------:R-:W1:Y:S03]  /*133d0*/  LDSM.16.MT88.4 R112, [R158+0x400] ;  /* 0x000400009e70783b */ /* 0x000e660000004200 */
[----:B------:R-:W-:Y:S04]  /*133e0*/  FADD.FTZ R116, R230, R128 ;  /* 0x00000080e6747221 */ /* 0x000fe80000010000 */
[----:B------:R-:W-:Y:S04]  /*133f0*/  HMMA.16816.F32 R96, R108, R118, R96 ;  /* 0x000000766c60723c */ /* 0x000fe80000001860 */
[----:B------:R-:W-:Y:S01]  /*13400*/  FADD.FTZ R128, R228, R116 ;  /* 0x00000074e4807221 */ /* 0x000fe20000010000 */
[----:B------:R-:W-:Y:S02]  /*13410*/  F2FP.PACK_AB R116, R215, R210 ;  /* 0x000000d2d774723e */ /* 0x000fe400000000ff */
[----:B------:R-:W-:Y:S01]  /*13420*/  F2FP.PACK_AB R108, R226, R131 ;  /* 0x00000083e26c723e */ /* 0x000fe200000000ff */
[----:B------:R-:W-:Y:S01]  /*13430*/  FADD.FTZ R102, R240, R128 ;  /* 0x00000080f0667221 */ /* 0x000fe20000010000 */
[----:B------:R-:W-:Y:S03]  /*13440*/  F2FP.PACK_AB R109, R224, R130 ;  /* 0x00000082e06d723e */ /* 0x000fe600000000ff */
[----:B------:R-:W-:Y:S01]  /*13450*/  F2FP.PACK_AB R110, R229, R227 ;  /* 0x000000e3e56e723e */ /* 0x000fe200000000ff */
[----:B------:R-:W-:Y:S01]  /*13460*/  FADD.FTZ R102, R131, R102 ;  /* 0x0000006683667221 */ /* 0x000fe20000010000 */
[----:B------:R-:W-:Y:S02]  /*13470*/  F2FP.PACK_AB R111, R221, R222 ;  /* 0x000000dedd6f723e */ /* 0x000fe400000000ff */
[----:B------:R-:W-:Y:S01]  /*13480*/  F2FP.PACK_AB R118, R219, R218 ;  /* 0x000000dadb76723e */ /* 0x000fe200000000ff */
[----:B------:R-:W-:Y:S01]  /*13490*/  FADD.FTZ R2, R226, R102 ;  /* 0x00000066e2027221 */ /* 0x000fe20000010000 */
[----:B------:R-:W-:Y:S02]  /*134a0*/  F2FP.PACK_AB R119, R213, R217 ;  /* 0x000000d9d577723e */ /* 0x000fe400000000ff */
[----:B------:R-:W-:Y:S01]  /*134b0*/  MOV R102, R3 ;  /* 0x0000000300667202 */ /* 0x000fe20000000f00 */
[-C--:B-1----:R-:W-:Y:S08]  /*134c0*/  HMMA.16816.F32 R4, R108, R112.reuse, R4 ;  /* 0x000000706c04723c */ /* 0x082ff00000001804 */
[C---:B------:R-:W-:Y:S08]  /*134d0*/  HMMA.16816.F32 R8, R116.reuse, R112, R8 ;  /* 0x000000707408723c */ /* 0x040ff00000001808 */
[-C--:B------:R-:W-:Y:S08]  /*134e0*/  HMMA.16816.F32 R12, R116, R114.reuse, R12 ;  /* 0x00000072740c723c */ /* 0x080ff0000000180c */
[C---:B------:R-:W-:Y:S01]  /*134f0*/  HMMA.16816.F32 R16, R108.reuse, R114, R16 ;  /* 0x000000726c10723c */ /* 0x040fe20000001810 */
[----:B------:R-:W1:Y:S07]  /*13500*/  LDSM.16.MT88.4 R112, [R159+0x1000] ;  /* 0x001000009f70783b */ /* 0x000e6e0000004200 */
[-C--:B------:R-:W-:Y:S08]  /*13510*/  HMMA.16816.F32 R20, R108, R120.reuse, R20 ;  /* 0x000000786c14723c */ /* 0x080ff00000001814 */
[C---:B------:R-:W-:Y:S08]  /*13520*/  HMMA.16816.F32 R24, R116.reuse, R120, R24 ;  /* 0x000000787418723c */ /* 0x040ff00000001818 */
[-C--:B------:R-:W-:Y:S08]  /*13530*/  HMMA.16816.F32 R28, R116, R122.reuse, R28 ;  /* 0x0000007a741c723c */ /* 0x080ff0000000181c */
[C---:B------:R-:W-:Y:S01]  /*13540*/  HMMA.16816.F32 R32, R108.reuse, R122, R32 ;  /* 0x0000007a6c20723c */ /* 0x040fe20000001820 */
[----:B------:R-:W2:Y:S07]  /*13550*/  LDSM.16.MT88.4 R120, [R158+0x1c00] ;  /* 0x001c00009e78783b */ /* 0x000eae0000004200 */
[-C--:B------:R-:W-:Y:S08]  /*13560*/  HMMA.16816.F32 R36, R108, R124.reuse, R36 ;  /* 0x0000007c6c24723c */ /* 0x080ff00000001824 */
[C---:B------:R-:W-:Y:S08]  /*13570*/  HMMA.16816.F32 R40, R116.reuse, R124, R40 ;  /* 0x0000007c7428723c */ /* 0x040ff00000001828 */
[-C--:B------:R-:W-:Y:S08]  /*13580*/  HMMA.16816.F32 R44, R116, R126.reuse, R44 ;  /* 0x0000007e742c723c */ /* 0x080ff0000000182c */
[C---:B------:R-:W-:Y:S01]  /*13590*/  HMMA.16816.F32 R48, R108.reuse, R126, R48 ;  /* 0x0000007e6c30723c */ /* 0x040fe20000001830 */
[----:B------:R-:W3:Y:S07]  /*135a0*/  LDSM.16.MT88.4 R124, [R159+0x1c00] ;  /* 0x001c00009f7c783b */ /* 0x000eee0000004200 */
        /* <DEDUP_REMOVED lines=8> */
[C---:B------:R-:W-:Y:S08]  /*13630*/  HMMA.16816.F32 R80, R108.reuse, R122, R80 ;  /* 0x0000007a6c50723c */ /* 0x040ff00000001850 */
[-C--:B---3--:R-:W-:Y:S08]  /*13640*/  HMMA.16816.F32 R84, R108, R124.reuse, R84 ;  /* 0x0000007c6c54723c */ /* 0x088ff00000001854 */
[C---:B------:R-:W-:Y:S08]  /*13650*/  HMMA.16816.F32 R88, R116.reuse, R124, R88 ;  /* 0x0000007c7458723c */ /* 0x040ff00000001858 */
[-C--:B------:R-:W-:Y:S07]  /*13660*/  HMMA.16816.F32 R92, R116, R126.reuse, R92 ;  /* 0x0000007e745c723c */ /* 0x080fee000000185c */
[----:B------:R-:W-:Y:S01]  /*13670*/  FADD.FTZ R116, R236, R129 ;  /* 0x00000081ec747221 */ /* 0x000fe20000010000 */
[----:B------:R-:W-:Y:S01]  /*13680*/  HMMA.16816.F32 R96, R108, R126, R96 ;  /* 0x0000007e6c60723c */ /* 0x000fe20000001860 */
[----:B------:R-:W-:Y:S03]  /*13690*/  LDSM.16.MT88.4 R108, [R158+0x1400] ;  /* 0x001400009e6c783b */ /* 0x000fe60000004200 */
[----:B------:R-:W-:Y:S04]  /*136a0*/  FADD.FTZ R173, R233, R116 ;  /* 0x00000074e9ad7221 */ /* 0x000fe80000010000 */
[-C--:B-1----:R-:W-:Y:S01]  /*136b0*/  HMMA.16816.F32 R128, R164, R112.reuse, R4 ;  /* 0x00000070a480723c */ /* 0x082fe20000001804 */
[----:B------:R-:W1:Y:S07]  /*136c0*/  LDSM.16.MT88.4 R116, [R159+0x800] ;  /* 0x000800009f74783b */ /* 0x000e6e0000004200 */
[C---:B------:R-:W-:Y:S01]  /*136d0*/  HMMA.16816.F32 R132, R168.reuse, R112, R8 ;  /* 0x00000070a884723c */ /* 0x040fe20000001808 */
[----:B------:R-:W2:Y:S07]  /*136e0*/  LDSM.16.MT88.4 R4, [R159+0x1400] ;  /* 0x001400009f04783b */ /* 0x000eae0000004200 */
[-C--:B------:R-:W-:Y:S01]  /*136f0*/  HMMA.16816.F32 R136, R168, R114.reuse, R12 ;  /* 0x00000072a888723c */ /* 0x080fe2000000180c */
[----:B------:R-:W3:Y:S07]  /*13700*/  LDSM.16.MT88.4 R8, [R158+0x2000] ;  /* 0x002000009e08783b */ /* 0x000eee0000004200 */
[C---:B------:R-:W-:Y:S01]  /*13710*/  HMMA.16816.F32 R124, R164.reuse, R114, R16 ;  /* 0x00000072a47c723c */ /* 0x040fe20000001810 */
[----:B------:R-:W4:Y:S07]  /*13720*/  LDSM.16.MT88.4 R12, [R159+0x2000] ;  /* 0x002000009f0c783b */ /* 0x000f2e0000004200 */
[-C--:B-1----:R-:W-:Y:S08]  /*13730*/  HMMA.16816.F32 R120, R164, R116.reuse, R20 ;  /* 0x00000074a478723c */ /* 0x082ff00000001814 */
[C---:B------:R-:W-:Y:S08]  /*13740*/  HMMA.16816.F32 R140, R168.reuse, R116, R24 ;  /* 0x00000074a88c723c */ /* 0x040ff00000001818 */
[-C--:B------:R-:W-:Y:S08]  /*13750*/  HMMA.16816.F32 R144, R168, R118.reuse, R28 ;  /* 0x00000076a890723c */ /* 0x080ff0000000181c */
[C---:B------:R-:W-:Y:S08]  /*13760*/  HMMA.16816.F32 R116, R164.reuse, R118, R32 ;  /* 0x00000076a474723c */ /* 0x040ff00000001820 */
[-C--:B------:R-:W-:Y:S08]  /*13770*/  HMMA.16816.F32 R112, R164, R108.reuse, R36 ;  /* 0x0000006ca470723c */ /* 0x080ff00000001824 */
[C---:B------:R-:W-:Y:S08]  /*13780*/  HMMA.16816.F32 R148, R168.reuse, R108, R40 ;  /* 0x0000006ca894723c */ /* 0x040ff00000001828 */
[-C--:B------:R-:W-:Y:S08]  /*13790*/  HMMA.16816.F32 R160, R168, R110.reuse, R44 ;  /* 0x0000006ea8a0723c */ /* 0x080ff0000000182c */
[C---:B------:R-:W-:Y:S08]  /*137a0*/  HMMA.16816.F32 R108, R164.reuse, R110, R48 ;  /* 0x0000006ea46c723c */ /* 0x040ff00000001830 */
[-C--:B--2---:R-:W-:Y:S08]  /*137b0*/  HMMA.16816.F32 R52, R164, R4.reuse, R52 ;  /* 0x00000004a434723c */ /* 0x084ff00000001834 */
[C---:B------:R-:W-:Y:S07]  /*137c0*/  HMMA.16816.F32 R56, R168.reuse, R4, R56 ;  /* 0x00000004a838723c */ /* 0x040fee0000001838 */
[----:B------:R-:W-:Y:S01]  /*137d0*/  FADD.FTZ R5, R210, R173 ;  /* 0x000000add2057221 */ /* 0x000fe20000010000 */
[-C--:B------:R-:W-:Y:S04]  /*137e0*/  HMMA.16816.F32 R60, R168, R6.reuse, R60 ;  /* 0x00000006a83c723c */ /* 0x080fe8000000183c */
[----:B------:R-:W-:Y:S04]  /*137f0*/  FADD.FTZ R4, R211, R172 ;  /* 0x000000acd3047221 */ /* 0x000fe80000010000 */
[C---:B------:R-:W-:Y:S07]  /*13800*/  HMMA.16816.F32 R64, R164.reuse, R6, R64 ;  /* 0x00000006a440723c */ /* 0x040fee0000001840 */
[----:B------:R-:W-:Y:S01]  /*13810*/  FADD.FTZ R7, R214, R4 ;  /* 0x00000004d6077221 */ /* 0x000fe20000010000 */
[-C--:B---3--:R-:W-:Y:S04]  /*13820*/  HMMA.16816.F32 R68, R164, R8.reuse, R68 ;  /* 0x00000008a444723c */ /* 0x088fe80000001844 */
[----:B------:R-:W-:Y:S04]  /*13830*/  FADD.FTZ R6, R222, R0 ;  /* 0x00000000de067221 */ /* 0x000fe80000010000 */
[C---:B------:R-:W-:Y:S04]  /*13840*/  HMMA.16816.F32 R72, R168.reuse, R8, R72 ;  /* 0x00000008a848723c */ /* 0x040fe80000001848 */
[----:B------:R-:W-:Y:S03]  /*13850*/  FADD.FTZ R6, R221, R6 ;  /* 0x00000006dd067221 */ /* 0x000fe60000010000 */
[----:B------:R-:W-:Y:S01]  /*13860*/  FADD.FTZ R8, R215, R5 ;  /* 0x00000005d7087221 */ /* 0x000fe20000010000 */
[-C--:B------:R-:W-:Y:S04]  /*13870*/  HMMA.16816.F32 R76, R168, R10.reuse, R76 ;  /* 0x0000000aa84c723c */ /* 0x080fe8000000184c */
[----:B------:R-:W-:Y:S02]  /*13880*/  FADD.FTZ R5, R227, R2 ;  /* 0x00000002e3057221 */ /* 0x000fe40000010000 */
[----:B------:R-:W-:Y:S02]  /*13890*/  FADD.FTZ R4, R218, R8 ;  /* 0x00000008da047221 */ /* 0x000fe40000010000 */
[C---:B------:R-:W-:Y:S04]  /*138a0*/  HMMA.16816.F32 R80, R164.reuse, R10, R80 ;  /* 0x0000000aa450723c */ /* 0x040fe80000001850 */
[----:B------:R-:W-:Y:S02]  /*138b0*/  FADD.FTZ R2, R217, R7 ;  /* 0x00000007d9027221 */ /* 0x000fe40000010000 */
[----:B------:R-:W-:Y:S02]  /*138c0*/  FADD.FTZ R0, R229, R5 ;  /* 0x00000005e5007221 */ /* 0x000fe40000010000 */
[----:B------:R-:W-:Y:S01]  /*138d0*/  FADD.FTZ R4, R219, R4 ;  /* 0x00000004db047221 */ /* 0x000fe20000010000 */
[-C--:B----4-:R-:W-:Y:S03]  /*138e0*/  HMMA.16816.F32 R84, R164, R12.reuse, R84 ;  /* 0x0000000ca454723c */ /* 0x090fe60000001854 */
        /* <DEDUP_REMOVED lines=19> */
[----:B------:R-:W-:Y:S01]  /*13a20*/  FADD.FTZ R238, R174, R0 ;  /* 0x00000000aeee7221 */ /* 0x000fe20000010000 */
[----:B------:R-:W-:-:S05]  /*13a30*/  @P2 BRA `(.L_x_265) ;  /* 0xffffd2a000002947 */ /* 0x000fca000383ffff */
.L_x_262:
        /* <DEDUP_REMOVED lines=16> */
.L_x_342:
        /* <DEDUP_REMOVED lines=51> */
[----:B---3--:R-:W-:Y:S01]  /*13e70*/  @P1 FMUL.FTZ R6, R0, 0.69314718246459960938 ;  /* 0x3f31721800061820 */ /* 0x008fe20000410000 */
[----:B------:R-:W-:Y:S01]  /*13e80*/  MOV R0, RZ ;  /* 0x000000ff00007202 */ /* 0x000fe20000000f00 */
[C---:B------:R-:W-:Y:S02]  /*13e90*/  FMUL.FTZ R127, R3.reuse, R55 ;  /* 0x00000037037f7220 */ /* 0x040fe40000410000 */
[C---:B------:R-:W-:Y:S02]  /*13ea0*/  FMUL.FTZ R172, R3.reuse, R130 ;  /* 0x0000008203ac7220 */ /* 0x040fe40000410000 */
[C---:B------:R-:W-:Y:S01]  /*13eb0*/  FMUL.FTZ R173, R3.reuse, R131 ;  /* 0x0000008303ad7220 */ /* 0x040fe20000410000 */
[----:B------:R-:W1:Y:S01]  /*13ec0*/  @P0 MUFU.RCP R0, R4 ;  /* 0x0000000400000308 */ /* 0x000e620000001000 */
[----:B------:R-:W-:-:S02]  /*13ed0*/  FMUL.FTZ R110, R3, R86 ;  /* 0x00000056036e7220 */ /* 0x000fc40000410000 */
[C---:B------:R-:W-:Y:S02]  /*13ee0*/  FMUL.FTZ R111, R3.reuse, R87 ;  /* 0x00000057036f7220 */ /* 0x040fe40000410000 */
[C---:B------:R-:W-:Y:S02]  /*13ef0*/  FMUL.FTZ R52, R2.reuse, R56 ;  /* 0x0000003802347220 */ /* 0x040fe40000410000 */
[C---:B------:R-:W-:Y:S02]  /*13f00*/  FMUL.FTZ R53, R2.reuse, R57 ;  /* 0x0000003902357220 */ /* 0x040fe40000410000 */
[C---:B------:R-:W-:Y:S02]  /*13f10*/  FMUL.FTZ R54, R2.reuse, R60 ;  /* 0x0000003c02367220 */ /* 0x040fe40000410000 */
[----:B------:R-:W-:Y:S02]  /*13f20*/  FMUL.FTZ R55, R2, R61 ;  /* 0x0000003d02377220 */ /* 0x000fe40000410000 */
        /* <DEDUP_REMOVED lines=11> */
[----:B------:R-:W-:Y:S01]  /*13fe0*/  FMUL.FTZ R87, R3, R99 ;  /* 0x0000006303577220 */ /* 0x000fe20000410000 */
[----:B------:R-:W-:Y:S01]  /*13ff0*/  @P3 MOV R3, 0x3f317218 ;  /* 0x3f31721800033802 */ /* 0x000fe20000000f00 */
        /* <DEDUP_REMOVED lines=19> */
[----:B------:R-:W-:Y:S02]  /*14130*/  FMUL.FTZ R37, R2, R93 ;  /* 0x0000005d02257220 */ /* 0x000fe40000410000 */
[----:B------:R2:W3:Y:S01]  /*14140*/  @P0 MUFU.LG2 R2, R4 ;  /* 0x0000000400020308 */ /* 0x0004e20000000c00 */
[----:B------:R-:W-:Y:S02]  /*14150*/  @P3 FMUL.FTZ R9, R7, 0.69314718246459960938 ;  /* 0x3f31721807093820 */ /* 0x000fe40000410000 */
[----:B------:R-:W-:Y:S02]  /*14160*/  @P3 FMUL.FTZ R7, R3, c[0x0][0x2d0] ;  /* 0x0000b40003073a20 */ /* 0x000fe40000410000 */
[----:B------:R-:W-:Y:S02]  /*14170*/  @P1 FMUL.FTZ R3, R10, c[0x0][0x2d0] ;  /* 0x0000b4000a031a20 */ /* 0x000fe40000410000 */
[----:B------:R-:W-:Y:S02]  /*14180*/  @P2 FMUL.FTZ R5, R5, c[0x0][0x2d0] ;  /* 0x0000b40005052a20 */ /* 0x000fe40000410000 */
[----:B------:R-:W-:Y:S01]  /*14190*/  @P1 FFMA.FTZ R23, R3, R103, R6 ;  /* 0x0000006703171223 */ /* 0x000fe20000010006 */
[----:B------:R-:W-:Y:S01]  /*141a0*/  @P0 MOV R3, 0x3f317218 ;  /* 0x3f31721800030802 */ /* 0x000fe20000000f00 */
[----:B-1----:R-:W-:-:S02]  /*141b0*/  FMUL.FTZ R82, R0, R58 ;  /* 0x0000003a00527220 */ /* 0x002fc40000410000 */
[----:B------:R-:W-:Y:S02]  /*141c0*/  FMUL.FTZ R83, R0, R59 ;  /* 0x0000003b00537220 */ /* 0x000fe40000410000 */
[----:B------:R-:W-:Y:S01]  /*141d0*/  @P0 FMUL.FTZ R3, R3, c[0x0][0x2d0] ;  /* 0x0000b40003030a20 */ /* 0x000fe20000410000 */
[----:B--2---:R-:W-:Y:S01]  /*141e0*/  MOV R4, 0x1 ;  /* 0x0000000100047802 */ /* 0x004fe20000000f00 */
[----:B---3--:R-:W-:Y:S02]  /*141f0*/  @P0 FMUL.FTZ R2, R2, 0.69314718246459960938 ;  /* 0x3f31721802020820 */ /* 0x008fe40000410000 */
        /* <DEDUP_REMOVED lines=25> */
[----:B------:R-:W-:Y:S02]  /*14390*/  @P0 FFMA.FTZ R20, R3, R102, R2 ;  /* 0x0000006603140223 */ /* 0x000fe40000010002 */
.L_x_207:
[----:B------:R2:W5:Y:S04]  /*143a0*/  LDL R6, [R1+0x10] ;  /* 0x0000100001067983 */ /* 0x0005680000100800 */
[----:B------:R-:W3:Y:S01]  /*143b0*/  S2R R2, SR_TID.X ;  /* 0x0000000000027919 */ /* 0x000ee20000002100 */
[----:B------:R-:W-:Y:S01]  /*143c0*/  BSSY B0, `(.L_x_267) ;  /* 0x0000011000007945 */ /* 0x000fe20003800000 */
[----:B---3--:R-:W-:-:S13]  /*143d0*/  LOP3.LUT P0, RZ, R2, 0x7f, RZ, 0xc0, !PT ;  /* 0x0000007f02ff7812 */ /* 0x008fda000780c0ff */
[----:B------:R-:W-:Y:S05]  /*143e0*/  @P0 BRA `(.L_x_268) ;  /* 0x000000e000000947 */ /* 0x000fea0003800000 */
[----:B--2---:R-:W2:Y:S01]  /*143f0*/  S2R R4, SR_LANEID ;  /* 0x0000000000047919 */ /* 0x004ea20000000000 */
[----:B------:R-:W-:Y:S01]  /*14400*/  VOTEU.ANY UR4, UPT, PT ;  /* 0x0000000000047886 */ /* 0x000fe200038e0100 */
[----:B------:R-:W-:Y:S01]  /*14410*/  IMAD.MOV.U32 R5, RZ, RZ, c[0x0][0x564] ;  /* 0x00015900ff057624 */ /* 0x000fe200078e00ff */
[----:B-1----:R-:W2:Y:S08]  /*14420*/  FLO.U32 R3, UR4 ;  /* 0x0000000400037d00 */ /* 0x002eb000080e0000 */
        /* <DEDUP_REMOVED lines=10> */
.L_x_268:
[----:B--2---:R-:W-:Y:S05]  /*144d0*/  BSYNC B0 ;  /* 0x0000000000007941 */ /* 0x004fea0003800000 */
.L_x_267:
        /* <DEDUP_REMOVED lines=16> */
[----:B------:R-:W-:Y:S01]  /*145e0*/  F2FP.PACK_AB R4, R81, R80 ;  /* 0x000000505104723e */ /* 0x000fe200000000ff */
[----:B------:R-:W4:Y:S01]  /*145f0*/  LDL.LU R11, [R1+0x18] ;  /* 0x00001800010b7983 */ /* 0x000f220000300800 */
[----:B------:R-:W-:Y:S02]  /*14600*/  F2FP.PACK_AB R5, R77, R76 ;  /* 0x0000004c4d05723e */ /* 0x000fe400000000ff */
[----:B------:R-:W-:-:S04]  /*14610*/  ISETP.NE.U32.AND P0, PT, RZ, c[0x0][0x508], PT ;  /* 0x00014200ff007a0c */ /* 0x000fc80003f05070 */
[----:B------:R-:W-:Y:S02]  /*14620*/  ISETP.NE.AND.EX P1, PT, RZ, c[0x0][0x50c], PT, P0 ;  /* 0x00014300ff007a0c */ /* 0x000fe40003f25300 */
[----:B------:R-:W-:-:S04]  /*14630*/  ISETP.NE.U32.AND P2, PT, RZ, c[0x0][0x500], PT ;  /* 0x00014000ff007a0c */ /* 0x000fc80003f45070 */
[----:B------:R-:W-:Y:S01]  /*14640*/  ISETP.NE.AND.EX P2, PT, RZ, c[0x0][0x504], PT, P2 ;  /* 0x00014100ff007a0c */ /* 0x000fe20003f45320 */
        /* <DEDUP_REMOVED lines=75> */
[----:B-1----:R-:W-:Y:S02]  /*14b00*/  F2FP.PACK_AB R3, R171, R170 ;  /* 0x000000aaab03723e */ /* 0x002fe400000000ff */
        /* <DEDUP_REMOVED lines=9> */
[----:B------:R-:W-:Y:S04]  /*14ba0*/  STS [R6+0x5080], R2 ;  /* 0x0050800206007388 */ /* 0x000fe80000000800 */
[----:B------:R2:W-:Y:S01]  /*14bb0*/  STS [R6+0x5280], R0 ;  /* 0x0052800006007388 */ /* 0x0005e20000000800 */
[----:B-1----:R-:W-:Y:S02]  /*14bc0*/  F2FP.PACK_AB R3, R37, R36 ;  /* 0x000000242503723e */ /* 0x002fe400000000ff */
[----:B--2---:R-:W-:-:S03]  /*14bd0*/  F2FP.PACK_AB R0, R39, R38 ;  /* 0x000000262700723e */ /* 0x004fc600000000ff */
[----:B------:R-:W-:Y:S04]  /*14be0*/  STS [R12+0x5000], R3 ;  /* 0x005000030c007388 */ /* 0x000fe80000000800 */
[----:B------:R1:W-:Y:S04]  /*14bf0*/  STS [R12+0x5200], R0 ;  /* 0x005200000c007388 */ /* 0x0003e80000000800 */
[----:B------:R-:W-:Y:S01]  /*14c00*/  BAR.SYNC.DEFER_BLOCKING 0x1, 0x80 ;  /* 0x0042000000007b1d */ /* 0x000fe20000010000 */
[----:B------:R-:W-:Y:S01]  /*14c10*/  @P1 LEA R4, P0, R9, c[0x0][0x508], 0x2 ;  /* 0x0001420009041a11 */ /* 0x000fe200078010ff */
[----:B------:R-:W-:-:S02]  /*14c20*/  IMAD.MOV.U32 R6, RZ, RZ, 0x4 ;  /* 0x00000004ff067424 */ /* 0x000fc400078e00ff */
[----:B------:R-:W-:Y:S01]  /*14c30*/  IMAD.MOV.U32 R10, RZ, RZ, c[0x0][0x388] ;  /* 0x0000e200ff0a7624 */ /* 0x000fe200078e00ff */
[C---:B------:R-:W-:Y:S01]  /*14c40*/  @P1 LEA.HI.X R5, R9.reuse, c[0x0][0x50c], R8, 0x2, P0 ;  /* 0x0001430009051a11 */ /* 0x040fe200000f1408 */
[----:B------:R-:W-:Y:S02]  /*14c50*/  IMAD.MOV.U32 R2, RZ, RZ, RZ ;  /* 0x000000ffff027224 */ /* 0x000fe400078e00ff */
[----:B------:R-:W-:Y:S02]  /*14c60*/  IMAD.WIDE R6, R9, R6, c[0x0][0x500] ;  /* 0x0001400009067625 */ /* 0x000fe400078e0206 */
[----:B------:R2:W5:Y:S04]  /*14c70*/  @P1 LDG.E R10, [R4.64] ;  /* 0x00000006040a1981 */ /* 0x000568000c1e1900 */
[----:B------:R2:W5:Y:S01]  /*14c80*/  @P2 LDG.E R2, [R6.64] ;  /* 0x0000000606022981 */ /* 0x000562000c1e1900 */
[----:B------:R-:W-:-:S04]  /*14c90*/  ISETP.NE.AND P0, PT, R11, RZ, PT ;  /* 0x000000ff0b00720c */ /* 0x000fc80003f05270 */
[----:B-1----:R-:W-:Y:S01]  /*14ca0*/  SEL R0, R11, c[0x0][0x3d4], P0 ;  /* 0x0000f5000b007a07 */ /* 0x002fe20000000000 */
[----:B------:R-:W-:Y:S05]  /*14cb0*/  @P1 BRA `(.L_x_271) ;  /* 0x0000004000001947 */ /* 0x000fea0003800000 */
[----:B------:R-:W-:Y:S05]  /*14cc0*/  @!P2 BRA `(.L_x_271) ;  /* 0x000000300000a947 */ /* 0x000fea0003800000 */
[----:B-----5:R1:W3:Y:S04]  /*14cd0*/  LDG.E R10, [R6.64] ;  /* 0x00000006060a7981 */ /* 0x0202e8000c1e1900 */
[----:B-12---:R-:W3:Y:S02]  /*14ce0*/  LDG.E R6, [R6.64+0x4] ;  /* 0x0000040606067981 */ /* 0x006ee4000c1e1900 */
[----:B---3--:R-:W-:Y:S02]  /*14cf0*/  IADD3 R10, -R10, R6, RZ ;  /* 0x000000060a0a7210 */ /* 0x008fe40007ffe1ff */
.L_x_271:
[----:B------:R-:W3:Y:S04]  /*14d00*/  LDL R3, [R1+0x9c] ;  /* 0x00009c0001037983 */ /* 0x000ee80000100800 */
[----:B------:R-:W3:Y:S04]  /*14d10*/  LDL R75, [R1+0x14] ;  /* 0x00001400014b7983 */ /* 0x000ee80000100800 */
[----:B------:R-:W4:Y:S04]  /*14d20*/  LDL R24, [R1+0xc] ;  /* 0x00000c0001187983 */ /* 0x000f280000100800 */
[----:B--2---:R-:W2:Y:S04]  /*14d30*/  LDL R13, [R1+0x50] ;  /* 0x00005000010d7983 */ /* 0x004ea80000100800 */
[----:B------:R-:W2:Y:S04]  /*14d40*/  LDL R26, [R1+0x98] ;  /* 0x00009800011a7983 */ /* 0x000ea80000100800 */
[----:B------:R-:W2:Y:S01]  /*14d50*/  LDL.LU R25, [R1+0x40] ;  /* 0x0000400001197983 */ /* 0x000ea20000300800 */
[----:B------:R-:W-:Y:S01]  /*14d60*/  IMAD.MOV.U32 R11, RZ, RZ, 0x368 ;  /* 0x00000368ff0b7424 */ /* 0x000fe200078e00ff */
[----:B------:R-:W-:-:S04]  /*14d70*/  ISETP.GT.AND P2, PT, R0, 0x1, PT ;  /* 0x000000010000780c */ /* 0x000fc80003f44270 */
[----:B------:R-:W-:-:S04]  /*14d80*/  SEL R11, R11, 0x328, P2 ;  /* 0x000003280b0b7807 */ /* 0x000fc80001000000 */
[----:B------:R-:W1:Y:S08]  /*14d90*/  LDC.64 R6, c[0x0][R11+0x170] ;  /* 0x00005c000b067b82 */ /* 0x000e700000000a00 */
[----:B------:R-:W4:Y:S08]  /*14da0*/  LDC.64 R14, c[0x0][R11+0x168] ;  /* 0x00005a000b0e7b82 */ /* 0x000f300000000a00 */
[----:B------:R1:W2:Y:S08]  /*14db0*/  LDC.64 R18, c[0x0][R11+0x178] ;  /* 0x00005e000b127b82 */ /* 0x0002b00000000a00 */
[----:B------:R1:W2:Y:S01]  /*14dc0*/  LDC.64 R16, c[0x0][R11+0x160] ;  /* 0x000058000b107b82 */ /* 0x0002a20000000a00 */
[----:B------:R-:W-:Y:S01]  /*14dd0*/  ISETP.NE.U32.AND P0, PT, RZ, c[0x0][0x500], PT ;  /* 0x00014000ff007a0c */ /* 0x000fe20003f05070 */
[----:B------:R-:W-:-:S03]  /*14de0*/  IMAD.MOV.U32 R0, RZ, RZ, c[0x0][0x4e8] ;  /* 0x00013a00ff007624 */ /* 0x000fc600078e00ff */
[----:B------:R-:W-:Y:S02]  /*14df0*/  ISETP.NE.AND.EX P0, PT, RZ, c[0x0][0x504], PT, P0 ;  /* 0x00014100ff007a0c */ /* 0x000fe40003f05300 */
[----:B------:R-:W-:Y:S02]  /*14e00*/  ISETP.NE.AND P5, PT, R0, 0x1, PT ;  /* 0x000000010000780c */ /* 0x000fe40003fa5270 */
[----:B------:R-:W-:Y:S02]  /*14e10*/  SEL R0, R9, RZ, !P0 ;  /* 0x000000ff09007207 */ /* 0x000fe40004000000 */
[----:B------:R-:W-:Y:S01]  /*14e20*/  SEL R5, R8, RZ, !P0 ;  /* 0x000000ff08057207 */ /* 0x000fe20004000000 */
[----:B------:R-:W2:Y:S02]  /*14e30*/  S2R R27, SR_TID.X ;  /* 0x00000000001b7919 */ /* 0x000ea40000002100 */
[----:B-1----:R-:W-:-:S04]  /*14e40*/  IMAD R4, R7, R0, RZ ;  /* 0x0000000007047224 */ /* 0x002fc800078e02ff */
[C---:B------:R-:W-:Y:S02]  /*14e50*/  IMAD R12, R6.reuse, R5, R4 ;  /* 0x00000005060c7224 */ /* 0x040fe400078e0204 */
[----:B------:R-:W-:-:S04]  /*14e60*/  IMAD.WIDE.U32 R6, R6, R0, RZ ;  /* 0x0000000006067225 */ /* 0x000fc800078e00ff */
[----:B------:R-:W-:Y:S02]  /*14e70*/  IMAD.IADD R12, R7, 0x1, R12 ;  /* 0x00000001070c7824 */ /* 0x000fe400078e020c */
[----:B---3--:R-:W-:-:S04]  /*14e80*/  IMAD R3, R75, 0x80, R3 ;  /* 0x000000804b037824 */ /* 0x008fc800078e0203 */
[----:B------:R-:W-:-:S04]  /*14e90*/  @P5 IMAD.HI.U32 R5, R3, c[0x0][0x4ec], RZ ;  /* 0x00013b0003055a27 */ /* 0x000fc800078e00ff */
[----:B----4-:R-:W-:-:S04]  /*14ea0*/  IMAD.WIDE.U32 R8, R14, R24, RZ ;  /* 0x000000180e087225 */ /* 0x010fc800078e00ff */
[----:B------:R-:W-:Y:S01]  /*14eb0*/  IMAD.MOV.U32 R4, RZ, RZ, R3 ;  /* 0x000000ffff047224 */ /* 0x000fe200078e0003 */
[----:B------:R-:W-:Y:S01]  /*14ec0*/  @P5 SHF.R.U32.HI R4, RZ, c[0x0][0x4f0], R5 ;  /* 0x00013c00ff045a19 */ /* 0x000fe20000011605 */
[----:B------:R-:W-:Y:S01]  /*14ed0*/  IMAD R11, R15, R24, RZ ;  /* 0x000000180f0b7224 */ /* 0x000fe200078e02ff */
[----:B--2---:R-:W-:Y:S02]  /*14ee0*/  SEL R5, R13, RZ, P2 ;  /* 0x000000ff0d057207 */ /* 0x004fe40001000000 */
[--C-:B-----5:R-:W-:Y:S01]  /*14ef0*/  IADD3 R13, P1, P0, R6, R8, R2.reuse ;  /* 0x00000008060d7210 */ /* 0x120fe2000783e002 */
[----:B------:R-:W-:Y:S01]  /*14f00*/  IMAD.IADD R8, R9, 0x1, R11 ;  /* 0x0000000109087824 */ /* 0x000fe200078e020b */
[----:B------:R-:W-:Y:S01]  /*14f10*/  SHF.R.S32.HI R14, RZ, 0x1f, R2 ;  /* 0x0000001fff0e7819 */ /* 0x000fe20000011402 */
[----:B------:R-:W-:Y:S02]  /*14f20*/  IMAD.MOV R9, RZ, RZ, -R4 ;  /* 0x000000ffff097224 */ /* 0x000fe400078e0a04 */
[----:B------:R-:W-:-:S02]  /*14f30*/  IMAD R11, R19, R5, RZ ;  /* 0x00000005130b7224 */ /* 0x000fc400078e02ff */
        /* <DEDUP_REMOVED lines=13> */
[----:B------:R-:W-:Y:S01]  /*15010*/  IMAD.MOV.U32 R7, RZ, RZ, c[0x0][0x4ac] ;  /* 0x00012b00ff077624 */ /* 0x000fe200078e00ff */
[----:B------:R-:W-:Y:S01]  /*15020*/  SHF.R.S32.HI R15, RZ, 0x1f, R27 ;  /* 0x0000001fff0f7819 */ /* 0x000fe2000001141b */
[----:B------:R-:W-:Y:S01]  /*15030*/  IMAD.IADD R5, R5, 0x1, R8 ;  /* 0x0000000105057824 */ /* 0x000fe200078e0208 */
[C---:B------:R-:W-:Y:S02]  /*15040*/  LEA R6, P0, R4.reuse, R6, 0x2 ;  /* 0x0000000604067211 */ /* 0x040fe400078010ff */
[----:B------:R-:W-:Y:S02]  /*15050*/  SEL R7, R7, c[0x0][0x454], P2 ;  /* 0x0001150007077a07 */ /* 0x000fe40001000000 */
[----:B------:R-:W-:Y:S02]  /*15060*/  LEA.HI R15, R15, R27, RZ, 0x5 ;  /* 0x0000001b0f0f7211 */ /* 0x000fe400078f28ff */
[----:B------:R-:W-:Y:S02]  /*15070*/  LEA.HI.X R5, R4, R7, R5, 0x2, P0 ;  /* 0x0000000704057211 */ /* 0x000fe400000f1405 */
[----:B------:R-:W-:Y:S01]  /*15080*/  LOP3.LUT R15, R15, 0xffffffe0, RZ, 0xc0, !PT ;  /* 0xffffffe00f0f7812 */ /* 0x000fe200078ec0ff */
[----:B------:R-:W-:Y:S01]  /*15090*/  IMAD R4, R10, c[0x0][0x4e8], RZ ;  /* 0x00013a000a047a24 */ /* 0x000fe200078e02ff */
[----:B------:R-:W-:Y:S04]  /*150a0*/  SHFL.IDX PT, R12, R6, RZ, 0x1c1f ;  /* 0x001c1fff060c7589 */ /* 0x000fe800000e0000 */
[----:B------:R-:W1:Y:S01]  /*150b0*/  SHFL.IDX PT, R13, R5, RZ, 0x1c1f ;  /* 0x001c1fff050d7589 */ /* 0x000e6200000e0000 */
[----:B------:R-:W-:-:S03]  /*150c0*/  IMAD.IADD R15, R27, 0x1, -R15 ;  /* 0x000000011b0f7824 */ /* 0x000fc600078e0a0f */
[----:B------:R-:W-:Y:S04]  /*150d0*/  SHFL.IDX PT, R10, R6, 0x1, 0x1c1f ;  /* 0x003c1f00060a7f89 */ /* 0x000fe800000e0000 */
[----:B------:R-:W2:Y:S04]  /*150e0*/  SHFL.IDX PT, R11, R5, 0x1, 0x1c1f ;  /* 0x003c1f00050b7f89 */ /* 0x000ea800000e0000 */
[----:B------:R-:W-:Y:S04]  /*150f0*/  SHFL.IDX PT, R9, R5, 0x2, 0x1c1f ;  /* 0x005c1f0005097f89 */ /* 0x000fe800000e0000 */
[----:B------:R3:W-:Y:S01]  /*15100*/  SHFL.IDX PT, R7, R5, 0x3, 0x1c1f ;  /* 0x007c1f0005077f89 */ /* 0x0007e200000e0000 */
[----:B------:R-:W-:-:S03]  /*15110*/  LOP3.LUT P0, RZ, R15, 0x3, RZ, 0xc0, !PT ;  /* 0x000000030fff7812 */ /* 0x000fc6000780c0ff */
[----:B------:R-:W4:Y:S01]  /*15120*/  SHFL.IDX PT, R8, R6, 0x2, 0x1c1f ;  /* 0x005c1f0006087f89 */ /* 0x000f2200000e0000 */
[----:B---3--:R-:W-:-:S05]  /*15130*/  IMAD R5, R75, 0x80, R26 ;  /* 0x000000804b057824 */ /* 0x008fca00078e021a */
[C---:B------:R-:W-:Y:S02]  /*15140*/  IADD3 R17, R5.reuse, 0x8, RZ ;  /* 0x0000000805117810 */ /* 0x040fe40007ffe0ff */
[CC--:B------:R-:W-:Y:S02]  /*15150*/  ISETP.GE.OR P4, PT, R5.reuse, R4.reuse, P0 ;  /* 0x000000040500720c */ /* 0x0c0fe40000786670 */
[----:B------:R-:W-:Y:S02]  /*15160*/  IADD3 R16, R5, 0x40, RZ ;  /* 0x0000004005107810 */ /* 0x000fe40007ffe0ff */
[-C--:B------:R-:W-:Y:S02]  /*15170*/  ISETP.GE.OR P3, PT, R17, R4.reuse, P0 ;  /* 0x000000041100720c */ /* 0x080fe40000766670 */
[----:B------:R-:W-:Y:S02]  /*15180*/  ISETP.GE.OR P1, PT, R16, R4, P0 ;  /* 0x000000041000720c */ /* 0x000fe40000726670 */
[----:B------:R-:W-:-:S05]  /*15190*/  IADD3 R15, R5, 0x48, RZ ;  /* 0x00000048050f7810 */ /* 0x000fca0007ffe0ff */
[----:B-1----:R-:W-:Y:S04]  /*151a0*/  @!P4 ST.E [R12.64], R21 ;  /* 0x000000150c00c985 */ /* 0x002fe8000c101906 */
[----:B--2---:R-:W-:Y:S01]  /*151b0*/  @!P3 ST.E [R10.64], R22 ;  /* 0x000000160a00b985 */ /* 0x004fe2000c101906 */
[----:B------:R-:W-:-:S03]  /*151c0*/  ISETP.GE.AND P3, PT, R16, R4, PT ;  /* 0x000000041000720c */ /* 0x000fc60003f66270 */
[----:B----4-:R-:W-:Y:S01]  /*151d0*/  @!P1 ST.E [R8.64], R23 ;  /* 0x0000001708009985 */ /* 0x010fe2000c101906 */
[----:B------:R-:W-:Y:S02]  /*151e0*/  ISETP.GE.AND P1, PT, R15, R4, PT ;  /* 0x000000040f00720c */ /* 0x000fe40003f26270 */
[----:B------:R-:W-:-:S04]  /*151f0*/  LOP3.LUT R25, R25, 0xfffffffd, RZ, 0xc0, !PT ;  /* 0xfffffffd19197812 */ /* 0x000fc800078ec0ff */
[----:B------:R-:W-:-:S04]  /*15200*/  LOP3.LUT R25, R25, 0xfffffffe, RZ, 0xc0, !PT ;  /* 0xfffffffe19197812 */ /* 0x000fc800078ec0ff */
[----:B------:R-:W-:Y:S01]  /*15210*/  @P3 LOP3.LUT R25, R25, 0x1, RZ, 0xfc, !PT ;  /* 0x0000000119193812 */ /* 0x000fe200078efcff */
[----:B------:R-:W1:Y:S03]  /*15220*/  SHFL.IDX PT, R6, R6, 0x3, 0x1c1f ;  /* 0x007c1f0006067f89 */ /* 0x000e6600000e0000 */
[----:B------:R-:W-:-:S05]  /*15230*/  @P1 LOP3.LUT R25, R25, 0x2, RZ, 0xfc, !PT ;  /* 0x0000000219191812 */ /* 0x000fca00078efcff */
[----:B------:R2:W-:Y:S01]  /*15240*/  STL [R1+0x40], R25 ;  /* 0x0000401901007387 */ /* 0x0005e20000100800 */
[-C--:B------:R-:W-:Y:S02]  /*15250*/  ISETP.GE.OR P0, PT, R15, R4.reuse, P0 ;  /* 0x000000040f00720c */ /* 0x080fe40000706670 */
[----:B------:R-:W-:-:S11]  /*15260*/  ISETP.GE.AND P6, PT, R17, R4, PT ;  /* 0x000000041100720c */ /* 0x000fd60003fc6270 */
[----:B-1----:R2:W-:Y:S01]  /*15270*/  @!P0 ST.E [R6.64], R20 ;  /* 0x0000001406008985 */ /* 0x0025e2000c101906 */
[----:B------:R-:W-:Y:S01]  /*15280*/  ISETP.GE.AND P0, PT, R5, R4, PT ;  /* 0x000000040500720c */ /* 0x000fe20003f06270 */
[----:B------:R-:W-:Y:S05]  /*15290*/  @P2 BRA `(.L_x_272) ;  /* 0x000008f000002947 */ /* 0x000fea0003800000 */
[----:B------:R-:W1:Y:S01]  /*152a0*/  S2R R26, SR_TID.X ;  /* 0x00000000001a7919 */ /* 0x000e620000002100 */
[----:B------:R-:W-:Y:S01]  /*152b0*/  IMAD R14, R14, c[0x0][0x3a0], RZ ;  /* 0x0000e8000e0e7a24 */ /* 0x000fe200078e02ff */
[----:B------:R-:W-:Y:S01]  /*152c0*/  LEA R11, R75, R243, 0x7 ;  /* 0x000000f34b0b7211 */ /* 0x000fe200078e38ff */
[----:B--2---:R-:W-:-:S04]  /*152d0*/  IMAD.WIDE.U32 R6, R2, c[0x0][0x3a0], RZ ;  /* 0x0000e80002067a25 */ /* 0x004fc800078e00ff */
[----:B------:R-:W-:-:S05]  /*152e0*/  IMAD R2, R2, c[0x0][0x3a4], R14 ;  /* 0x0000e90002027a24 */ /* 0x000fca00078e020e */
[----:B------:R-:W-:Y:S02]  /*152f0*/  IADD3 R3, R7, R2, RZ ;  /* 0x0000000207037210 */ /* 0x000fe40007ffe0ff */
[----:B------:R-:W-:-:S05]  /*15300*/  MOV R2, R6 ;  /* 0x0000000600027202 */ /* 0x000fca0000000f00 */
[----:B------:R-:W-:Y:S01]  /*15310*/  IMAD.WIDE.U32 R6, R24, c[0x0][0x3e8], R2 ;  /* 0x0000fa0018067a25 */ /* 0x000fe200078e0002 */
[----:B------:R-:W-:-:S03]  /*15320*/  SHF.R.S32.HI R3, RZ, 0x1f, R0 ;  /* 0x0000001fff037819 */ /* 0x000fc60000011400 */
[----:B------:R-:W-:Y:S01]  /*15330*/  IMAD R7, R24, c[0x0][0x3ec], R7 ;  /* 0x0000fb0018077a24 */ /* 0x000fe200078e0207 */
[----:B-1----:R-:W-:Y:S01]  /*15340*/  SHF.R.S32.HI R25, RZ, 0x1f, R26 ;  /* 0x0000001fff197819 */ /* 0x002fe2000001141a */
[----:B------:R-:W-:Y:S01]  /*15350*/  IMAD R8, R3, c[0x0][0x3f0], RZ ;  /* 0x0000fc0003087a24 */ /* 0x000fe200078e02ff */
[----:B------:R-:W-:Y:S01]  /*15360*/  SHF.L.U32 R3, R241, 0x1, RZ ;  /* 0x00000001f1037819 */ /* 0x000fe200000006ff */
[----:B------:R-:W-:Y:S01]  /*15370*/  IMAD.WIDE.U32 R6, R0, c[0x0][0x3f0], R6 ;  /* 0x0000fc0000067a25 */ /* 0x000fe200078e0006 */
[----:B------:R-:W-:-:S03]  /*15380*/  LEA.HI R25, R25, R26, RZ, 0x2 ;  /* 0x0000001a19197211 */ /* 0x000fc600078f10ff */
[----:B------:R-:W1:Y:S01]  /*15390*/  LDS.128 R36, [R3+0x880] ;  /* 0x0008800003247984 */ /* 0x000e620000000c00 */
[----:B------:R-:W-:-:S03]  /*153a0*/  LOP3.LUT R25, R25, 0xfffffffc, RZ, 0xc0, !PT ;  /* 0xfffffffc19197812 */ /* 0x000fc600078ec0ff */
[----:B------:R-:W2:Y:S01]  /*153b0*/  LDS.128 R48, [R3+0x1080] ;  /* 0x0010800003307984 */ /* 0x000ea20000000c00 */
[----:B------:R-:W-:-:S03]  /*153c0*/  IADD3 R25, -R25, R26, RZ ;  /* 0x0000001a19197210 */ /* 0x000fc60007ffe1ff */
[----:B------:R-:W3:Y:S01]  /*153d0*/  LDS.128 R60, [R3+0x1880] ;  /* 0x00188000033c7984 */ /* 0x000ee20000000c00 */
[----:B------:R-:W-:-:S03]  /*153e0*/  LEA R5, R25, R243, 0x5 ;  /* 0x000000f319057211 */ /* 0x000fc600078e28ff */
[----:B------:R-:W4:Y:S01]  /*153f0*/  LDS.128 R24, [R3+0x80] ;  /* 0x0000800003187984 */ /* 0x000f220000000c00 */
[----:B------:R-:W-:-:S03]  /*15400*/  LEA R5, R75, R5, 0x7 ;  /* 0x000000054b057211 */ /* 0x000fc600078e38ff */
[----:B------:R-:W1:Y:S02]  /*15410*/  LDS.128 R20, [R3+0x2080] ;  /* 0x0020800003147984 */ /* 0x000e640000000c00 */
[----:B------:R-:W-:Y:S02]  /*15420*/  @P5 IMAD.HI.U32 R9, R5, c[0x0][0x4ec], RZ ;  /* 0x00013b0005095a27 */ /* 0x000fe400078e00ff */
[----:B------:R-:W1:Y:S02]  /*15430*/  LDS.128 R32, [R3+0x2880] ;  /* 0x0028800003207984 */ /* 0x000e640000000c00 */
[----:B------:R-:W-:Y:S01]  /*15440*/  IMAD.MOV.U32 R2, RZ, RZ, R5 ;  /* 0x000000ffff027224 */ /* 0x000fe200078e0005 */
[----:B------:R-:W-:Y:S01]  /*15450*/  @P5 SHF.R.U32.HI R2, RZ, c[0x0][0x4f0], R9 ;  /* 0x00013c00ff025a19 */ /* 0x000fe20000011609 */
[----:B------:R-:W-:Y:S01]  /*15460*/  IMAD R9, R0, c[0x0][0x3f4], R8 ;  /* 0x0000fd0000097a24 */ /* 0x000fe200078e0208 */
[----:B------:R-:W1:Y:S02]  /*15470*/  LDS.128 R44, [R3+0x3080] ;  /* 0x00308000032c7984 */ /* 0x000e640000000c00 */
[----:B------:R-:W-:Y:S01]  /*15480*/  SHF.R.S32.HI R8, RZ, 0x1f, R2 ;  /* 0x0000001fff087819 */ /* 0x000fe20000011402 */
[----:B------:R-:W-:Y:S01]  /*15490*/  IMAD.IADD R7, R7, 0x1, R9 ;  /* 0x0000000107077824 */ /* 0x000fe200078e0209 */
[----:B------:R-:W-:Y:S01]  /*154a0*/  IADD3 R0, -R2, RZ, RZ ;  /* 0x000000ff02007210 */ /* 0x000fe20007ffe1ff */
[----:B------:R-:W1:Y:S04]  /*154b0*/  LDS.128 R56, [R3+0x3880] ;  /* 0x0038800003387984 */ /* 0x000e680000000c00 */
[----:B------:R-:W1:Y:S01]  /*154c0*/  LDS.128 R16, [R3+0x4080] ;  /* 0x0040800003107984 */ /* 0x000e620000000c00 */
[----:B------:R-:W-:-:S03]  /*154d0*/  IMAD R0, R0, c[0x0][0x4e8], R5 ;  /* 0x00013a0000007a24 */ /* 0x000fc600078e0205 */
[----:B------:R-:W1:Y:S02]  /*154e0*/  LDS.128 R28, [R3+0x4880] ;  /* 0x00488000031c7984 */ /* 0x000e640000000c00 */
[----:B------:R-:W-:Y:S02]  /*154f0*/  SHF.R.S32.HI R5, RZ, 0x1f, R0 ;  /* 0x0000001fff057819 */ /* 0x000fe40000011400 */
[----:B------:R-:W1:Y:S03]  /*15500*/  LDS.128 R40, [R3+0x5080] ;  /* 0x0050800003287984 */ /* 0x000e660000000c00 */
[----:B------:R-:W-:Y:S01]  /*15510*/  IMAD R5, R5, c[0x0][0x3d8], RZ ;  /* 0x0000f60005057a24 */ /* 0x000fe200078e02ff */
[----:B------:R5:W1:Y:S02]  /*15520*/  LDS.128 R52, [R3+0x5880] ;  /* 0x0058800003347984 */ /* 0x000a640000000c00 */
[----:B-----5:R-:W-:-:S04]  /*15530*/  IMAD R3, R8, c[0x0][0x3e0], RZ ;  /* 0x0000f80008037a24 */ /* 0x020fc800078e02ff */
[C---:B------:R-:W-:Y:S02]  /*15540*/  IMAD R8, R2.reuse, c[0x0][0x3e4], R3 ;  /* 0x0000f90002087a24 */ /* 0x040fe400078e0203 */
[----:B------:R-:W-:-:S05]  /*15550*/  IMAD.WIDE.U32 R2, R2, c[0x0][0x3e0], R6 ;  /* 0x0000f80002027a25 */ /* 0x000fca00078e0006 */
[----:B------:R-:W-:-:S05]  /*15560*/  IADD3 R3, R3, R8, RZ ;  /* 0x0000000803037210 */ /* 0x000fca0007ffe0ff */
[----:B------:R-:W-:-:S04]  /*15570*/  IMAD.WIDE.U32 R2, R0, c[0x0][0x3d8], R2 ;  /* 0x0000f60000027a25 */ /* 0x000fc800078e0002 */
[----:B------:R-:W-:Y:S01]  /*15580*/  IMAD R0, R0, c[0x0][0x3dc], R5 ;  /* 0x0000f70000007a24 */ /* 0x000fe200078e0205 */
[----:B------:R-:W-:-:S04]  /*15590*/  LEA R13, P0, R2, c[0x0][0x380], 0x1 ;  /* 0x0000e000020d7a11 */ /* 0x000fc800078008ff */
[----:B------:R-:W-:-:S04]  /*155a0*/  IADD3 R0, R3, R0, RZ ;  /* 0x0000000003007210 */ /* 0x000fc80007ffe0ff */
[----:B------:R-:W-:Y:S01]  /*155b0*/  LEA.HI.X R12, R2, c[0x0][0x384], R0, 0x1, P0 ;  /* 0x0000e100020c7a11 */ /* 0x000fe200000f0c00 */
[----:B------:R-:W-:Y:S05]  /*155c0*/  BRA.DIV ~URZ, `(.L_x_273) ;  /* 0x00003ae27f007947 */ /* 0x000fea000b800000 */
[----:B-1234-:R1:W2:Y:S02]  /*155d0*/  SHFL.IDX PT, R10, R12, RZ, 0x1c1f ;  /* 0x001c1fff0c0a7589 */ /* 0x01e2a400000e0000 */
.L_x_343:
[----:B------:R-:W-:Y:S05]  /*155e0*/  BRA.DIV ~URZ, `(.L_x_274) ;  /* 0x00003b327f007947 */ /* 0x000fea000b800000 */
[----:B------:R3:W4:Y:S02]  /*155f0*/  SHFL.IDX PT, R0, R13, RZ, 0x1c1f ;  /* 0x001c1fff0d007589 */ /* 0x00072400000e0000 */
.L_x_344:
        /* <DEDUP_REMOVED lines=18> */
.L_x_276:
[----:B------:R-:W-:Y:S05]  /*15720*/  BSYNC B0 ;  /* 0x0000000000007941 */ /* 0x000fea0003800000 */
.L_x_275:
[----:B------:R-:W-:Y:S05]  /*15730*/  BRA.DIV ~URZ, `(.L_x_277) ;  /* 0x00003a427f007947 */ /* 0x000fea000b800000 */
[----:B--2---:R2:W1:Y:S04]  /*15740*/  SHFL.IDX PT, R10, R12, 0x1, 0x1c1f ;  /* 0x003c1f000c0a7f89 */ /* 0x00446800000e0000 */
[----:B----4-:R2:W4:Y:S02]  /*15750*/  SHFL.IDX PT, R0, R13, 0x1, 0x1c1f ;  /* 0x003c1f000d007f89 */ /* 0x01052400000e0000 */
.L_x_345:
        /* <DEDUP_REMOVED lines=19> */
.L_x_279:
[----:B------:R-:W-:Y:S05]  /*15890*/  BSYNC B0 ;  /* 0x0000000000007941 */ /* 0x000fea0003800000 */
.L_x_278:
[----:B------:R-:W-:Y:S05]  /*158a0*/  BRA.DIV ~URZ, `(.L_x_280) ;  /* 0x000039927f007947 */ /* 0x000fea000b800000 */
[----:B-1----:R1:W2:Y:S02]  /*158b0*/  SHFL.IDX PT, R10, R12, 0x2, 0x1c1f ;  /* 0x005c1f000c0a7f89 */ /* 0x0022a400000e0000 */
.L_x_346:
[----:B------:R-:W-:Y:S05]  /*158c0*/  BRA.DIV ~URZ, `(.L_x_281) ;  /* 0x000039e27f007947 */ /* 0x000fea000b800000 */
[----:B----4-:R4:W1:Y:S02]  /*158d0*/  SHFL.IDX PT, R0, R13, 0x2, 0x1c1f ;  /* 0x005c1f000d007f89 */ /* 0x01086400000e0000 */
.L_x_347:
        /* <DEDUP_REMOVED lines=19> */
.L_x_283:
[----:B------:R-:W-:Y:S05]  /*15a10*/  BSYNC B0 ;  /* 0x0000000000007941 */ /* 0x000fea0003800000 */
.L_x_282:
[----:B------:R-:W-:Y:S05]  /*15a20*/  BRA.DIV ~URZ, `(.L_x_284) ;  /* 0x000038e27f007947 */ /* 0x000fea000b800000 */
[----:B-1----:R1:W3:Y:S04]  /*15a30*/  SHFL.IDX PT, R6, R12, 0x3, 0x1c1f ;  /* 0x007c1f000c067f89 */ /* 0x0022e800000e0000 */
[----:B------:R1:W4:Y:S02]  /*15a40*/  SHFL.IDX PT, R0, R13, 0x3, 0x1c1f ;  /* 0x007c1f000d007f89 */ /* 0x00032400000e0000 */
.L_x_348:
        /* <DEDUP_REMOVED lines=20> */
.L_x_272:
[----:B--2---:R-:W2:Y:S04]  /*15b90*/  LDL.LU R6, [R1+0xc] ;  /* 0x00000c0001067983 */ /* 0x004ea80000300800 */
[----:B------:R-:W3:Y:S01]  /*15ba0*/  LDL.LU R7, [R1+0x50] ;  /* 0x0000500001077983 */ /* 0x000ee20000300800 */
[----:B------:R-:W-:Y:S02]  /*15bb0*/  IMAD R14, R14, c[0x0][0x408], RZ ;  /* 0x000102000e0e7a24 */ /* 0x000fe400078e02ff */
[----:B------:R-:W-:-:S04]  /*15bc0*/  IMAD.WIDE.U32 R4, R2, c[0x0][0x408], RZ ;  /* 0x0001020002047a25 */ /* 0x000fc800078e00ff */
[----:B------:R-:W-:-:S05]  /*15bd0*/  IMAD R2, R2, c[0x0][0x40c], R14 ;  /* 0x0001030002027a24 */ /* 0x000fca00078e020e */
[----:B------:R-:W-:Y:S02]  /*15be0*/  IADD3 R5, R5, R2, RZ ;  /* 0x0000000205057210 */ /* 0x000fe40007ffe0ff */
[----:B------:R-:W-:-:S05]  /*15bf0*/  SHF.R.S32.HI R2, RZ, 0x1f, R0 ;  /* 0x0000001fff027819 */ /* 0x000fca0000011400 */
[----:B------:R-:W-:-:S04]  /*15c00*/  IMAD R2, R2, c[0x0][0x440], RZ ;  /* 0x0001100002027a24 */ /* 0x000fc800078e02ff */
[----:B------:R-:W-:Y:S02]  /*15c10*/  IMAD R2, R0, c[0x0][0x444], R2 ;  /* 0x0001110000027a24 */ /* 0x000fe400078e0202 */
[----:B--2---:R-:W-:-:S04]  /*15c20*/  IMAD.WIDE.U32 R4, R6, c[0x0][0x438], R4 ;  /* 0x00010e0006047a25 */ /* 0x004fc800078e0004 */
[----:B------:R-:W-:Y:S02]  /*15c30*/  IMAD R5, R6, c[0x0][0x43c], R5 ;  /* 0x00010f0006057a24 */ /* 0x000fe400078e0205 */
[----:B------:R-:W-:-:S04]  /*15c40*/  @P5 IMAD.HI.U32 R6, R3, c[0x0][0x4ec], RZ ;  /* 0x00013b0003065a27 */ /* 0x000fc800078e00ff */
        /* <DEDUP_REMOVED lines=22> */
.L_x_349:
[----:B------:R-:W-:Y:S05]  /*15db0*/  BRA.DIV ~URZ, `(.L_x_287) ;  /* 0x000036827f007947 */ /* 0x000fea000b800000 */
[----:B------:R3:W4:Y:S02]  /*15dc0*/  SHFL.IDX PT, R0, R24, RZ, 0x1c1f ;  /* 0x001c1fff18007589 */ /* 0x00072400000e0000 */
.L_x_350:
[----:B------:R-:W5:Y:S01]  /*15dd0*/  LDL R5, [R1+0x20] ;  /* 0x0000200001057983 */ /* 0x000f620000100800 */
[----:B------:R-:W-:Y:S01]  /*15de0*/  BSSY B0, `(.L_x_288) ;  /* 0x0000049000007945 */ /* 0x000fe20003800000 */
[C---:B-----5:R-:W-:Y:S02]  /*15df0*/  IADD3 R16, R5.reuse, 0x18, RZ ;  /* 0x0000001805107810 */ /* 0x060fe40007ffe0ff */
[C---:B------:R-:W-:Y:S02]  /*15e00*/  IADD3 R15, R5.reuse, 0x20, RZ ;  /* 0x00000020050f7810 */ /* 0x040fe40007ffe0ff */
[C---:B------:R-:W-:Y:S02]  /*15e10*/  IADD3 R14, R5.reuse, 0x28, RZ ;  /* 0x00000028050e7810 */ /* 0x040fe40007ffe0ff */
[C---:B------:R-:W-:Y:S02]  /*15e20*/  IADD3 R13, R5.reuse, 0x30, RZ ;  /* 0x00000030050d7810 */ /* 0x040fe40007ffe0ff */
[----:B------:R-:W-:-:S02]  /*15e30*/  IADD3 R12, R5, 0x38, RZ ;  /* 0x00000038050c7810 */ /* 0x000fc40007ffe0ff */
[C---:B------:R-:W-:Y:S02]  /*15e40*/  IADD3 R11, R5.reuse, 0x40, RZ ;  /* 0x00000040050b7810 */ /* 0x040fe40007ffe0ff */
[C---:B------:R-:W-:Y:S02]  /*15e50*/  IADD3 R10, R5.reuse, 0x48, RZ ;  /* 0x00000048050a7810 */ /* 0x040fe40007ffe0ff */
[C---:B------:R-:W-:Y:S02]  /*15e60*/  IADD3 R9, R5.reuse, 0x50, RZ ;  /* 0x0000005005097810 */ /* 0x040fe40007ffe0ff */
[C---:B------:R-:W-:Y:S02]  /*15e70*/  IADD3 R8, R5.reuse, 0x58, RZ ;  /* 0x0000005805087810 */ /* 0x040fe40007ffe0ff */
[C---:B------:R-:W-:Y:S02]  /*15e80*/  IADD3 R7, R5.reuse, 0x8, RZ ;  /* 0x0000000805077810 */ /* 0x040fe40007ffe0ff */
[----:B------:R-:W-:-:S02]  /*15e90*/  IADD3 R6, R5, 0x10, RZ ;  /* 0x0000001005067810 */ /* 0x000fc40007ffe0ff */
[----:B------:R-:W-:Y:S02]  /*15ea0*/  SHF.R.S32.HI R28, RZ, 0x1f, R15 ;  /* 0x0000001fff1c7819 */ /* 0x000fe4000001140f */
[----:B------:R-:W-:Y:S02]  /*15eb0*/  SHF.R.S32.HI R29, RZ, 0x1f, R14 ;  /* 0x0000001fff1d7819 */ /* 0x000fe4000001140e */
[----:B------:R-:W-:Y:S02]  /*15ec0*/  SHF.R.S32.HI R31, RZ, 0x1f, R13 ;  /* 0x0000001fff1f7819 */ /* 0x000fe4000001140d */
[----:B------:R-:W-:Y:S02]  /*15ed0*/  SHF.R.S32.HI R30, RZ, 0x1f, R12 ;  /* 0x0000001fff1e7819 */ /* 0x000fe4000001140c */
[----:B------:R-:W-:Y:S02]  /*15ee0*/  SHF.R.S32.HI R32, RZ, 0x1f, R11 ;  /* 0x0000001fff207819 */ /* 0x000fe4000001140b */
[----:B------:R-:W-:-:S02]  /*15ef0*/  SHF.R.S32.HI R33, RZ, 0x1f, R10 ;  /* 0x0000001fff217819 */ /* 0x000fc4000001140a */
[----:B------:R-:W-:Y:S02]  /*15f00*/  SHF.R.S32.HI R34, RZ, 0x1f, R9 ;  /* 0x0000001fff227819 */ /* 0x000fe40000011409 */
[----:B------:R-:W-:Y:S02]  /*15f10*/  SHF.R.S32.HI R35, RZ, 0x1f, R8 ;  /* 0x0000001fff237819 */ /* 0x000fe40000011408 */
[----:B------:R-:W-:Y:S02]  /*15f20*/  SHF.R.S32.HI R26, RZ, 0x1f, R7 ;  /* 0x0000001fff1a7819 */ /* 0x000fe40000011407 */
[----:B------:R-:W-:Y:S02]  /*15f30*/  SHF.R.S32.HI R25, RZ, 0x1f, R6 ;  /* 0x0000001fff197819 */ /* 0x000fe40000011406 */
[----:B------:R-:W-:Y:S01]  /*15f40*/  SHF.R.S32.HI R27, RZ, 0x1f, R16 ;  /* 0x0000001fff1b7819 */ /* 0x000fe20000011410 */
[----:B------:R-:W-:Y:S05]  /*15f50*/  @P0 BRA `(.L_x_289) ;  /* 0x0000031000000947 */ /* 0x000fea0003800000 */
[----:B------:R-:W-:Y:S02]  /*15f60*/  ISETP.GE.AND P0, PT, R5, c[0x0][0x3c8], PT ;  /* 0x0000f20005007a0c */ /* 0x000fe40003f06270 */
[----:B------:R-:W-:-:S02]  /*15f70*/  ISETP.GE.AND P1, PT, R7, c[0x0][0x3c8], PT ;  /* 0x0000f20007007a0c */ /* 0x000fc40003f26270 */
[----:B------:R-:W-:Y:S02]  /*15f80*/  ISETP.GE.AND P3, PT, R6, c[0x0][0x3c8], PT ;  /* 0x0000f20006007a0c */ /* 0x000fe40003f66270 */
[----:B------:R-:W-:-:S07]  /*15f90*/  ISETP.GE.AND P4, PT, R16, c[0x0][0x3c8], PT ;  /* 0x0000f20010007a0c */ /* 0x000fce0003f86270 */
[----:B----4-:R-:W-:Y:S02]  /*15fa0*/  @!P0 IMAD.MOV.U32 R2, RZ, RZ, R0 ;  /* 0x000000ffff028224 */ /* 0x010fe400078e0000 */
[----:B--2---:R-:W-:-:S04]  /*15fb0*/  @!P0 IMAD.MOV.U32 R3, RZ, RZ, R4 ;  /* 0x000000ffff038224 */ /* 0x004fc800078e0004 */
[----:B------:R-:W-:Y:S01]  /*15fc0*/  @!P0 IMAD.WIDE R18, R5, 0x4, R2 ;  /* 0x0000000405128825 */ /* 0x000fe200078e0202 */
[----:B------:R-:W-:-:S04]  /*15fd0*/  @!P1 LEA R2, P2, R7, R0, 0x2 ;  /* 0x0000000007029211 */ /* 0x000fc800078410ff */
[----:B------:R-:W-:Y:S01]  /*15fe0*/  @!P1 LEA.HI.X R3, R7, R4, R26, 0x2, P2 ;  /* 0x0000000407039211 */ /* 0x000fe200010f141a */
[----:B------:R2:W-:Y:S01]  /*15ff0*/  @!P0 ST.E.64 [R18.64], R128 ;  /* 0x0000008012008985 */ /* 0x0005e2000c101b06 */
[----:B------:R-:W-:-:S03]  /*16000*/  ISETP.GE.AND P2, PT, R14, c[0x0][0x3c8], PT ;  /* 0x0000f2000e007a0c */ /* 0x000fc60003f46270 */
[----:B------:R4:W-:Y:S01]  /*16010*/  @!P1 ST.E.64 [R2.64], R124 ;  /* 0x0000007c02009985 */ /* 0x0009e2000c101b06 */
[----:B------:R-:W-:Y:S02]  /*16020*/  ISETP.GE.AND P1, PT, R15, c[0x0][0x3c8], PT ;  /* 0x0000f2000f007a0c */ /* 0x000fe40003f26270 */
[----:B--2---:R-:W-:-:S04]  /*16030*/  @!P3 LEA R18, P0, R6, R0, 0x2 ;  /* 0x000000000612b211 */ /* 0x004fc800078010ff */
[----:B------:R-:W-:Y:S02]  /*16040*/  @!P3 LEA.HI.X R19, R6, R4, R25, 0x2, P0 ;  /* 0x000000040613b211 */ /* 0x000fe400000f1419 */
[----:B----4-:R-:W-:-:S03]  /*16050*/  @!P4 LEA R2, P0, R16, R0, 0x2 ;  /* 0x000000001002c211 */ /* 0x010fc600078010ff */
[----:B------:R2:W-:Y:S01]  /*16060*/  @!P3 ST.E.64 [R18.64], R120 ;  /* 0x000000781200b985 */ /* 0x0005e2000c101b06 */
[----:B------:R-:W-:Y:S02]  /*16070*/  @!P4 LEA.HI.X R3, R16, R4, R27, 0x2, P0 ;  /* 0x000000041003c211 */ /* 0x000fe400000f141b */
[----:B------:R-:W-:-:S03]  /*16080*/  ISETP.GE.AND P3, PT, R11, c[0x0][0x3c8], PT ;  /* 0x0000f2000b007a0c */ /* 0x000fc60003f66270 */
[----:B------:R4:W-:Y:S01]  /*16090*/  @!P4 ST.E.64 [R2.64], R116 ;  /* 0x000000740200c985 */ /* 0x0009e2000c101b06 */
[----:B------:R-:W-:Y:S02]  /*160a0*/  ISETP.GE.AND P4, PT, R13, c[0x0][0x3c8], PT ;  /* 0x0000f2000d007a0c */ /* 0x000fe40003f86270 */
[----:B--2---:R-:W-:-:S04]  /*160b0*/  @!P1 LEA R18, P0, R15, R0, 0x2 ;  /* 0x000000000f129211 */ /* 0x004fc800078010ff */
[----:B------:R-:W-:Y:S02]  /*160c0*/  @!P1 LEA.HI.X R19, R15, R4, R28, 0x2, P0 ;  /* 0x000000040f139211 */ /* 0x000fe400000f141c */
[----:B----4-:R-:W-:-:S03]  /*160d0*/  @!P2 LEA R2, P0, R14, R0, 0x2 ;  /* 0x000000000e02a211 */ /* 0x010fc600078010ff */
[----:B------:R2:W-:Y:S01]  /*160e0*/  @!P1 ST.E.64 [R18.64], R112 ;  /* 0x0000007012009985 */ /* 0x0005e2000c101b06 */
[----:B------:R-:W-:Y:S02]  /*160f0*/  ISETP.GE.AND P1, PT, R12, c[0x0][0x3c8], PT ;  /* 0x0000f2000c007a0c */ /* 0x000fe40003f26270 */
[----:B------:R-:W-:Y:S02]  /*16100*/  @!P2 LEA.HI.X R3, R14, R4, R29, 0x2, P0 ;  /* 0x000000040e03a211 */ /* 0x000fe400000f141d */
[----:B------:R-:W-:-:S03]  /*16110*/  @!P4 LEA R20, P0, R13, R0, 0x2 ;  /* 0x000000000d14c211 */ /* 0x000fc600078010ff */
        /* <DEDUP_REMOVED lines=11> */
[----:B-----5:R-:W-:-:S03]  /*161d0*/  @!P4 LEA R20, P0, R10, R0, 0x2 ;  /* 0x000000000a14c211 */ /* 0x020fc600078010ff */
[----:B------:R4:W-:Y:S01]  /*161e0*/  @!P3 ST.E.64 [R2.64], R108 ;  /* 0x0000006c0200b985 */ /* 0x0009e2000c101b06 */
[----:B------:R-:W-:-:S05]  /*161f0*/  @!P4 LEA.HI.X R21, R10, R4, R33, 0x2, P0 ;  /* 0x000000040a15c211 */ /* 0x000fca00000f1421 */
[----:B------:R1:W-:Y:S01]  /*16200*/  @!P4 ST.E.64 [R20.64], R178 ;  /* 0x000000b21400c985 */ /* 0x0003e2000c101b06 */
[----:B--2---:R-:W-:-:S04]  /*16210*/  @!P2 LEA R18, P0, R9, R0, 0x2 ;  /* 0x000000000912a211 */ /* 0x004fc800078010ff */
[----:B------:R-:W-:Y:S02]  /*16220*/  @!P2 LEA.HI.X R19, R9, R4, R34, 0x2, P0 ;  /* 0x000000040913a211 */ /* 0x000fe400000f1422 */
[----:B----4-:R-:W-:-:S03]  /*16230*/  @!P1 LEA R2, P0, R8, R0, 0x2 ;  /* 0x0000000008029211 */ /* 0x010fc600078010ff */
[----:B------:R1:W-:Y:S01]  /*16240*/  @!P2 ST.E.64 [R18.64], R170 ;  /* 0x000000aa1200a985 */ /* 0x0003e2000c101b06 */
[----:B------:R-:W-:-:S05]  /*16250*/  @!P1 LEA.HI.X R3, R8, R4, R35, 0x2, P0 ;  /* 0x0000000408039211 */ /* 0x000fca00000f1423 */
[----:B------:R1:W-:Y:S04]  /*16260*/  @!P1 ST.E.64 [R2.64], R96 ;  /* 0x0000006002009985 */ /* 0x0003e8000c101b06 */
.L_x_289:
[----:B------:R-:W-:Y:S05]  /*16270*/  BSYNC B0 ;  /* 0x0000000000007941 */ /* 0x000fea0003800000 */
.L_x_288:
[----:B------:R-:W-:Y:S05]  /*16280*/  BRA.DIV ~URZ, `(.L_x_290) ;  /* 0x000032127f007947 */ /* 0x000fea000b800000 */
[----:B--2---:R2:W1:Y:S04]  /*16290*/  SHFL.IDX PT, R4, R17, 0x1, 0x1c1f ;  /* 0x003c1f0011047f89 */ /* 0x00446800000e0000 */
[----:B----4-:R2:W4:Y:S02]  /*162a0*/  SHFL.IDX PT, R0, R24, 0x1, 0x1c1f ;  /* 0x003c1f0018007f89 */ /* 0x01052400000e0000 */
.L_x_351:
[----:B------:R-:W-:Y:S01]  /*162b0*/  BSSY B0, `(.L_x_291) ;  /* 0x0000034000007945 */ /* 0x000fe20003800000 */
[----:B------:R-:W-:Y:S05]  /*162c0*/  @P6 BRA `(.L_x_292) ;  /* 0x0000032000006947 */ /* 0x000fea0003800000 */
[----:B------:R-:W5:Y:S01]  /*162d0*/  LDL R5, [R1+0x20] ;  /* 0x0000200001057983 */ /* 0x000f620000100800 */
[----:B------:R-:W-:Y:S02]  /*162e0*/  ISETP.GE.AND P0, PT, R7, c[0x0][0x3c8], PT ;  /* 0x0000f20007007a0c */ /* 0x000fe40003f06270 */
[----:B------:R-:W-:Y:S02]  /*162f0*/  ISETP.GE.AND P3, PT, R6, c[0x0][0x3c8], PT ;  /* 0x0000f20006007a0c */ /* 0x000fe40003f66270 */
[----:B------:R-:W-:-:S09]  /*16300*/  ISETP.GE.AND P4, PT, R16, c[0x0][0x3c8], PT ;  /* 0x0000f20010007a0c */ /* 0x000fd20003f86270 */
[----:B-1--4-:R-:W-:-:S04]  /*16310*/  @!P0 LEA R2, P2, R7, R0, 0x2 ;  /* 0x0000000007028211 */ /* 0x012fc800078410ff */
[----:B------:R-:W-:Y:S02]  /*16320*/  @!P0 LEA.HI.X R3, R7, R4, R26, 0x2, P2 ;  /* 0x0000000407038211 */ /* 0x000fe400010f141a */
[----:B------:R-:W-:Y:S02]  /*16330*/  ISETP.GE.AND P2, PT, R15, c[0x0][0x3c8], PT ;  /* 0x0000f2000f007a0c */ /* 0x000fe40003f46270 */
[----:B-----5:R-:W-:-:S13]  /*16340*/  ISETP.GE.AND P1, PT, R5, c[0x0][0x3c8], PT ;  /* 0x0000f20005007a0c */ /* 0x020fda0003f26270 */
[----:B------:R-:W-:Y:S02]  /*16350*/  @!P1 IMAD.MOV.U32 R18, RZ, RZ, R0 ;  /* 0x000000ffff129224 */ /* 0x000fe400078e0000 */
[----:B------:R-:W-:-:S04]  /*16360*/  @!P1 IMAD.MOV.U32 R19, RZ, RZ, R4 ;  /* 0x000000ffff139224 */ /* 0x000fc800078e0004 */
[----:B------:R-:W-:-:S05]  /*16370*/  @!P1 IMAD.WIDE R18, R5, 0x4, R18 ;  /* 0x0000000405129825 */ /* 0x000fca00078e0212 */
[----:B------:R1:W-:Y:S01]  /*16380*/  @!P1 ST.E.64 [R18.64], R172 ;  /* 0x000000ac12009985 */ /* 0x0003e2000c101b06 */
[----:B------:R-:W-:-:S03]  /*16390*/  ISETP.GE.AND P1, PT, R14, c[0x0][0x3c8], PT ;  /* 0x0000f2000e007a0c */ /* 0x000fc60003f26270 */
[----:B------:R4:W-:Y:S01]  /*163a0*/  @!P0 ST.E.64 [R2.64], R174 ;  /* 0x000000ae02008985 */ /* 0x0009e2000c101b06 */
[-C--:B-1----:R-:W-:Y:S02]  /*163b0*/  @!P3 LEA R18, P5, R6, R0.reuse, 0x2 ;  /* 0x000000000612b211 */ /* 0x082fe400078a10ff */
[----:B----4-:R-:W-:Y:S02]  /*163c0*/  @!P4 LEA R2, P0, R16, R0, 0x2 ;  /* 0x000000001002c211 */ /* 0x010fe400078010ff */
[-C--:B------:R-:W-:Y:S02]  /*163d0*/  @!P3 LEA.HI.X R19, R6, R4.reuse, R25, 0x2, P5 ;  /* 0x000000040613b211 */ /* 0x080fe400028f1419 */
[----:B------:R-:W-:Y:S02]  /*163e0*/  @!P4 LEA.HI.X R3, R16, R4, R27, 0x2, P0 ;  /* 0x000000041003c211 */ /* 0x000fe400000f141b */
[----:B------:R-:W-:Y:S01]  /*163f0*/  ISETP.GE.AND P0, PT, R13, c[0x0][0x3c8], PT ;  /* 0x0000f2000d007a0c */ /* 0x000fe20003f06270 */
[----:B------:R1:W-:Y:S01]  /*16400*/  @!P3 ST.E.64 [R18.64], R176 ;  /* 0x000000b01200b985 */ /* 0x0003e2000c101b06 */
[----:B------:R-:W-:-:S03]  /*16410*/  ISETP.GE.AND P5, PT, R11, c[0x0][0x3c8], PT ;  /* 0x0000f2000b007a0c */ /* 0x000fc60003fa6270 */
[----:B------:R4:W-:Y:S01]  /*16420*/  @!P4 ST.E.64 [R2.64], R118 ;  /* 0x000000760200c985 */ /* 0x0009e2000c101b06 */
        /* <DEDUP_REMOVED lines=10> */
[CC--:B----4-:R-:W-:Y:S02]  /*164d0*/  @!P4 LEA R2, P1, R12.reuse, R0.reuse, 0x2 ;  /* 0x000000000c02c211 */ /* 0x0d0fe400078210ff */
[----:B------:R-:W-:Y:S01]  /*164e0*/  ISETP.GE.AND P2, PT, R9, c[0x0][0x3c8], PT ;  /* 0x0000f20009007a0c */ /* 0x000fe20003f46270 */
[----:B------:R1:W-:Y:S01]  /*164f0*/  @!P0 ST.E.64 [R18.64], R126 ;  /* 0x0000007e12008985 */ /* 0x0003e2000c101b06 */
[----:B------:R-:W-:Y:S02]  /*16500*/  @!P5 LEA R22, P0, R11, R0, 0x2 ;  /* 0x000000000b16d211 */ /* 0x000fe400078010ff */
[----:B------:R-:W-:Y:S02]  /*16510*/  @!P4 LEA.HI.X R3, R12, R4, R30, 0x2, P1 ;  /* 0x000000040c03c211 */ /* 0x000fe400008f141e */
[----:B------:R-:W-:-:S02]  /*16520*/  ISETP.GE.AND P1, PT, R8, c[0x0][0x3c8], PT ;  /* 0x0000f20008007a0c */ /* 0x000fc40003f26270 */
[----:B------:R-:W-:Y:S01]  /*16530*/  @!P5 LEA.HI.X R23, R11, R4, R32, 0x2, P0 ;  /* 0x000000040b17d211 */ /* 0x000fe200000f1420 */
[----:B------:R4:W-:Y:S01]  /*16540*/  @!P4 ST.E.64 [R2.64], R130 ;  /* 0x000000820200c985 */ /* 0x0009e2000c101b06 */
[----:B------:R-:W-:-:S03]  /*16550*/  @!P3 LEA R20, P0, R10, R0, 0x2 ;  /* 0x000000000a14b211 */ /* 0x000fc600078010ff */
[----:B------:R2:W-:Y:S01]  /*16560*/  @!P5 ST.E.64 [R22.64], R182 ;  /* 0x000000b61600d985 */ /* 0x0005e2000c101b06 */
[----:B------:R-:W-:-:S05]  /*16570*/  @!P3 LEA.HI.X R21, R10, R4, R33, 0x2, P0 ;  /* 0x000000040a15b211 */ /* 0x000fca00000f1421 */
[----:B------:R2:W-:Y:S01]  /*16580*/  @!P3 ST.E.64 [R20.64], R180 ;  /* 0x000000b41400b985 */ /* 0x0005e2000c101b06 */
[----:B-1----:R-:W-:-:S04]  /*16590*/  @!P2 LEA R18, P0, R9, R0, 0x2 ;  /* 0x000000000912a211 */ /* 0x002fc800078010ff */
[----:B------:R-:W-:Y:S02]  /*165a0*/  @!P2 LEA.HI.X R19, R9, R4, R34, 0x2, P0 ;  /* 0x000000040913a211 */ /* 0x000fe400000f1422 */
[----:B----4-:R-:W-:-:S03]  /*165b0*/  @!P1 LEA R2, P0, R8, R0, 0x2 ;  /* 0x0000000008029211 */ /* 0x010fc600078010ff */
[----:B------:R2:W-:Y:S01]  /*165c0*/  @!P2 ST.E.64 [R18.64], R110 ;  /* 0x0000006e1200a985 */ /* 0x0005e2000c101b06 */
[----:B------:R-:W-:-:S05]  /*165d0*/  @!P1 LEA.HI.X R3, R8, R4, R35, 0x2, P0 ;  /* 0x0000000408039211 */ /* 0x000fca00000f1423 */
[----:B------:R2:W-:Y:S04]  /*165e0*/  @!P1 ST.E.64 [R2.64], R86 ;  /* 0x0000005602009985 */ /* 0x0005e8000c101b06 */
.L_x_292:
[----:B------:R-:W-:Y:S05]  /*165f0*/  BSYNC B0 ;  /* 0x0000000000007941 */ /* 0x000fea0003800000 */
.L_x_291:
[----:B------:R-:W-:Y:S05]  /*16600*/  BRA.DIV ~URZ, `(.L_x_293) ;  /* 0x00002f527f007947 */ /* 0x000fea000b800000 */
[----:B-1----:R1:W2:Y:S02]  /*16610*/  SHFL.IDX PT, R4, R17, 0x2, 0x1c1f ;  /* 0x005c1f0011047f89 */ /* 0x0022a400000e0000 */
.L_x_352:
[----:B------:R-:W-:Y:S05]  /*16620*/  BRA.DIV ~URZ, `(.L_x_294) ;  /* 0x00002fa27f007947 */ /* 0x000fea000b800000 */
[----:B----4-:R4:W1:Y:S02]  /*16630*/  SHFL.IDX PT, R0, R24, 0x2, 0x1c1f ;  /* 0x005c1f0018007f89 */ /* 0x01086400000e0000 */
.L_x_353:
[----:B--2---:R-:W2:Y:S01]  /*16640*/  LDL R2, [R1+0x40] ;  /* 0x0000400001027983 */ /* 0x004ea20000100800 */
[----:B------:R-:W-:Y:S01]  /*16650*/  BSSY B0, `(.L_x_295) ;  /* 0x0000035000007945 */ /* 0x000fe20003800000 */
[----:B--2---:R-:W-:-:S13]  /*16660*/  LOP3.LUT P0, RZ, R2, 0x1, RZ, 0xc0, !PT ;  /* 0x0000000102ff7812 */ /* 0x004fda000780c0ff */
[----:B------:R-:W-:Y:S05]  /*16670*/  @P0 BRA `(.L_x_296) ;  /* 0x0000032000000947 */ /* 0x000fea0003800000 */
[----:B------:R-:W2:Y:S01]  /*16680*/  LDL R5, [R1+0x20] ;  /* 0x0000200001057983 */ /* 0x000ea20000100800 */
[----:B------:R-:W-:Y:S02]  /*16690*/  ISETP.GE.AND P2, PT, R7, c[0x0][0x3c8], PT ;  /* 0x0000f20007007a0c */ /* 0x000fe40003f46270 */
[----:B------:R-:W-:Y:S02]  /*166a0*/  ISETP.GE.AND P4, PT, R6, c[0x0][0x3c8], PT ;  /* 0x0000f20006007a0c */ /* 0x000fe40003f86270 */
[----:B------:R-:W-:Y:S02]  /*166b0*/  ISETP.GE.AND P3, PT, R16, c[0x0][0x3c8], PT ;  /* 0x0000f20010007a0c */ /* 0x000fe40003f66270 */
[----:B------:R-:W-:-:S07]  /*166c0*/  ISETP.GE.AND P6, PT, R13, c[0x0][0x3c8], PT ;  /* 0x0000f2000d007a0c */ /* 0x000fce0003fc6270 */
[----:B-1----:R-:W-:-:S04]  /*166d0*/  @!P2 LEA R2, P1, R7, R0, 0x2 ;  /* 0x000000000702a211 */ /* 0x002fc800078210ff */
[----:B------:R-:W-:Y:S02]  /*166e0*/  @!P2 LEA.HI.X R3, R7, R4, R26, 0x2, P1 ;  /* 0x000000040703a211 */ /* 0x000fe400008f141a */
[----:B------:R-:W-:Y:S02]  /*166f0*/  ISETP.GE.AND P1, PT, R15, c[0x0][0x3c8], PT ;  /* 0x0000f2000f007a0c */ /* 0x000fe40003f26270 */
[----:B--2---:R-:W-:-:S13]  /*16700*/  ISETP.GE.AND P0, PT, R5, c[0x0][0x3c8], PT ;  /* 0x0000f20005007a0c */ /* 0x004fda0003f06270 */
[----:B------:R-:W-:Y:S02]  /*16710*/  @!P0 IMAD.MOV.U32 R18, RZ, RZ, R0 ;  /* 0x000000ffff128224 */ /* 0x000fe400078e0000 */
[----:B------:R-:W-:-:S04]  /*16720*/  @!P0 IMAD.MOV.U32 R19, RZ, RZ, R4 ;  /* 0x000000ffff138224 */ /* 0x000fc800078e0004 */
[----:B------:R-:W-:-:S05]  /*16730*/  @!P0 IMAD.WIDE R18, R5, 0x4, R18 ;  /* 0x0000000405128825 */ /* 0x000fca00078e0212 */
[----:B------:R1:W-:Y:S01]  /*16740*/  @!P0 ST.E.64 [R18.64], R40 ;  /* 0x0000002812008985 */ /* 0x0003e2000c101b06 */
[----:B------:R-:W-:-:S03]  /*16750*/  ISETP.GE.AND P0, PT, R14, c[0x0][0x3c8], PT ;  /* 0x0000f2000e007a0c */ /* 0x000fc60003f06270 */
[----:B------:R2:W-:Y:S01]  /*16760*/  @!P2 ST.E.64 [R2.64], R42 ;  /* 0x0000002a0200a985 */ /* 0x0005e2000c101b06 */
[-C--:B-1----:R-:W-:Y:S02]  /*16770*/  @!P4 LEA R18, P5, R6, R0.reuse, 0x2 ;  /* 0x000000000612c211 */ /* 0x082fe400078a10ff */
[----:B--2---:R-:W-:Y:S02]  /*16780*/  @!P3 LEA R2, P2, R16, R0, 0x2 ;  /* 0x000000001002b211 */ /* 0x004fe400078410ff */
[-C--:B------:R-:W-:Y:S02]  /*16790*/  @!P4 LEA.HI.X R19, R6, R4.reuse, R25, 0x2, P5 ;  /* 0x000000040613c211 */ /* 0x080fe400028f1419 */
[----:B------:R-:W-:Y:S02]  /*167a0*/  @!P3 LEA.HI.X R3, R16, R4, R27, 0x2, P2 ;  /* 0x000000041003b211 */ /* 0x000fe400010f141b */
[----:B------:R-:W-:Y:S01]  /*167b0*/  @!P1 LEA R20, P5, R15, R0, 0x2 ;  /* 0x000000000f149211 */ /* 0x000fe200078a10ff */
[----:B------:R1:W-:Y:S01]  /*167c0*/  @!P4 ST.E.64 [R18.64], R44 ;  /* 0x0000002c1200c985 */ /* 0x0003e2000c101b06 */
[----:B------:R-:W-:-:S02]  /*167d0*/  ISETP.GE.AND P4, PT, R12, c[0x0][0x3c8], PT ;  /* 0x0000f2000c007a0c */ /* 0x000fc40003f86270 */
[----:B------:R-:W-:Y:S01]  /*167e0*/  @!P1 LEA.HI.X R21, R15, R4, R28, 0x2, P5 ;  /* 0x000000040f159211 */ /* 0x000fe200028f141c */
[----:B------:R2:W-:Y:S01]  /*167f0*/  @!P3 ST.E.64 [R2.64], R46 ;  /* 0x0000002e0200b985 */ /* 0x0005e2000c101b06 */
[----:B------:R-:W-:-:S03]  /*16800*/  ISETP.GE.AND P3, PT, R11, c[0x0][0x3c8], PT ;  /* 0x0000f2000b007a0c */ /* 0x000fc60003f66270 */
[----:B------:R-:W-:Y:S01]  /*16810*/  @!P1 ST.E.64 [R20.64], R64 ;  /* 0x0000004014009985 */ /* 0x000fe2000c101b06 */
[----:B------:R-:W-:Y:S02]  /*16820*/  ISETP.GE.AND P1, PT, R9, c[0x0][0x3c8], PT ;  /* 0x0000f20009007a0c */ /* 0x000fe40003f26270 */
[CC--:B-1----:R-:W-:Y:S02]  /*16830*/  @!P6 LEA R18, P5, R13.reuse, R0.reuse, 0x2 ;  /* 0x000000000d12e211 */ /* 0x0c2fe400078a10ff */
[C---:B--2---:R-:W-:Y:S02]  /*16840*/  @!P0 LEA R2, P2, R14.reuse, R0, 0x2 ;  /* 0x000000000e028211 */ /* 0x044fe400078410ff */
[-C--:B------:R-:W-:Y:S02]  /*16850*/  @!P6 LEA.HI.X R19, R13, R4.reuse, R31, 0x2, P5 ;  /* 0x000000040d13e211 */ /* 0x080fe400028f141f */
[----:B------:R-:W-:Y:S02]  /*16860*/  @!P0 LEA.HI.X R3, R14, R4, R29, 0x2, P2 ;  /* 0x000000040e038211 */ /* 0x000fe400010f141d */
[----:B------:R-:W-:-:S03]  /*16870*/  ISETP.GE.AND P2, PT, R10, c[0x0][0x3c8], PT ;  /* 0x0000f2000a007a0c */ /* 0x000fc60003f46270 */
[----:B------:R1:W-:Y:S01]  /*16880*/  @!P0 ST.E.64 [R2.64], R50 ;  /* 0x0000003202008985 */ /* 0x0003e2000c101b06 */
[----:B------:R-:W-:-:S03]  /*16890*/  ISETP.GE.AND P0, PT, R8, c[0x0][0x3c8], PT ;  /* 0x0000f20008007a0c */ /* 0x000fc60003f06270 */
[----:B------:R2:W-:Y:S01]  /*168a0*/  @!P6 ST.E.64 [R18.64], R52 ;  /* 0x000000341200e985 */ /* 0x0005e2000c101b06 */
[----:B-1----:R-:W-:-:S04]  /*168b0*/  @!P4 LEA R2, P5, R12, R0, 0x2 ;  /* 0x000000000c02c211 */ /* 0x002fc800078a10ff */
[----:B------:R-:W-:Y:S02]  /*168c0*/  @!P4 LEA.HI.X R3, R12, R4, R30, 0x2, P5 ;  /* 0x000000040c03c211 */ /* 0x000fe400028f141e */
[----:B------:R-:W-:-:S03]  /*168d0*/  @!P3 LEA R22, P5, R11, R0, 0x2 ;  /* 0x000000000b16b211 */ /* 0x000fc600078a10ff */
[----:B------:R1:W-:Y:S01]  /*168e0*/  @!P4 ST.E.64 [R2.64], R54 ;  /* 0x000000360200c985 */ /* 0x0003e2000c101b06 */
[C---:B------:R-:W-:Y:S02]  /*168f0*/  @!P2 LEA R20, P4, R10.reuse, R0, 0x2 ;  /* 0x000000000a14a211 */ /* 0x040fe400078810ff */
[----:B------:R-:W-:Y:S02]  /*16900*/  @!P3 LEA.HI.X R23, R11, R4, R32, 0x2, P5 ;  /* 0x000000040b17b211 */ /* 0x000fe400028f1420 */
[C---:B--2---:R-:W-:Y:S02]  /*16910*/  @!P1 LEA R18, P5, R9.reuse, R0, 0x2 ;  /* 0x0000000009129211 */ /* 0x044fe400078a10ff */
[-C--:B------:R-:W-:Y:S01]  /*16920*/  @!P2 LEA.HI.X R21, R10, R4.reuse, R33, 0x2, P4 ;  /* 0x000000040a15a211 */ /* 0x080fe200020f1421 */
[----:B------:R2:W-:Y:S01]  /*16930*/  @!P3 ST.E.64 [R22.64], R68 ;  /* 0x000000441600b985 */ /* 0x0005e2000c101b06 */
[----:B------:R-:W-:-:S03]  /*16940*/  @!P1 LEA.HI.X R19, R9, R4, R34, 0x2, P5 ;  /* 0x0000000409139211 */ /* 0x000fc600028f1422 */
[----:B------:R2:W-:Y:S04]  /*16950*/  @!P2 ST.E.64 [R20.64], R60 ;  /* 0x0000003c1400a985 */ /* 0x0005e8000c101b06 */
[----:B------:R2:W-:Y:S01]  /*16960*/  @!P1 ST.E.64 [R18.64], R56 ;  /* 0x0000003812009985 */ /* 0x0005e2000c101b06 */
[----:B-1----:R-:W-:-:S04]  /*16970*/  @!P0 LEA R2, P4, R8, R0, 0x2 ;  /* 0x0000000008028211 */ /* 0x002fc800078810ff */
[----:B------:R-:W-:-:S05]  /*16980*/  @!P0 LEA.HI.X R3, R8, R4, R35, 0x2, P4 ;  /* 0x0000000408038211 */ /* 0x000fca00020f1423 */
[----:B------:R2:W-:Y:S04]  /*16990*/  @!P0 ST.E.64 [R2.64], R36 ;  /* 0x0000002402008985 */ /* 0x0005e8000c101b06 */
.L_x_296:
[----:B------:R-:W-:Y:S05]  /*169a0*/  BSYNC B0 ;  /* 0x0000000000007941 */ /* 0x000fea0003800000 */
.L_x_295:
[----:B------:R-:W-:Y:S05]  /*169b0*/  BRA.DIV ~URZ, `(.L_x_297) ;  /* 0x00002c727f007947 */ /* 0x000fea000b800000 */
[----:B------:R2:W3:Y:S04]  /*169c0*/  SHFL.IDX PT, R4, R17, 0x3, 0x1c1f ;  /* 0x007c1f0011047f89 */ /* 0x0004e800000e0000 */
[----:B-1----:R2:W1:Y:S02]  /*169d0*/  SHFL.IDX PT, R0, R24, 0x3, 0x1c1f ;  /* 0x007c1f0018007f89 */ /* 0x00246400000e0000 */
.L_x_354:
[----:B--2---:R-:W2:Y:S02]  /*169e0*/  LDL R2, [R1+0x40] ;  /* 0x0000400001027983 */ /* 0x004ea40000100800 */
[----:B--2---:R-:W-:-:S13]  /*169f0*/  LOP3.LUT P0, RZ, R2, 0x2, RZ, 0xc0, !PT ;  /* 0x0000000202ff7812 */ /* 0x004fda000780c0ff */
[----:B------:R-:W-:Y:S05]  /*16a00*/  @P0 BRA `(.L_x_285) ;  /* 0x000010a000000947 */ /* 0x000fea0003800000 */
[----:B------:R-:W2:Y:S01]  /*16a10*/  LDL R5, [R1+0x20] ;  /* 0x0000200001057983 */ /* 0x000ea20000100800 */
[----:B------:R-:W-:Y:S02]  /*16a20*/  ISETP.GE.AND P3, PT, R7, c[0x0][0x3c8], PT ;  /* 0x0000f20007007a0c */ /* 0x000fe40003f66270 */
[----:B------:R-:W-:Y:S02]  /*16a30*/  ISETP.GE.AND P2, PT, R6, c[0x0][0x3c8], PT ;  /* 0x0000f20006007a0c */ /* 0x000fe40003f46270 */
[----:B------:R-:W-:Y:S02]  /*16a40*/  ISETP.GE.AND P1, PT, R16, c[0x0][0x3c8], PT ;  /* 0x0000f20010007a0c */ /* 0x000fe40003f26270 */
[----:B------:R-:W-:-:S07]  /*16a50*/  ISETP.GE.AND P0, PT, R15, c[0x0][0x3c8], PT ;  /* 0x0000f2000f007a0c */ /* 0x000fce0003f06270 */
[CC--:B-1----:R-:W-:Y:S02]  /*16a60*/  @!P3 LEA R20, P6, R7.reuse, R0.reuse, 0x2 ;  /* 0x000000000714b211 */ /* 0x0c2fe400078c10ff */
[C---:B------:R-:W-:Y:S02]  /*16a70*/  @!P2 LEA R18, P5, R6.reuse, R0, 0x2 ;  /* 0x000000000612a211 */ /* 0x040fe400078a10ff */
[-C--:B---3--:R-:W-:Y:S02]  /*16a80*/  @!P3 LEA.HI.X R21, R7, R4.reuse, R26, 0x2, P6 ;  /* 0x000000040715b211 */ /* 0x088fe400030f141a */
[----:B------:R-:W-:Y:S02]  /*16a90*/  @!P2 LEA.HI.X R19, R6, R4, R25, 0x2, P5 ;  /* 0x000000040613a211 */ /* 0x000fe400028f1419 */
[-C--:B------:R-:W-:Y:S02]  /*16aa0*/  @!P1 LEA R6, P6, R16, R0.reuse, 0x2 ;  /* 0x0000000010069211 */ /* 0x080fe400078c10ff */
[----:B------:R-:W-:-:S02]  /*16ab0*/  @!P0 LEA R2, P5, R15, R0, 0x2 ;  /* 0x000000000f028211 */ /* 0x000fc400078a10ff */
[-C--:B------:R-:W-:Y:S02]  /*16ac0*/  @!P1 LEA.HI.X R7, R16, R4.reuse, R27, 0x2, P6 ;  /* 0x0000000410079211 */ /* 0x080fe400030f141b */
[----:B------:R-:W-:Y:S02]  /*16ad0*/  ISETP.GE.AND P6, PT, R14, c[0x0][0x3c8], PT ;  /* 0x0000f2000e007a0c */ /* 0x000fe40003fc6270 */
[----:B------:R-:W-:Y:S02]  /*16ae0*/  @!P0 LEA.HI.X R3, R15, R4, R28, 0x2, P5 ;  /* 0x000000040f038211 */ /* 0x000fe400028f141c */
[----:B------:R-:W-:Y:S02]  /*16af0*/  ISETP.GE.AND P5, PT, R13, c[0x0][0x3c8], PT ;  /* 0x0000f2000d007a0c */ /* 0x000fe40003fa6270 */
[----:B--2---:R-:W-:-:S13]  /*16b00*/  ISETP.GE.AND P4, PT, R5, c[0x0][0x3c8], PT ;  /* 0x0000f20005007a0c */ /* 0x004fda0003f86270 */
[----:B------:R-:W-:Y:S02]  /*16b10*/  @!P4 IMAD.MOV.U32 R22, RZ, RZ, R0 ;  /* 0x000000ffff16c224 */ /* 0x000fe400078e0000 */
[----:B------:R-:W-:-:S04]  /*16b20*/  @!P4 IMAD.MOV.U32 R23, RZ, RZ, R4 ;  /* 0x000000ffff17c224 */ /* 0x000fc800078e0004 */
[----:B------:R-:W-:-:S05]  /*16b30*/  @!P4 IMAD.WIDE R22, R5, 0x4, R22 ;  /* 0x000000040516c825 */ /* 0x000fca00078e0216 */
[----:B------:R-:W-:Y:S01]  /*16b40*/  @!P4 ST.E.64 [R22.64], R84 ;  /* 0x000000541600c985 */ /* 0x000fe2000c101b06 */
[----:B------:R-:W-:-:S03]  /*16b50*/  ISETP.GE.AND P4, PT, R12, c[0x0][0x3c8], PT ;  /* 0x0000f2000c007a0c */ /* 0x000fc60003f86270 */
[----:B------:R-:W-:Y:S01]  /*16b60*/  @!P3 ST.E.64 [R20.64], R80 ;  /* 0x000000501400b985 */ /* 0x000fe2000c101b06 */
[----:B------:R-:W-:-:S03]  /*16b70*/  ISETP.GE.AND P3, PT, R11, c[0x0][0x3c8], PT ;  /* 0x0000f2000b007a0c */ /* 0x000fc60003f66270 */
[----:B------:R1:W-:Y:S01]  /*16b80*/  @!P2 ST.E.64 [R18.64], R72 ;  /* 0x000000481200a985 */ /* 0x0003e2000c101b06 */
[----:B------:R-:W-:-:S03]  /*16b90*/  ISETP.GE.AND P2, PT, R10, c[0x0][0x3c8], PT ;  /* 0x0000f2000a007a0c */ /* 0x000fc60003f46270 */
[----:B------:R2:W-:Y:S01]  /*16ba0*/  @!P1 ST.E.64 [R6.64], R66 ;  /* 0x0000004206009985 */ /* 0x0005e2000c101b06 */
[----:B------:R-:W-:-:S03]  /*16bb0*/  @!P5 LEA R16, P1, R13, R0, 0x2 ;  /* 0x000000000d10d211 */ /* 0x000fc600078210ff */
[----:B------:R3:W-:Y:S01]  /*16bc0*/  @!P0 ST.E.64 [R2.64], R48 ;  /* 0x0000003002008985 */ /* 0x0007e2000c101b06 */
[----:B------:R-:W-:Y:S02]  /*16bd0*/  @!P5 LEA.HI.X R17, R13, R4, R31, 0x2, P1 ;  /* 0x000000040d11d211 */ /* 0x000fe400008f141f */
[----:B------:R-:W-:Y:S02]  /*16be0*/  ISETP.GE.AND P1, PT, R9, c[0x0][0x3c8], PT ;  /* 0x0000f20009007a0c */ /* 0x000fe40003f26270 */
[----:B-1----:R-:W-:-:S04]  /*16bf0*/  @!P6 LEA R18, P0, R14, R0, 0x2 ;  /* 0x000000000e12e211 */ /* 0x002fc800078010ff */
[----:B------:R-:W-:Y:S02]  /*16c00*/  @!P6 LEA.HI.X R19, R14, R4, R29, 0x2, P0 ;  /* 0x000000040e13e211 */ /* 0x000fe400000f141d */
[----:B------:R-:W-:-:S03]  /*16c10*/  @!P4 LEA R14, P0, R12, R0, 0x2 ;  /* 0x000000000c0ec211 */ /* 0x000fc600078010ff */
[----:B------:R1:W-:Y:S01]  /*16c20*/  @!P6 ST.E.64 [R18.64], R88 ;  /* 0x000000581200e985 */ /* 0x0003e2000c101b06 */
[----:B------:R-:W-:Y:S02]  /*16c30*/  @!P4 LEA.HI.X R15, R12, R4, R30, 0x2, P0 ;  /* 0x000000040c0fc211 */ /* 0x000fe400000f141e */
[C---:B------:R-:W-:Y:S01]  /*16c40*/  @!P3 LEA R12, P0, R11.reuse, R0, 0x2 ;  /* 0x000000000b0cb211 */ /* 0x040fe200078010ff */
[----:B------:R1:W-:Y:S03]  /*16c50*/  @!P5 ST.E.64 [R16.64], R82 ;  /* 0x000000521000d985 */ /* 0x0003e6000c101b06 */
[----:B------:R-:W-:Y:S01]  /*16c60*/  @!P3 LEA.HI.X R13, R11, R4, R32, 0x2, P0 ;  /* 0x000000040b0db211 */ /* 0x000fe200000f1420 */
[----:B------:R1:W-:Y:S01]  /*16c70*/  @!P4 ST.E.64 [R14.64], R76 ;  /* 0x0000004c0e00c985 */ /* 0x0003e2000c101b06 */
[----:B--2---:R-:W-:-:S03]  /*16c80*/  @!P2 LEA R6, P0, R10, R0, 0x2 ;  /* 0x000000000a06a211 */ /* 0x004fc600078010ff */
[----:B------:R1:W-:Y:S01]  /*16c90*/  @!P3 ST.E.64 [R12.64], R70 ;  /* 0x000000460c00b985 */ /* 0x0003e2000c101b06 */
[----:B------:R-:W-:Y:S02]  /*16ca0*/  @!P2 LEA.HI.X R7, R10, R4, R33, 0x2, P0 ;  /* 0x000000040a07a211 */ /* 0x000fe400000f1421 */
[----:B---3--:R-:W-:-:S03]  /*16cb0*/  @!P1 LEA R2, P0, R9, R0, 0x2 ;  /* 0x0000000009029211 */ /* 0x008fc600078010ff */
[----:B------:R1:W-:Y:S01]  /*16cc0*/  @!P2 ST.E.64 [R6.64], R62 ;  /* 0x0000003e0600a985 */ /* 0x0003e2000c101b06 */
[----:B------:R-:W-:Y:S02]  /*16cd0*/  @!P1 LEA.HI.X R3, R9, R4, R34, 0x2, P0 ;  /* 0x0000000409039211 */ /* 0x000fe400000f1422 */
[----:B------:R-:W-:-:S03]  /*16ce0*/  ISETP.GE.AND P0, PT, R8, c[0x0][0x3c8], PT ;  /* 0x0000f20008007a0c */ /* 0x000fc60003f06270 */
[----:B------:R1:W-:Y:S10]  /*16cf0*/  @!P1 ST.E.64 [R2.64], R58 ;  /* 0x0000003a02009985 */ /* 0x0003f4000c101b06 */
[----:B------:R-:W-:Y:S05]  /*16d00*/  @P0 BRA `(.L_x_285) ;  /* 0x00000da000000947 */ /* 0x000fea0003800000 */
[----:B-1----:R-:W-:-:S04]  /*16d10*/  LEA R2, P0, R8, R0, 0x2 ;  /* 0x0000000008027211 */ /* 0x002fc800078010ff */
[----:B------:R-:W-:-:S05]  /*16d20*/  LEA.HI.X R3, R8, R4, R35, 0x2, P0 ;  /* 0x0000000408037211 */ /* 0x000fca00000f1423 */
[----:B------:R1:W-:Y:S01]  /*16d30*/  ST.E.64 [R2.64], R38 ;  /* 0x0000002602007985 */ /* 0x0003e2000c101b06 */
[----:B------:R-:W-:Y:S05]  /*16d40*/  BRA `(.L_x_285) ;  /* 0x00000d6000007947 */ /* 0x000fea0003800000 */
.L_x_270:
        /* <DEDUP_REMOVED lines=22> */
.L_x_298:
        /* <DEDUP_REMOVED lines=57> */
.L_x_300:
[----:B------:R-:W-:Y:S05]  /*17240*/  BSYNC B0 ;  /* 0x0000000000007941 */ /* 0x000fea0003800000 */
.L_x_299:
[----:B------:R-:W-:-:S13]  /*17250*/  ISETP.GT.AND P0, PT, R17, 0x1, PT ;  /* 0x000000011100780c */ /* 0x000fda0003f04270 */
[----:B------:R-:W-:Y:S05]  /*17260*/  @P0 BRA `(.L_x_285) ;  /* 0x0000084000000947 */ /* 0x000fea0003800000 */
[----:B-1----:R-:W2:Y:S04]  /*17270*/  LDL.LU R2, [R1+0x14] ;  /* 0x0000140001027983 */ /* 0x002ea80000300800 */
[----:B------:R-:W3:Y:S01]  /*17280*/  LDL.LU R7, [R1+0xc] ;  /* 0x00000c0001077983 */ /* 0x000ee20000300800 */
[----:B------:R-:W-:-:S03]  /*17290*/  IMAD R4, R16, c[0x0][0x3a0], RZ ;  /* 0x0000e80010047a24 */ /* 0x000fc600078e02ff */
[----:B------:R-:W1:Y:S02]  /*172a0*/  S2R R3, SR_TID.X ;  /* 0x0000000000037919 */ /* 0x000e640000002100 */
[----:B-1----:R-:W-:-:S04]  /*172b0*/  SHF.R.S32.HI R5, RZ, 0x1f, R3 ;  /* 0x0000001fff057819 */ /* 0x002fc80000011403 */
[----:B------:R-:W-:-:S04]  /*172c0*/  LEA.HI R5, R5, R3, RZ, 0x2 ;  /* 0x0000000305057211 */ /* 0x000fc800078f10ff */
[----:B------:R-:W-:-:S04]  /*172d0*/  LOP3.LUT R5, R5, 0xfffffffc, RZ, 0xc0, !PT ;  /* 0xfffffffc05057812 */ /* 0x000fc800078ec0ff */
[----:B------:R-:W-:Y:S02]  /*172e0*/  IADD3 R5, -R5, R3, RZ ;  /* 0x0000000305057210 */ /* 0x000fe40007ffe1ff */
[----:B--2---:R-:W-:Y:S02]  /*172f0*/  MOV R8, R2 ;  /* 0x0000000200087202 */ /* 0x004fe40000000f00 */
[----:B------:R-:W-:Y:S02]  /*17300*/  MOV R2, c[0x0][0x4e8] ;  /* 0x00013a0000027a02 */ /* 0x000fe40000000f00 */
[----:B------:R-:W-:Y:S02]  /*17310*/  LEA R11, R8, R243, 0x7 ;  /* 0x000000f3080b7211 */ /* 0x000fe400078e38ff */
[----:B------:R-:W-:Y:S01]  /*17320*/  ISETP.NE.AND P0, PT, R2, 0x1, PT ;  /* 0x000000010200780c */ /* 0x000fe20003f05270 */
[----:B------:R-:W-:-:S04]  /*17330*/  IMAD.WIDE.U32 R2, R0, c[0x0][0x3a0], RZ ;  /* 0x0000e80000027a25 */ /* 0x000fc800078e00ff */
[----:B------:R-:W-:Y:S01]  /*17340*/  IMAD R0, R0, c[0x0][0x3a4], R4 ;  /* 0x0000e90000007a24 */ /* 0x000fe200078e0204 */
[----:B------:R-:W-:Y:S01]  /*17350*/  LEA R4, R5, R243, 0x5 ;  /* 0x000000f305047211 */ /* 0x000fe200078e28ff */
[----:B------:R-:W-:Y:S02]  /*17360*/  IMAD R5, R20, c[0x0][0x3f0], RZ ;  /* 0x0000fc0014057a24 */ /* 0x000fe400078e02ff */
[----:B------:R-:W-:Y:S01]  /*17370*/  IMAD.IADD R3, R3, 0x1, R0 ;  /* 0x0000000103037824 */ /* 0x000fe200078e0200 */
[----:B------:R-:W-:-:S03]  /*17380*/  LEA R4, R8, R4, 0x7 ;  /* 0x0000000408047211 */ /* 0x000fc600078e38ff */
[----:B---3--:R-:W-:Y:S01]  /*17390*/  IMAD.WIDE.U32 R2, R7, c[0x0][0x3e8], R2 ;  /* 0x0000fa0007027a25 */ /* 0x008fe200078e0002 */
[----:B------:R-:W-:-:S03]  /*173a0*/  MOV R0, R4 ;  /* 0x0000000400007202 */ /* 0x000fc60000000f00 */
[----:B------:R-:W-:-:S04]  /*173b0*/  @P0 IMAD.HI.U32 R6, R4, c[0x0][0x4ec], RZ ;  /* 0x00013b0004060a27 */ /* 0x000fc800078e00ff */
[----:B------:R-:W-:Y:S01]  /*173c0*/  IMAD R3, R7, c[0x0][0x3ec], R3 ;  /* 0x0000fb0007037a24 */ /* 0x000fe200078e0203 */
[----:B------:R-:W-:Y:S01]  /*173d0*/  @P0 SHF.R.U32.HI R0, RZ, c[0x0][0x4f0], R6 ;  /* 0x00013c00ff000a19 */ /* 0x000fe20000011606 */
[C---:B------:R-:W-:Y:S02]  /*173e0*/  IMAD R7, R10.reuse, c[0x0][0x3f4], R5 ;  /* 0x0000fd000a077a24 */ /* 0x040fe400078e0205 */
[----:B------:R-:W-:Y:S01]  /*173f0*/  IMAD.WIDE.U32 R2, R10, c[0x0][0x3f0], R2 ;  /* 0x0000fc000a027a25 */ /* 0x000fe200078e0002 */
[----:B------:R-:W-:Y:S02]  /*17400*/  SHF.R.S32.HI R6, RZ, 0x1f, R0 ;  /* 0x0000001fff067819 */ /* 0x000fe40000011400 */
[----:B------:R-:W-:Y:S01]  /*17410*/  IADD3 R5, -R0, RZ, RZ ;  /* 0x000000ff00057210 */ /* 0x000fe20007ffe1ff */
[----:B------:R-:W-:Y:S02]  /*17420*/  IMAD.IADD R3, R3, 0x1, R7 ;  /* 0x0000000103037824 */ /* 0x000fe400078e0207 */
[----:B------:R-:W-:-:S02]  /*17430*/  IMAD R6, R6, c[0x0][0x3e0], RZ ;  /* 0x0000f80006067a24 */ /* 0x000fc400078e02ff */
        /* <DEDUP_REMOVED lines=13> */
.L_x_355:
[----:B------:R-:W-:Y:S05]  /*17510*/  BRA.DIV ~URZ, `(.L_x_302) ;  /* 0x000022427f007947 */ /* 0x000fea000b800000 */
[----:B------:R3:W4:Y:S02]  /*17520*/  SHFL.IDX PT, R0, R12, RZ, 0x1c1f ;  /* 0x001c1fff0c007589 */ /* 0x00072400000e0000 */
.L_x_356:
        /* <DEDUP_REMOVED lines=19> */
.L_x_304:
[----:B------:R-:W-:Y:S05]  /*17660*/  BSYNC B0 ;  /* 0x0000000000007941 */ /* 0x000fea0003800000 */
.L_x_303:
[----:B------:R-:W-:Y:S05]  /*17670*/  BRA.DIV ~URZ, `(.L_x_305) ;  /* 0x000021427f007947 */ /* 0x000fea000b800000 */
[----:B--2---:R2:W1:Y:S04]  /*17680*/  SHFL.IDX PT, R8, R9, 0x1, 0x1c1f ;  /* 0x003c1f0009087f89 */ /* 0x00446800000e0000 */
[----:B----4-:R2:W4:Y:S02]  /*17690*/  SHFL.IDX PT, R0, R12, 0x1, 0x1c1f ;  /* 0x003c1f000c007f89 */ /* 0x01052400000e0000 */
.L_x_357:
        /* <DEDUP_REMOVED lines=19> */
.L_x_307:
[----:B------:R-:W-:Y:S05]  /*177d0*/  BSYNC B0 ;  /* 0x0000000000007941 */ /* 0x000fea0003800000 */
.L_x_306:
[----:B------:R-:W-:Y:S05]  /*177e0*/  BRA.DIV ~URZ, `(.L_x_308) ;  /* 0x000020927f007947 */ /* 0x000fea000b800000 */
[----:B-1----:R1:W2:Y:S02]  /*177f0*/  SHFL.IDX PT, R8, R9, 0x2, 0x1c1f ;  /* 0x005c1f0009087f89 */ /* 0x0022a400000e0000 */
.L_x_358:
[----:B------:R-:W-:Y:S05]  /*17800*/  BRA.DIV ~URZ, `(.L_x_309) ;  /* 0x000020e27f007947 */ /* 0x000fea000b800000 */
[----:B----4-:R4:W1:Y:S02]  /*17810*/  SHFL.IDX PT, R0, R12, 0x2, 0x1c1f ;  /* 0x005c1f000c007f89 */ /* 0x01086400000e0000 */
.L_x_359:
        /* <DEDUP_REMOVED lines=19> */
.L_x_311:
[----:B------:R-:W-:Y:S05]  /*17950*/  BSYNC B0 ;  /* 0x0000000000007941 */ /* 0x000fea0003800000 */
.L_x_310:
[----:B------:R-:W-:Y:S05]  /*17960*/  BRA.DIV ~URZ, `(.L_x_312) ;  /* 0x00001fe27f007947 */ /* 0x000fea000b800000 */
[----:B--2---:R2:W3:Y:S04]  /*17970*/  SHFL.IDX PT, R8, R9, 0x3, 0x1c1f ;  /* 0x007c1f0009087f89 */ /* 0x0044e800000e0000 */
[----:B-1----:R2:W1:Y:S02]  /*17980*/  SHFL.IDX PT, R0, R12, 0x3, 0x1c1f ;  /* 0x007c1f000c007f89 */ /* 0x00246400000e0000 */
.L_x_360:
        /* <DEDUP_REMOVED lines=18> */
.L_x_285:
[----:B------:R-:W-:Y:S05]  /*17ab0*/  BSYNC B1 ;  /* 0x0000000000017941 */ /* 0x000fea0003800000 */
.L_x_269:
        /* <DEDUP_REMOVED lines=15> */
.L_x_361:
[----:B------:R-:W-:Y:S05]  /*17bb0*/  BRA.DIV ~URZ, `(.L_x_315) ;  /* 0x00001ec27f007947 */ /* 0x000fea000b800000 */
[----:B------:R3:W4:Y:S02]  /*17bc0*/  SHFL.IDX PT, R8, R74, 0x1, 0x1f ;  /* 0x00201f004a087f89 */ /* 0x00072400000e0000 */
.L_x_362:
[----:B------:R-:W5:Y:S01]  /*17bd0*/  LDL R0, [R1+0x1c] ;  /* 0x00001c0001007983 */ /* 0x000f620000100800 */
[----:B------:R-:W-:Y:S02]  /*17be0*/  IMAD.MOV.U32 R6, RZ, RZ, RZ ;  /* 0x000000ffff067224 */ /* 0x000fe400078e00ff */
[----:B-----5:R-:W-:-:S05]  /*17bf0*/  IMAD.IADD R0, R0, 0x1, R14 ;  /* 0x0000000100007824 */ /* 0x020fca00078e020e */
[----:B------:R-:W-:-:S13]  /*17c00*/  ISETP.GE.OR P0, PT, R0, c[0x0][0x53c], !P6 ;  /* 0x00014f0000007a0c */ /* 0x000fda0007706670 */
[----:B------:R-:W-:Y:S01]  /*17c10*/  @!P0 MOV R2, 0x4 ;  /* 0x0000000400028802 */ /* 0x000fe20000000f00 */
[----:B------:R-:W-:-:S04]  /*17c20*/  @!P0 IMAD.MOV.U32 R4, RZ, RZ, 0x4 ;  /* 0x00000004ff048424 */ /* 0x000fc800078e00ff */
        /* <DEDUP_REMOVED lines=13> */
.L_x_363:
        /* <DEDUP_REMOVED lines=16> */
.L_x_364:
[----:B---3--:R-:W-:Y:S01]  /*17e00*/  IMAD R0, R0, c[0x0][0x538], RZ ;  /* 0x00014e0000007a24 */ /* 0x008fe200078e02ff */
[----:B------:R-:W-:Y:S04]  /*17e10*/  BSSY B1, `(.L_x_318) ;  /* 0x0000084000017945 */ /* 0x000fe80003800000 */
[----:B----4-:R-:W-:-:S04]  /*17e20*/  IADD3 R8, R0, R8, RZ ;  /* 0x0000000800087210 */ /* 0x010fc80007ffe0ff */
[----:B--2---:R-:W-:-:S13]  /*17e30*/  ISETP.GT.AND P0, PT, R8, R9, PT ;  /* 0x000000090800720c */ /* 0x004fda0003f04270 */
[----:B------:R-:W-:Y:S05]  /*17e40*/  @P0 BRA `(.L_x_319) ;  /* 0x0000025000000947 */ /* 0x000fea0003800000 */
.L_x_323:
        /* <DEDUP_REMOVED lines=8> */
[----:B-1----:R-:W-:Y:S02]  /*17ed0*/  @!P0 MOV R4, 0x4 ;  /* 0x0000000400048802 */ /* 0x002fe40000000f00 */
[----:B------:R-:W-:-:S03]  /*17ee0*/  @!P0 MOV R2, 0x4 ;  /* 0x0000000400028802 */ /* 0x000fc60000000f00 */
[----:B------:R-:W-:-:S04]  /*17ef0*/  @!P0 IMAD.WIDE R4, R0, R4, c[0x0][0x580] ;  /* 0x0001600000048625 */ /* 0x000fc800078e0204 */
[----:B------:R-:W-:Y:S01]  /*17f00*/  @!P0 IMAD.WIDE R2, R0, R2, c[0x0][0x578] ;  /* 0x00015e0000028625 */ /* 0x000fe200078e0202 */
[----:B------:R-:W2:Y:S04]  /*17f10*/  @!P0 LDG.E R6, [R4.64] ;  /* 0x0000000604068981 */ /* 0x000ea8000c1e1900 */
[----:B------:R-:W2:Y:S02]  /*17f20*/  @!P0 LDG.E R7, [R2.64] ;  /* 0x0000000602078981 */ /* 0x000ea4000c1e1900 */
[----:B--2---:R-:W-:Y:S01]  /*17f30*/  IMAD R0, R7, R6, RZ ;  /* 0x0000000607007224 */ /* 0x004fe200078e02ff */
[----:B------:R-:W-:Y:S05]  /*17f40*/  BRA.DIV ~URZ, `(.L_x_321) ;  /* 0x00001d827f007947 */ /* 0x000fea000b800000 */
[----:B------:R1:W2:Y:S02]  /*17f50*/  SHFL.UP PT, R2, R0, 0x1, RZ ;  /* 0x0420000000027989 */ /* 0x0002a400000e00ff */
.L_x_365:
        /* <DEDUP_REMOVED lines=16> */
.L_x_366:
[----:B--2---:R-:W-:-:S05]  /*18060*/  IMAD R0, R0, c[0x0][0x538], RZ ;  /* 0x00014e0000007a24 */ /* 0x004fca00078e02ff */
[----:B------:R-:W-:-:S04]  /*18070*/  IADD3 R8, R0, R8, RZ ;  /* 0x0000000800087210 */ /* 0x000fc80007ffe0ff */
[----:B------:R-:W-:-:S13]  /*18080*/  ISETP.GT.AND P0, PT, R8, R9, PT ;  /* 0x000000090800720c */ /* 0x000fda0003f04270 */
[----:B-1----:R-:W-:Y:S05]  /*18090*/  @!P0 BRA `(.L_x_323) ;  /* 0xfffffdb000008947 */ /* 0x002fea000383ffff */
.L_x_319:
[----:B------:R-:W-:-:S05]  /*180a0*/  IADD3 R12, -R0, R8, RZ ;  /* 0x00000008000c7210 */ /* 0x000fca0007ffe1ff */
[----:B------:R-:W-:-:S05]  /*180b0*/  IMAD R0, R4, c[0x0][0x538], R12 ;  /* 0x00014e0004007a24 */ /* 0x000fca00078e020c */
[----:B------:R-:W-:Y:S01]  /*180c0*/  ISETP.GT.AND P0, PT, R0, R9, PT ;  /* 0x000000090000720c */ /* 0x000fe20003f04270 */
[----:B------:R-:W-:-:S12]  /*180d0*/  BRA.DIV ~URZ, `(.L_x_324) ;  /* 0x00001de27f007947 */ /* 0x000fd8000b800000 */
[----:B------:R-:W-:-:S04]  /*180e0*/  VOTE.ANY R11, PT, !P0 ;  /* 0x00000000000b7806 */ /* 0x000fc800040e0100 */
.L_x_367:
[----:B------:R2:W3:Y:S01]  /*180f0*/  POPC R10, R11 ;  /* 0x0000000b000a7309 */ /* 0x0004e20000000000 */
[----:B------:R-:W-:Y:S05]  /*18100*/  BRA.DIV ~URZ, `(.L_x_325) ;  /* 0x00001e027f007947 */ /* 0x000fea000b800000 */
[----:B---3--:R3:W4:Y:S04]  /*18110*/  SHFL.IDX PT, R8, R6, R10, 0x1f ;  /* 0x00001f0a06087589 */ /* 0x00872800000e0000 */
[----:B------:R3:W1:Y:S02]  /*18120*/  SHFL.IDX PT, R7, R7, R10, 0x1f ;  /* 0x00001f0a07077589 */ /* 0x00066400000e0000 */
.L_x_368:
[----:B------:R-:W-:Y:S01]  /*18130*/  ISETP.NE.AND P0, PT, R11, RZ, PT ;  /* 0x000000ff0b00720c */ /* 0x000fe20003f05270 */
[----:B------:R-:W-:-:S12]  /*18140*/  BSSY B0, `(.L_x_326) ;  /* 0x0000005000007945 */ /* 0x000fd80003800000 */
[----:B------:R-:W-:Y:S05]  /*18150*/  @!P0 BRA `(.L_x_327) ;  /* 0x0000003000008947 */ /* 0x000fea0003800000 */
[----:B------:R-:W-:Y:S01]  /*18160*/  IADD3 R3, R10, -0x1, RZ ;  /* 0xffffffff0a037810 */ /* 0x000fe20007ffe0ff */
[----:B------:R-:W-:Y:S05]  /*18170*/  BRA.DIV ~URZ, `(.L_x_328) ;  /* 0x00001e627f007947 */ /* 0x000fea000b800000 */
[----:B------:R2:W3:Y:S02]  /*18180*/  SHFL.IDX PT, R13, R4, R3, 0x1f ;  /* 0x00001f03040d7589 */ /* 0x0004e400000e0000 */
.L_x_327:
[----:B------:R-:W-:Y:S05]  /*18190*/  BSYNC B0 ;  /* 0x0000000000007941 */ /* 0x000fea0003800000 */
.L_x_326:
[----:B---3--:R-:W-:Y:S01]  /*181a0*/  IMAD R6, R13, c[0x0][0x538], R12 ;  /* 0x00014e000d067a24 */ /* 0x008fe200078e020c */
[----:B----4-:R-:W-:Y:S02]  /*181b0*/  IABS R2, R8 ;  /* 0x0000000800027213 */ /* 0x010fe40000000000 */
[----:B-12---:R-:W-:Y:S01]  /*181c0*/  IABS R3, R7 ;  /* 0x0000000700037213 */ /* 0x006fe20000000000 */
[----:B------:R-:W-:Y:S01]  /*181d0*/  IMAD.IADD R9, R9, 0x1, -R6 ;  /* 0x0000000109097824 */ /* 0x000fe200078e0a06 */
[----:B------:R1:W-:Y:S01]  /*181e0*/  STL [R1+0x10], R6 ;  /* 0x0000100601007387 */ /* 0x0003e20000100800 */
[----:B------:R-:W2:Y:S03]  /*181f0*/  I2F.RP R4, R2 ;  /* 0x0000000200047306 */ /* 0x000ea60000209400 */
[----:B------:R-:W3:Y:S05]  /*18200*/  LDL.LU R13, [R1+0x1c] ;  /* 0x00001c00010d7983 */ /* 0x000eea0000300800 */
[----:B--2---:R-:W2:Y:S02]  /*18210*/  MUFU.RCP R4, R4 ;  /* 0x0000000400047308 */ /* 0x004ea40000001000 */
[----:B--2---:R-:W-:-:S06]  /*18220*/  IADD3 R4, R4, 0xffffffe, RZ ;  /* 0x0ffffffe04047810 */ /* 0x004fcc0007ffe0ff */
[----:B------:R-:W2:Y:S01]  /*18230*/  F2I.FTZ.U32.TRUNC.NTZ R5, R4 ;  /* 0x0000000400057305 */ /* 0x000ea2000021f000 */
[----:B-1----:R-:W-:Y:S02]  /*18240*/  MOV R6, R3 ;  /* 0x0000000300067202 */ /* 0x002fe40000000f00 */
[----:B------:R-:W-:Y:S01]  /*18250*/  IABS R11, R9 ;  /* 0x00000009000b7213 */ /* 0x000fe20000000000 */
[----:B--2---:R-:W-:-:S04]  /*18260*/  IMAD.MOV R0, RZ, RZ, -R5 ;  /* 0x000000ffff007224 */ /* 0x004fc800078e0a05 */
[----:B------:R-:W-:Y:S01]  /*18270*/  IMAD.MOV.U32 R4, RZ, RZ, R0 ;  /* 0x000000ffff047224 */ /* 0x000fe200078e0000 */
[----:B------:R-:W-:-:S03]  /*18280*/  IABS R0, R8 ;  /* 0x0000000800007213 */ /* 0x000fc60000000000 */
[----:B------:R-:W-:Y:S02]  /*18290*/  IMAD R3, R4, R2, RZ ;  /* 0x0000000204037224 */ /* 0x000fe400078e02ff */
[----:B------:R-:W-:Y:S01]  /*182a0*/  IMAD.MOV.U32 R4, RZ, RZ, RZ ;  /* 0x000000ffff047224 */ /* 0x000fe200078e00ff */
[----:B------:R-:W1:Y:S01]  /*182b0*/  I2F.RP R12, R6 ;  /* 0x00000006000c7306 */ /* 0x000e620000209400 */
[----:B------:R-:W-:Y:S02]  /*182c0*/  IMAD.MOV R0, RZ, RZ, -R0 ;  /* 0x000000ffff007224 */ /* 0x000fe400078e0a00 */
[----:B------:R-:W-:-:S04]  /*182d0*/  IMAD.HI.U32 R5, R5, R3, R4 ;  /* 0x0000000305057227 */ /* 0x000fc800078e0004 */
[----:B------:R-:W-:Y:S01]  /*182e0*/  IMAD.MOV.U32 R3, RZ, RZ, R11 ;  /* 0x000000ffff037224 */ /* 0x000fe200078e000b */
[----:B------:R-:W-:-:S03]  /*182f0*/  MOV R4, R0 ;  /* 0x0000000000047202 */ /* 0x000fc60000000f00 */
[----:B------:R-:W-:-:S04]  /*18300*/  IMAD.HI.U32 R0, R5, R3, RZ ;  /* 0x0000000305007227 */ /* 0x000fc800078e00ff */
[----:B------:R-:W-:Y:S02]  /*18310*/  IMAD R3, R0, R4, R3 ;  /* 0x0000000400037224 */ /* 0x000fe400078e0203 */
[----:B-1----:R-:W1:Y:S03]  /*18320*/  MUFU.RCP R4, R12 ;  /* 0x0000000c00047308 */ /* 0x002e660000001000 */
[----:B------:R-:W-:-:S13]  /*18330*/  ISETP.GT.U32.AND P0, PT, R2, R3, PT ;  /* 0x000000030200720c */ /* 0x000fda0003f04070 */
[----:B------:R-:W-:Y:S01]  /*18340*/  @!P0 IMAD.IADD R3, R3, 0x1, -R2 ;  /* 0x0000000103038824 */ /* 0x000fe200078e0a02 */
[----:B-1----:R-:W-:-:S04]  /*18350*/  IADD3 R4, R4, 0xffffffe, RZ ;  /* 0x0ffffffe04047810 */ /* 0x002fc80007ffe0ff */
[----:B------:R-:W-:Y:S02]  /*18360*/  ISETP.GE.U32.AND P2, PT, R3, R2, PT ;  /* 0x000000020300720c */ /* 0x000fe40003f46070 */
[----:B------:R-:W1:Y:S01]  /*18370*/  F2I.FTZ.U32.TRUNC.NTZ R3, R4 ;  /* 0x0000000400037305 */ /* 0x000e62000021f000 */
[----:B------:R-:W-:Y:S02]  /*18380*/  LOP3.LUT R2, R9, R8, RZ, 0x3c, !PT ;  /* 0x0000000809027212 */ /* 0x000fe400078e3cff */
[----:B------:R-:W-:Y:S02]  /*18390*/  @!P0 IADD3 R0, R0, 0x1, RZ ;  /* 0x0000000100008810 */ /* 0x000fe40007ffe0ff */
[----:B------:R-:W-:Y:S02]  /*183a0*/  ISETP.GE.AND P1, PT, R2, RZ, PT ;  /* 0x000000ff0200720c */ /* 0x000fe40003f26270 */
[----:B------:R-:W-:-:S04]  /*183b0*/  ISETP.NE.AND P0, PT, R8, RZ, PT ;  /* 0x000000ff0800720c */ /* 0x000fc80003f05270 */
[----:B------:R-:W-:Y:S01]  /*183c0*/  @P2 IADD3 R0, R0, 0x1, RZ ;  /* 0x0000000100002810 */ /* 0x000fe20007ffe0ff */
[----:B-1----:R-:W-:-:S06]  /*183d0*/  IMAD.MOV R2, RZ, RZ, -R3 ;  /* 0x000000ffff027224 */ /* 0x002fcc00078e0a03 */
[----:B------:R-:W-:Y:S01]  /*183e0*/  @!P1 IMAD.MOV R0, RZ, RZ, -R0 ;  /* 0x000000ffff009224 */ /* 0x000fe200078e0a00 */
[----:B------:R-:W-:Y:S02]  /*183f0*/  MOV R4, R2 ;  /* 0x0000000200047202 */ /* 0x000fe40000000f00 */
[----:B------:R-:W-:Y:S02]  /*18400*/  IABS R2, R7 ;  /* 0x0000000700027213 */ /* 0x000fe40000000000 */
[----:B------:R-:W-:Y:S01]  /*18410*/  @!P0 LOP3.LUT R0, RZ, R8, RZ, 0x33, !PT ;  /* 0x00000008ff008212 */ /* 0x000fe200078e33ff */
[----:B------:R-:W-:Y:S02]  /*18420*/  IMAD R4, R4, R6, RZ ;  /* 0x0000000604047224 */ /* 0x000fe400078e02ff */
[----:B------:R-:W-:Y:S01]  /*18430*/  IMAD.MOV R5, RZ, RZ, -R2 ;  /* 0x000000ffff057224 */ /* 0x000fe200078e0a02 */
[----:B------:R-:W-:Y:S01]  /*18440*/  IABS R11, R0 ;  /* 0x00000000000b7213 */ /* 0x000fe20000000000 */
[----:B------:R-:W-:-:S04]  /*18450*/  IMAD.MOV.U32 R2, RZ, RZ, RZ ;  /* 0x000000ffff027224 */ /* 0x000fc800078e00ff */
        /* <DEDUP_REMOVED lines=26> */
.L_x_320:
[----:B------:R-:W-:Y:S01]  /*18600*/  MOV R0, c[0x0][0x53c] ;  /* 0x00014f0000007a02 */ /* 0x000fe20000000f00 */
[----:B------:R2:W-:Y:S04]  /*18610*/  STL [R1+0x10], R9 ;  /* 0x0000100901007387 */ /* 0x0005e80000100800 */
[----:B------:R2:W-:Y:S04]  /*18620*/  STL [R1+0x14], RZ ;  /* 0x000014ff01007387 */ /* 0x0005e80000100800 */
[----:B------:R2:W-:Y:S04]  /*18630*/  STL [R1+0x18], RZ ;  /* 0x000018ff01007387 */ /* 0x0005e80000100800 */
[----:B------:R2:W-:Y:S02]  /*18640*/  STL [R1+0x1c], R0 ;  /* 0x00001c0001007387 */ /* 0x0005e40000100800 */
.L_x_329:
[----:B------:R-:W-:Y:S05]  /*18650*/  BSYNC B1 ;  /* 0x0000000000017941 */ /* 0x000fea0003800000 */
.L_x_318:
        /* <DEDUP_REMOVED lines=9> */
.L_x_313:
[----:B--2---:R-:W2:Y:S02]  /*186f0*/  LDL R0, [R1+0x1c] ;  /* 0x00001c0001007983 */ /* 0x004ea40000100800 */
[----:B--2---:R-:W-:-:S13]  /*18700*/  ISETP.GE.AND P0, PT, R0, c[0x0][0x53c], PT ;  /* 0x00014f0000007a0c */ /* 0x004fda0003f06270 */
[----:B-1----:R-:W-:Y:S01]  /*18710*/  @P0 CALL.REL.NOINC `(.L_x_330) ;  /* 0x0000001000000944 */ /* 0x002fe20003c00000 */
[----:B------:R-:W-:Y:S05]  /*18720*/  BRA `(.L_x_331) ;  /* 0xfffe94b000007947 */ /* 0x000fea000383ffff */
.L_x_330:
[----:B------:R-:W-:Y:S05]  /*18730*/  EXIT ;  /* 0x000000000000794d */ /* 0x000fea0003800000 */
.L_x_163:
[----:B------:R-:W-:Y:S01]  /*18740*/  IMAD.MOV.U32 R0, RZ, RZ, R5 ;  /* 0x000000ffff007224 */ /* 0x000fe200078e0005 */
[----:B------:R-:W-:Y:S02]  /*18750*/  MOV R2, 0x1 ;  /* 0x0000000100027802 */ /* 0x000fe40000000f00 */
[----:B------:R-:W-:Y:S02]  /*18760*/  MOV R3, 0x18780 ;  /* 0x0001878000037802 */ /* 0x000fe40000000f00 */
[----:B------:R-:W-:Y:S05]  /*18770*/  CALL.REL.NOINC `($__internal_6_$__cuda_sm70_shflsync_up_p) ;  /* 0x0000195000007944 */ /* 0x000fea0003c00000 */
[----:B------:R-:W-:Y:S01]  /*18780*/  MOV R0, R4 ;  /* 0x0000000400007202 */ /* 0x000fe20000000f00 */
[----:B------:R-:W-:Y:S05]  /*18790*/  BRA `(.L_x_332) ;  /* 0xfffe7cd000007947 */ /* 0x000fea000383ffff */
.L_x_164:
[----:B------:R-:W-:Y:S01]  /*187a0*/  IMAD.MOV.U32 R0, RZ, RZ, R5 ;  /* 0x000000ffff007224 */ /* 0x000fe200078e0005 */
[----:B------:R-:W-:Y:S02]  /*187b0*/  MOV R2, 0x2 ;  /* 0x0000000200027802 */ /* 0x000fe40000000f00 */
[----:B------:R-:W-:Y:S02]  /*187c0*/  MOV R3, 0x187e0 ;  /* 0x000187e000037802 */ /* 0x000fe40000000f00 */
[----:B------:R-:W-:Y:S05]  /*187d0*/  CALL.REL.NOINC `($__internal_6_$__cuda_sm70_shflsync_up_p) ;  /* 0x000018f000007944 */ /* 0x000fea0003c00000 */
[----:B------:R-:W-:Y:S01]  /*187e0*/  SEL R0, R4, RZ, P4 ;  /* 0x000000ff04007207 */ /* 0x000fe20002000000 */
[----:B------:R-:W-:Y:S01]  /*187f0*/  IMAD.MOV.U32 R2, RZ, RZ, 0x4 ;  /* 0x00000004ff027424 */ /* 0x000fe200078e00ff */
[----:B------:R-:W-:-:S03]  /*18800*/  MOV R3, 0x18830 ;  /* 0x0001883000037802 */ /* 0x000fc60000000f00 */
[----:B------:R-:W-:Y:S02]  /*18810*/  IMAD.IADD R0, R5, 0x1, R0 ;  /* 0x0000000105007824 */ /* 0x000fe400078e0200 */
        /* <DEDUP_REMOVED lines=14> */
[----:B------:R-:W-:Y:S01]  /*18900*/  IMAD.IADD R4, R0, 0x1, R4 ;  /* 0x0000000100047824 */ /* 0x000fe200078e0204 */
[----:B------:R-:W-:-:S03]  /*18910*/  MOV R0, 0x1f ;  /* 0x0000001f00007802 */ /* 0x000fc60000000f00 */
[----:B------:R-:W-:Y:S02]  /*18920*/  IMAD.MOV.U32 R5, RZ, RZ, R4 ;  /* 0x000000ffff057224 */ /* 0x000fe400078e0004 */
[----:B------:R-:W-:Y:S05]  /*18930*/  CALL.REL.NOINC `($__internal_5_$__cuda_sm70_shflsync_idx_p) ;  /* 0x0000174000007944 */ /* 0x000fea0003c00000 */
[----:B------:R-:W-:Y:S05]  /*18940*/  BRA `(.L_x_333) ;  /* 0xfffe7c2000007947 */ /* 0x000fea000383ffff */
.L_x_166:
[----:B------:R-:W-:Y:S02]  /*18950*/  SEL R0, RZ, 0x1, P0 ;  /* 0x00000001ff007807 */ /* 0x000fe40000000000 */
[----:B------:R-:W-:Y:S02]  /*18960*/  MOV R2, 0x18980 ;  /* 0x0001898000027802 */ /* 0x000fe40000000f00 */
[----:B------:R-:W-:Y:S05]  /*18970*/  CALL.REL.NOINC `($__internal_7_$__cuda_sm70_votesync_ballot) ;  /* 0x000017c000007944 */ /* 0x000fea0003c00000 */
[----:B------:R-:W-:Y:S01]  /*18980*/  MOV R6, R0 ;  /* 0x0000000000067202 */ /* 0x000fe20000000f00 */
[----:B------:R-:W-:Y:S05]  /*18990*/  BRA `(.L_x_334) ;  /* 0xfffe7c6000007947 */ /* 0x000fea000383ffff */
.L_x_167:
[----:B------:R-:W-:Y:S01]  /*189a0*/  IMAD.MOV.U32 R5, RZ, RZ, R8 ;  /* 0x000000ffff057224 */ /* 0x000fe200078e0008 */
[----:B--2---:R-:W-:Y:S01]  /*189b0*/  MOV R3, R13 ;  /* 0x0000000d00037202 */ /* 0x004fe20000000f00 */
[----:B------:R-:W-:Y:S01]  /*189c0*/  IMAD.MOV.U32 R0, RZ, RZ, 0x1f ;  /* 0x0000001fff007424 */ /* 0x000fe200078e00ff */
[----:B------:R-:W-:Y:S02]  /*189d0*/  MOV R2, 0x189f0 ;  /* 0x000189f000027802 */ /* 0x000fe40000000f00 */
[----:B-1----:R-:W-:Y:S05]  /*189e0*/  CALL.REL.NOINC `($__internal_5_$__cuda_sm70_shflsync_idx_p) ;  /* 0x0000169000007944 */ /* 0x002fea0003c00000 */
[----:B------:R-:W-:Y:S01]  /*189f0*/  IMAD.MOV.U32 R11, RZ, RZ, R0 ;  /* 0x000000ffff0b7224 */ /* 0x000fe200078e0000 */
[----:B------:R-:W-:Y:S01]  /*18a00*/  MOV R5, R7 ;  /* 0x0000000700057202 */ /* 0x000fe20000000f00 */
[----:B------:R-:W-:Y:S01]  /*18a10*/  IMAD.MOV.U32 R7, RZ, RZ, RZ ;  /* 0x000000ffff077224 */ /* 0x000fe200078e00ff */
[----:B------:R-:W-:Y:S01]  /*18a20*/  MOV R3, R13 ;  /* 0x0000000d00037202 */ /* 0x000fe20000000f00 */
[----:B------:R-:W-:Y:S01]  /*18a30*/  IMAD.MOV.U32 R0, RZ, RZ, 0x1f ;  /* 0x0000001fff007424 */ /* 0x000fe200078e00ff */
[----:B------:R-:W-:-:S02]  /*18a40*/  MOV R2, 0x18a60 ;  /* 0x00018a6000027802 */ /* 0x000fc40000000f00 */
[----:B------:R-:W-:Y:S05]  /*18a50*/  CALL.REL.NOINC `($__internal_5_$__cuda_sm70_shflsync_idx_p) ;  /* 0x0000162000007944 */ /* 0x000fea0003c00000 */
[----:B------:R-:W-:Y:S01]  /*18a60*/  MOV R10, R0 ;  /* 0x00000000000a7202 */ /* 0x000fe20000000f00 */
[----:B------:R-:W-:Y:S05]  /*18a70*/  BRA `(.L_x_335) ;  /* 0xfffe7bd000007947 */ /* 0x000fea000383ffff */
.L_x_170:
[----:B------:R-:W-:Y:S01]  /*18a80*/  IMAD.MOV.U32 R5, RZ, RZ, R4 ;  /* 0x000000ffff057224 */ /* 0x000fe200078e0004 */
[----:B------:R-:W-:-:S02]  /*18a90*/  MOV R0, 0x1f ;  /* 0x0000001f00007802 */ /* 0x000fc40000000f00 */
[----:B------:R-:W-:Y:S02]  /*18aa0*/  MOV R2, 0x18ac0 ;  /* 0x00018ac000027802 */ /* 0x000fe40000000f00 */
[----:B-1----:R-:W-:Y:S05]  /*18ab0*/  CALL.REL.NOINC `($__internal_5_$__cuda_sm70_shflsync_idx_p) ;  /* 0x000015c000007944 */ /* 0x002fea0003c00000 */
[----:B------:R-:W-:Y:S01]  /*18ac0*/  MOV R7, R0 ;  /* 0x0000000000077202 */ /* 0x000fe20000000f00 */
[----:B------:R-:W-:Y:S05]  /*18ad0*/  BRA `(.L_x_169) ;  /* 0xfffe7bd000007947 */ /* 0x000fea000383ffff */
.L_x_208:
[----:B------:R-:W-:Y:S01]  /*18ae0*/  IMAD.MOV.U32 R5, RZ, RZ, R10 ;  /* 0x000000ffff057224 */ /* 0x000fe200078e000a */
[----:B------:R-:W-:Y:S01]  /*18af0*/  MOV R3, RZ ;  /* 0x000000ff00037202 */ /* 0x000fe20000000f00 */
[----:B------:R-:W-:Y:S01]  /*18b00*/  IMAD.MOV.U32 R0, RZ, RZ, 0x1c1f ;  /* 0x00001c1fff007424 */ /* 0x000fe200078e00ff */
[----:B------:R-:W-:Y:S02]  /*18b10*/  MOV R2, 0x18b30 ;  /* 0x00018b3000027802 */ /* 0x000fe40000000f00 */
[----:B-----5:R-:W-:Y:S05]  /*18b20*/  CALL.REL.NOINC `($__internal_5_$__cuda_sm70_shflsync_idx_p) ;  /* 0x0000155000007944 */ /* 0x020fea0003c00000 */
[----:B------:R-:W-:Y:S01]  /*18b30*/  MOV R8, R0 ;  /* 0x0000000000087202 */ /* 0x000fe20000000f00 */
[----:B------:R-:W-:Y:S05]  /*18b40*/  BRA `(.L_x_336) ;  /* 0xfffef51000007947 */ /* 0x000fea000383ffff */
.L_x_209:
[----:B------:R-:W-:Y:S01]  /*18b50*/  IMAD.MOV.U32 R5, RZ, RZ, R11 ;  /* 0x000000ffff057224 */ /* 0x000fe200078e000b */
[----:B------:R-:W-:Y:S01]  /*18b60*/  MOV R3, RZ ;  /* 0x000000ff00037202 */ /* 0x000fe20000000f00 */
[----:B------:R-:W-:Y:S01]  /*18b70*/  IMAD.MOV.U32 R0, RZ, RZ, 0x1c1f ;  /* 0x00001c1fff007424 */ /* 0x000fe200078e00ff */
[----:B------:R-:W-:Y:S02]  /*18b80*/  MOV R2, 0x18ba0 ;  /* 0x00018ba000027802 */ /* 0x000fe40000000f00 */
[----:B-12--5:R-:W-:Y:S05]  /*18b90*/  CALL.REL.NOINC `($__internal_5_$__cuda_sm70_shflsync_idx_p) ;  /* 0x000014e000007944 */ /* 0x026fea0003c00000 */
[----:B------:R-:W-:Y:S05]  /*18ba0*/  BRA `(.L_x_337) ;  /* 0xfffef4d000007947 */ /* 0x000fea000383ffff */
.L_x_212:
[----:B--2---:R-:W-:Y:S01]  /*18bb0*/  IMAD.MOV.U32 R5, RZ, RZ, R10 ;  /* 0x000000ffff057224 */ /* 0x004fe200078e000a */
[----:B------:R-:W-:Y:S01]  /*18bc0*/  MOV R3, 0x1 ;  /* 0x0000000100037802 */ /* 0x000fe20000000f00 */
[----:B----4-:R-:W-:Y:S01]  /*18bd0*/  IMAD.MOV.U32 R0, RZ, RZ, 0x1c1f ;  /* 0x00001c1fff007424 */ /* 0x010fe200078e00ff */
[----:B------:R-:W-:-:S02]  /*18be0*/  MOV R2, 0x18c00 ;  /* 0x00018c0000027802 */ /* 0x000fc40000000f00 */
[----:B-1-3-5:R-:W-:Y:S05]  /*18bf0*/  CALL.REL.NOINC `($__internal_5_$__cuda_sm70_shflsync_idx_p) ;  /* 0x0000148000007944 */ /* 0x02afea0003c00000 */
[----:B------:R-:W-:Y:S01]  /*18c00*/  IMAD.MOV.U32 R8, RZ, RZ, R0 ;  /* 0x000000ffff087224 */ /* 0x000fe200078e0000 */
[----:B------:R-:W-:Y:S01]  /*18c10*/  MOV R3, 0x1 ;  /* 0x0000000100037802 */ /* 0x000fe20000000f00 */
[----:B------:R-:W-:Y:S01]  /*18c20*/  IMAD.MOV.U32 R5, RZ, RZ, R11 ;  /* 0x000000ffff057224 */ /* 0x000fe200078e000b */
[----:B------:R-:W-:-:S02]  /*18c30*/  MOV R0, 0x1c1f ;  /* 0x00001c1f00007802 */ /* 0x000fc40000000f00 */
[----:B------:R-:W-:Y:S02]  /*18c40*/  MOV R2, 0x18c60 ;  /* 0x00018c6000027802 */ /* 0x000fe40000000f00 */
[----:B------:R-:W-:Y:S05]  /*18c50*/  CALL.REL.NOINC `($__internal_5_$__cuda_sm70_shflsync_idx_p) ;  /* 0x0000142000007944 */ /* 0x000fea0003c00000 */
[----:B------:R-:W-:Y:S05]  /*18c60*/  BRA `(.L_x_338) ;  /* 0xfffef59000007947 */ /* 0x000fea000383ffff */
.L_x_215:
[----:B-1----:R-:W-:Y:S01]  /*18c70*/  IMAD.MOV.U32 R5, RZ, RZ, R10 ;  /* 0x000000ffff057224 */ /* 0x002fe200078e000a */
[----:B------:R-:W-:Y:S01]  /*18c80*/  MOV R3, 0x2 ;  /* 0x0000000200037802 */ /* 0x000fe20000000f00 */
[----:B----4-:R-:W-:Y:S01]  /*18c90*/  IMAD.MOV.U32 R0, RZ, RZ, 0x1c1f ;  /* 0x00001c1fff007424 */ /* 0x010fe200078e00ff */
[----:B------:R-:W-:Y:S02]  /*18ca0*/  MOV R2, 0x18cc0 ;  /* 0x00018cc000027802 */ /* 0x000fe40000000f00 */
[----:B--23-5:R-:W-:Y:S05]  /*18cb0*/  CALL.REL.NOINC `($__internal_5_$__cuda_sm70_shflsync_idx_p) ;  /* 0x000013c000007944 */ /* 0x02cfea0003c00000 */
[----:B------:R-:W-:Y:S01]  /*18cc0*/  MOV R8, R0 ;  /* 0x0000000000087202 */ /* 0x000fe20000000f00 */
[----:B------:R-:W-:Y:S05]  /*18cd0*/  BRA `(.L_x_339) ;  /* 0xfffef69000007947 */ /* 0x000fea000383ffff */
.L_x_216:
[----:B------:R-:W-:Y:S01]  /*18ce0*/  IMAD.MOV.U32 R5, RZ, RZ, R11 ;  /* 0x000000ffff057224 */ /* 0x000fe200078e000b */
[----:B------:R-:W-:Y:S01]  /*18cf0*/  MOV R3, 0x2 ;  /* 0x0000000200037802 */ /* 0x000fe20000000f00 */
[----:B----4-:R-:W-:Y:S01]  /*18d00*/  IMAD.MOV.U32 R0, RZ, RZ, 0x1c1f ;  /* 0x00001c1fff007424 */ /* 0x010fe200078e00ff */
[----:B------:R-:W-:Y:S02]  /*18d10*/  MOV R2, 0x18d30 ;  /* 0x00018d3000027802 */ /* 0x000fe40000000f00 */
[----:B-123-5:R-:W-:Y:S05]  /*18d20*/  CALL.REL.NOINC `($__internal_5_$__cuda_sm70_shflsync_idx_p) ;  /* 0x0000135000007944 */ /* 0x02efea0003c00000 */
[----:B------:R-:W-:Y:S05]  /*18d30*/  BRA `(.L_x_340) ;  /* 0xfffef65000007947 */ /* 0x000fea000383ffff */
.L_x_219:
[----:B-1----:R-:W-:Y:S01]  /*18d40*/  IMAD.MOV.U32 R5, RZ, RZ, R10 ;  /* 0x000000ffff057224 */ /* 0x002fe200078e000a */
[----:B------:R-:W-:Y:S01]  /*18d50*/  MOV R3, 0x3 ;  /* 0x0000000300037802 */ /* 0x000fe20000000f00 */
[----:B------:R-:W-:Y:S01]  /*18d60*/  IMAD.MOV.U32 R0, RZ, RZ, 0x1c1f ;  /* 0x00001c1fff007424 */ /* 0x000fe200078e00ff */
[----:B------:R-:W-:-:S02]  /*18d70*/  MOV R2, 0x18d90 ;  /* 0x00018d9000027802 */ /* 0x000fc40000000f00 */
[----:B--2345:R-:W-:Y:S05]  /*18d80*/  CALL.REL.NOINC `($__internal_5_$__cuda_sm70_shflsync_idx_p) ;  /* 0x000012f000007944 */ /* 0x03cfea0003c00000 */
[----:B------:R-:W-:Y:S01]  /*18d90*/  IMAD.MOV.U32 R8, RZ, RZ, R0 ;  /* 0x000000ffff087224 */ /* 0x000fe200078e0000 */
[----:B------:R-:W-:Y:S01]  /*18da0*/  MOV R3, 0x3 ;  /* 0x0000000300037802 */ /* 0x000fe20000000f00 */
[----:B------:R-:W-:Y:S01]  /*18db0*/  IMAD.MOV.U32 R5, RZ, RZ, R11 ;  /* 0x000000ffff057224 */ /* 0x000fe200078e000b */
[----:B------:R-:W-:-:S02]  /*18dc0*/  MOV R0, 0x1c1f ;  /* 0x00001c1f00007802 */ /* 0x000fc40000000f00 */
[----:B------:R-:W-:Y:S02]  /*18dd0*/  MOV R2, 0x18df0 ;  /* 0x00018df000027802 */ /* 0x000fe40000000f00 */
[----:B------:R-:W-:Y:S05]  /*18de0*/  CALL.REL.NOINC `($__internal_5_$__cuda_sm70_shflsync_idx_p) ;  /* 0x0000129000007944 */ /* 0x000fea0003c00000 */
[----:B------:R-:W-:Y:S05]  /*18df0*/  BRA `(.L_x_341) ;  /* 0xfffef71000007947 */ /* 0x000fea000383ffff */
.L_x_266:
[----:B------:R-:W-:Y:S01]  /*18e00*/  IMAD.MOV.U32 R0, RZ, RZ, R213 ;  /* 0x000000ffff007224 */ /* 0x000fe200078e00d5 */
[----:B------:R-:W-:Y:S01]  /*18e10*/  MOV R9, 0x1f ;  /* 0x0000001f00097802 */ /* 0x000fe20000000f00 */
[----:B------:R-:W-:Y:S01]  /*18e20*/  IMAD.MOV.U32 R3, RZ, RZ, 0x2 ;  /* 0x00000002ff037424 */ /* 0x000fe200078e00ff */
[----:B------:R-:W-:Y:S02]  /*18e30*/  MOV R8, 0xffffffff ;  /* 0xffffffff00087802 */ /* 0x000fe40000000f00 */
[----:B------:R-:W-:Y:S02]  /*18e40*/  MOV R2, 0x18e60 ;  /* 0x00018e6000027802 */ /* 0x000fe40000000f00 */
[----:B------:R-:W-:Y:S05]  /*18e50*/  CALL.REL.NOINC `($__internal_4_$__cuda_sm70_shflsync_bfly_p) ;  /* 0x000011e000007944 */ /* 0x000fea0003c00000 */
[----:B------:R-:W-:Y:S01]  /*18e60*/  FADD.FTZ R7, R213, R0 ;  /* 0x00000000d5077221 */ /* 0x000fe20000010000 */
[----:B------:R-:W-:Y:S02]  /*18e70*/  MOV R3, 0x1 ;  /* 0x0000000100037802 */ /* 0x000fe40000000f00 */
[----:B------:R-:W-:Y:S02]  /*18e80*/  MOV R2, 0x18eb0 ;  /* 0x00018eb000027802 */ /* 0x000fe40000000f00 */
[----:B------:R-:W-:-:S02]  /*18e90*/  MOV R0, R7 ;  /* 0x0000000700007202 */ /* 0x000fc40000000f00 */
[----:B------:R-:W-:Y:S05]  /*18ea0*/  CALL.REL.NOINC `($__internal_4_$__cuda_sm70_shflsync_bfly_p) ;  /* 0x0000119000007944 */ /* 0x000fea0003c00000 */
[----:B------:R-:W-:Y:S01]  /*18eb0*/  FADD.FTZ R7, R7, R0 ;  /* 0x0000000007077221 */ /* 0x000fe20000010000 */
[----:B------:R-:W-:-:S02]  /*18ec0*/  MOV R0, R214 ;  /* 0x000000d600007202 */ /* 0x000fc40000000f00 */
[----:B------:R-:W-:Y:S02]  /*18ed0*/  MOV R3, 0x2 ;  /* 0x0000000200037802 */ /* 0x000fe40000000f00 */
[----:B------:R-:W-:Y:S02]  /*18ee0*/  MOV R2, 0x18f00 ;  /* 0x00018f0000027802 */ /* 0x000fe40000000f00 */
[----:B------:R-:W-:Y:S05]  /*18ef0*/  CALL.REL.NOINC `($__internal_4_$__cuda_sm70_shflsync_bfly_p) ;  /* 0x0000114000007944 */ /* 0x000fea0003c00000 */
[----:B------:R-:W-:Y:S01]  /*18f00*/  FADD.FTZ R6, R214, R0 ;  /* 0x00000000d6067221 */ /* 0x000fe20000010000 */
[----:B------:R-:W-:Y:S02]  /*18f10*/  MOV R3, 0x1 ;  /* 0x0000000100037802 */ /* 0x000fe40000000f00 */
[----:B------:R-:W-:Y:S02]  /*18f20*/  MOV R2, 0x18f50 ;  /* 0x00018f5000027802 */ /* 0x000fe40000000f00 */
[----:B------:R-:W-:Y:S02]  /*18f30*/  MOV R0, R6 ;  /* 0x0000000600007202 */ /* 0x000fe40000000f00 */
[----:B------:R-:W-:Y:S05]  /*18f40*/  CALL.REL.NOINC `($__internal_4_$__cuda_sm70_shflsync_bfly_p) ;  /* 0x000010f000007944 */ /* 0x000fea0003c00000 */
[----:B------:R-:W-:Y:S01]  /*18f50*/  FADD.FTZ R6, R6, R0 ;  /* 0x0000000006067221 */ /* 0x000fe20000010000 */
[----:B------:R-:W-:Y:S02]  /*18f60*/  MOV R0, R237 ;  /* 0x000000ed00007202 */ /* 0x000fe40000000f00 */
[----:B------:R-:W-:-:S02]  /*18f70*/  MOV R3, 0x2 ;  /* 0x0000000200037802 */ /* 0x000fc40000000f00 */
        /* <DEDUP_REMOVED lines=9> */
[----:B------:R-:W-:Y:S02]  /*19010*/  MOV R3, 0x2 ;  /* 0x0000000200037802 */ /* 0x000fe40000000f00 */
[----:B------:R-:W-:-:S02]  /*19020*/  MOV R2, 0x19040 ;  /* 0x0001904000027802 */ /* 0x000fc40000000f00 */
[----:B------:R-:W-:Y:S05]  /*19030*/  CALL.REL.NOINC `($__internal_4_$__cuda_sm70_shflsync_bfly_p) ;  /* 0x0000100000007944 */ /* 0x000fea0003c00000 */
[----:B------:R-:W-:Y:S01]  /*19040*/  FADD.FTZ R4, R238, R0 ;  /* 0x00000000ee047221 */ /* 0x000fe20000010000 */
[----:B------:R-:W-:-:S02]  /*19050*/  MOV R3, 0x1 ;  /* 0x0000000100037802 */ /* 0x000fc40000000f00 */
[----:B------:R-:W-:Y:S02]  /*19060*/  MOV R2, 0x19090 ;  /* 0x0001909000027802 */ /* 0x000fe40000000f00 */
[----:B------:R-:W-:Y:S02]  /*19070*/  MOV R0, R4 ;  /* 0x0000000400007202 */ /* 0x000fe40000000f00 */
[----:B------:R-:W-:Y:S05]  /*19080*/  CALL.REL.NOINC `($__internal_4_$__cuda_sm70_shflsync_bfly_p) ;  /* 0x00000fb000007944 */ /* 0x000fea0003c00000 */
[----:B------:R-:W-:Y:S01]  /*19090*/  MOV R8, R0 ;  /* 0x0000000000087202 */ /* 0x000fe20000000f00 */
[----:B------:R-:W-:Y:S05]  /*190a0*/  BRA `(.L_x_342) ;  /* 0xffffaa9000007947 */ /* 0x000fea000383ffff */
.L_x_273:
[----:B-1234-:R-:W-:Y:S01]  /*190b0*/  IMAD.MOV.U32 R5, RZ, RZ, R12 ;  /* 0x000000ffff057224 */ /* 0x01efe200078e000c */
[----:B------:R-:W-:Y:S01]  /*190c0*/  MOV R3, RZ ;  /* 0x000000ff00037202 */ /* 0x000fe20000000f00 */
[----:B------:R-:W-:Y:S01]  /*190d0*/  IMAD.MOV.U32 R0, RZ, RZ, 0x1c1f ;  /* 0x00001c1fff007424 */ /* 0x000fe200078e00ff */
[----:B------:R-:W-:Y:S02]  /*190e0*/  MOV R2, 0x19100 ;  /* 0x0001910000027802 */ /* 0x000fe40000000f00 */
[----:B------:R-:W-:Y:S05]  /*190f0*/  CALL.REL.NOINC `($__internal_5_$__cuda_sm70_shflsync_idx_p) ;  /* 0x00000f8000007944 */ /* 0x000fea0003c00000 */
[----:B------:R-:W-:Y:S01]  /*19100*/  MOV R10, R0 ;  /* 0x00000000000a7202 */ /* 0x000fe20000000f00 */
[----:B------:R-:W-:Y:S05]  /*19110*/  BRA `(.L_x_343) ;  /* 0xffffc4c000007947 */ /* 0x000fea000383ffff */
.L_x_274:
[----:B------:R-:W-:Y:S01]  /*19120*/  IMAD.MOV.U32 R5, RZ, RZ, R13 ;  /* 0x000000ffff057224 */ /* 0x000fe200078e000d */
[----:B------:R-:W-:Y:S01]  /*19130*/  MOV R3, RZ ;  /* 0x000000ff00037202 */ /* 0x000fe20000000f00 */
[----:B------:R-:W-:Y:S01]  /*19140*/  IMAD.MOV.U32 R0, RZ, RZ, 0x1c1f ;  /* 0x00001c1fff007424 */ /* 0x000fe200078e00ff */
[----:B------:R-:W-:-:S02]  /*19150*/  MOV R2, 0x19170 ;  /* 0x0001917000027802 */ /* 0x000fc40000000f00 */
[----:B-12---:R-:W-:Y:S05]  /*19160*/  CALL.REL.NOINC `($__internal_5_$__cuda_sm70_shflsync_idx_p) ;  /* 0x00000f1000007944 */ /* 0x006fea0003c00000 */
[----:B------:R-:W-:Y:S05]  /*19170*/  BRA `(.L_x_344) ;  /* 0xffffc48000007947 */ /* 0x000fea000383ffff */
.L_x_277:
[----:B------:R-:W-:Y:S01]  /*19180*/  IMAD.MOV.U32 R5, RZ, RZ, R12 ;  /* 0x000000ffff057224 */ /* 0x000fe200078e000c */
[----:B--2---:R-:W-:Y:S01]  /*19190*/  MOV R3, 0x1 ;  /* 0x0000000100037802 */ /* 0x004fe20000000f00 */
[----:B----4-:R-:W-:Y:S01]  /*191a0*/  IMAD.MOV.U32 R0, RZ, RZ, 0x1c1f ;  /* 0x00001c1fff007424 */ /* 0x010fe200078e00ff */
[----:B------:R-:W-:-:S02]  /*191b0*/  MOV R2, 0x191d0 ;  /* 0x000191d000027802 */ /* 0x000fc40000000f00 */
[----:B-1-3--:R-:W-:Y:S05]  /*191c0*/  CALL.REL.NOINC `($__internal_5_$__cuda_sm70_shflsync_idx_p) ;  /* 0x00000eb000007944 */ /* 0x00afea0003c00000 */
[----:B------:R-:W-:Y:S01]  /*191d0*/  IMAD.MOV.U32 R10, RZ, RZ, R0 ;  /* 0x000000ffff0a7224 */ /* 0x000fe200078e0000 */
[----:B------:R-:W-:Y:S01]  /*191e0*/  MOV R3, 0x1 ;  /* 0x0000000100037802 */ /* 0x000fe20000000f00 */
[----:B------:R-:W-:Y:S01]  /*191f0*/  IMAD.MOV.U32 R5, RZ, RZ, R13 ;  /* 0x000000ffff057224 */ /* 0x000fe200078e000d */
[----:B------:R-:W-:-:S02]  /*19200*/  MOV R0, 0x1c1f ;  /* 0x00001c1f00007802 */ /* 0x000fc40000000f00 */
[----:B------:R-:W-:Y:S02]  /*19210*/  MOV R2, 0x19230 ;  /* 0x0001923000027802 */ /* 0x000fe40000000f00 */
[----:B------:R-:W-:Y:S05]  /*19220*/  CALL.REL.NOINC `($__internal_5_$__cuda_sm70_shflsync_idx_p) ;  /* 0x00000e5000007944 */ /* 0x000fea0003c00000 */
[----:B------:R-:W-:Y:S05]  /*19230*/  BRA `(.L_x_345) ;  /* 0xffffc52000007947 */ /* 0x000fea000383ffff */
.L_x_280:
[----:B------:R-:W-:Y:S01]  /*19240*/  IMAD.MOV.U32 R5, RZ, RZ, R12 ;  /* 0x000000ffff057224 */ /* 0x000fe200078e000c */
[----:B-1----:R-:W-:Y:S01]  /*19250*/  MOV R3, 0x2 ;  /* 0x0000000200037802 */ /* 0x002fe20000000f00 */
[----:B----4-:R-:W-:Y:S01]  /*19260*/  IMAD.MOV.U32 R0, RZ, RZ, 0x1c1f ;  /* 0x00001c1fff007424 */ /* 0x010fe200078e00ff */
[----:B------:R-:W-:Y:S02]  /*19270*/  MOV R2, 0x19290 ;  /* 0x0001929000027802 */ /* 0x000fe40000000f00 */
[----:B--23--:R-:W-:Y:S05]  /*19280*/  CALL.REL.NOINC `($__internal_5_$__cuda_sm70_shflsync_idx_p) ;  /* 0x00000df000007944 */ /* 0x00cfea0003c00000 */
[----:B------:R-:W-:Y:S01]  /*19290*/  MOV R10, R0 ;  /* 0x00000000000a7202 */ /* 0x000fe20000000f00 */
[----:B------:R-:W-:Y:S05]  /*192a0*/  BRA `(.L_x_346) ;  /* 0xffffc61000007947 */ /* 0x000fea000383ffff */
.L_x_281:
[----:B------:R-:W-:Y:S01]  /*192b0*/  IMAD.MOV.U32 R5, RZ, RZ, R13 ;  /* 0x000000ffff057224 */ /* 0x000fe200078e000d */
[----:B------:R-:W-:Y:S01]  /*192c0*/  MOV R3, 0x2 ;  /* 0x0000000200037802 */ /* 0x000fe20000000f00 */
[----:B----4-:R-:W-:Y:S01]  /*192d0*/  IMAD.MOV.U32 R0, RZ, RZ, 0x1c1f ;  /* 0x00001c1fff007424 */ /* 0x010fe200078e00ff */
[----:B------:R-:W-:Y:S02]  /*192e0*/  MOV R2, 0x19300 ;  /* 0x0001930000027802 */ /* 0x000fe40000000f00 */
[----:B-123--:R-:W-:Y:S05]  /*192f0*/  CALL.REL.NOINC `($__internal_5_$__cuda_sm70_shflsync_idx_p) ;  /* 0x00000d8000007944 */ /* 0x00efea0003c00000 */
[----:B------:R-:W-:Y:S05]  /*19300*/  BRA `(.L_x_347) ;  /* 0xffffc5d000007947 */ /* 0x000fea000383ffff */
.L_x_284:
[----:B------:R-:W-:Y:S01]  /*19310*/  IMAD.MOV.U32 R5, RZ, RZ, R12 ;  /* 0x000000ffff057224 */ /* 0x000fe200078e000c */
[----:B-1----:R-:W-:Y:S01]  /*19320*/  MOV R3, 0x3 ;  /* 0x0000000300037802 */ /* 0x002fe20000000f00 */
[----:B------:R-:W-:Y:S01]  /*19330*/  IMAD.MOV.U32 R0, RZ, RZ, 0x1c1f ;  /* 0x00001c1fff007424 */ /* 0x000fe200078e00ff */
[----:B------:R-:W-:-:S02]  /*19340*/  MOV R2, 0x19360 ;  /* 0x0001936000027802 */ /* 0x000fc40000000f00 */
[----:B--234-:R-:W-:Y:S05]  /*19350*/  CALL.REL.NOINC `($__internal_5_$__cuda_sm70_shflsync_idx_p) ;  /* 0x00000d2000007944 */ /* 0x01cfea0003c00000 */
[----:B------:R-:W-:Y:S01]  /*19360*/  IMAD.MOV.U32 R6, RZ, RZ, R0 ;  /* 0x000000ffff067224 */ /* 0x000fe200078e0000 */
[----:B------:R-:W-:Y:S01]  /*19370*/  MOV R3, 0x3 ;  /* 0x0000000300037802 */ /* 0x000fe20000000f00 */
[----:B------:R-:W-:Y:S01]  /*19380*/  IMAD.MOV.U32 R5, RZ, RZ, R13 ;  /* 0x000000ffff057224 */ /* 0x000fe200078e000d */
[----:B------:R-:W-:-:S02]  /*19390*/  MOV R0, 0x1c1f ;  /* 0x00001c1f00007802 */ /* 0x000fc40000000f00 */
[----:B------:R-:W-:Y:S02]  /*193a0*/  MOV R2, 0x193c0 ;  /* 0x000193c000027802 */ /* 0x000fe40000000f00 */
[----:B------:R-:W-:Y:S05]  /*193b0*/  CALL.REL.NOINC `($__internal_5_$__cuda_sm70_shflsync_idx_p) ;  /* 0x00000cc000007944 */ /* 0x000fea0003c00000 */
[----:B------:R-:W-:Y:S05]  /*193c0*/  BRA `(.L_x_348) ;  /* 0xffffc68000007947 */ /* 0x000fea000383ffff */
.L_x_286:
[----:B------:R-:W-:Y:S01]  /*193d0*/  IMAD.MOV.U32 R5, RZ, RZ, R17 ;  /* 0x000000ffff057224 */ /* 0x000fe200078e0011 */
[----:B------:R-:W-:Y:S01]  /*193e0*/  MOV R3, RZ ;  /* 0x000000ff00037202 */ /* 0x000fe20000000f00 */
[----:B------:R-:W-:Y:S01]  /*193f0*/  IMAD.MOV.U32 R0, RZ, RZ, 0x1c1f ;  /* 0x00001c1fff007424 */ /* 0x000fe200078e00ff */
[----:B------:R-:W-:Y:S02]  /*19400*/  MOV R2, 0x19420 ;  /* 0x0001942000027802 */ /* 0x000fe40000000f00 */
[----:B------:R-:W-:Y:S05]  /*19410*/  CALL.REL.NOINC `($__internal_5_$__cuda_sm70_shflsync_idx_p) ;  /* 0x00000c6000007944 */ /* 0x000fea0003c00000 */
[----:B------:R-:W-:Y:S01]  /*19420*/  MOV R4, R0 ;  /* 0x0000000000047202 */ /* 0x000fe20000000f00 */
[----:B------:R-:W-:Y:S05]  /*19430*/  BRA `(.L_x_349) ;  /* 0xffffc97000007947 */ /* 0x000fea000383ffff */
.L_x_287:
[----:B------:R-:W-:Y:S01]  /*19440*/  IMAD.MOV.U32 R5, RZ, RZ, R24 ;  /* 0x000000ffff057224 */ /* 0x000fe200078e0018 */
[----:B------:R-:W-:Y:S01]  /*19450*/  MOV R3, RZ ;  /* 0x000000ff00037202 */ /* 0x000fe20000000f00 */
[----:B------:R-:W-:Y:S01]  /*19460*/  IMAD.MOV.U32 R0, RZ, RZ, 0x1c1f ;  /* 0x00001c1fff007424 */ /* 0x000fe200078e00ff */
[----:B------:R-:W-:Y:S02]  /*19470*/  MOV R2, 0x19490 ;  /* 0x0001949000027802 */ /* 0x000fe40000000f00 */
[----:B-12---:R-:W-:Y:S05]  /*19480*/  CALL.REL.NOINC `($__internal_5_$__cuda_sm70_shflsync_idx_p) ;  /* 0x00000bf000007944 */ /* 0x006fea0003c00000 */
[----:B------:R-:W-:Y:S05]  /*19490*/  BRA `(.L_x_350) ;  /* 0xffffc93000007947 */ /* 0x000fea000383ffff */
.L_x_290:
[----:B------:R-:W-:Y:S01]  /*194a0*/  IMAD.MOV.U32 R5, RZ, RZ, R17 ;  /* 0x000000ffff057224 */ /* 0x000fe200078e0011 */
[----:B-1----:R-:W-:Y:S01]  /*194b0*/  MOV R3, 0x1 ;  /* 0x0000000100037802 */ /* 0x002fe20000000f00 */
[----:B----4-:R-:W-:Y:S01]  /*194c0*/  IMAD.MOV.U32 R0, RZ, RZ, 0x1c1f ;  /* 0x00001c1fff007424 */ /* 0x010fe200078e00ff */
[----:B------:R-:W-:-:S02]  /*194d0*/  MOV R2, 0x194f0 ;  /* 0x000194f000027802 */ /* 0x000fc40000000f00 */
[----:B--23--:R-:W-:Y:S05]  /*194e0*/  CALL.REL.NOINC `($__internal_5_$__cuda_sm70_shflsync_idx_p) ;  /* 0x00000b9000007944 */ /* 0x00cfea0003c00000 */
[----:B------:R-:W-:Y:S01]  /*194f0*/  IMAD.MOV.U32 R4, RZ, RZ, R0 ;  /* 0x000000ffff047224 */ /* 0x000fe200078e0000 */
[----:B------:R-:W-:Y:S01]  /*19500*/  MOV R3, 0x1 ;  /* 0x0000000100037802 */ /* 0x000fe20000000f00 */
[----:B------:R-:W-:Y:S01]  /*19510*/  IMAD.MOV.U32 R5, RZ, RZ, R24 ;  /* 0x000000ffff057224 */ /* 0x000fe200078e0018 */
[----:B------:R-:W-:-:S02]  /*19520*/  MOV R0, 0x1c1f ;  /* 0x00001c1f00007802 */ /* 0x000fc40000000f00 */
[----:B------:R-:W-:Y:S02]  /*19530*/  MOV R2, 0x19550 ;  /* 0x0001955000027802 */ /* 0x000fe40000000f00 */
[----:B------:R-:W-:Y:S05]  /*19540*/  CALL.REL.NOINC `($__internal_5_$__cuda_sm70_shflsync_idx_p) ;  /* 0x00000b3000007944 */ /* 0x000fea0003c00000 */
[----:B------:R-:W-:Y:S05]  /*19550*/  BRA `(.L_x_351) ;  /* 0xffffcd5000007947 */ /* 0x000fea000383ffff */
.L_x_293:
[----:B------:R-:W-:Y:S01]  /*19560*/  IMAD.MOV.U32 R5, RZ, RZ, R17 ;  /* 0x000000ffff057224 */ /* 0x000fe200078e0011 */
[----:B-12---:R-:W-:Y:S01]  /*19570*/  MOV R3, 0x2 ;  /* 0x0000000200037802 */ /* 0x006fe20000000f00 */
[----:B----4-:R-:W-:Y:S01]  /*19580*/  IMAD.MOV.U32 R0, RZ, RZ, 0x1c1f ;  /* 0x00001c1fff007424 */ /* 0x010fe200078e00ff */
[----:B------:R-:W-:Y:S02]  /*19590*/  MOV R2, 0x195b0 ;  /* 0x000195b000027802 */ /* 0x000fe40000000f00 */
[----:B---3--:R-:W-:Y:S05]  /*195a0*/  CALL.REL.NOINC `($__internal_5_$__cuda_sm70_shflsync_idx_p) ;  /* 0x00000ad000007944 */ /* 0x008fea0003c00000 */
[----:B------:R-:W-:Y:S01]  /*195b0*/  MOV R4, R0 ;  /* 0x0000000000047202 */ /* 0x000fe20000000f00 */
[----:B------:R-:W-:Y:S05]  /*195c0*/  BRA `(.L_x_352) ;  /* 0xffffd05000007947 */ /* 0x000fea000383ffff */
.L_x_294:
[----:B------:R-:W-:Y:S01]  /*195d0*/  IMAD.MOV.U32 R5, RZ, RZ, R24 ;  /* 0x000000ffff057224 */ /* 0x000fe200078e0018 */
[----:B--2---:R-:W-:Y:S01]  /*195e0*/  MOV R3, 0x2 ;  /* 0x0000000200037802 */ /* 0x004fe20000000f00 */
[----:B----4-:R-:W-:Y:S01]  /*195f0*/  IMAD.MOV.U32 R0, RZ, RZ, 0x1c1f ;  /* 0x00001c1fff007424 */ /* 0x010fe200078e00ff */
[----:B------:R-:W-:Y:S02]  /*19600*/  MOV R2, 0x19620 ;  /* 0x0001962000027802 */ /* 0x000fe40000000f00 */
[----:B-1-3--:R-:W-:Y:S05]  /*19610*/  CALL.REL.NOINC `($__internal_5_$__cuda_sm70_shflsync_idx_p) ;  /* 0x00000a6000007944 */ /* 0x00afea0003c00000 */
[----:B------:R-:W-:Y:S05]  /*19620*/  BRA `(.L_x_353) ;  /* 0xffffd01000007947 */ /* 0x000fea000383ffff */
.L_x_297:
[----:B------:R-:W-:Y:S01]  /*19630*/  IMAD.MOV.U32 R5, RZ, RZ, R17 ;  /* 0x000000ffff057224 */ /* 0x000fe200078e0011 */
[----:B--2---:R-:W-:Y:S01]  /*19640*/  MOV R3, 0x3 ;  /* 0x0000000300037802 */ /* 0x004fe20000000f00 */
[----:B-1----:R-:W-:Y:S01]  /*19650*/  IMAD.MOV.U32 R0, RZ, RZ, 0x1c1f ;  /* 0x00001c1fff007424 */ /* 0x002fe200078e00ff */
[----:B------:R-:W-:-:S02]  /*19660*/  MOV R2, 0x19680 ;  /* 0x0001968000027802 */ /* 0x000fc40000000f00 */
[----:B---34-:R-:W-:Y:S05]  /*19670*/  CALL.REL.NOINC `($__internal_5_$__cuda_sm70_shflsync_idx_p) ;  /* 0x00000a0000007944 */ /* 0x018fea0003c00000 */
[----:B------:R-:W-:Y:S01]  /*19680*/  IMAD.MOV.U32 R4, RZ, RZ, R0 ;  /* 0x000000ffff047224 */ /* 0x000fe200078e0000 */
[----:B------:R-:W-:Y:S01]  /*19690*/  MOV R3, 0x3 ;  /* 0x0000000300037802 */ /* 0x000fe20000000f00 */
[----:B------:R-:W-:Y:S01]  /*196a0*/  IMAD.MOV.U32 R5, RZ, RZ, R24 ;  /* 0x000000ffff057224 */ /* 0x000fe200078e0018 */
[----:B------:R-:W-:-:S02]  /*196b0*/  MOV R0, 0x1c1f ;  /* 0x00001c1f00007802 */ /* 0x000fc40000000f00 */
[----:B------:R-:W-:Y:S02]  /*196c0*/  MOV R2, 0x196e0 ;  /* 0x000196e000027802 */ /* 0x000fe40000000f00 */
[----:B------:R-:W-:Y:S05]  /*196d0*/  CALL.REL.NOINC `($__internal_5_$__cuda_sm70_shflsync_idx_p) ;  /* 0x000009a000007944 */ /* 0x000fea0003c00000 */
[----:B------:R-:W-:Y:S05]  /*196e0*/  BRA `(.L_x_354) ;  /* 0xffffd2f000007947 */ /* 0x000fea000383ffff */
.L_x_301:
[----:B------:R-:W-:Y:S01]  /*196f0*/  IMAD.MOV.U32 R5, RZ, RZ, R9 ;  /* 0x000000ffff057224 */ /* 0x000fe200078e0009 */
[----:B------:R-:W-:Y:S01]  /*19700*/  MOV R3, RZ ;  /* 0x000000ff00037202 */ /* 0x000fe20000000f00 */
[----:B------:R-:W-:Y:S01]  /*19710*/  IMAD.MOV.U32 R0, RZ, RZ, 0x1c1f ;  /* 0x00001c1fff007424 */ /* 0x000fe200078e00ff */
[----:B------:R-:W-:Y:S02]  /*19720*/  MOV R2, 0x19740 ;  /* 0x0001974000027802 */ /* 0x000fe40000000f00 */
[----:B------:R-:W-:Y:S05]  /*19730*/  CALL.REL.NOINC `($__internal_5_$__cuda_sm70_shflsync_idx_p) ;  /* 0x0000094000007944 */ /* 0x000fea0003c00000 */
[----:B------:R-:W-:Y:S01]  /*19740*/  MOV R8, R0 ;  /* 0x0000000000087202 */ /* 0x000fe20000000f00 */
[----:B------:R-:W-:Y:S05]  /*19750*/  BRA `(.L_x_355) ;  /* 0xffffddb000007947 */ /* 0x000fea000383ffff */
.L_x_302:
[----:B------:R-:W-:Y:S01]  /*19760*/  IMAD.MOV.U32 R5, RZ, RZ, R12 ;  /* 0x000000ffff057224 */ /* 0x000fe200078e000c */
[----:B------:R-:W-:Y:S01]  /*19770*/  MOV R3, RZ ;  /* 0x000000ff00037202 */ /* 0x000fe20000000f00 */
[----:B------:R-:W-:Y:S01]  /*19780*/  IMAD.MOV.U32 R0, RZ, RZ, 0x1c1f ;  /* 0x00001c1fff007424 */ /* 0x000fe200078e00ff */
[----:B------:R-:W-:Y:S02]  /*19790*/  MOV R2, 0x197b0 ;  /* 0x000197b000027802 */ /* 0x000fe40000000f00 */
[----:B-12---:R-:W-:Y:S05]  /*197a0*/  CALL.REL.NOINC `($__internal_5_$__cuda_sm70_shflsync_idx_p) ;  /* 0x000008d000007944 */ /* 0x006fea0003c00000 */
[----:B------:R-:W-:Y:S05]  /*197b0*/  BRA `(.L_x_356) ;  /* 0xffffdd7000007947 */ /* 0x000fea000383ffff */
.L_x_305:
[----:B--2---:R-:W-:Y:S01]  /*197c0*/  IMAD.MOV.U32 R5, RZ, RZ, R9 ;  /* 0x000000ffff057224 */ /* 0x004fe200078e0009 */
[----:B------:R-:W-:Y:S01]  /*197d0*/  MOV R3, 0x1 ;  /* 0x0000000100037802 */ /* 0x000fe20000000f00 */
        /* <DEDUP_REMOVED lines=10> */
.L_x_308:
[----:B-1----:R-:W-:Y:S01]  /*19880*/  IMAD.MOV.U32 R5, RZ, RZ, R9 ;  /* 0x000000ffff057224 */ /* 0x002fe200078e0009 */
[----:B------:R-:W-:Y:S01]  /*19890*/  MOV R3, 0x2 ;  /* 0x0000000200037802 */ /* 0x000fe20000000f00 */
[----:B----4-:R-:W-:Y:S01]  /*198a0*/  IMAD.MOV.U32 R0, RZ, RZ, 0x1c1f ;  /* 0x00001c1fff007424 */ /* 0x010fe200078e00ff */
[----:B------:R-:W-:Y:S02]  /*198b0*/  MOV R2, 0x198d0 ;  /* 0x000198d000027802 */ /* 0x000fe40000000f00 */
[----:B--23--:R-:W-:Y:S05]  /*198c0*/  CALL.REL.NOINC `($__internal_5_$__cuda_sm70_shflsync_idx_p) ;  /* 0x000007b000007944 */ /* 0x00cfea0003c00000 */
[----:B------:R-:W-:Y:S01]  /*198d0*/  MOV R8, R0 ;  /* 0x0000000000087202 */ /* 0x000fe20000000f00 */
[----:B------:R-:W-:Y:S05]  /*198e0*/  BRA `(.L_x_358) ;  /* 0xffffdf1000007947 */ /* 0x000fea000383ffff */
.L_x_309:
[----:B------:R-:W-:Y:S01]  /*198f0*/  IMAD.MOV.U32 R5, RZ, RZ, R12 ;  /* 0x000000ffff057224 */ /* 0x000fe200078e000c */
[----:B------:R-:W-:Y:S01]  /*19900*/  MOV R3, 0x2 ;  /* 0x0000000200037802 */ /* 0x000fe20000000f00 */
[----:B----4-:R-:W-:Y:S01]  /*19910*/  IMAD.MOV.U32 R0, RZ, RZ, 0x1c1f ;  /* 0x00001c1fff007424 */ /* 0x010fe200078e00ff */
[----:B------:R-:W-:Y:S02]  /*19920*/  MOV R2, 0x19940 ;  /* 0x0001994000027802 */ /* 0x000fe40000000f00 */
[----:B-123--:R-:W-:Y:S05]  /*19930*/  CALL.REL.NOINC `($__internal_5_$__cuda_sm70_shflsync_idx_p) ;  /* 0x0000074000007944 */ /* 0x00efea0003c00000 */
[----:B------:R-:W-:Y:S05]  /*19940*/  BRA `(.L_x_359) ;  /* 0xffffded000007947 */ /* 0x000fea000383ffff */
.L_x_312:
[----:B-1----:R-:W-:Y:S01]  /*19950*/  IMAD.MOV.U32 R5, RZ, RZ, R9 ;  /* 0x000000ffff057224 */ /* 0x002fe200078e0009 */
[----:B------:R-:W-:Y:S01]  /*19960*/  MOV R3, 0x3 ;  /* 0x0000000300037802 */ /* 0x000fe20000000f00 */
        /* <DEDUP_REMOVED lines=10> */
.L_x_314:
[----:B------:R-:W-:Y:S01]  /*19a10*/  IMAD.MOV.U32 R5, RZ, RZ, R74 ;  /* 0x000000ffff057224 */ /* 0x000fe200078e004a */
[----:B------:R-:W-:Y:S01]  /*19a20*/  MOV R3, RZ ;  /* 0x000000ff00037202 */ /* 0x000fe20000000f00 */
[----:B------:R-:W-:Y:S01]  /*19a30*/  IMAD.MOV.U32 R0, RZ, RZ, 0x1f ;  /* 0x0000001fff007424 */ /* 0x000fe200078e00ff */
[----:B------:R-:W-:Y:S02]  /*19a40*/  MOV R2, 0x19a60 ;  /* 0x00019a6000027802 */ /* 0x000fe40000000f00 */
[----:B--2---:R-:W-:Y:S05]  /*19a50*/  CALL.REL.NOINC `($__internal_5_$__cuda_sm70_shflsync_idx_p) ;  /* 0x0000062000007944 */ /* 0x004fea0003c00000 */
[----:B------:R-:W-:Y:S01]  /*19a60*/  MOV R9, R0 ;  /* 0x0000000000097202 */ /* 0x000fe20000000f00 */
[----:B------:R-:W-:Y:S05]  /*19a70*/  BRA `(.L_x_361) ;  /* 0xffffe13000007947 */ /* 0x000fea000383ffff */
.L_x_315:
[----:B------:R-:W-:Y:S01]  /*19a80*/  IMAD.MOV.U32 R5, RZ, RZ, R74 ;  /* 0x000000ffff057224 */ /* 0x000fe200078e004a */
[----:B------:R-:W-:Y:S01]  /*19a90*/  MOV R3, 0x1 ;  /* 0x0000000100037802 */ /* 0x000fe20000000f00 */
[----:B------:R-:W-:Y:S01]  /*19aa0*/  IMAD.MOV.U32 R0, RZ, RZ, 0x1f ;  /* 0x0000001fff007424 */ /* 0x000fe200078e00ff */
[----:B------:R-:W-:Y:S02]  /*19ab0*/  MOV R2, 0x19ad0 ;  /* 0x00019ad000027802 */ /* 0x000fe40000000f00 */
[----:B-12---:R-:W-:Y:S05]  /*19ac0*/  CALL.REL.NOINC `($__internal_5_$__cuda_sm70_shflsync_idx_p) ;  /* 0x000005b000007944 */ /* 0x006fea0003c00000 */
[----:B------:R-:W-:Y:S01]  /*19ad0*/  MOV R8, R0 ;  /* 0x0000000000087202 */ /* 0x000fe20000000f00 */
[----:B------:R-:W-:Y:S05]  /*19ae0*/  BRA `(.L_x_362) ;  /* 0xffffe0e000007947 */ /* 0x000fea000383ffff */
.L_x_316:
[----:B------:R-:W-:Y:S02]  /*19af0*/  MOV R2, 0x1 ;  /* 0x0000000100027802 */ /* 0x000fe40000000f00 */
[----:B------:R-:W-:-:S02]  /*19b00*/  MOV R3, 0x19b20 ;  /* 0x00019b2000037802 */ /* 0x000fc40000000f00 */
[----:B-1234-:R-:W-:Y:S05]  /*19b10*/  CALL.REL.NOINC `($__internal_6_$__cuda_sm70_shflsync_up_p) ;  /* 0x000005b000007944 */ /* 0x01efea0003c00000 */
[----:B------:R-:W-:Y:S05]  /*19b20*/  BRA `(.L_x_363) ;  /* 0xffffe1d000007947 */ /* 0x000fea000383ffff */
.L_x_317:
[----:B------:R-:W-:Y:S02]  /*19b30*/  MOV R2, 0x2 ;  /* 0x0000000200027802 */ /* 0x000fe40000000f00 */
[----:B------:R-:W-:-:S02]  /*19b40*/  MOV R3, 0x19b60 ;  /* 0x00019b6000037802 */ /* 0x000fc40000000f00 */
[----:B--2-4-:R-:W-:Y:S05]  /*19b50*/  CALL.REL.NOINC `($__internal_6_$__cuda_sm70_shflsync_up_p) ;  /* 0x0000057000007944 */ /* 0x014fea0003c00000 */
        /* <DEDUP_REMOVED lines=23> */
.L_x_321:
[----:B------:R-:W-:Y:S02]  /*19cd0*/  MOV R2, 0x1 ;  /* 0x0000000100027802 */ /* 0x000fe40000000f00 */
[----:B------:R-:W-:Y:S02]  /*19ce0*/  MOV R3, 0x19d00 ;  /* 0x00019d0000037802 */ /* 0x000fe40000000f00 */
[----:B------:R-:W-:Y:S05]  /*19cf0*/  CALL.REL.NOINC `($__internal_6_$__cuda_sm70_shflsync_up_p) ;  /* 0x000003d000007944 */ /* 0x000fea0003c00000 */
[----:B------:R-:W-:Y:S01]  /*19d00*/  MOV R2, R4 ;  /* 0x0000000400027202 */ /* 0x000fe20000000f00 */
[----:B------:R-:W-:Y:S05]  /*19d10*/  BRA `(.L_x_365) ;  /* 0xffffe24000007947 */ /* 0x000fea000383ffff */
.L_x_322:
        /* <DEDUP_REMOVED lines=26> */
.L_x_324:
[----:B------:R-:W-:Y:S02]  /*19ec0*/  SEL R0, RZ, 0x1, P0 ;  /* 0x00000001ff007807 */ /* 0x000fe40000000000 */
[----:B------:R-:W-:Y:S02]  /*19ed0*/  MOV R2, 0x19ef0 ;  /* 0x00019ef000027802 */ /* 0x000fe40000000f00 */
[----:B-1----:R-:W-:Y:S05]  /*19ee0*/  CALL.REL.NOINC `($__internal_7_$__cuda_sm70_votesync_ballot) ;  /* 0x0000025000007944 */ /* 0x002fea0003c00000 */
[----:B------:R-:W-:Y:S01]  /*19ef0*/  MOV R11, R0 ;  /* 0x00000000000b7202 */ /* 0x000fe20000000f00 */
[----:B------:R-:W-:Y:S05]  /*19f00*/  BRA `(.L_x_367) ;  /* 0xffffe1e000007947 */ /* 0x000fea000383ffff */
.L_x_325:
[----:B------:R-:W-:Y:S01]  /*19f10*/  IMAD.MOV.U32 R5, RZ, RZ, R6 ;  /* 0x000000ffff057224 */ /* 0x000fe200078e0006 */
[----:B---3--:R-:W-:Y:S01]  /*19f20*/  MOV R3, R10 ;  /* 0x0000000a00037202 */ /* 0x008fe20000000f00 */
[----:B------:R-:W-:Y:S01]  /*19f30*/  IMAD.MOV.U32 R0, RZ, RZ, 0x1f ;  /* 0x0000001fff007424 */ /* 0x000fe200078e00ff */
[----:B------:R-:W-:Y:S02]  /*19f40*/  MOV R2, 0x19f60 ;  /* 0x00019f6000027802 */ /* 0x000fe40000000f00 */
[----:B-12---:R-:W-:Y:S05]  /*19f50*/  CALL.REL.NOINC `($__internal_5_$__cuda_sm70_shflsync_idx_p) ;  /* 0x0000012000007944 */ /* 0x006fea0003c00000 */
[----:B------:R-:W-:Y:S01]  /*19f60*/  IMAD.MOV.U32 R8, RZ, RZ, R0 ;  /* 0x000000ffff087224 */ /* 0x000fe200078e0000 */
[----:B------:R-:W-:Y:S01]  /*19f70*/  MOV R3, R10 ;  /* 0x0000000a00037202 */ /* 0x000fe20000000f00 */
[----:B------:R-:W-:Y:S01]  /*19f80*/  IMAD.MOV.U32 R5, RZ, RZ, R7 ;  /* 0x000000ffff057224 */ /* 0x000fe200078e0007 */
[----:B------:R-:W-:Y:S02]  /*19f90*/  MOV R0, 0x1f ;  /* 0x0000001f00007802 */ /* 0x000fe40000000f00 */
[----:B------:R-:W-:-:S02]  /*19fa0*/  MOV R2, 0x19fc0 ;  /* 0x00019fc000027802 */ /* 0x000fc40000000f00 */
[----:B------:R-:W-:Y:S05]  /*19fb0*/  CALL.REL.NOINC `($__internal_5_$__cuda_sm70_shflsync_idx_p) ;  /* 0x000000c000007944 */ /* 0x000fea0003c00000 */
[----:B------:R-:W-:Y:S01]  /*19fc0*/  MOV R7, R0 ;  /* 0x0000000000077202 */ /* 0x000fe20000000f00 */
[----:B------:R-:W-:Y:S05]  /*19fd0*/  BRA `(.L_x_368) ;  /* 0xffffe15000007947 */ /* 0x000fea000383ffff */
.L_x_328:
[----:B------:R-:W-:Y:S01]  /*19fe0*/  IMAD.MOV.U32 R5, RZ, RZ, R4 ;  /* 0x000000ffff057224 */ /* 0x000fe200078e0004 */
[----:B------:R-:W-:-:S02]  /*19ff0*/  MOV R0, 0x1f ;  /* 0x0000001f00007802 */ /* 0x000fc40000000f00 */
[----:B------:R-:W-:Y:S02]  /*1a000*/  MOV R2, 0x1a020 ;  /* 0x0001a02000027802 */ /* 0x000fe40000000f00 */
[----:B-1234-:R-:W-:Y:S05]  /*1a010*/  CALL.REL.NOINC `($__internal_5_$__cuda_sm70_shflsync_idx_p) ;  /* 0x0000006000007944 */ /* 0x01efea0003c00000 */
[----:B------:R-:W-:Y:S01]  /*1a020*/  MOV R13, R0 ;  /* 0x00000000000d7202 */ /* 0x000fe20000000f00 */
[----:B------:R-:W-:Y:S05]  /*1a030*/  BRA `(.L_x_327) ;  /* 0xffffe15000007947 */ /* 0x000fea000383ffff */
        .weak           $__internal_4_$__cuda_sm70_shflsync_bfly_p
        .type           $__internal_4_$__cuda_sm70_shflsync_bfly_p,@function
        .size           $__internal_4_$__cuda_sm70_shflsync_bfly_p,($__internal_5_$__cuda_sm70_shflsync_idx_p - $__internal_4_$__cuda_sm70_shflsync_bfly_p)
$__internal_4_$__cuda_sm70_shflsync_bfly_p:
[----:B------:R-:W-:Y:S04]  /*1a040*/  WARPSYNC R8 ;  /* 0x0000000800007348 */ /* 0x000fe80003800000 */
[----:B------:R1:W2:Y:S02]  /*1a050*/  SHFL.BFLY PT, R0, R0, R3, R9 ;  /* 0x0c00000300007389 */ /* 0x0002a400000e0009 */
[----:B-1----:R-:W-:-:S04]  /*1a060*/  MOV R3, 0x0 ;  /* 0x0000000000037802 */ /* 0x002fc80000000f00 */
[----:B--2---:R-:W-:Y:S05]  /*1a070*/  RET.REL.NODEC R2 `(_ZN7cutlass13device_kernelIN5flash19enable_sm80_to_sm89INS1_16FlashAttnFwdSm80INS1_25CollectiveMainloopFwdSm80ILi4ELi1ELb0EN4cute5tupleIJNS5_1CILi128EEENS7_ILi48EEENS7_ILi96EEEEEELi96ENS_6half_tEfNS_4arch4Sm80ELb0ELb0ELb1ELb1ELb0ELb1ELb1ELb1EEENS1_21CollectiveEpilogueFwdINS6_IJS8_SA_S9_EEENS6_IJNS7_ILi1EEESI_SI_EEESC_SE_Li128ELb1ELb1ELb1ELb0EEENS1_36VarlenDynamicPersistentTileSchedulerILi128ELi48ELi128ELi128ELb1ELb1ELb0ELb0ELb1ELb1EEEEEEEEEvNT_6ParamsE) ;  /* 0xfffe5f8002007950 */ /* 0x004fea0003c3ffff */
        .weak           $__internal_5_$__cuda_sm70_shflsync_idx_p
        .type           $__internal_5_$__cuda_sm70_shflsync_idx_p,@function
        .size           $__internal_5_$__cuda_sm70_shflsync_idx_p,($__internal_6_$__cuda_sm70_shflsync_up_p - $__internal_5_$__cuda_sm70_shflsync_idx_p)
$__internal_5_$__cuda_sm70_shflsync_idx_p:
[----:B------:R-:W-:-:S04]  /*1a080*/  MOV R75, 0xffffffff ;  /* 0xffffffff004b7802 */ /* 0x000fc80000000f00 */
[----:B------:R-:W-:Y:S04]  /*1a090*/  WARPSYNC R75 ;  /* 0x0000004b00007348 */ /* 0x000fe80003800000 */
[----:B------:R1:W2:Y:S02]  /*1a0a0*/  SHFL.IDX PT, R0, R5, R3, R0 ;  /* 0x0000000305007389 */ /* 0x0002a400000e0000 */
[----:B-1----:R-:W-:-:S04]  /*1a0b0*/  MOV R3, 0x0 ;  /* 0x0000000000037802 */ /* 0x002fc80000000f00 */
[----:B--2---:R-:W-:Y:S05]  /*1a0c0*/  RET.REL.NODEC R2 `(_ZN7cutlass13device_kernelIN5flash19enable_sm80_to_sm89INS1_16FlashAttnFwdSm80INS1_25CollectiveMainloopFwdSm80ILi4ELi1ELb0EN4cute5tupleIJNS5_1CILi128EEENS7_ILi48EEENS7_ILi96EEEEEELi96ENS_6half_tEfNS_4arch4Sm80ELb0ELb0ELb1ELb1ELb0ELb1ELb1ELb1EEENS1_21CollectiveEpilogueFwdINS6_IJS8_SA_S9_EEENS6_IJNS7_ILi1EEESI_SI_EEESC_SE_Li128ELb1ELb1ELb1ELb0EEENS1_36VarlenDynamicPersistentTileSchedulerILi128ELi48ELi128ELi128ELb1ELb1ELb0ELb0ELb1ELb1EEEEEEEEEvNT_6ParamsE) ;  /* 0xfffe5f3002007950 */ /* 0x004fea0003c3ffff */
        .weak           $__internal_6_$__cuda_sm70_shflsync_up_p
        .type           $__internal_6_$__cuda_sm70_shflsync_up_p,@function
        .size           $__internal_6_$__cuda_sm70_shflsync_up_p,($__internal_7_$__cuda_sm70_votesync_ballot - $__internal_6_$__cuda_sm70_shflsync_up_p)
$__internal_6_$__cuda_sm70_shflsync_up_p:
[----:B------:R-:W-:Y:S02]  /*1a0d0*/  IMAD.MOV.U32 R4, RZ, RZ, RZ ;  /* 0x000000ffff047224 */ /* 0x000fe400078e00ff */
[----:B------:R-:W-:-:S04]  /*1a0e0*/  IMAD.MOV.U32 R10, RZ, RZ, -0x1 ;  /* 0xffffffffff0a7424 */ /* 0x000fc800078e00ff */
[----:B------:R-:W-:Y:S04]  /*1a0f0*/  WARPSYNC R10 ;  /* 0x0000000a00007348 */ /* 0x000fe80003800000 */
[----:B------:R1:W2:Y:S02]  /*1a100*/  SHFL.UP PT, R4, R0, R2, R4 ;  /* 0x0400000200047389 */ /* 0x0002a400000e0004 */
[----:B-1----:R-:W-:Y:S02]  /*1a110*/  MOV R2, R3 ;  /* 0x0000000300027202 */ /* 0x002fe40000000f00 */
[----:B------:R-:W-:-:S04]  /*1a120*/  MOV R3, 0x0 ;  /* 0x0000000000037802 */ /* 0x000fc80000000f00 */
[----:B--2---:R-:W-:Y:S05]  /*1a130*/  RET.REL.NODEC R2 `(_ZN7cutlass13device_kernelIN5flash19enable_sm80_to_sm89INS1_16FlashAttnFwdSm80INS1_25CollectiveMainloopFwdSm80ILi4ELi1ELb0EN4cute5tupleIJNS5_1CILi128EEENS7_ILi48EEENS7_ILi96EEEEEELi96ENS_6half_tEfNS_4arch4Sm80ELb0ELb0ELb1ELb1ELb0ELb1ELb1ELb1EEENS1_21CollectiveEpilogueFwdINS6_IJS8_SA_S9_EEENS6_IJNS7_ILi1EEESI_SI_EEESC_SE_Li128ELb1ELb1ELb1ELb0EEENS1_36VarlenDynamicPersistentTileSchedulerILi128ELi48ELi128ELi128ELb1ELb1ELb0ELb0ELb1ELb1EEEEEEEEEvNT_6ParamsE) ;  /* 0xfffe5ec002007950 */ /* 0x004fea0003c3ffff */
        .weak           $__internal_7_$__cuda_sm70_votesync_ballot
        .type           $__internal_7_$__cuda_sm70_votesync_ballot,@function
        .size           $__internal_7_$__cuda_sm70_votesync_ballot,(.L_x_1430 - $__internal_7_$__cuda_sm70_votesync_ballot)
$__internal_7_$__cuda_sm70_votesync_ballot:
[----:B------:R-:W-:Y:S01]  /*1a140*/  ISETP.NE.U32.AND P0, PT, R0, 0x1, PT ;  /* 0x000000010000780c */ /* 0x000fe20003f05070 */
[----:B------:R-:W-:-:S04]  /*1a150*/  IMAD.MOV.U32 R3, RZ, RZ, -0x1 ;  /* 0xffffffffff037424 */ /* 0x000fc800078e00ff */
[----:B------:R-:W-:Y:S08]  /*1a160*/  WARPSYNC R3 ;  /* 0x0000000300007348 */ /* 0x000ff00003800000 */
[----:B------:R-:W-:-:S04]  /*1a170*/  VOTE.ANY R0, PT, !P0 ;  /* 0x0000000000007806 */ /* 0x000fc800040e0100 */
[----:B------:R-:W-:Y:S01]  /*1a180*/  LOP3.LUT R0, R0, R3, RZ, 0xc0, !PT ;  /* 0x0000000300007212 */ /* 0x000fe200078ec0ff */
[----:B------:R-:W-:-:S04]  /*1a190*/  IMAD.MOV.U32 R3, RZ, RZ, 0x0 ;  /* 0x00000000ff037424 */ /* 0x000fc800078e00ff */
[----:B------:R-:W-:Y:S05]  /*1a1a0*/  RET.REL.NODEC R2 `(_ZN7cutlass13device_kernelIN5flash19enable_sm80_to_sm89INS1_16FlashAttnFwdSm80INS1_25CollectiveMainloopFwdSm80ILi4ELi1ELb0EN4cute5tupleIJNS5_1CILi128EEENS7_ILi48EEENS7_ILi96EEEEEELi96ENS_6half_tEfNS_4arch4Sm80ELb0ELb0ELb1ELb1ELb0ELb1ELb1ELb1EEENS1_21CollectiveEpilogueFwdINS6_IJS8_SA_S9_EEENS6_IJNS7_ILi1EEESI_SI_EEESC_SE_Li128ELb1ELb1ELb1ELb0EEENS1_36VarlenDynamicPersistentTileSchedulerILi128ELi48ELi128ELi128ELb1ELb1ELb0ELb0ELb1ELb1EEEEEEEEEvNT_6ParamsE) ;  /* 0xfffe5e5002007950 */ /* 0x000fea0003c3ffff */
.L_x_369:
        /* <DEDUP_REMOVED lines=13> */
.L_x_1430:


//--------------------- .text._ZN7cutlass13device_kernelIN5flash19enable_sm80_to_sm89INS1_16FlashAttnFwdSm80INS1_25CollectiveMainloopFwdSm80ILi4ELi1ELb0EN4cute5tupleIJNS5_1CILi128EEENS7_ILi48EEENS7_ILi96EEEEEELi96ENS_6half_tEfNS_4arch4Sm80ELb0ELb1ELb1ELb0ELb0ELb0ELb1ELb1EEENS1_21CollectiveEpilogueFwdINS6_IJS8_SA_S9_EEENS6_IJNS7_ILi1EEESI_SI_EEESC_SE_Li128ELb0ELb1ELb1ELb0EEENS1_19SingleTileSchedulerILb0ELb1ELb1ELi128EEEEEEEEEvNT_6ParamsE --------------------------
	.section	.text._ZN7cutlass13device_kernelIN5flash19enable_sm80_to_sm89INS1_16FlashAttnFwdSm80INS1_25CollectiveMainloopFwdSm80ILi4ELi1ELb0EN4cute5tupleIJNS5_1CILi128EEENS7_ILi48EEENS7_ILi96EEEEEELi96ENS_6half_tEfNS_4arch4Sm80ELb0ELb1ELb1ELb0ELb0ELb0ELb1ELb1EEENS1_21CollectiveEpilogueFwdINS6_IJS8_SA_S9_EEENS6_IJNS7_ILi1EEESI_SI_EEESC_SE_Li128ELb0ELb1ELb1ELb0EEENS1_19SingleTileSchedulerILb0ELb1ELb1ELi128EEEEEEEEEvNT_6ParamsE,"ax",@progbits
	.sectioninfo	@"SHI_REGISTERS=255"
	.align	128
.text._ZN7cutlass13device_kernelIN5flash19enable_sm80_to_sm89INS1_16FlashAttnFwdSm80INS1_25CollectiveMainloopFwdSm80ILi4ELi1ELb0EN4cute5tupleIJNS5_1CILi128EEENS7_ILi48EEENS7_ILi96EEEEEELi96ENS_6half_tEfNS_4arch4Sm80ELb0ELb1ELb1ELb0ELb0ELb0ELb1ELb1EEENS1_21CollectiveEpilogueFwdINS6_IJS8_SA_S9_EEENS6_IJNS7_ILi1EEESI_SI_EEESC_SE_Li128ELb0ELb1ELb1ELb0EEENS1_19SingleTileSchedulerILb0ELb1ELb1ELi128EEEEEEEEEvNT_6ParamsE:
        .type           _ZN7cutlass13device_kernelIN5flash19enable_sm80_to_sm89INS1_16FlashAttnFwdSm80INS1_25CollectiveMainloopFwdSm80ILi4ELi1ELb0EN4cute5tupleIJNS5_1CILi128EEENS7_ILi48EEENS7_ILi96EEEEEELi96ENS_6half_tEfNS_4arch4Sm80ELb0ELb1ELb1ELb0ELb0ELb0ELb1ELb1EEENS1_21CollectiveEpilogueFwdINS6_IJS8_SA_S9_EEENS6_IJNS7_ILi1EEESI_SI_EEESC_SE_Li128ELb0ELb1ELb1ELb0EEENS1_19SingleTileSchedulerILb0ELb1ELb1ELi128EEEEEEEEEvNT_6ParamsE,@function
        .size           _ZN7cutlass13device_kernelIN5flash19enable_sm80_to_sm89INS1_16FlashAttnFwdSm80INS1_25CollectiveMainloopFwdSm80ILi4ELi1ELb0EN4cute5tupleIJNS5_1CILi128EEENS7_ILi48EEENS7_ILi96EEEEEELi96ENS_6half_tEfNS_4arch4Sm80ELb0ELb1ELb1ELb0ELb0ELb0ELb1ELb1EEENS1_21CollectiveEpilogueFwdINS6_IJS8_SA_S9_EEENS6_IJNS7_ILi1EEESI_SI_EEESC_SE_Li128ELb0ELb1ELb1ELb0EEENS1_19SingleTileSchedulerILb0ELb1ELb1ELi128EEEEEEEEEvNT_6ParamsE,(.L_x_1435 - _ZN7cutlass13device_kernelIN5flash19enable_sm80_to_sm89INS1_16FlashAttnFwdSm80INS1_25CollectiveMainloopFwdSm80ILi4ELi1ELb0EN4cute5tupleIJNS5_1CILi128EEENS7_ILi48EEENS7_ILi96EEEEEELi96ENS_6half_tEfNS_4arch4Sm80ELb0ELb1ELb1ELb0ELb0ELb0ELb1ELb1EEENS1_21CollectiveEpilogueFwdINS6_IJS8_SA_S9_EEENS6_IJNS7_ILi1EEESI_SI_EEESC_SE_Li128ELb0ELb1ELb1ELb0EEENS1_19SingleTileSchedulerILb0ELb1ELb1ELi128EEEEEEEEEvNT_6ParamsE)
        .other          _ZN7cutlass13device_kernelIN5flash19enable_sm80_to_sm89INS1_16FlashAttnFwdSm80INS1_25CollectiveMainloopFwdSm80ILi4ELi1ELb0EN4cute5tupleIJNS5_1CILi128EEENS7_ILi48EEENS7_ILi96EEEEEELi96ENS_6half_tEfNS_4arch4Sm80ELb0ELb1ELb1ELb0ELb0ELb0ELb1ELb1EEENS1_21CollectiveEpilogueFwdINS6_IJS8_SA_S9_EEENS6_IJNS7_ILi1EEESI_SI_EEESC_SE_Li128ELb0ELb1ELb1ELb0EEENS1_19SingleTileSchedulerILb0ELb1ELb1ELi128EEEEEEEEEvNT_6ParamsE,@"STO_CUDA_ENTRY STV_DEFAULT"
_ZN7cutlass13device_kernelIN5flash19enable_sm80_to_sm89INS1_16FlashAttnFwdSm80INS1_25CollectiveMainloopFwdSm80ILi4ELi1ELb0EN4cute5tupleIJNS5_1CILi128EEENS7_ILi48EEENS7_ILi96EEEEEELi96ENS_6half_tEfNS_4arch4Sm80ELb0ELb1ELb1ELb0ELb0ELb0ELb1ELb1EEENS1_21CollectiveEpilogueFwdINS6_IJS8_SA_S9_EEENS6_IJNS7_ILi1EEESI_SI_EEESC_SE_Li128ELb0ELb1ELb1ELb0EEENS1_19SingleTileSchedulerILb0ELb1ELb1ELi128EEEEEEEEEvNT_6ParamsE:
[----:B------:R-:W-:Y:S02]  /*0000*/  MOV R1, c[0x0][0x28] ;  /* 0x00000a0000017a02 */ /* 0x000fe40000000f00 */
[----:B------:R-:W1:Y:S01]  /*0010*/  S2R R93, SR_TID.X ;  /* 0x00000000005d7919 */ /* 0x000e620000002100 */
[----:B------:R-:W2:Y:S03]  /*0020*/  S2UR UR6, SR_CTAID.Y ;  /* 0x00000000000679c3 */ /* 0x000ea60000002600 */
[----:B------:R-:W3:Y:S01]  /*0030*/  S2R R0, SR_CTAID.Z ;  /* 0x0000000000007919 */ /* 0x000ee20000002700 */
[----:B-1----:R-:W-:-:S06]  /*0040*/  SHF.R.U32.HI R2, RZ, 0x5, R93 ;  /* 0x00000005ff027819 */ /* 0x002fcc000001165d */
[----:B------:R-:W1:Y:S02]  /*0050*/  SHFL.IDX PT, R2, R2, RZ, 0x1f ;  /* 0x00001fff02027589 */ /* 0x000e6400000e0000 */
[----:B-1----:R-:W-:-:S13]  /*0060*/  ISETP.NE.AND P0, PT, R2, RZ, PT ;  /* 0x000000ff0200720c */ /* 0x002fda0003f05270 */
[----:B--2---:R-:W-:Y:S05]  /*0070*/  @!P0 BRA `(.L_x_370) ;  /* 0x0000009000008947 */ /* 0x004fea0003800000 */
[----:B---3--:R-:W-:Y:S01]  /*0080*/  MOV R2, c[0x0][0x550] ;  /* 0x0001540000027a02 */ /* 0x008fe20000000f00 */
[----:B------:R-:W-:-:S03]  /*0090*/  UMOV UR10, UR6 ;  /* 0x00000006000a7c82 */ /* 0x000fc60008000000 */
[----:B------:R-:W-:-:S13]  /*00a0*/  ISETP.NE.AND P0, PT, R2, 0x1, PT ;  /* 0x000000010200780c */ /* 0x000fda0003f05270 */
[----:B------:R-:W-:Y:S05]  /*00b0*/  @!P0 BRA `(.L_x_371) ;  /* 0x000000b000008947 */ /* 0x000fea0003800000 */
[----:B------:R-:W-:Y:S02]  /*00c0*/  ULDC UR4, c[0x0][0x554] ;  /* 0x0001550000047ab9 */ /* 0x000fe40000000800 */
[----:B------:R-:W-:Y:S02]  /*00d0*/  UIMAD.WIDE.U32 UR4, UR6, UR4, URZ ;  /* 0x00000004060472a5 */ /* 0x000fe4000f8e003f */
[----:B------:R-:W-:Y:S02]  /*00e0*/  ULDC UR10, c[0x0][0x558] ;  /* 0x00015600000a7ab9 */ /* 0x000fe40000000800 */
[----:B------:R-:W-:Y:S01]  /*00f0*/  USHF.R.U32.HI UR10, URZ, UR10, UR5 ;  /* 0x0000000a3f0a7299 */ /* 0x000fe20008011605 */
[----:B------:R-:W-:Y:S05]  /*0100*/  BRA `(.L_x_371) ;  /* 0x0000006000007947 */ /* 0x000fea0003800000 */
.L_x_370:
[----:B---3--:R-:W-:Y:S02]  /*0110*/  ULDC.64 UR4, c[0x0][0x550] ;  /* 0x0001540000047ab9 */ /* 0x008fe40000000a00 */
[----:B------:R-:W-:Y:S02]  /*0120*/  UISETP.NE.AND UP0, UPT, UR4, 0x1, UPT ;  /* 0x000000010400788c */ /* 0x000fe4000bf05270 */
[----:B------:R-:W-:-:S02]  /*0130*/  UIMAD.WIDE.U32 UR8, UR6, UR5, URZ ;  /* 0x00000005060872a5 */ /* 0x000fc4000f8e003f */
[----:B------:R-:W-:Y:S02]  /*0140*/  ULDC UR4, c[0x0][0x558] ;  /* 0x0001560000047ab9 */ /* 0x000fe40000000800 */
[----:B------:R-:W-:-:S05]  /*0150*/  UMOV UR10, UR6 ;  /* 0x00000006000a7c82 */ /* 0x000fca0008000000 */
[----:B------:R-:W-:-:S03]  /*0160*/  @UP0 USHF.R.U32.HI UR10, URZ, UR4, UR9 ;  /* 0x000000043f0a0299 */ /* 0x000fc60008011609 */
.L_x_371:
[----:B------:R-:W-:Y:S01]  /*0170*/  ISETP.GE.AND P0, PT, R0, RZ, PT ;  /* 0x000000ff0000720c */ /* 0x000fe20003f06270 */
[----:B------:R-:W-:Y:S02]  /*0180*/  UIADD3 UR4, -UR10, URZ, URZ ;  /* 0x0000003f0a047290 */ /* 0x000fe4000fffe13f */
[----:B------:R-:W-:Y:S02]  /*0190*/  ULDC UR11, c[0x0][0x550] ;  /* 0x00015400000b7ab9 */ /* 0x000fe40000000800 */
[----:B------:R-:W-:-:S08]  /*01a0*/  UIMAD UR11, UR4, UR11, UR6 ;  /* 0x0000000b040b72a4 */ /* 0x000fd0000f8e0206 */
[----:B------:R-:W-:Y:S05]  /*01b0*/  @!P0 EXIT ;  /* 0x000000000000894d */ /* 0x000fea0003800000 */
[----:B------:R-:W1:Y:S01]  /*01c0*/  S2UR UR9, SR_CTAID.X ;  /* 0x00000000000979c3 */ /* 0x000e620000002500 */
[----:B------:R-:W-:Y:S02]  /*01d0*/  ULDC UR4, c[0x0][0x2c4] ;  /* 0x0000b10000047ab9 */ /* 0x000fe40000000800 */
[----:B------:R-:W-:Y:S02]  /*01e0*/  UISETP.NE.AND UP2, UPT, UR4, 0x1, UPT ;  /* 0x000000010400788c */ /* 0x000fe4000bf45270 */
[----:B------:R-:W-:Y:S02]  /*01f0*/  UMOV UR8, 0x1 ;  /* 0x0000000100087882 */ /* 0x000fe40000000000 */
[----:B------:R-:W-:Y:S02]  /*0200*/  ULDC.64 UR4, c[0x0][0x328] ;  /* 0x0000ca0000047ab9 */ /* 0x000fe40000000a00 */
[----:B------:R-:W-:Y:S02]  /*0210*/  UISETP.LE.AND UP1, UPT, UR8, UR5, UPT ;  /* 0x000000050800728c */ /* 0x000fe4000bf23270 */
[----:B------:R-:W-:-:S02]  /*0220*/  ULDC.64 UR6, c[0x0][0x2c8] ;  /* 0x0000b20000067ab9 */ /* 0x000fc40000000a00 */
[----:B------:R-:W-:Y:S02]  /*0230*/  ULDC UR12, c[0x0][0x168] ;  /* 0x00005a00000c7ab9 */ /* 0x000fe40000000800 */
[----:B------:R-:W-:Y:S01]  /*0240*/  PLOP3.LUT P0, PT, PT, PT, UP1, 0x40, 0x0 ;  /* 0x000000000000781c */ /* 0x000fe20003f0e818 */
[----:B------:R-:W-:Y:S02]  /*0250*/  UIADD3 UR12, UR8, -UR12, URZ ;  /* 0x8000000c080c7290 */ /* 0x000fe4000fffe03f */
[----:B------:R-:W-:Y:S02]  /*0260*/  ULDC UR5, c[0x0][0x1d0] ;  /* 0x0000740000057ab9 */ /* 0x000fe40000000800 */
[----:B-1----:R-:W-:-:S04]  /*0270*/  USHF.L.U32 UR9, UR9, 0x7, URZ ;  /* 0x0000000709097899 */ /* 0x002fc8000800063f */
[----:B------:R-:W-:-:S04]  /*0280*/  @UP2 UIADD3 UR14, UR9, 0x7f, URZ ;  /* 0x0000007f090e2890 */ /* 0x000fc8000fffe03f */
[----:B------:R-:W-:Y:S02]  /*0290*/  UIMAD.WIDE.U32 UR14, UR14, UR6, URZ ;  /* 0x000000060e0e72a5 */ /* 0x000fe4000f8e003f */
[----:B------:R-:W-:Y:S02]  /*02a0*/  UIADD3 UR6, UR9, 0x7f, URZ ;  /* 0x0000007f09067890 */ /* 0x000fe4000fffe03f */
[----:B------:R-:W-:-:S04]  /*02b0*/  @UP2 USHF.R.U32.HI UR6, URZ, UR7, UR15 ;  /* 0x000000073f062299 */ /* 0x000fc8000801160f */
[----:B------:R-:W-:-:S04]  /*02c0*/  UIADD3 UR5, UR6, UR5, UR12 ;  /* 0x0000000506057290 */ /* 0x000fc8000fffe00c */
[----:B------:R-:W-:Y:S01]  /*02d0*/  UIADD3 UR6, UR5, UR4, URZ ;  /* 0x0000000405067290 */ /* 0x000fe2000fffe03f */
[----:B------:R-:W-:Y:S05]  /*02e0*/  @P0 BRA `(.L_x_372) ;  /* 0x0000014000000947 */ /* 0x000fea0003800000 */
[----:B------:R-:W-:Y:S01]  /*02f0*/  ISETP.LT.AND P0, PT, RZ, UR5, PT ;  /* 0x00000005ff007c0c */ /* 0x000fe2000bf01270 */
[----:B------:R-:W-:-:S12]  /*0300*/  UIADD3 UR7, UR5, -0x1, URZ ;  /* 0xffffffff05077890 */ /* 0x000fd8000fffe03f */
[----:B------:R-:W-:Y:S05]  /*0310*/  @P0 BRA `(.L_x_373) ;  /* 0x0000008000000947 */ /* 0x000fea0003800000 */
[----:B------:R-:W-:Y:S02]  /*0320*/  ULDC UR4, c[0x0][0x32c] ;  /* 0x0000cb0000047ab9 */ /* 0x000fe40000000800 */
[----:B------:R-:W-:Y:S02]  /*0330*/  UISETP.NE.AND UP0, UPT, UR8, UR4, UPT ;  /* 0x000000040800728c */ /* 0x000fe4000bf05270 */
[----:B------:R-:W-:-:S03]  /*0340*/  UIADD3 UR7, -UR5, URZ, URZ ;  /* 0x0000003f05077290 */ /* 0x000fc6000fffe13f */
[----:B------:R-:W-:Y:S02]  /*0350*/  ULDC.64 UR4, c[0x0][0x330] ;  /* 0x0000cc0000047ab9 */ /* 0x000fe40000000a00 */
[----:B------:R-:W-:-:S04]  /*0360*/  UIMAD.WIDE.U32 UR12, UR7, UR4, URZ ;  /* 0x00000004070c72a5 */ /* 0x000fc8000f8e003f */
[----:B------:R-:W-:-:S04]  /*0370*/  @UP0 USHF.R.U32.HI UR7, URZ, UR5, UR13 ;  /* 0x000000053f070299 */ /* 0x000fc8000801160d */
[----:B------:R-:W-:Y:S01]  /*0380*/  ULOP3.LUT UR7, URZ, UR7, URZ, 0x33, !UPT ;  /* 0x000000073f077292 */ /* 0x000fe2000f8e333f */
[----:B------:R-:W-:Y:S05]  /*0390*/  BRA `(.L_x_374) ;  /* 0x0000005000007947 */ /* 0x000fea0003800000 */
.L_x_373:
[----:B------:R-:W-:Y:S02]  /*03a0*/  ULDC UR4, c[0x0][0x32c] ;  /* 0x0000cb0000047ab9 */ /* 0x000fe40000000800 */
[----:B------:R-:W-:-:S03]  /*03b0*/  UISETP.NE.AND UP0, UPT, UR8, UR4, UPT ;  /* 0x000000040800728c */ /* 0x000fc6000bf05270 */
[----:B------:R-:W-:Y:S02]  /*03c0*/  ULDC.64 UR4, c[0x0][0x330] ;  /* 0x0000cc0000047ab9 */ /* 0x000fe40000000a00 */
[----:B------:R-:W-:-:S06]  /*03d0*/  UIMAD.WIDE.U32 UR12, UR7, UR4, URZ ;  /* 0x00000004070c72a5 */ /* 0x000fcc000f8e003f */
[----:B------:R-:W-:Y:S02]  /*03e0*/  @UP0 USHF.R.U32.HI UR7, URZ, UR5, UR13 ;  /* 0x000000053f070299 */ /* 0x000fe4000801160d */
.L_x_374:
[----:B------:R-:W-:Y:S02]  /*03f0*/  ULDC UR4, c[0x0][0x32c] ;  /* 0x0000cb0000047ab9 */ /* 0x000fe40000000800 */
[----:B------:R-:W-:-:S04]  /*0400*/  UIMAD UR4, UR7, UR4, UR4 ;  /* 0x00000004070472a4 */ /* 0x000fc8000f8e0204 */
[----:B------:R-:W-:-:S04]  /*0410*/  UISETP.LT.AND UP0, UPT, UR6, UR4, UPT ;  /* 0x000000040600728c */ /* 0x000fc8000bf01270 */
[----:B------:R-:W-:-:S03]  /*0420*/  USEL UR6, UR6, UR4, UP0 ;  /* 0x0000000406067287 */ /* 0x000fc60008000000 */
.L_x_372:
[----:B------:R-:W-:Y:S01]  /*0430*/  ULDC.64 UR4, c[0x0][0x2c8] ;  /* 0x0000b20000047ab9 */ /* 0x000fe20000000a00 */
[----:B------:R-:W-:Y:S01]  /*0440*/  PLOP3.LUT P0, PT, PT, PT, UP1, 0x40, 0x0 ;  /* 0x000000000000781c */ /* 0x000fe20003f0e818 */
[----:B------:R-:W-:Y:S02]  /*0450*/  UIMAD.WIDE.U32 UR14, UR9, UR4, URZ ;  /* 0x00000004090e72a5 */ /* 0x000fe4000f8e003f */
[----:B------:R-:W-:Y:S02]  /*0460*/  UMOV UR12, 0x2f ;  /* 0x0000002f000c7882 */ /* 0x000fe40000000000 */
[----:B------:R-:W-:Y:S02]  /*0470*/  ULDC UR8, c[0x0][0x1d0] ;  /* 0x0000740000087ab9 */ /* 0x000fe40000000800 */
[----:B------:R-:W-:Y:S02]  /*0480*/  UIADD3 UR6, UR6, 0x2f, URZ ;  /* 0x0000002f06067890 */ /* 0x000fe4000fffe03f */
[----:B------:R-:W-:-:S02]  /*0490*/  UIADD3 UR12, UR12, UR8, URZ ;  /* 0x000000080c0c7290 */ /* 0x000fc4000fffe03f */
[----:B------:R-:W-:Y:S02]  /*04a0*/  UIMAD.WIDE UR6, UR6, 0x2aaaaaab, URZ ;  /* 0x2aaaaaab060678a5 */ /* 0x000fe4000f8e023f */
[----:B------:R-:W-:Y:S02]  /*04b0*/  UIMAD.WIDE UR12, UR12, 0x2aaaaaab, URZ ;  /* 0x2aaaaaab0c0c78a5 */ /* 0x000fe4000f8e023f */
[----:B------:R-:W-:Y:S02]  /*04c0*/  ULDC UR14, c[0x0][0x168] ;  /* 0x00005a00000e7ab9 */ /* 0x000fe40000000800 */
[----:B------:R-:W-:Y:S02]  /*04d0*/  UMOV UR4, UR9 ;  /* 0x0000000900047c82 */ /* 0x000fe40008000000 */
[----:B------:R-:W-:Y:S02]  /*04e0*/  @UP2 USHF.R.U32.HI UR4, URZ, UR5, UR15 ;  /* 0x000000053f042299 */ /* 0x000fe4000801160f */
[----:B------:R-:W-:-:S02]  /*04f0*/  UIADD3 UR8, UR8, -UR14, URZ ;  /* 0x8000000e08087290 */ /* 0x000fc4000fffe03f */
[----:B------:R-:W-:Y:S02]  /*0500*/  USHF.R.U32.HI UR6, URZ, 0x1f, UR7 ;  /* 0x0000001f3f067899 */ /* 0x000fe40008011607 */
[----:B------:R-:W-:Y:S02]  /*0510*/  USHF.R.U32.HI UR12, URZ, 0x1f, UR13 ;  /* 0x0000001f3f0c7899 */ /* 0x000fe4000801160d */
[----:B------:R-:W-:Y:S02]  /*0520*/  UIADD3 UR4, UR8, UR4, URZ ;  /* 0x0000000408047290 */ /* 0x000fe4000fffe03f */
[----:B------:R-:W-:Y:S02]  /*0530*/  ULDC UR5, c[0x0][0x324] ;  /* 0x0000c90000057ab9 */ /* 0x000fe40000000800 */
[----:B------:R-:W-:Y:S02]  /*0540*/  ULEA.HI.SX32 UR6, UR7, UR6, 0x1d ;  /* 0x0000000607067291 */ /* 0x000fe4000f8fea3f */
[----:B------:R-:W-:-:S02]  /*0550*/  ULEA.HI.SX32 UR12, UR13, UR12, 0x1d ;  /* 0x0000000c0d0c7291 */ /* 0x000fc4000f8fea3f */
[----:B------:R-:W-:Y:S02]  /*0560*/  UIADD3 UR5, UR4, -UR5, URZ ;  /* 0x8000000504057290 */ /* 0x000fe4000fffe03f */
[----:B------:R-:W-:-:S04]  /*0570*/  UISETP.LT.AND UP0, UPT, UR12, UR6, UPT ;  /* 0x000000060c00728c */ /* 0x000fc8000bf01270 */
[----:B------:R-:W-:Y:S01]  /*0580*/  USEL UR6, UR12, UR6, UP0 ;  /* 0x000000060c067287 */ /* 0x000fe20008000000 */
[----:B------:R-:W-:Y:S01]  /*0590*/  MOV R3, UR5 ;  /* 0x0000000500037c02 */ /* 0x000fe20008000f00 */
[----:B------:R-:W-:Y:S05]  /*05a0*/  @P0 BRA `(.L_x_375) ;  /* 0x0000010000000947 */ /* 0x000fea0003800000 */
[----:B------:R-:W-:-:S04]  /*05b0*/  MOV R4, UR4 ;  /* 0x0000000400047c02 */ /* 0x000fc80008000f00 */
[----:B------:R-:W-:-:S13]  /*05c0*/  ISETP.GT.AND P0, PT, R4, -0x1, PT ;  /* 0xffffffff0400780c */ /* 0x000fda0003f04270 */
[----:B------:R-:W-:Y:S05]  /*05d0*/  @P0 BRA `(.L_x_376) ;  /* 0x0000007000000947 */ /* 0x000fea0003800000 */
[----:B------:R-:W-:Y:S01]  /*05e0*/  IMAD.MOV.U32 R2, RZ, RZ, c[0x0][0x32c] ;  /* 0x0000cb00ff027624 */ /* 0x000fe200078e00ff */
[----:B------:R-:W-:-:S04]  /*05f0*/  LOP3.LUT R4, RZ, R4, RZ, 0x33, !PT ;  /* 0x00000004ff047212 */ /* 0x000fc800078e33ff */
[----:B------:R-:W-:-:S13]  /*0600*/  ISETP.NE.AND P0, PT, R2, 0x1, PT ;  /* 0x000000010200780c */ /* 0x000fda0003f05270 */
[----:B------:R-:W-:-:S05]  /*0610*/  @P0 IMAD.HI.U32 R2, R4, c[0x0][0x330], RZ ;  /* 0x0000cc0004020a27 */ /* 0x000fca00078e00ff */
[----:B------:R-:W-:-:S04]  /*0620*/  @P0 SHF.R.U32.HI R4, RZ, c[0x0][0x334], R2 ;  /* 0x0000cd00ff040a19 */ /* 0x000fc80000011602 */
[----:B------:R-:W-:Y:S01]  /*0630*/  LOP3.LUT R4, RZ, R4, RZ, 0x33, !PT ;  /* 0x00000004ff047212 */ /* 0x000fe200078e33ff */
[----:B------:R-:W-:Y:S05]  /*0640*/  BRA `(.L_x_377) ;  /* 0x0000004000007947 */ /* 0x000fea0003800000 */
.L_x_376:
[----:B------:R-:W-:-:S04]  /*0650*/  MOV R2, c[0x0][0x32c] ;  /* 0x0000cb0000027a02 */ /* 0x000fc80000000f00 */
[----:B------:R-:W-:-:S13]  /*0660*/  ISETP.NE.AND P0, PT, R2, 0x1, PT ;  /* 0x000000010200780c */ /* 0x000fda0003f05270 */
[----:B------:R-:W-:-:S05]  /*0670*/  @P0 IMAD.HI.U32 R2, R4, c[0x0][0x330], RZ ;  /* 0x0000cc0004020a27 */ /* 0x000fca00078e00ff */
[----:B------:R-:W-:-:S05]  /*0680*/  @P0 SHF.R.U32.HI R4, RZ, c[0x0][0x334], R2 ;  /* 0x0000cd00ff040a19 */ /* 0x000fca0000011602 */
.L_x_377:
[----:B------:R-:W-:-:S05]  /*0690*/  IMAD R4, R4, c[0x0][0x32c], RZ ;  /* 0x0000cb0004047a24 */ /* 0x000fca00078e02ff */
[----:B------:R-:W-:-:S05]  /*06a0*/  IMNMX R3, R3, R4, !PT ;  /* 0x0000000403037217 */ /* 0x000fca0007800200 */
.L_x_375:
[----:B------:R-:W-:Y:S01]  /*06b0*/  IMAD.HI R3, R3, 0x2aaaaaab, RZ ;  /* 0x2aaaaaab03037827 */ /* 0x000fe200078e02ff */
[----:B------:R-:W-:Y:S02]  /*06c0*/  USHF.R.U32.HI UR5, URZ, 0x10, UR11 ;  /* 0x000000103f057899 */ /* 0x000fe4000801160b */
[----:B------:R-:W-:Y:S01]  /*06d0*/  ULDC UR4, c[0x0][0x338] ;  /* 0x0000ce0000047ab9 */ /* 0x000fe20000000800 */
[----:B------:R-:W-:Y:S01]  /*06e0*/  IMAD.MOV.U32 R154, RZ, RZ, RZ ;  /* 0x000000ffff9a7224 */ /* 0x000fe200078e00ff */
[----:B------:R-:W-:Y:S01]  /*06f0*/  SHF.R.U32.HI R2, RZ, 0x1f, R3 ;  /* 0x0000001fff027819 */ /* 0x000fe20000011603 */
[----:B------:R-:W-:-:S03]  /*0700*/  UISETP.NE.AND UP0, UPT, UR5, URZ, UPT ;  /* 0x0000003f0500728c */ /* 0x000fc6000bf05270 */
[----:B------:R-:W-:Y:S01]  /*0710*/  LEA.HI.SX32 R2, R3, R2, 0x1d ;  /* 0x0000000203027211 */ /* 0x000fe200078feaff */
[----:B------:R-:W-:-:S03]  /*0720*/  USEL UR4, UR5, UR4, UP0 ;  /* 0x0000000405047287 */ /* 0x000fc60008000000 */
[----:B------:R-:W-:-:S04]  /*0730*/  IMNMX R219, RZ, R2, !PT ;  /* 0x00000002ffdb7217 */ /* 0x000fc80007800200 */
[----:B------:R-:W-:-:S13]  /*0740*/  ISETP.LT.AND P0, PT, R219, UR6, PT ;  /* 0x00000006db007c0c */ /* 0x000fda000bf01270 */
[----:B------:R-:W-:Y:S05]  /*0750*/  @!P0 BRA `(.L_x_378) ;  /* 0x000001c000008947 */ /* 0x000fea0003800000 */
[----:B------:R-:W-:Y:S01]  /*0760*/  IMAD.U32 R2, RZ, RZ, UR4 ;  /* 0x00000004ff027e24 */ /* 0x000fe2000f8e00ff */
[----:B------:R-:W-:-:S04]  /*0770*/  UIADD3 UR5, UR4, -0x1, UR6 ;  /* 0xffffffff04057890 */ /* 0x000fc8000fffe006 */
[-C--:B------:R-:W-:Y:S02]  /*0780*/  IABS R5, R2.reuse ;  /* 0x0000000200057213 */ /* 0x080fe40000000000 */
[----:B------:R-:W-:Y:S02]  /*0790*/  IADD3 R6, -R219, UR5, RZ ;  /* 0x00000005db067c10 */ /* 0x000fe4000fffe1ff */
[----:B------:R-:W1:Y:S01]  /*07a0*/  I2F.RP R7, R5 ;  /* 0x0000000500077306 */ /* 0x000e620000209400 */
[----:B------:R-:W-:Y:S02]  /*07b0*/  IABS R2, R2 ;  /* 0x0000000200027213 */ /* 0x000fe40000000000 */
[----:B------:R-:W-:Y:S02]  /*07c0*/  IABS R3, R6 ;  /* 0x0000000600037213 */ /* 0x000fe40000000000 */
[----:B------:R-:W-:Y:S01]  /*07d0*/  LOP3.LUT R6, R6, UR4, RZ, 0x3c, !PT ;  /* 0x0000000406067c12 */ /* 0x000fe2000f8e3cff */
[----:B------:R-:W-:-:S03]  /*07e0*/  IMAD.MOV R2, RZ, RZ, -R2 ;  /* 0x000000ffff027224 */ /* 0x000fc600078e0a02 */
[----:B------:R-:W-:Y:S01]  /*07f0*/  ISETP.GE.AND P0, PT, R6, RZ, PT ;  /* 0x000000ff0600720c */ /* 0x000fe20003f06270 */
[----:B-1----:R-:W1:Y:S02]  /*0800*/  MUFU.RCP R8, R7 ;  /* 0x0000000700087308 */ /* 0x002e640000001000 */
[----:B-1----:R-:W-:-:S06]  /*0810*/  IADD3 R8, R8, 0xffffffe, RZ ;  /* 0x0ffffffe08087810 */ /* 0x002fcc0007ffe0ff */
[----:B------:R-:W1:Y:S02]  /*0820*/  F2I.FTZ.U32.TRUNC.NTZ R9, R8 ;  /* 0x0000000800097305 */ /* 0x000e64000021f000 */
[----:B-1----:R-:W-:Y:S02]  /*0830*/  IMAD.MOV R4, RZ, RZ, -R9 ;  /* 0x000000ffff047224 */ /* 0x002fe400078e0a09 */
[----:B------:R-:W-:Y:S02]  /*0840*/  IMAD.MOV.U32 R8, RZ, RZ, RZ ;  /* 0x000000ffff087224 */ /* 0x000fe400078e00ff */
[----:B------:R-:W-:-:S04]  /*0850*/  IMAD R4, R4, R5, RZ ;  /* 0x0000000504047224 */ /* 0x000fc800078e02ff */
[----:B------:R-:W-:-:S06]  /*0860*/  IMAD.HI.U32 R4, R9, R4, R8 ;  /* 0x0000000409047227 */ /* 0x000fcc00078e0008 */
[----:B------:R-:W-:-:S04]  /*0870*/  IMAD.HI.U32 R4, R4, R3, RZ ;  /* 0x0000000304047227 */ /* 0x000fc800078e00ff */
[----:B------:R-:W-:-:S05]  /*0880*/  IMAD R2, R4, R2, R3 ;  /* 0x0000000204027224 */ /* 0x000fca00078e0203 */
[----:B------:R-:W-:-:S13]  /*0890*/  ISETP.GT.U32.AND P1, PT, R5, R2, PT ;  /* 0x000000020500720c */ /* 0x000fda0003f24070 */
[----:B------:R-:W-:Y:S01]  /*08a0*/  @!P1 IMAD.IADD R2, R2, 0x1, -R5 ;  /* 0x0000000102029824 */ /* 0x000fe200078e0a05 */
[----:B------:R-:W-:Y:S02]  /*08b0*/  @!P1 IADD3 R4, R4, 0x1, RZ ;  /* 0x0000000104049810 */ /* 0x000fe40007ffe0ff */
[----:B------:R-:W-:Y:S02]  /*08c0*/  ISETP.NE.AND P1, PT, RZ, UR4, PT ;  /* 0x00000004ff007c0c */ /* 0x000fe4000bf25270 */
[----:B------:R-:W-:-:S13]  /*08d0*/  ISETP.GE.U32.AND P2, PT, R2, R5, PT ;  /* 0x000000050200720c */ /* 0x000fda0003f46070 */
[----:B------:R-:W-:-:S05]  /*08e0*/  @P2 IADD3 R4, R4, 0x1, RZ ;  /* 0x0000000104042810 */ /* 0x000fca0007ffe0ff */
[----:B------:R-:W-:Y:S01]  /*08f0*/  @!P0 IMAD.MOV R4, RZ, RZ, -R4 ;  /* 0x000000ffff048224 */ /* 0x000fe200078e0a04 */
[----:B------:R-:W-:-:S05]  /*0900*/  @!P1 LOP3.LUT R4, RZ, UR4, RZ, 0x33, !PT ;  /* 0x00000004ff049c12 */ /* 0x000fca000f8e33ff */
[----:B------:R-:W-:Y:S02]  /*0910*/  IMAD.MOV.U32 R154, RZ, RZ, R4 ;  /* 0x000000ffff9a7224 */ /* 0x000fe400078e0004 */
.L_x_378:
[----:B------:R-:W-:Y:S01]  /*0920*/  ULOP3.LUT UR11, UR11, 0xffff, URZ, 0xc0, !UPT ;  /* 0x0000ffff0b0b7892 */ /* 0x000fe2000f8ec03f */
[----:B------:R-:W-:Y:S01]  /*0930*/  PLOP3.LUT P4, PT, PT, PT, PT, 0x80, 0x0 ;  /* 0x000000000000781c */ /* 0x000fe20003f8f070 */
[----:B------:R-:W-:Y:S01]  /*0940*/  ULDC.64 UR12, c[0x0][0x118] ;  /* 0x00004600000c7ab9 */ /* 0x000fe20000000a00 */
[----:B------:R-:W-:Y:S01]  /*0950*/  IMAD.MOV.U32 R12, RZ, RZ, RZ ;  /* 0x000000ffff0c7224 */ /* 0x000fe200078e00ff */
[----:B------:R-:W-:Y:S01]  /*0960*/  CS2R R10, SRZ ;  /* 0x00000000000a7805 */ /* 0x000fe2000001ff00 */
[----:B------:R-:W-:Y:S01]  /*0970*/  MOV R7, RZ ;  /* 0x000000ff00077202 */ /* 0x000fe20000000f00 */
[----:B------:R-:W-:Y:S01]  /*0980*/  IMAD R219, R154, UR11, R219 ;  /* 0x0000000b9adb7c24 */ /* 0x000fe2000f8e02db */
[----:B------:R-:W-:Y:S01]  /*0990*/  CS2R R94, SRZ ;  /* 0x00000000005e7805 */ /* 0x000fe2000001ff00 */
[----:B------:R-:W-:Y:S01]  /*09a0*/  CS2R R4, SRZ ;  /* 0x0000000000047805 */ /* 0x000fe2000001ff00 */
[----:B------:R-:W-:Y:S01]  /*09b0*/  CS2R R98, SRZ ;  /* 0x0000000000627805 */ /* 0x000fe2000001ff00 */
[----:B------:R-:W-:Y:S01]  /*09c0*/  IMAD.IADD R154, R219, 0x1, R154 ;  /* 0x00000001db9a7824 */ /* 0x000fe200078e029a */
[----:B------:R-:W-:Y:S01]  /*09d0*/  CS2R R96, SRZ ;  /* 0x0000000000607805 */ /* 0x000fe2000001ff00 */
[----:B------:R-:W-:Y:S01]  /*09e0*/  CS2R R90, SRZ ;  /* 0x00000000005a7805 */ /* 0x000fe2000001ff00 */
[----:B------:R-:W-:Y:S01]  /*09f0*/  CS2R R88, SRZ ;  /* 0x0000000000587805 */ /* 0x000fe2000001ff00 */
[----:B------:R-:W-:Y:S01]  /*0a00*/  CS2R R86, SRZ ;  /* 0x0000000000567805 */ /* 0x000fe2000001ff00 */
[----:B------:R-:W-:Y:S01]  /*0a10*/  IMNMX R154, R154, UR6, PT ;  /* 0x000000069a9a7c17 */ /* 0x000fe2000b800200 */
        /* <DEDUP_REMOVED lines=43> */
[----:B------:R-:W-:Y:S02]  /*0cd0*/  ISETP.NE.U32.AND P0, PT, RZ, c[0x0][0x340], PT ;  /* 0x0000d000ff007a0c */ /* 0x000fe40003f05070 */
[----:B------:R-:W-:Y:S01]  /*0ce0*/  SHF.R.S32.HI R14, RZ, 0x1f, R93 ;  /* 0x0000001fff0e7819 */ /* 0x000fe2000001145d */
[----:B------:R-:W-:Y:S01]  /*0cf0*/  USHF.R.S32.HI UR11, URZ, 0x1f, UR10 ;  /* 0x0000001f3f0b7899 */ /* 0x000fe2000801140a */
[----:B------:R-:W-:Y:S01]  /*0d00*/  ISETP.NE.AND.EX P0, PT, RZ, c[0x0][0x344], PT, P0 ;  /* 0x0000d100ff007a0c */ /* 0x000fe20003f05300 */
[----:B------:R-:W-:-:S12]  /*0d10*/  ULDC.64 UR4, c[0x0][0x1b8] ;  /* 0x00006e0000047ab9 */ /* 0x000fd80000000a00 */
[----:B------:R-:W-:-:S04]  /*0d20*/  @P0 IMAD.MOV.U32 R3, RZ, RZ, 0x4 ;  /* 0x00000004ff030424 */ /* 0x000fc800078e00ff */
[----:B------:R-:W-:-:S06]  /*0d30*/  @P0 IMAD.WIDE R18, R0, R3, c[0x0][0x340] ;  /* 0x0000d00000120625 */ /* 0x000fcc00078e0203 */
[----:B------:R-:W2:Y:S01]  /*0d40*/  @P0 LDG.E R18, [R18.64] ;  /* 0x0000000c12120981 */ /* 0x000ea2000c1e1900 */
[-C--:B------:R-:W-:Y:S01]  /*0d50*/  LEA.HI R8, R14, R93.reuse, RZ, 0x2 ;  /* 0x0000005d0e087211 */ /* 0x080fe200078f10ff */
[----:B------:R-:W-:Y:S01]  /*0d60*/  UIMAD.WIDE.U32 UR6, UR10, UR4, URZ ;  /* 0x000000040a0672a5 */ /* 0x000fe2000f8e003f */
[----:B------:R-:W-:Y:S01]  /*0d70*/  PLOP3.LUT P2, PT, PT, PT, UP2, 0x80, 0x0 ;  /* 0x000000000000781c */ /* 0x000fe20003f4f028 */
[----:B------:R-:W-:Y:S01]  /*0d80*/  UIMAD UR4, UR11, UR4, URZ ;  /* 0x000000040b0472a4 */ /* 0x000fe2000f8e023f */
[----:B------:R-:W-:Y:S01]  /*0d90*/  LOP3.LUT R96, R8, 0xfffffffc, RZ, 0xc0, !PT ;  /* 0xfffffffc08607812 */ /* 0x000fe200078ec0ff */
[----:B------:R-:W-:Y:S01]  /*0da0*/  IMAD.U32 R220, RZ, RZ, UR10 ;  /* 0x0000000affdc7e24 */ /* 0x000fe2000f8e00ff */
[----:B------:R-:W-:Y:S01]  /*0db0*/  SHF.R.S32.HI R239, RZ, 0x2, R8 ;  /* 0x00000002ffef7819 */ /* 0x000fe20000011408 */
[----:B------:R-:W-:Y:S01]  /*0dc0*/  UIMAD UR4, UR10, UR5, UR4 ;  /* 0x000000050a0472a4 */ /* 0x000fe2000f8e0204 */
[----:B------:R-:W-:Y:S01]  /*0dd0*/  PLOP3.LUT P1, PT, PT, PT, UP2, 0x80, 0x0 ;  /* 0x000000000000781c */ /* 0x000fe20003f2f028 */
[----:B------:R-:W-:Y:S01]  /*0de0*/  IMAD.IADD R96, R93, 0x1, -R96 ;  /* 0x000000015d607824 */ /* 0x000fe200078e0a60 */
[----:B------:R-:W-:Y:S01]  /*0df0*/  SHF.R.S32.HI R7, RZ, 0x1f, R0 ;  /* 0x0000001fff077819 */ /* 0x000fe20000011400 */
[----:B------:R-:W-:Y:S01]  /*0e00*/  UIADD3 UR4, UR7, UR4, URZ ;  /* 0x0000000407047290 */ /* 0x000fe2000fffe03f */
[-C--:B------:R-:W-:Y:S01]  /*0e10*/  LEA.HI R10, R14, R93.reuse, RZ, 0x3 ;  /* 0x0000005d0e0a7211 */ /* 0x080fe200078f18ff */
[C-C-:B------:R-:W-:Y:S01]  /*0e20*/  IMAD R6, R96.reuse, 0x20, R239.reuse ;  /* 0x0000002060067824 */ /* 0x140fe200078e02ef */
[----:B------:R-:W-:Y:S01]  /*0e30*/  SHF.R.S32.HI R22, RZ, 0x1f, R239 ;  /* 0x0000001fff167819 */ /* 0x000fe200000114ef */
[----:B------:R-:W-:Y:S01]  /*0e40*/  IMAD R3, R7, c[0x0][0x1c0], RZ ;  /* 0x0000700007037a24 */ /* 0x000fe200078e02ff */
[----:B------:R-:W-:Y:S01]  /*0e50*/  SHF.L.U32 R20, R96, 0x3, RZ ;  /* 0x0000000360147819 */ /* 0x000fe200000006ff */
[----:B------:R-:W-:Y:S01]  /*0e60*/  IMAD.U32 R17, RZ, RZ, UR7 ;  /* 0x00000007ff117e24 */ /* 0x000fe2000f8e00ff */
[----:B------:R-:W-:Y:S01]  /*0e70*/  IADD3 R6, R6, UR9, RZ ;  /* 0x0000000906067c10 */ /* 0x000fe2000fffe0ff */
[C---:B------:R-:W-:Y:S01]  /*0e80*/  IMAD R26, R22.reuse, c[0x0][0x1e0], RZ ;  /* 0x00007800161a7a24 */ /* 0x040fe200078e02ff */
[----:B------:R-:W-:Y:S01]  /*0e90*/  SHF.R.S32.HI R4, RZ, 0x3, R10 ;  /* 0x00000003ff047819 */ /* 0x000fe2000001140a */
[----:B------:R-:W-:Y:S01]  /*0ea0*/  IMAD R22, R22, c[0x0][0x208], RZ ;  /* 0x0000820016167a24 */ /* 0x000fe200078e02ff */
[----:B------:R-:W-:Y:S01]  /*0eb0*/  SHF.R.S32.HI R21, RZ, 0x1f, R20 ;  /* 0x0000001fff157819 */ /* 0x000fe20000011414 */
[----:B------:R-:W-:Y:S01]  /*0ec0*/  @P2 IMAD.HI.U32 R2, R6, c[0x0][0x2c8], RZ ;  /* 0x0000b20006022a27 */ /* 0x000fe200078e00ff */
[----:B------:R-:W-:Y:S01]  /*0ed0*/  LEA.HI R95, R14, R93, RZ, 0x5 ;  /* 0x0000005d0e5f7211 */ /* 0x000fe200078f28ff */
[----:B------:R-:W-:Y:S01]  /*0ee0*/  BSSY B0, `(.L_x_380) ;  /* 0x0000070000007945 */ /* 0x000fe20003800000 */
[----:B------:R-:W-:Y:S01]  /*0ef0*/  LEA.HI R8, R8, R239, RZ, 0x1 ;  /* 0x000000ef08087211 */ /* 0x000fe200078f08ff */
[----:B------:R-:W-:Y:S01]  /*0f00*/  IMAD.MOV.U32 R5, RZ, RZ, R6 ;  /* 0x000000ffff057224 */ /* 0x000fe200078e0006 */
[----:B------:R-:W-:Y:S01]  /*0f10*/  @P1 SHF.R.U32.HI R5, RZ, c[0x0][0x2cc], R2 ;  /* 0x0000b300ff051a19 */ /* 0x000fe20000011602 */
[----:B------:R-:W-:Y:S01]  /*0f20*/  IMAD R2, R0, c[0x0][0x1c4], R3 ;  /* 0x0000710000027a24 */ /* 0x000fe200078e0203 */
[----:B------:R-:W-:Y:S01]  /*0f30*/  LOP3.LUT R8, R8, 0x7fffffe, RZ, 0xc0, !PT ;  /* 0x07fffffe08087812 */ /* 0x000fe200078ec0ff */
[----:B------:R-:W-:Y:S01]  /*0f40*/  IMAD.SHL.U32 R3, R4, 0x40, RZ ;  /* 0x0000004004037824 */ /* 0x000fe200078e00ff */
[----:B------:R-:W-:Y:S01]  /*0f50*/  SHF.R.S32.HI R24, RZ, 0x1f, R5 ;  /* 0x0000001fff187819 */ /* 0x000fe20000011405 */
[----:B------:R-:W-:Y:S01]  /*0f60*/  IMAD.U32 R16, RZ, RZ, UR6 ;  /* 0x00000006ff107e24 */ /* 0x000fe2000f8e00ff */
[----:B------:R-:W-:Y:S01]  /*0f70*/  ULDC.64 UR6, c[0x0][0x1e8] ;  /* 0x00007a0000067ab9 */ /* 0x000fe20000000a00 */
[----:B------:R-:W-:Y:S01]  /*0f80*/  IMAD.U32 R17, RZ, RZ, UR4 ;  /* 0x00000004ff117e24 */ /* 0x000fe2000f8e00ff */
[----:B------:R-:W-:Y:S01]  /*0f90*/  LOP3.LUT R3, R3, 0xc0, RZ, 0xc0, !PT ;  /* 0x000000c003037812 */ /* 0x000fe200078ec0ff */
[C---:B------:R-:W-:Y:S01]  /*0fa0*/  IMAD R22, R239.reuse, c[0x0][0x20c], R22 ;  /* 0x00008300ef167a24 */ /* 0x040fe200078e0216 */
[----:B------:R-:W-:Y:S01]  /*0fb0*/  ULDC.64 UR4, c[0x0][0x210] ;  /* 0x0000840000047ab9 */ /* 0x000fe20000000a00 */
[----:B------:R-:W-:Y:S01]  /*0fc0*/  IMAD.WIDE.U32 R12, R239, c[0x0][0x208], R20 ;  /* 0x00008200ef0c7a25 */ /* 0x000fe200078e0014 */
[----:B------:R-:W-:Y:S01]  /*0fd0*/  LOP3.LUT R11, R3, 0x18, R20, 0xf8, !PT ;  /* 0x00000018030b7812 */ /* 0x000fe200078ef814 */
[----:B------:R-:W-:Y:S01]  /*0fe0*/  UIMAD UR4, UR11, UR4, URZ ;  /* 0x000000040b0472a4 */ /* 0x000fe2000f8e023f */
[----:B------:R-:W-:Y:S01]  /*0ff0*/  SHF.R.U32.HI R218, RZ, 0x3, R3 ;  /* 0x00000003ffda7819 */ /* 0x000fe20000011603 */
[----:B------:R-:W-:Y:S01]  /*1000*/  IMAD.WIDE.U32 R16, R0, c[0x0][0x1c0], R16 ;  /* 0x0000700000107a25 */ /* 0x000fe200078e0010 */
[----:B------:R-:W-:Y:S01]  /*1010*/  UIMAD UR6, UR11, UR6, URZ ;  /* 0x000000060b0672a4 */ /* 0x000fe2000f8e023f */
[----:B------:R-:W-:Y:S01]  /*1020*/  IADD3 R15, R20, 0x20, RZ ;  /* 0x00000020140f7810 */ /* 0x000fe20007ffe0ff */
[----:B------:R-:W-:Y:S01]  /*1030*/  UIMAD UR4, UR10, UR5, UR4 ;  /* 0x000000050a0472a4 */ /* 0x000fe2000f8e0204 */
[----:B------:R-:W-:Y:S01]  /*1040*/  IMAD.IADD R23, R13, 0x1, R22 ;  /* 0x000000010d177824 */ /* 0x000fe200078e0216 */
[----:B------:R-:W-:Y:S01]  /*1050*/  MOV R22, R12 ;  /* 0x0000000c00167202 */ /* 0x000fe20000000f00 */
[----:B------:R-:W-:Y:S01]  /*1060*/  IMAD.MOV R9, RZ, RZ, -R5 ;  /* 0x000000ffff097224 */ /* 0x000fe200078e0a05 */
[----:B------:R-:W-:Y:S01]  /*1070*/  LEA.HI R12, R14, R93, RZ, 0x4 ;  /* 0x0000005d0e0c7211 */ /* 0x000fe200078f20ff */
[----:B------:R-:W-:Y:S01]  /*1080*/  IMAD.IADD R3, R17, 0x1, R2 ;  /* 0x0000000111037824 */ /* 0x000fe200078e0202 */
[----:B------:R-:W-:Y:S01]  /*1090*/  LOP3.LUT R218, R11, R218, RZ, 0x3c, !PT ;  /* 0x000000da0bda7212 */ /* 0x000fe200078e3cff */
[----:B------:R-:W-:Y:S01]  /*10a0*/  IMAD.MOV.U32 R2, RZ, RZ, R16 ;  /* 0x000000ffff027224 */ /* 0x000fe200078e0010 */
[----:B------:R-:W-:Y:S01]  /*10b0*/  ULDC UR5, c[0x0][0x2c4] ;  /* 0x0000b10000057ab9 */ /* 0x000fe20000000800 */
[----:B------:R-:W-:Y:S01]  /*10c0*/  IMAD R16, R9, c[0x0][0x2c4], R6 ;  /* 0x0000b10009107a24 */ /* 0x000fe200078e0206 */
[----:B------:R-:W-:Y:S01]  /*10d0*/  LOP3.LUT R6, R12, 0xfffffff0, RZ, 0xc0, !PT ;  /* 0xfffffff00c067812 */ /* 0x000fe200078ec0ff */
[----:B------:R-:W-:Y:S01]  /*10e0*/  IMAD R24, R24, c[0x0][0x1b0], RZ ;  /* 0x00006c0018187a24 */ /* 0x000fe200078e02ff */
[----:B------:R-:W-:Y:S01]  /*10f0*/  IADD3 R14, R239, UR9, RZ ;  /* 0x00000009ef0e7c10 */ /* 0x000fe2000fffe0ff */
[----:B------:R-:W-:Y:S01]  /*1100*/  IMAD.WIDE.U32 R220, R220, c[0x0][0x210], R22 ;  /* 0x00008400dcdc7a25 */ /* 0x000fe200078e0016 */
[----:B------:R-:W-:Y:S01]  /*1110*/  SHF.R.S32.HI R11, RZ, 0x1f, R16 ;  /* 0x0000001fff0b7819 */ /* 0x000fe20000011410 */
[----:B------:R-:W-:Y:S01]  /*1120*/  UIMAD UR6, UR10, UR7, UR6 ;  /* 0x000000070a0672a4 */ /* 0x000fe2000f8e0206 */
[----:B------:R-:W-:Y:S01]  /*1130*/  SHF.R.S32.HI R94, RZ, 0x5, R95 ;  /* 0x00000005ff5e7819 */ /* 0x000fe2000001145f */
[----:B------:R-:W-:Y:S01]  /*1140*/  IMAD.IADD R6, R93, 0x1, -R6 ;  /* 0x000000015d067824 */ /* 0x000fe200078e0a06 */
[----:B------:R-:W-:Y:S01]  /*1150*/  IADD3 R221, R221, UR4, RZ ;  /* 0x00000004dddd7c10 */ /* 0x000fe2000fffe0ff */
[----:B------:R-:W-:Y:S01]  /*1160*/  IMAD.WIDE.U32 R2, R5, c[0x0][0x1b0], R2 ;  /* 0x00006c0005027a25 */ /* 0x000fe200078e0002 */
[----:B------:R-:W-:Y:S01]  /*1170*/  ULDC UR4, c[0x0][0x168] ;  /* 0x00005a0000047ab9 */ /* 0x000fe20000000800 */
[----:B------:R-:W-:Y:S01]  /*1180*/  ISETP.GE.AND P2, PT, R15, c[0x0][0x198], PT ;  /* 0x000066000f007a0c */ /* 0x000fe20003f46270 */
[----:B------:R-:W-:Y:S01]  /*1190*/  UIMAD UR4, UR5, UR4, URZ ;  /* 0x00000004050472a4 */ /* 0x000fe2000f8e023f */
[----:B------:R-:W-:Y:S01]  /*11a0*/  IMAD R24, R5, c[0x0][0x1b4], R24 ;  /* 0x00006d0005187a24 */ /* 0x000fe200078e0218 */
[----:B------:R-:W-:Y:S01]  /*11b0*/  LEA.HI R9, R6, R6, RZ, 0x1 ;  /* 0x0000000606097211 */ /* 0x000fe200078f08ff */
[C---:B------:R-:W-:Y:S01]  /*11c0*/  IMAD R26, R239.reuse, c[0x0][0x1e4], R26 ;  /* 0x00007900ef1a7a24 */ /* 0x040fe200078e021a */
[----:B------:R-:W-:Y:S01]  /*11d0*/  ISETP.GE.AND P6, PT, R20, c[0x0][0x1d4], PT ;  /* 0x0000750014007a0c */ /* 0x000fe20003fc6270 */
[----:B------:R-:W-:Y:S01]  /*11e0*/  IMAD.WIDE.U32 R28, R239, c[0x0][0x1e0], R20 ;  /* 0x00007800ef1c7a25 */ /* 0x000fe200078e0014 */
[----:B------:R-:W-:-:S02]  /*11f0*/  SHF.R.S32.HI R22, RZ, 0x1, R9 ;  /* 0x00000001ff167819 */ /* 0x000fc40000011409 */
[----:B------:R-:W-:Y:S01]  /*1200*/  SHF.R.S32.HI R5, RZ, 0x1f, R9 ;  /* 0x0000001fff057819 */ /* 0x000fe20000011409 */
[----:B------:R-:W-:Y:S01]  /*1210*/  IMAD.IADD R25, R3, 0x1, R24 ;  /* 0x0000000103197824 */ /* 0x000fe200078e0218 */
[----:B------:R-:W-:Y:S01]  /*1220*/  IADD3 R3, R20, 0x40, RZ ;  /* 0x0000004014037810 */ /* 0x000fe20007ffe0ff */
[----:B------:R-:W-:Y:S01]  /*1230*/  IMAD R11, R11, c[0x0][0x1a8], RZ ;  /* 0x00006a000b0b7a24 */ /* 0x000fe200078e02ff */
[----:B------:R-:W-:Y:S01]  /*1240*/  LEA.HI R5, R5, R22, RZ, 0x2 ;  /* 0x0000001605057211 */ /* 0x000fe200078f10ff */
[----:B------:R-:W-:Y:S01]  /*1250*/  IMAD.MOV.U32 R24, RZ, RZ, R2 ;  /* 0x000000ffff187224 */ /* 0x000fe200078e0002 */
[----:B------:R-:W-:Y:S01]  /*1260*/  ISETP.GE.AND P4, PT, R3, c[0x0][0x1d4], PT ;  /* 0x0000750003007a0c */ /* 0x000fe20003f86270 */
[----:B------:R-:W-:Y:S01]  /*1270*/  IMAD.IADD R27, R29, 0x1, R26 ;  /* 0x000000011d1b7824 */ /* 0x000fe200078e021a */
[----:B------:R-:W-:Y:S01]  /*1280*/  LOP3.LUT R5, R5, 0xfffffffc, RZ, 0xc0, !PT ;  /* 0xfffffffc05057812 */ /* 0x000fe200078ec0ff */
[----:B------:R-:W-:Y:S01]  /*1290*/  IMAD.MOV.U32 R26, RZ, RZ, R28 ;  /* 0x000000ffff1a7224 */ /* 0x000fe200078e001c */
[----:B------:R-:W-:Y:S01]  /*12a0*/  ISETP.GE.AND P5, PT, R15, c[0x0][0x1d4], PT ;  /* 0x000075000f007a0c */ /* 0x000fe20003fa6270 */
[----:B------:R-:W-:Y:S01]  /*12b0*/  IMAD.U32 R224, RZ, RZ, UR10 ;  /* 0x0000000affe07e24 */ /* 0x000fe2000f8e00ff */
[----:B------:R-:W-:Y:S01]  /*12c0*/  IADD3 R5, R22, -R5, RZ ;  /* 0x8000000516057210 */ /* 0x000fe20007ffe0ff */
[C---:B------:R-:W-:Y:S01]  /*12d0*/  IMAD R2, R16.reuse, c[0x0][0x1ac], R11 ;  /* 0x00006b0010027a24 */ /* 0x040fe200078e020b */
[----:B------:R-:W-:Y:S01]  /*12e0*/  IADD3 R11, R239, -R8, RZ ;  /* 0x80000008ef0b7210 */ /* 0x000fe20007ffe0ff */
[----:B------:R-:W-:-:S04]  /*12f0*/  IMAD.WIDE.U32 R16, R16, c[0x0][0x1a8], R24 ;  /* 0x00006a0010107a25 */ /* 0x000fc800078e0018 */
[----:B------:R-:W-:Y:S01]  /*1300*/  IMAD.WIDE.U32 R224, R224, c[0x0][0x1e8], R26 ;  /* 0x00007a00e0e07a25 */ /* 0x000fe200078e001a */
[----:B------:R-:W-:-:S03]  /*1310*/  LEA R3, P1, R16, c[0x0][0x160], 0x1 ;  /* 0x0000580010037a11 */ /* 0x000fc600078208ff */
[----:B------:R-:W-:Y:S01]  /*1320*/  IMAD.IADD R2, R17, 0x1, R2 ;  /* 0x0000000111027824 */ /* 0x000fe200078e0202 */
[----:B------:R-:W-:Y:S01]  /*1330*/  IADD3 R225, R225, UR6, RZ ;  /* 0x00000006e1e17c10 */ /* 0x000fe2000fffe0ff */
[----:B------:R-:W-:Y:S01]  /*1340*/  IMAD.SHL.U32 R13, R96, 0x8, RZ ;  /* 0x00000008600d7824 */ /* 0x000fe200078e00ff */
[----:B------:R1:W3:Y:S01]  /*1350*/  SHFL.IDX PT, R22, R3, RZ, 0x1c1f ;  /* 0x001c1fff03167589 */ /* 0x0002e200000e0000 */
[----:B------:R-:W-:Y:S01]  /*1360*/  IMAD R11, R94, 0x8, R11 ;  /* 0x000000085e0b7824 */ /* 0x000fe200078e020b */
[----:B------:R-:W-:Y:S02]  /*1370*/  LEA.HI.X R2, R16, c[0x0][0x164], R2, 0x1, P1 ;  /* 0x0000590010027a11 */ /* 0x000fe400008f0c02 */
[----:B------:R-:W-:Y:S01]  /*1380*/  LOP3.LUT P1, RZ, R5, 0x2, RZ, 0xc0, !PT ;  /* 0x0000000205ff7812 */ /* 0x000fe2000782c0ff */
[----:B------:R-:W-:Y:S01]  /*1390*/  IMAD.U32 R218, R11, 0x20, R218 ;  /* 0x000000200bda7824 */ /* 0x000fe200078e00da */
[----:B------:R-:W-:Y:S01]  /*13a0*/  P2R R16, PR, RZ, 0x4 ;  /* 0x00000004ff107803 */ /* 0x000fe20000000000 */
[----:B------:R1:W4:Y:S01]  /*13b0*/  SHFL.IDX PT, R23, R2, RZ, 0x1c1f ;  /* 0x001c1fff02177589 */ /* 0x00032200000e0000 */
[----:B------:R-:W-:-:S02]  /*13c0*/  ISETP.GE.AND P3, PT, R13, c[0x0][0x198], PT ;  /* 0x000066000d007a0c */ /* 0x000fc40003f66270 */
[----:B--2---:R-:W-:Y:S01]  /*13d0*/  @P0 SHF.R.S32.HI R19, RZ, 0x1f, R18 ;  /* 0x0000001fff130819 */ /* 0x004fe20000011412 */
[----:B------:R-:W-:Y:S02]  /*13e0*/  @!P0 IMAD.MOV.U32 R18, RZ, RZ, R0 ;  /* 0x000000ffff128224 */ /* 0x000fe400078e0000 */
[----:B------:R-:W-:Y:S01]  /*13f0*/  @!P0 IMAD.MOV.U32 R19, RZ, RZ, R7 ;  /* 0x000000ffff138224 */ /* 0x000fe200078e0007 */
[----:B------:R-:W-:Y:S01]  /*1400*/  ISETP.GE.AND P0, PT, R14, UR4, PT ;  /* 0x000000040e007c0c */ /* 0x000fe2000bf06270 */
[----:B------:R-:W-:Y:S01]  /*1410*/  IMAD.MOV.U32 R0, RZ, RZ, 0x10 ;  /* 0x00000010ff007424 */ /* 0x000fe200078e00ff */
[----:B------:R-:W-:Y:S01]  /*1420*/  IADD3 R7, R13, 0x40, RZ ;  /* 0x000000400d077810 */ /* 0x000fe20007ffe0ff */
[C---:B------:R-:W-:Y:S02]  /*1430*/  IMAD R237, R19.reuse, c[0x0][0x1f0], RZ ;  /* 0x00007c0013ed7a24 */ /* 0x040fe400078e02ff */
[----:B------:R-:W-:Y:S01]  /*1440*/  IMAD R231, R19, c[0x0][0x218], RZ ;  /* 0x0000860013e77a24 */ /* 0x000fe200078e02ff */
[----:B------:R-:W-:Y:S01]  /*1450*/  SEL R0, R0, 0xfffffff0, !P1 ;  /* 0xfffffff000007807 */ /* 0x000fe20004800000 */
[----:B------:R-:W-:Y:S01]  /*1460*/  IMAD R237, R18, c[0x0][0x1f4], R237 ;  /* 0x00007d0012ed7a24 */ /* 0x000fe200078e02ed */
[----:B------:R-:W-:Y:S01]  /*1470*/  ISETP.NE.AND P1, PT, R16, RZ, PT ;  /* 0x000000ff1000720c */ /* 0x000fe20003f25270 */
[C---:B------:R-:W-:Y:S01]  /*1480*/  IMAD R231, R18.reuse, c[0x0][0x21c], R231 ;  /* 0x0000870012e77a24 */ /* 0x040fe200078e02e7 */
[----:B------:R-:W-:Y:S01]  /*1490*/  ISETP.GE.AND P2, PT, R7, c[0x0][0x198], PT ;  /* 0x0000660007007a0c */ /* 0x000fe20003f46270 */
[----:B------:R-:W-:-:S04]  /*14a0*/  IMAD.WIDE.U32 R224, R18, c[0x0][0x1f0], R224 ;  /* 0x00007c0012e07a25 */ /* 0x000fc800078e00e0 */
[----:B------:R-:W-:-:S04]  /*14b0*/  IMAD.WIDE.U32 R220, R18, c[0x0][0x218], R220 ;  /* 0x0000860012dc7a25 */ /* 0x000fc800078e00dc */
[----:B------:R-:W-:Y:S02]  /*14c0*/  IMAD.IADD R237, R225, 0x1, R237 ;  /* 0x00000001e1ed7824 */ /* 0x000fe400078e02ed */
[----:B------:R-:W-:Y:S01]  /*14d0*/  IMAD.IADD R231, R221, 0x1, R231 ;  /* 0x00000001dde77824 */ /* 0x000fe200078e02e7 */
[----:B------:R-:W-:Y:S05]  /*14e0*/  @P0 BRA `(.L_x_381) ;  /* 0x000000f000000947 */ /* 0x000fea0003800000 */
[----:B-1-34-:R-:W-:Y:S02]  /*14f0*/  SHF.R.S32.HI R18, RZ, 0x1f, R15 ;  /* 0x0000001fff127819 */ /* 0x01afe4000001140f */
[----:B------:R-:W-:Y:S02]  /*1500*/  SHF.R.S32.HI R8, RZ, 0x1f, R7 ;  /* 0x0000001fff087819 */ /* 0x000fe40000011407 */
[----:B------:R-:W-:Y:S02]  /*1510*/  LEA.HI R11, R18, R15, RZ, 0x3 ;  /* 0x0000000f120b7211 */ /* 0x000fe400078f18ff */
[----:B------:R-:W-:Y:S01]  /*1520*/  LEA.HI R8, R8, R7, RZ, 0x3 ;  /* 0x0000000708087211 */ /* 0x000fe200078f18ff */
[----:B------:R-:W-:Y:S01]  /*1530*/  IMAD.SHL.U32 R7, R218, 0x2, RZ ;  /* 0x00000002da077824 */ /* 0x000fe200078e00ff */
[----:B------:R-:W-:-:S02]  /*1540*/  LEA R18, P0, R13, R22, 0x1 ;  /* 0x000000160d127211 */ /* 0x000fc400078008ff */
[----:B------:R-:W-:Y:S02]  /*1550*/  LOP3.LUT R11, R11, 0xfffffff8, RZ, 0xc0, !PT ;  /* 0xfffffff80b0b7812 */ /* 0x000fe400078ec0ff */
[----:B------:R-:W-:Y:S02]  /*1560*/  LOP3.LUT R8, R8, 0xfffffff8, RZ, 0xc0, !PT ;  /* 0xfffffff808087812 */ /* 0x000fe400078ec0ff */
[----:B------:R-:W-:Y:S01]  /*1570*/  LEA.HI.X R19, R13, R23, R21, 0x1, P0 ;  /* 0x000000170d137211 */ /* 0x000fe200000f0c15 */
[----:B------:R-:W-:-:S04]  /*1580*/  IMAD.WIDE R24, R11, 0x2, R22 ;  /* 0x000000020b187825 */ /* 0x000fc800078e0216 */
[----:B------:R-:W-:Y:S01]  /*1590*/  IMAD.WIDE R22, R8, 0x2, R22 ;  /* 0x0000000208167825 */ /* 0x000fe200078e0216 */
[----:B------:R-:W-:Y:S01]  /*15a0*/  @!PT LDS RZ, [RZ] ;  /* 0x00000000fffff984 */ /* 0x000fe20000000800 */
[----:B------:R1:W-:Y:S04]  /*15b0*/  LDGSTS.E.BYPASS.LTC128B.128 [R7+0x4900], [R18.64], !P3 ;  /* 0x0490000012077fae */ /* 0x0003e8000d901d4c */
[----:B------:R1:W-:Y:S04]  /*15c0*/  LDGSTS.E.BYPASS.LTC128B.128 [R7+0x6900], [R24.64], !P1 ;  /* 0x0690000018077fae */ /* 0x0003e8000c901d4c */
[----:B------:R1:W-:Y:S02]  /*15d0*/  LDGSTS.E.BYPASS.LTC128B.128 [R7+0x8900], [R22.64], !P2 ;  /* 0x0890000016077fae */ /* 0x0003e4000d101d4c */
.L_x_381:
[----:B-1-34-:R-:W-:Y:S05]  /*15e0*/  BSYNC B0 ;  /* 0x0000000000007941 */ /* 0x01afea0003800000 */
.L_x_380:
[----:B------:R-:W-:Y:S01]  /*15f0*/  IADD3 R7, R14, 0x20, RZ ;  /* 0x000000200e077810 */ /* 0x000fe20007ffe0ff */
[----:B------:R1:W2:Y:S01]  /*1600*/  SHFL.IDX PT, R23, R2, 0x1, 0x1c1f ;  /* 0x003c1f0002177f89 */ /* 0x0002a200000e0000 */
[----:B------:R-:W-:Y:S02]  /*1610*/  BSSY B0, `(.L_x_382) ;  /* 0x0000014000007945 */ /* 0x000fe40003800000 */
[----:B------:R-:W-:Y:S01]  /*1620*/  ISETP.GE.AND P0, PT, R7, UR4, PT ;  /* 0x0000000407007c0c */ /* 0x000fe2000bf06270 */
[----:B------:R1:W3:-:S12]  /*1630*/  SHFL.IDX PT, R22, R3, 0x1, 0x1c1f ;  /* 0x003c1f0003167f89 */ /* 0x0002d800000e0000 */
[----:B------:R-:W-:Y:S05]  /*1640*/  @P0 BRA `(.L_x_383) ;  /* 0x0000010000000947 */ /* 0x000fea0003800000 */
[----:B------:R-:W-:Y:S02]  /*1650*/  IADD3 R8, R13, 0x40, RZ ;  /* 0x000000400d087810 */ /* 0x000fe40007ffe0ff */
[----:B------:R-:W-:Y:S02]  /*1660*/  SHF.R.S32.HI R18, RZ, 0x1f, R15 ;  /* 0x0000001fff127819 */ /* 0x000fe4000001140f */
[----:B------:R-:W-:Y:S02]  /*1670*/  SHF.R.S32.HI R7, RZ, 0x1f, R8 ;  /* 0x0000001fff077819 */ /* 0x000fe40000011408 */
[----:B------:R-:W-:Y:S02]  /*1680*/  LEA.HI R11, R18, R15, RZ, 0x3 ;  /* 0x0000000f120b7211 */ /* 0x000fe400078f18ff */
[----:B------:R-:W-:Y:S01]  /*1690*/  LEA.HI R7, R7, R8, RZ, 0x3 ;  /* 0x0000000807077211 */ /* 0x000fe200078f18ff */
[----:B------:R-:W-:Y:S01]  /*16a0*/  IMAD.SHL.U32 R8, R218, 0x2, RZ ;  /* 0x00000002da087824 */ /* 0x000fe200078e00ff */
[----:B---3--:R-:W-:-:S02]  /*16b0*/  LEA R18, P0, R13, R22, 0x1 ;  /* 0x000000160d127211 */ /* 0x008fc400078008ff */
[----:B------:R-:W-:Y:S02]  /*16c0*/  LOP3.LUT R11, R11, 0xfffffff8, RZ, 0xc0, !PT ;  /* 0xfffffff80b0b7812 */ /* 0x000fe400078ec0ff */
[----:B------:R-:W-:Y:S02]  /*16d0*/  LOP3.LUT R7, R7, 0xfffffff8, RZ, 0xc0, !PT ;  /* 0xfffffff807077812 */ /* 0x000fe400078ec0ff */
[----:B--2---:R-:W-:Y:S01]  /*16e0*/  LEA.HI.X R19, R13, R23, R21, 0x1, P0 ;  /* 0x000000170d137211 */ /* 0x004fe200000f0c15 */
[----:B------:R-:W-:-:S04]  /*16f0*/  IMAD.WIDE R24, R11, 0x2, R22 ;  /* 0x000000020b187825 */ /* 0x000fc800078e0216 */
[----:B------:R-:W-:Y:S01]  /*1700*/  IMAD.WIDE R22, R7, 0x2, R22 ;  /* 0x0000000207167825 */ /* 0x000fe200078e0216 */
[----:B------:R-:W-:Y:S01]  /*1710*/  @!PT LDS RZ, [RZ] ;  /* 0x00000000fffff984 */ /* 0x000fe20000000800 */
[----:B------:R2:W-:Y:S04]  /*1720*/  LDGSTS.E.BYPASS.LTC128B.128 [R8+0x5100], [R18.64], !P3 ;  /* 0x0510000012087fae */ /* 0x0005e8000d901d4c */
[----:B------:R2:W-:Y:S04]  /*1730*/  LDGSTS.E.BYPASS.LTC128B.128 [R8+0x7100], [R24.64], !P1 ;  /* 0x0710000018087fae */ /* 0x0005e8000c901d4c */
[----:B------:R2:W-:Y:S02]  /*1740*/  LDGSTS.E.BYPASS.LTC128B.128 [R8+0x9100], [R22.64], !P2 ;  /* 0x0910000016087fae */ /* 0x0005e4000d101d4c */
.L_x_383:
[----:B------:R-:W-:Y:S05]  /*1750*/  BSYNC B0 ;  /* 0x0000000000007941 */ /* 0x000fea0003800000 */
.L_x_382:
[----:B------:R-:W-:Y:S01]  /*1760*/  IADD3 R7, R14, 0x40, RZ ;  /* 0x000000400e077810 */ /* 0x000fe20007ffe0ff */
[----:B--2---:R2:W4:Y:S01]  /*1770*/  SHFL.IDX PT, R23, R2, 0x2, 0x1c1f ;  /* 0x005c1f0002177f89 */ /* 0x00452200000e0000 */
[----:B------:R-:W-:Y:S02]  /*1780*/  BSSY B0, `(.L_x_384) ;  /* 0x0000014000007945 */ /* 0x000fe40003800000 */
[----:B------:R-:W-:Y:S01]  /*1790*/  ISETP.GE.AND P0, PT, R7, UR4, PT ;  /* 0x0000000407007c0c */ /* 0x000fe2000bf06270 */
[----:B---3--:R2:W3:-:S12]  /*17a0*/  SHFL.IDX PT, R22, R3, 0x2, 0x1c1f ;  /* 0x005c1f0003167f89 */ /* 0x0084d800000e0000 */
        /* <DEDUP_REMOVED lines=10> */
[----:B----4-:R-:W-:Y:S01]  /*1850*/  LEA.HI.X R19, R13, R23, R21, 0x1, P0 ;  /* 0x000000170d137211 */ /* 0x010fe200000f0c15 */
[----:B------:R-:W-:-:S04]  /*1860*/  IMAD.WIDE R24, R11, 0x2, R22 ;  /* 0x000000020b187825 */ /* 0x000fc800078e0216 */
[----:B------:R-:W-:Y:S01]  /*1870*/  IMAD.WIDE R22, R7, 0x2, R22 ;  /* 0x0000000207167825 */ /* 0x000fe200078e0216 */
[----:B------:R-:W-:Y:S01]  /*1880*/  @!PT LDS RZ, [RZ] ;  /* 0x00000000fffff984 */ /* 0x000fe20000000800 */
[----:B------:R3:W-:Y:S04]  /*1890*/  LDGSTS.E.BYPASS.LTC128B.128 [R8+0x5900], [R18.64], !P3 ;  /* 0x0590000012087fae */ /* 0x0007e8000d901d4c */
[----:B------:R3:W-:Y:S04]  /*18a0*/  LDGSTS.E.BYPASS.LTC128B.128 [R8+0x7900], [R24.64], !P1 ;  /* 0x0790000018087fae */ /* 0x0007e8000c901d4c */
[----:B------:R3:W-:Y:S02]  /*18b0*/  LDGSTS.E.BYPASS.LTC128B.128 [R8+0x9900], [R22.64], !P2 ;  /* 0x0990000016087fae */ /* 0x0007e4000d101d4c */
.L_x_385:
[----:B------:R-:W-:Y:S05]  /*18c0*/  BSYNC B0 ;  /* 0x0000000000007941 */ /* 0x000fea0003800000 */
.L_x_384:
[----:B---3--:R-:W3:Y:S01]  /*18d0*/  SHFL.IDX PT, R18, R3, 0x3, 0x1c1f ;  /* 0x007c1f0003127f89 */ /* 0x008ee200000e0000 */
[----:B------:R-:W-:Y:S01]  /*18e0*/  IADD3 R14, R14, 0x60, RZ ;  /* 0x000000600e0e7810 */ /* 0x000fe20007ffe0ff */
[----:B------:R-:W-:Y:S01]  /*18f0*/  IMAD.MOV.U32 R99, RZ, RZ, 0x30 ;  /* 0x00000030ff637424 */ /* 0x000fe200078e00ff */
[----:B------:R-:W-:Y:S01]  /*1900*/  IADD3 R97, R154, -0x1, RZ ;  /* 0xffffffff9a617810 */ /* 0x000fe20007ffe0ff */
[----:B------:R-:W5:Y:S01]  /*1910*/  SHFL.IDX PT, R19, R2, 0x3, 0x1c1f ;  /* 0x007c1f0002137f89 */ /* 0x000f6200000e0000 */
[----:B------:R-:W-:Y:S01]  /*1920*/  ISETP.GE.AND P1, PT, R14, UR4, PT ;  /* 0x000000040e007c0c */ /* 0x000fe2000bf26270 */
[----:B------:R-:W-:Y:S01]  /*1930*/  IMAD R92, R154, -0x30, R99 ;  /* 0xffffffd09a5c7824 */ /* 0x000fe200078e0263 */
[----:B------:R-:W-:Y:S01]  /*1940*/  SHF.R.S32.HI R29, RZ, 0x1f, R97 ;  /* 0x0000001fff1d7819 */ /* 0x000fe20000011461 */
[----:B------:R-:W-:Y:S01]  /*1950*/  IMAD.SHL.U32 R218, R218, 0x2, RZ ;  /* 0x00000002dada7824 */ /* 0x000fe200078e00ff */
[----:B------:R-:W-:Y:S01]  /*1960*/  LOP3.LUT R10, R10, 0xfffffff8, RZ, 0xc0, !PT ;  /* 0xfffffff80a0a7812 */ /* 0x000fe200078ec0ff */
[----:B------:R-:W-:Y:S01]  /*1970*/  IMAD.MOV.U32 R236, RZ, RZ, R224 ;  /* 0x000000ffffec7224 */ /* 0x000fe200078e00e0 */
[----:B------:R-:W-:Y:S01]  /*1980*/  LOP3.LUT R9, R9, 0x7fffffe, RZ, 0xc0, !PT ;  /* 0x07fffffe09097812 */ /* 0x000fe200078ec0ff */
[----:B------:R-:W-:Y:S01]  /*1990*/  IMAD.MOV.U32 R223, RZ, RZ, 0x5 ;  /* 0x00000005ffdf7424 */ /* 0x000fe200078e00ff */
[----:B------:R-:W-:Y:S01]  /*19a0*/  SHF.R.S32.HI R11, RZ, 0x1f, R6 ;  /* 0x0000001fff0b7819 */ /* 0x000fe20000011406 */
[----:B------:R-:W-:Y:S01]  /*19b0*/  IMAD.IADD R10, R93, 0x1, -R10 ;  /* 0x000000015d0a7824 */ /* 0x000fe200078e0a0a */
[----:B------:R-:W-:Y:S01]  /*19c0*/  SEL R73, RZ, 0x1, P6 ;  /* 0x00000001ff497807 */ /* 0x000fe20003000000 */
[----:B------:R-:W-:Y:S01]  /*19d0*/  IMAD.IADD R102, R6, 0x1, -R9 ;  /* 0x0000000106667824 */ /* 0x000fe200078e0a09 */
[----:B------:R-:W-:Y:S01]  /*19e0*/  LEA.HI R11, R11, R6, RZ, 0x3 ;  /* 0x000000060b0b7211 */ /* 0x000fe200078f18ff */
[----:B------:R-:W-:Y:S01]  /*19f0*/  IMAD.SHL.U32 R6, R5, 0x40, RZ ;  /* 0x0000004005067824 */ /* 0x000fe200078e00ff */
[----:B------:R-:W-:Y:S01]  /*1a00*/  @!P1 IADD3 R8, R13, 0x40, RZ ;  /* 0x000000400d089810 */ /* 0x000fe20007ffe0ff */
[----:B------:R-:W-:Y:S01]  /*1a10*/  IMAD.SHL.U32 R4, R4, 0x8, RZ ;  /* 0x0000000804047824 */ /* 0x000fe200078e00ff */
[----:B------:R-:W-:Y:S01]  /*1a20*/  @!P1 SHF.R.S32.HI R14, RZ, 0x1f, R15 ;  /* 0x0000001fff0e9819 */ /* 0x000fe2000001140f */
[----:B------:R-:W-:Y:S01]  /*1a30*/  IMAD.SHL.U32 R11, R11, 0x20, RZ ;  /* 0x000000200b0b7824 */ /* 0x000fe200078e00ff */
[----:B------:R-:W-:Y:S01]  /*1a40*/  @!P1 SHF.R.S32.HI R7, RZ, 0x1f, R8 ;  /* 0x0000001fff079819 */ /* 0x000fe20000011408 */
[----:B------:R-:W-:Y:S01]  /*1a50*/  IMAD R52, R29, c[0x0][0x208], RZ ;  /* 0x000082001d347a24 */ /* 0x000fe200078e02ff */
[C---:B---3--:R-:W-:Y:S01]  /*1a60*/  @!P1 LEA R20, P0, R13.reuse, R18, 0x1 ;  /* 0x000000120d149211 */ /* 0x048fe200078008ff */
[----:B------:R-:W-:Y:S01]  /*1a70*/  IMAD.MOV.U32 R230, RZ, RZ, R220 ;  /* 0x000000ffffe67224 */ /* 0x000fe200078e00dc */
[----:B------:R-:W-:Y:S01]  /*1a80*/  @!P1 LEA.HI R15, R14, R15, RZ, 0x3 ;  /* 0x0000000f0e0f9211 */ /* 0x000fe200078f18ff */
[----:B------:R-:W-:Y:S01]  /*1a90*/  IMAD.MOV.U32 R14, RZ, RZ, c[0x0][0x1e0] ;  /* 0x00007800ff0e7624 */ /* 0x000fe200078e00ff */
[----:B-----5:R-:W-:Y:S01]  /*1aa0*/  @!P1 LEA.HI.X R21, R13, R19, R21, 0x1, P0 ;  /* 0x000000130d159211 */ /* 0x020fe200000f0c15 */
[----:B------:R-:W-:Y:S01]  /*1ab0*/  IMAD R52, R97, c[0x0][0x20c], R52 ;  /* 0x0000830061347a24 */ /* 0x000fe200078e0234 */
[----:B------:R-:W-:Y:S01]  /*1ac0*/  ISETP.NE.AND P0, PT, R16, RZ, PT ;  /* 0x000000ff1000720c */ /* 0x000fe20003f05270 */
[----:B------:R-:W-:Y:S01]  /*1ad0*/  IMAD.SHL.U32 R228, R14, 0x20, RZ ;  /* 0x000000200ee47824 */ /* 0x000fe200078e00ff */
[----:B------:R-:W-:Y:S01]  /*1ae0*/  @!P1 LEA.HI R7, R7, R8, RZ, 0x3 ;  /* 0x0000000807079211 */ /* 0x000fe200078f18ff */
[----:B------:R-:W-:Y:S01]  /*1af0*/  @!PT LDS RZ, [RZ] ;  /* 0x00000000fffff984 */ /* 0x000fe20000000800 */
[----:B------:R3:W-:Y:S01]  /*1b00*/  @!P1 LDGSTS.E.BYPASS.LTC128B.128 [R218+0x6100], [R20.64], !P3 ;  /* 0x0610000014da9fae */ /* 0x0007e2000d901d4c */
[----:B-12---:R-:W-:Y:S01]  /*1b10*/  IADD3 R2, R92, c[0x0][0x1d0], RZ ;  /* 0x000074005c027a10 */ /* 0x006fe20007ffe0ff */
[----:B------:R-:W-:Y:S01]  /*1b20*/  IMAD.MOV.U32 R226, RZ, RZ, c[0x0][0x208] ;  /* 0x00008200ffe27624 */ /* 0x000fe200078e00ff */
[----:B------:R-:W-:-:S02]  /*1b30*/  @!P1 LOP3.LUT R3, R15, 0xfffffff8, RZ, 0xc0, !PT ;  /* 0xfffffff80f039812 */ /* 0x000fc400078ec0ff */
[----:B------:R-:W-:Y:S02]  /*1b40*/  @!P1 LOP3.LUT R7, R7, 0xfffffff8, RZ, 0xc0, !PT ;  /* 0xfffffff807079812 */ /* 0x000fe400078ec0ff */
[----:B------:R-:W-:Y:S01]  /*1b50*/  IMNMX R8, R2, 0x30, PT ;  /* 0x0000003002087817 */ /* 0x000fe20003800200 */
[----:B------:R-:W-:Y:S01]  /*1b60*/  @!P1 IMAD.WIDE R16, R3, 0x2, R18 ;  /* 0x0000000203109825 */ /* 0x000fe200078e0212 */
[----:B------:R-:W-:Y:S02]  /*1b70*/  SHF.L.U64.HI R229, R14, R223, c[0x0][0x1e4] ;  /* 0x000079000ee57619 */ /* 0x000fe400000102df */
[----:B------:R-:W-:Y:S01]  /*1b80*/  SHF.R.S32.HI R13, RZ, 0x4, R12 ;  /* 0x00000004ff0d7819 */ /* 0x000fe2000001140c */
[C---:B------:R-:W-:Y:S01]  /*1b90*/  IMAD R3, R99.reuse, c[0x0][0x1e4], RZ ;  /* 0x0000790063037a24 */ /* 0x040fe200078e02ff */
[----:B------:R1:W-:Y:S01]  /*1ba0*/  @!P1 LDGSTS.E.BYPASS.LTC128B.128 [R218+0x8100], [R16.64], !P0 ;  /* 0x0810000010da9fae */ /* 0x0003e2000c101d4c */
[----:B------:R-:W-:Y:S01]  /*1bb0*/  IMAD.IADD R8, R8, 0x1, -R239 ;  /* 0x0000000108087824 */ /* 0x000fe200078e0aef */
[----:B------:R-:W-:Y:S01]  /*1bc0*/  LEA.HI R28, R10, R10, RZ, 0x1 ;  /* 0x0000000a0a1c7211 */ /* 0x000fe200078f08ff */
[----:B------:R-:W-:Y:S01]  /*1bd0*/  IMAD.WIDE.U32 R98, R99, c[0x0][0x1e0], RZ ;  /* 0x0000780063627a25 */ /* 0x000fe200078e00ff */
[----:B------:R-:W-:-:S02]  /*1be0*/  LEA.HI R12, R12, R13, RZ, 0x1 ;  /* 0x0000000d0c0c7211 */ /* 0x000fc400078f08ff */
[C---:B------:R-:W-:Y:S01]  /*1bf0*/  ISETP.GE.AND P3, PT, R8.reuse, 0x1, PT ;  /* 0x000000010800780c */ /* 0x040fe20003f66270 */
[----:B------:R-:W-:Y:S01]  /*1c00*/  IMAD.IADD R3, R99, 0x1, R3 ;  /* 0x0000000163037824 */ /* 0x000fe200078e0203 */
[----:B------:R-:W-:Y:S02]  /*1c10*/  ISETP.GE.AND P0, PT, R8, 0x21, PT ;  /* 0x000000210800780c */ /* 0x000fe40003f06270 */
[----:B------:R-:W-:Y:S02]  /*1c20*/  LOP3.LUT R9, R28, 0x3fffffe, RZ, 0xc0, !PT ;  /* 0x03fffffe1c097812 */ /* 0x000fe400078ec0ff */
[----:B------:R-:W-:Y:S01]  /*1c30*/  SHF.R.S32.HI R28, RZ, 0x1, R28 ;  /* 0x00000001ff1c7819 */ /* 0x000fe2000001141c */
[----:B---3--:R-:W-:Y:S01]  /*1c40*/  @!P1 IMAD.WIDE R20, R7, 0x2, R18 ;  /* 0x0000000207149825 */ /* 0x008fe200078e0212 */
[----:B------:R-:W-:Y:S02]  /*1c50*/  LOP3.LUT R12, R12, 0xfffffffe, RZ, 0xc0, !PT ;  /* 0xfffffffe0c0c7812 */ /* 0x000fe400078ec0ff */
[----:B------:R-:W-:Y:S01]  /*1c60*/  LOP3.LUT R6, R6, 0xc0, RZ, 0xc0, !PT ;  /* 0x000000c006067812 */ /* 0x000fe200078ec0ff */
[----:B------:R-:W-:Y:S01]  /*1c70*/  IMAD R7, R3, R97, RZ ;  /* 0x0000006103077224 */ /* 0x000fe200078e02ff */
[----:B------:R2:W-:Y:S01]  /*1c80*/  @!P1 LDGSTS.E.BYPASS.LTC128B.128 [R218+0xa100], [R20.64], !P2 ;  /* 0x0a10000014da9fae */ /* 0x0005e2000d101d4c */
[----:B------:R-:W-:Y:S01]  /*1c90*/  IMAD.WIDE.U32 R18, R97, R98, R236 ;  /* 0x0000006261127225 */ /* 0x000fe200078e00ec */
[----:B------:R-:W-:-:S02]  /*1ca0*/  LOP3.LUT R101, R11, 0xffffff00, RZ, 0xc0, !PT ;  /* 0xffffff000b657812 */ /* 0x000fc400078ec0ff */
[----:B------:R-:W0:Y:S01]  /*1cb0*/  LDGDEPBAR ;  /* 0x00000000000079af */ /* 0x000e220000000000 */
[----:B------:R-:W-:Y:S01]  /*1cc0*/  IMAD R7, R29, R98, R7 ;  /* 0x000000621d077224 */ /* 0x000fe200078e0207 */
[----:B------:R-:W-:Y:S01]  /*1cd0*/  @P0 IADD3 R8, P1, R228, R18, RZ ;  /* 0x00000012e4080210 */ /* 0x000fe20007f3e0ff */
[----:B------:R-:W-:Y:S01]  /*1ce0*/  IMAD.SHL.U32 R5, R28, 0x40, RZ ;  /* 0x000000401c057824 */ /* 0x000fe200078e00ff */
[----:B-1----:R-:W-:Y:S01]  /*1cf0*/  @P3 LEA R16, P2, R18, c[0x0][0x1c8], 0x1 ;  /* 0x0000720012103a11 */ /* 0x002fe200078408ff */
[----:B------:R-:W-:Y:S01]  /*1d00*/  IMAD.IADD R7, R19, 0x1, R7 ;  /* 0x0000000113077824 */ /* 0x000fe200078e0207 */
[----:B------:R-:W-:Y:S01]  /*1d10*/  SHF.R.U32.HI R11, RZ, 0x3, R6 ;  /* 0x00000003ff0b7819 */ /* 0x000fe20000011606 */
[----:B------:R-:W-:Y:S01]  /*1d20*/  IMAD.IADD R12, R13, 0x1, -R12 ;  /* 0x000000010d0c7824 */ /* 0x000fe200078e0a0c */
[----:B------:R-:W-:Y:S01]  /*1d30*/  LOP3.LUT R5, R5, 0xc0, RZ, 0xc0, !PT ;  /* 0x000000c005057812 */ /* 0x000fe200078ec0ff */
[----:B------:R-:W-:Y:S01]  /*1d40*/  IMAD.IADD R9, R10, 0x1, -R9 ;  /* 0x000000010a097824 */ /* 0x000fe200078e0a09 */
[--C-:B------:R-:W-:Y:S01]  /*1d50*/  @P3 LEA.HI.X R17, R18, c[0x0][0x1cc], R7.reuse, 0x1, P2 ;  /* 0x0000730012113a11 */ /* 0x100fe200010f0c07 */
[----:B------:R-:W-:Y:S01]  /*1d60*/  BAR.SYNC.DEFER_BLOCKING 0x0 ;  /* 0x0000000000007b1d */ /* 0x000fe20000010000 */
[----:B------:R-:W-:Y:S01]  /*1d70*/  @P0 IMAD.X R7, R229, 0x1, R7, P1 ;  /* 0x00000001e5070824 */ /* 0x000fe200008e0607 */
[----:B------:R-:W-:Y:S01]  /*1d80*/  @P0 LEA R14, P1, R8, c[0x0][0x1c8], 0x1 ;  /* 0x00007200080e0a11 */ /* 0x000fe200078208ff */
[----:B------:R-:W-:Y:S01]  /*1d90*/  IMAD R9, R12, 0x8, R9 ;  /* 0x000000080c097824 */ /* 0x000fe200078e0209 */
[----:B------:R-:W-:-:S02]  /*1da0*/  LOP3.LUT R4, R5, 0x8, R4, 0xf8, !PT ;  /* 0x0000000805047812 */ /* 0x000fc400078ef804 */
[----:B------:R-:W-:Y:S01]  /*1db0*/  @P0 LEA.HI.X R15, R8, c[0x0][0x1cc], R7, 0x1, P1 ;  /* 0x00007300080f0a11 */ /* 0x000fe200008f0c07 */
[----:B------:R-:W-:Y:S01]  /*1dc0*/  IMAD.SHL.U32 R7, R12, 0x8, RZ ;  /* 0x000000080c077824 */ /* 0x000fe200078e00ff */
[----:B------:R-:W-:Y:S02]  /*1dd0*/  SHF.R.U32.HI R5, RZ, 0x3, R5 ;  /* 0x00000003ff057819 */ /* 0x000fe40000011605 */
[----:B------:R-:W-:Y:S02]  /*1de0*/  SEL R76, RZ, 0x4, P4 ;  /* 0x00000004ff4c7807 */ /* 0x000fe40002000000 */
[----:B------:R-:W-:Y:S01]  /*1df0*/  LOP3.LUT R100, R6, 0x8, R7, 0xf8, !PT ;  /* 0x0000000806647812 */ /* 0x000fe200078ef807 */
[--C-:B------:R-:W-:Y:S01]  /*1e00*/  IMAD R7, R94, 0x200, R101.reuse ;  /* 0x000002005e077824 */ /* 0x100fe200078e0265 */
[----:B------:R-:W-:Y:S01]  /*1e10*/  LOP3.LUT R4, R4, R5, RZ, 0x3c, !PT ;  /* 0x0000000504047212 */ /* 0x000fe200078e3cff */
[----:B------:R-:W-:Y:S01]  /*1e20*/  IMAD R101, R102, 0x20, R101 ;  /* 0x0000002066657824 */ /* 0x000fe200078e0265 */
[----:B------:R-:W-:Y:S01]  /*1e30*/  LOP3.LUT R100, R100, R11, RZ, 0x3c, !PT ;  /* 0x0000000b64647212 */ /* 0x000fe200078e3cff */
[----:B------:R-:W-:Y:S01]  /*1e40*/  IMAD R7, R102, 0x20, R7 ;  /* 0x0000002066077824 */ /* 0x000fe200078e0207 */
[----:B------:R-:W-:Y:S01]  /*1e50*/  SHF.L.U64.HI R223, R226, R223, c[0x0][0x20c] ;  /* 0x00008300e2df7619 */ /* 0x000fe200000102df */
[----:B------:R-:W-:Y:S01]  /*1e60*/  IMAD.U32 R216, R9, 0x20, R4 ;  /* 0x0000002009d87824 */ /* 0x000fe200078e0004 */
[----:B------:R-:W-:Y:S01]  /*1e70*/  IADD3 R72, R92, c[0x0][0x1d0], -R239 ;  /* 0x000074005c487a10 */ /* 0x000fe20007ffe8ef */
[----:B------:R-:W-:-:S02]  /*1e80*/  IMAD.IADD R217, R100, 0x1, R7 ;  /* 0x0000000164d97824 */ /* 0x000fc400078e0207 */
[----:B------:R-:W-:Y:S01]  /*1e90*/  IMAD.SHL.U32 R216, R216, 0x2, RZ ;  /* 0x00000002d8d87824 */ /* 0x000fe200078e00ff */
[----:B------:R-:W-:Y:S01]  /*1ea0*/  @!PT LDS RZ, [RZ] ;  /* 0x00000000fffff984 */ /* 0x000fe20000000800 */
[----:B------:R-:W-:Y:S01]  /*1eb0*/  @!PT LDS RZ, [RZ] ;  /* 0x00000000fffff984 */ /* 0x000fe20000000800 */
[----:B------:R-:W-:Y:S01]  /*1ec0*/  @!PT LDS RZ, [RZ] ;  /* 0x00000000fffff984 */ /* 0x000fe20000000800 */
[----:B------:R1:W-:Y:S01]  /*1ed0*/  @P3 LDGSTS.E.BYPASS.LTC128B.128 [R218+0x2500], [R16.64], !P6 ;  /* 0x0250000010da3fae */ /* 0x0003e2000f101d4c */
[----:B------:R-:W-:Y:S02]  /*1ee0*/  IMAD.SHL.U32 R217, R217, 0x2, RZ ;  /* 0x00000002d9d97824 */ /* 0x000fe400078e00ff */
[----:B------:R-:W-:Y:S01]  /*1ef0*/  IMAD.SHL.U32 R226, R226, 0x20, RZ ;  /* 0x00000020e2e27824 */ /* 0x000fe200078e00ff */
[----:B------:R1:W-:Y:S01]  /*1f00*/  @P3 LDGSTS.E.BYPASS.LTC128B.128 [R218+0x3100], [R16.64+0x40], !P5 ;  /* 0x0310004010da3fae */ /* 0x0003e2000e901d4c */
[----:B------:R-:W-:Y:S01]  /*1f10*/  IADD3 R215, R216, 0x2520, RZ ;  /* 0x00002520d8d77810 */ /* 0x000fe20007ffe0ff */
[----:B------:R-:W-:Y:S02]  /*1f20*/  IMAD R213, R0, 0x2, R217 ;  /* 0x0000000200d57824 */ /* 0x000fe400078e02d9 */
[----:B------:R1:W-:Y:S01]  /*1f30*/  @P3 LDGSTS.E.BYPASS.LTC128B.128 [R218+0x3d00], [R16.64+0x80], !P4 ;  /* 0x03d0008010da3fae */ /* 0x0003e2000e101d4c */
[----:B------:R-:W-:-:S03]  /*1f40*/  ISETP.GT.AND P3, PT, R93, 0x3f, PT ;  /* 0x0000003f5d00780c */ /* 0x000fc60003f64270 */
[----:B------:R3:W-:Y:S04]  /*1f50*/  @P0 LDGSTS.E.BYPASS.LTC128B.128 [R218+0x2d00], [R14.64], !P6 ;  /* 0x02d000000eda0fae */ /* 0x0007e8000f101d4c */
[----:B------:R3:W-:Y:S04]  /*1f60*/  @P0 LDGSTS.E.BYPASS.LTC128B.128 [R218+0x3900], [R14.64+0x40], !P5 ;  /* 0x039000400eda0fae */ /* 0x0007e8000e901d4c */
[----:B------:R3:W-:Y:S01]  /*1f70*/  @P0 LDGSTS.E.BYPASS.LTC128B.128 [R218+0x4500], [R14.64+0x80], !P4 ;  /* 0x045000800eda0fae */ /* 0x0007e2000e101d4c */
[----:B------:R-:W-:Y:S02]  /*1f80*/  LOP3.LUT P0, RZ, R28, 0x2, RZ, 0xc0, !PT ;  /* 0x000000021cff7812 */ /* 0x000fe4000780c0ff */
[----:B------:R-:W-:Y:S01]  /*1f90*/  IADD3 R28, R216, 0x2500, RZ ;  /* 0x00002500d81c7810 */ /* 0x000fe20007ffe0ff */
[----:B------:R-:W0:Y:S10]  /*1fa0*/  LDGDEPBAR ;  /* 0x00000000000079af */ /* 0x000e340000000000 */
[----:B------:R-:W-:Y:S01]  /*1fb0*/  @P0 IADD3 R215, R28, -0x20, RZ ;  /* 0xffffffe01cd70810 */ /* 0x000fe20007ffe0ff */
[----:B------:R-:W-:-:S03]  /*1fc0*/  IMAD.WIDE.U32 R28, R97, c[0x0][0x208], RZ ;  /* 0x00008200611c7a25 */ /* 0x000fc600078e00ff */
[----:B------:R-:W-:Y:S01]  /*1fd0*/  IADD3 R211, R215, 0x400, RZ ;  /* 0x00000400d7d37810 */ /* 0x000fe20007ffe0ff */
[----:B------:R-:W-:Y:S01]  /*1fe0*/  IMAD.IADD R52, R29, 0x1, R52 ;  /* 0x000000011d347824 */ /* 0x000fe200078e0234 */
[C---:B------:R-:W-:Y:S01]  /*1ff0*/  IADD3 R210, R215.reuse, 0x800, RZ ;  /* 0x00000800d7d27810 */ /* 0x040fe20007ffe0ff */
[----:B------:R-:W-:Y:S01]  /*2000*/  IMAD.WIDE.U32 R54, R28, 0x30, R230 ;  /* 0x000000301c367825 */ /* 0x000fe200078e00e6 */
[C---:B------:R-:W-:Y:S02]  /*2010*/  IADD3 R209, R215.reuse, 0xc00, RZ ;  /* 0x00000c00d7d17810 */ /* 0x040fe40007ffe0ff */
[----:B------:R-:W-:Y:S01]  /*2020*/  IADD3 R208, R215, 0x1000, RZ ;  /* 0x00001000d7d07810 */ /* 0x000fe20007ffe0ff */
[----:B------:R-:W-:Y:S01]  /*2030*/  IMAD R52, R52, 0x30, RZ ;  /* 0x0000003034347824 */ /* 0x000fe200078e02ff */
[----:B------:R-:W-:Y:S01]  /*2040*/  LEA R74, P0, R54, c[0x0][0x1f8], 0x1 ;  /* 0x00007e00364a7a11 */ /* 0x000fe200078008ff */
[----:B------:R-:W-:-:S04]  /*2050*/  DEPBAR.LE SB0, 0x1 ;  /* 0x000080400000791a */ /* 0x000fc80000000000 */
[----:B------:R-:W-:-:S04]  /*2060*/  DEPBAR.LE SB0, 0x0 ;  /* 0x000080000000791a */ /* 0x000fc80000000000 */
[----:B------:R-:W-:Y:S01]  /*2070*/  BAR.SYNC.DEFER_BLOCKING 0x0 ;  /* 0x0000000000007b1d */ /* 0x000fe20000010000 */
[----:B------:R-:W-:Y:S01]  /*2080*/  IMAD.IADD R52, R55, 0x1, R52 ;  /* 0x0000000137347824 */ /* 0x000fe200078e0234 */
[C---:B------:R-:W-:Y:S02]  /*2090*/  IADD3 R207, R215.reuse, 0x1400, RZ ;  /* 0x00001400d7cf7810 */ /* 0x040fe40007ffe0ff */
[C---:B------:R-:W-:Y:S02]  /*20a0*/  IADD3 R206, R215.reuse, 0x1800, RZ ;  /* 0x00001800d7ce7810 */ /* 0x040fe40007ffe0ff */
[----:B------:R-:W-:Y:S02]  /*20b0*/  LEA.HI.X R75, R54, c[0x0][0x1fc], R52, 0x1, P0 ;  /* 0x00007f00364b7a11 */ /* 0x000fe400000f0c34 */
[----:B------:R-:W-:Y:S02]  /*20c0*/  @!P3 LEA R104, P0, R226, R74, 0x1 ;  /* 0x0000004ae268b211 */ /* 0x000fe400078008ff */
[----:B------:R-:W-:-:S02]  /*20d0*/  IADD3 R205, R215, 0x1c00, RZ ;  /* 0x00001c00d7cd7810 */ /* 0x000fc40007ffe0ff */
[----:B------:R-:W-:Y:S02]  /*20e0*/  @!P3 LEA.HI.X R105, R226, R75, R223, 0x1, P0 ;  /* 0x0000004be269b211 */ /* 0x000fe400000f0cdf */
[----:B------:R-:W-:Y:S01]  /*20f0*/  IADD3 R204, R215, 0x2000, RZ ;  /* 0x00002000d7cc7810 */ /* 0x000fe20007ffe0ff */
[----:B------:R-:W-:Y:S04]  /*2100*/  LDSM.16.M88.4 R48, [R217+0x5900] ;  /* 0x00590000d930783b */ /* 0x000fe80000000200 */
[----:B------:R-:W3:Y:S04]  /*2110*/  LDSM.16.M88.4 R56, [R216+0x2900] ;  /* 0x00290000d838783b */ /* 0x000ee80000000200 */
[----:B------:R-:W5:Y:S04]  /*2120*/  LDSM.16.M88.4 R44, [R217+0x4900] ;  /* 0x00490000d92c783b */ /* 0x000f680000000200 */
[----:B------:R-:W2:Y:S04]  /*2130*/  LDSM.16.M88.4 R64, [R216+0x2500] ;  /* 0x00250000d840783b */ /* 0x000ea80000000200 */
[----:B------:R-:W4:Y:S04]  /*2140*/  LDSM.16.M88.4 R24, [R216+0x2d00] ;  /* 0x002d0000d818783b */ /* 0x000f280000000200 */
[----:B------:R-:W-:Y:S04]  /*2150*/  LDSM.16.M88.4 R40, [R213+0x5900] ;  /* 0x00590000d528783b */ /* 0x000fe80000000200 */
[----:B------:R-:W1:Y:S04]  /*2160*/  LDSM.16.M88.4 R36, [R215] ;  /* 0x00000000d724783b */ /* 0x000e680000000200 */
[----:B------:R-:W1:Y:S04]  /*2170*/  LDSM.16.M88.4 R32, [R215+0x400] ;  /* 0x00040000d720783b */ /* 0x000e680000000200 */
[----:B------:R-:W4:Y:S01]  /*2180*/  LDSM.16.M88.4 R28, [R215+0x800] ;  /* 0x00080000d71c783b */ /* 0x000f220000000200 */
[-C--:B---3--:R-:W-:Y:S08]  /*2190*/  HMMA.16816.F32 R12, R48, R56.reuse, RZ ;  /* 0x00000038300c723c */ /* 0x088ff000000018ff */
[----:B-----5:R-:W-:Y:S07]  /*21a0*/  HMMA.16816.F32 R60, R44, R56, RZ ;  /* 0x000000382c3c723c */ /* 0x020fee00000018ff */
[----:B------:R-:W-:Y:S01]  /*21b0*/  SEL R56, RZ, 0x2, P5 ;  /* 0x00000002ff387807 */ /* 0x000fe20002800000 */
[----:B--2-4-:R-:W-:Y:S04]  /*21c0*/  HMMA.16816.F32 R20, R48, R64, RZ ;  /* 0x000000403014723c */ /* 0x014fe800000018ff */
[----:B------:R-:W-:-:S04]  /*21d0*/  IMAD.IADD R73, R56, 0x1, R73 ;  /* 0x0000000138497824 */ /* 0x000fc800078e0249 */
[----:B------:R-:W-:Y:S01]  /*21e0*/  IMAD.IADD R76, R76, 0x1, R73 ;  /* 0x000000014c4c7824 */ /* 0x000fe200078e0249 */
[C---:B-1----:R-:W-:Y:S04]  /*21f0*/  HMMA.16816.F32 R16, R48.reuse, R66, RZ ;  /* 0x000000423010723c */ /* 0x042fe800000018ff */
[C---:B------:R-:W-:Y:S02]  /*2200*/  LOP3.LUT P2, RZ, R76.reuse, 0x1, RZ, 0xc0, !PT ;  /* 0x000000014cff7812 */ /* 0x040fe4000784c0ff */
[----:B------:R-:W-:Y:S02]  /*2210*/  LOP3.LUT P1, RZ, R76, 0x2, RZ, 0xc0, !PT ;  /* 0x000000024cff7812 */ /* 0x000fe4000782c0ff */
[C---:B------:R-:W-:Y:S01]  /*2220*/  ISETP.LT.OR P2, PT, R72.reuse, 0x1, !P2 ;  /* 0x000000014800780c */ /* 0x040fe20005741670 */
[----:B------:R-:W-:Y:S01]  /*2230*/  HMMA.16816.F32 R8, R48, R58, RZ ;  /* 0x0000003a3008723c */ /* 0x000fe200000018ff */
[----:B------:R-:W-:-:S02]  /*2240*/  ISETP.LT.OR P1, PT, R72, 0x1, !P1 ;  /* 0x000000014800780c */ /* 0x000fc40004f21670 */
[----:B------:R-:W-:-:S04]  /*2250*/  LOP3.LUT P0, RZ, R76, 0x4, RZ, 0xc0, !PT ;  /* 0x000000044cff7812 */ /* 0x000fc8000780c0ff */
[----:B------:R-:W-:Y:S01]  /*2260*/  ISETP.LT.OR P0, PT, R72, 0x1, !P0 ;  /* 0x000000014800780c */ /* 0x000fe20004701670 */
[----:B------:R-:W-:Y:S08]  /*2270*/  HMMA.16816.F32 R68, R44, R64, RZ ;  /* 0x000000402c44723c */ /* 0x000ff000000018ff */
[----:B------:R-:W-:Y:S08]  /*2280*/  HMMA.16816.F32 R4, R48, R24, RZ ;  /* 0x000000183004723c */ /* 0x000ff000000018ff */
[C---:B------:R-:W-:Y:S08]  /*2290*/  HMMA.16816.F32 R64, R44.reuse, R66, RZ ;  /* 0x000000422c40723c */ /* 0x040ff000000018ff */
[C---:B------:R-:W-:Y:S08]  /*22a0*/  HMMA.16816.F32 R56, R44.reuse, R58, RZ ;  /* 0x0000003a2c38723c */ /* 0x040ff000000018ff */
[----:B------:R-:W-:Y:S08]  /*22b0*/  HMMA.16816.F32 R52, R44, R24, RZ ;  /* 0x000000182c34723c */ /* 0x000ff000000018ff */
[-C--:B------:R-:W-:Y:S08]  /*22c0*/  HMMA.16816.F32 R48, R48, R26.reuse, RZ ;  /* 0x0000001a3030723c */ /* 0x080ff000000018ff */
[----:B------:R-:W-:Y:S01]  /*22d0*/  HMMA.16816.F32 R44, R44, R26, RZ ;  /* 0x0000001a2c2c723c */ /* 0x000fe200000018ff */
[----:B------:R-:W1:Y:S04]  /*22e0*/  LDSM.16.M88.4 R24, [R213+0x4900] ;  /* 0x00490000d518783b */ /* 0x000e680000000200 */
[----:B------:R-:W-:Y:S01]  /*22f0*/  @!PT LDS RZ, [RZ] ;  /* 0x00000000fffff984 */ /* 0x000fe20000000800 */
[----:B------:R-:W-:Y:S01]  /*2300*/  @!PT LDS RZ, [RZ] ;  /* 0x00000000fffff984 */ /* 0x000fe20000000800 */
[----:B------:R-:W-:Y:S01]  /*2310*/  @!PT LDS RZ, [RZ] ;  /* 0x00000000fffff984 */ /* 0x000fe20000000800 */
[----:B------:R2:W-:Y:S01]  /*2320*/  LDGSTS.E.BYPASS.LTC128B.128 [R218+0x100], [R74.64], !P2 ;  /* 0x001000004ada7fae */ /* 0x0005e2000d101d4c */
[----:B------:R-:W-:-:S02]  /*2330*/  @!P3 LOP3.LUT P2, RZ, R73, 0x1, RZ, 0xc0, !PT ;  /* 0x0000000149ffb812 */ /* 0x000fc4000784c0ff */
[C---:B------:R-:W-:Y:S01]  /*2340*/  HMMA.16816.F32 R20, R40.reuse, R36, R20 ;  /* 0x000000242814723c */ /* 0x040fe20000001814 */
[----:B------:R2:W-:Y:S01]  /*2350*/  LDGSTS.E.BYPASS.LTC128B.128 [R218+0xd00], [R74.64+0x40], !P1 ;  /* 0x00d000404ada7fae */ /* 0x0005e2000c901d4c */
[----:B------:R-:W-:Y:S02]  /*2360*/  @!P3 LOP3.LUT P1, RZ, R73, 0x2, RZ, 0xc0, !PT ;  /* 0x0000000249ffb812 */ /* 0x000fe4000782c0ff */
[C---:B------:R-:W-:Y:S01]  /*2370*/  @!P3 ISETP.LT.OR P2, PT, R72.reuse, 0x21, !P2 ;  /* 0x000000214800b80c */ /* 0x040fe20005741670 */
[----:B------:R2:W-:Y:S01]  /*2380*/  LDGSTS.E.BYPASS.LTC128B.128 [R218+0x1900], [R74.64+0x80], !P0 ;  /* 0x019000804ada7fae */ /* 0x0005e2000c101d4c */
[C---:B------:R-:W-:Y:S02]  /*2390*/  @!P3 ISETP.LT.OR P1, PT, R72.reuse, 0x21, !P1 ;  /* 0x000000214800b80c */ /* 0x040fe40004f21670 */
[----:B------:R-:W-:Y:S01]  /*23a0*/  @!P3 ISETP.LT.OR P0, PT, R72, 0x21, P4 ;  /* 0x000000214800b80c */ /* 0x000fe20002701670 */
[C---:B------:R-:W-:Y:S08]  /*23b0*/  HMMA.16816.F32 R12, R40.reuse, R32, R12 ;  /* 0x00000020280c723c */ /* 0x040ff0000000180c */
[----:B------:R3:W-:Y:S01]  /*23c0*/  @!P3 LDGSTS.E.BYPASS.LTC128B.128 [R218+0x900], [R104.64], !P2 ;  /* 0x0090000068dabfae */ /* 0x0007e2000d101d4c */
[C---:B------:R-:W-:Y:S03]  /*23d0*/  HMMA.16816.F32 R4, R40.reuse, R28, R4 ;  /* 0x0000001c2804723c */ /* 0x040fe60000001804 */
[----:B------:R3:W-:Y:S04]  /*23e0*/  @!P3 LDGSTS.E.BYPASS.LTC128B.128 [R218+0x1500], [R104.64+0x40], !P1 ;  /* 0x0150004068dabfae */ /* 0x0007e8000c901d4c */
[----:B------:R3:W-:Y:S01]  /*23f0*/  @!P3 LDGSTS.E.BYPASS.LTC128B.128 [R218+0x2100], [R104.64+0x80], !P0 ;  /* 0x0210008068dabfae */ /* 0x0007e2000c101d4c */
[----:B------:R-:W-:Y:S01]  /*2400*/  HMMA.16816.F32 R16, R40, R38, R16 ;  /* 0x000000262810723c */ /* 0x000fe20000001810 */
[----:B------:R-:W-:-:S02]  /*2410*/  ISETP.GT.AND P0, PT, R97, R219, PT ;  /* 0x000000db6100720c */ /* 0x000fc40003f04270 */
[----:B------:R-:W-:Y:S04]  /*2420*/  LDSM.16.M88.4 R88, [R217+0x7900] ;  /* 0x00790000d958783b */ /* 0x000fe80000000200 */
[----:B------:R-:W4:Y:S01]  /*2430*/  LDSM.16.M88.4 R84, [R216+0x3100] ;  /* 0x00310000d854783b */ /* 0x000f220000000200 */
[C---:B------:R-:W-:Y:S03]  /*2440*/  HMMA.16816.F32 R8, R40.reuse, R34, R8 ;  /* 0x000000222808723c */ /* 0x040fe60000001808 */
[----:B------:R-:W5:Y:S04]  /*2450*/  LDSM.16.M88.4 R80, [R216+0x3500] ;  /* 0x00350000d850783b */ /* 0x000f680000000200 */
[----:B------:R-:W3:Y:S01]  /*2460*/  LDSM.16.M88.4 R76, [R216+0x3900] ;  /* 0x00390000d84c783b */ /* 0x000ee20000000200 */
[----:B------:R-:W-:Y:S03]  /*2470*/  HMMA.16816.F32 R48, R40, R30, R48 ;  /* 0x0000001e2830723c */ /* 0x000fe60000001830 */
[----:B--2---:R-:W2:Y:S04]  /*2480*/  LDSM.16.M88.4 R72, [R217+0x6900] ;  /* 0x00690000d948783b */ /* 0x004ea80000000200 */
[----:B------:R-:W-:Y:S01]  /*2490*/  LDSM.16.M88.4 R40, [R215+0x1400] ;  /* 0x00140000d728783b */ /* 0x000fe20000000200 */
[C---:B-1----:R-:W-:Y:S03]  /*24a0*/  HMMA.16816.F32 R68, R24.reuse, R36, R68 ;  /* 0x000000241844723c */ /* 0x042fe60000001844 */
[----:B------:R-:W0:Y:S05]  /*24b0*/  LDGDEPBAR ;  /* 0x00000000000079af */ /* 0x000e2a0000000000 */
[C---:B------:R-:W-:Y:S08]  /*24c0*/  HMMA.16816.F32 R60, R24.reuse, R32, R60 ;  /* 0x00000020183c723c */ /* 0x040ff0000000183c */
[C---:B------:R-:W-:Y:S08]  /*24d0*/  HMMA.16816.F32 R52, R24.reuse, R28, R52 ;  /* 0x0000001c1834723c */ /* 0x040ff00000001834 */
[C---:B------:R-:W-:Y:S01]  /*24e0*/  HMMA.16816.F32 R64, R24.reuse, R38, R64 ;  /* 0x000000261840723c */ /* 0x040fe20000001840 */
[----:B------:R-:W-:Y:S07]  /*24f0*/  LDSM.16.M88.4 R36, [R213+0x7900] ;  /* 0x00790000d524783b */ /* 0x000fee0000000200 */
[C---:B------:R-:W-:Y:S01]  /*2500*/  HMMA.16816.F32 R56, R24.reuse, R34, R56 ;  /* 0x000000221838723c */ /* 0x040fe20000001838 */
[----:B------:R-:W1:Y:S07]  /*2510*/  LDSM.16.M88.4 R32, [R215+0xc00] ;  /* 0x000c0000d720783b */ /* 0x000e6e0000000200 */
[----:B------:R-:W-:Y:S01]  /*2520*/  HMMA.16816.F32 R44, R24, R30, R44 ;  /* 0x0000001e182c723c */ /* 0x000fe2000000182c */
[----:B------:R-:W1:Y:S04]  /*2530*/  LDSM.16.M88.4 R28, [R215+0x1000] ;  /* 0x00100000d71c783b */ /* 0x000e680000000200 */
[----:B------:R-:W1:Y:S03]  /*2540*/  LDSM.16.M88.4 R24, [R213+0x6900] ;  /* 0x00690000d518783b */ /* 0x000e660000000200 */
[C---:B----4-:R-:W-:Y:S08]  /*2550*/  HMMA.16816.F32 R20, R88.reuse, R84, R20 ;  /* 0x000000545814723c */ /* 0x050ff00000001814 */
[C---:B-----5:R-:W-:Y:S08]  /*2560*/  HMMA.16816.F32 R12, R88.reuse, R80, R12 ;  /* 0x00000050580c723c */ /* 0x060ff0000000180c */
[C---:B---3--:R-:W-:Y:S08]  /*2570*/  HMMA.16816.F32 R4, R88.reuse, R76, R4 ;  /* 0x0000004c5804723c */ /* 0x048ff00000001804 */
[C---:B------:R-:W-:Y:S08]  /*2580*/  HMMA.16816.F32 R16, R88.reuse, R86, R16 ;  /* 0x000000565810723c */ /* 0x040ff00000001810 */
[C---:B------:R-:W-:Y:S08]  /*2590*/  HMMA.16816.F32 R8, R88.reuse, R82, R8 ;  /* 0x000000525808723c */ /* 0x040ff00000001808 */
[----:B------:R-:W-:Y:S01]  /*25a0*/  HMMA.16816.F32 R48, R88, R78, R48 ;  /* 0x0000004e5830723c */ /* 0x000fe20000001830 */
[----:B------:R-:W-:Y:S07]  /*25b0*/  LDSM.16.M88.4 R88, [R217+0x8900] ;  /* 0x00890000d958783b */ /* 0x000fee0000000200 */
[C---:B--2---:R-:W-:Y:S08]  /*25c0*/  HMMA.16816.F32 R68, R72.reuse, R84, R68 ;  /* 0x000000544844723c */ /* 0x044ff00000001844 */
[C---:B------:R-:W-:Y:S01]  /*25d0*/  HMMA.16816.F32 R64, R72.reuse, R86, R64 ;  /* 0x000000564840723c */ /* 0x040fe20000001840 */
[----:B------:R-:W-:Y:S07]  /*25e0*/  LDSM.16.M88.4 R84, [R217+0x9900] ;  /* 0x00990000d954783b */ /* 0x000fee0000000200 */
[C---:B------:R-:W-:Y:S08]  /*25f0*/  HMMA.16816.F32 R60, R72.reuse, R80, R60 ;  /* 0x00000050483c723c */ /* 0x040ff0000000183c */
[C---:B------:R-:W-:Y:S01]  /*2600*/  HMMA.16816.F32 R56, R72.reuse, R82, R56 ;  /* 0x000000524838723c */ /* 0x040fe20000001838 */
[----:B------:R-:W2:Y:S07]  /*2610*/  LDSM.16.M88.4 R80, [R216+0x3d00] ;  /* 0x003d0000d850783b */ /* 0x000eae0000000200 */
[C---:B------:R-:W-:Y:S08]  /*2620*/  HMMA.16816.F32 R52, R72.reuse, R76, R52 ;  /* 0x0000004c4834723c */ /* 0x040ff00000001834 */
[----:B------:R-:W-:Y:S01]  /*2630*/  HMMA.16816.F32 R44, R72, R78, R44 ;  /* 0x0000004e482c723c */ /* 0x000fe2000000182c */
[----:B------:R-:W3:Y:S04]  /*2640*/  LDSM.16.M88.4 R76, [R216+0x4100] ;  /* 0x00410000d84c783b */ /* 0x000ee80000000200 */
[----:B------:R-:W4:Y:S03]  /*2650*/  LDSM.16.M88.4 R72, [R216+0x4500] ;  /* 0x00450000d848783b */ /* 0x000f260000000200 */
[C---:B-1----:R-:W-:Y:S08]  /*2660*/  HMMA.16816.F32 R20, R36.reuse, R32, R20 ;  /* 0x000000202414723c */ /* 0x042ff00000001814 */
[C---:B------:R-:W-:Y:S08]  /*2670*/  HMMA.16816.F32 R16, R36.reuse, R34, R16 ;  /* 0x000000222410723c */ /* 0x040ff00000001810 */
[C---:B------:R-:W-:Y:S08]  /*2680*/  HMMA.16816.F32 R12, R36.reuse, R28, R12 ;  /* 0x0000001c240c723c */ /* 0x040ff0000000180c */
[C---:B------:R-:W-:Y:S08]  /*2690*/  HMMA.16816.F32 R8, R36.reuse, R30, R8 ;  /* 0x0000001e2408723c */ /* 0x040ff00000001808 */
[C---:B------:R-:W-:Y:S08]  /*26a0*/  HMMA.16816.F32 R4, R36.reuse, R40, R4 ;  /* 0x000000282404723c */ /* 0x040ff00000001804 */
[----:B------:R-:W-:Y:S01]  /*26b0*/  HMMA.16816.F32 R48, R36, R42, R48 ;  /* 0x0000002a2430723c */ /* 0x000fe20000001830 */
[----:B------:R-:W-:Y:S07]  /*26c0*/  LDSM.16.M88.4 R36, [R213+0x9900] ;  /* 0x00990000d524783b */ /* 0x000fee0000000200 */
[C---:B------:R-:W-:Y:S08]  /*26d0*/  HMMA.16816.F32 R68, R24.reuse, R32, R68 ;  /* 0x000000201844723c */ /* 0x040ff00000001844 */
[C---:B------:R-:W-:Y:S01]  /*26e0*/  HMMA.16816.F32 R64, R24.reuse, R34, R64 ;  /* 0x000000221840723c */ /* 0x040fe20000001840 */
[----:B------:R-:W1:Y:S07]  /*26f0*/  LDSM.16.M88.4 R32, [R215+0x1800] ;  /* 0x00180000d720783b */ /* 0x000e6e0000000200 */
[C---:B------:R-:W-:Y:S08]  /*2700*/  HMMA.16816.F32 R60, R24.reuse, R28, R60 ;  /* 0x0000001c183c723c */ /* 0x040ff0000000183c */
[C---:B------:R-:W-:Y:S01]  /*2710*/  HMMA.16816.F32 R56, R24.reuse, R30, R56 ;  /* 0x0000001e1838723c */ /* 0x040fe20000001838 */
[----:B------:R-:W5:Y:S07]  /*2720*/  LDSM.16.M88.4 R28, [R215+0x1c00] ;  /* 0x001c0000d71c783b */ /* 0x000f6e0000000200 */
[C---:B------:R-:W-:Y:S08]  /*2730*/  HMMA.16816.F32 R52, R24.reuse, R40, R52 ;  /* 0x000000281834723c */ /* 0x040ff00000001834 */
[----:B------:R-:W-:Y:S01]  /*2740*/  HMMA.16816.F32 R44, R24, R42, R44 ;  /* 0x0000002a182c723c */ /* 0x000fe2000000182c */
[----:B------:R-:W1:Y:S04]  /*2750*/  LDSM.16.M88.4 R24, [R215+0x2000] ;  /* 0x00200000d718783b */ /* 0x000e680000000200 */
[----:B------:R-:W1:Y:S01]  /*2760*/  LDSM.16.M88.4 R40, [R213+0x8900] ;  /* 0x00890000d528783b */ /* 0x000e620000000200 */
[----:B------:R-:W-:-:S04]  /*2770*/  DEPBAR.LE SB0, 0x0 ;  /* 0x000080000000791a */ /* 0x000fc80000000000 */
[C---:B--2---:R-:W-:Y:S08]  /*2780*/  HMMA.16816.F32 R20, R84.reuse, R80, R20 ;  /* 0x000000505414723c */ /* 0x044ff00000001814 */
[C---:B------:R-:W-:Y:S08]  /*2790*/  HMMA.16816.F32 R16, R84.reuse, R82, R16 ;  /* 0x000000525410723c */ /* 0x040ff00000001810 */
[C---:B---3--:R-:W-:Y:S08]  /*27a0*/  HMMA.16816.F32 R12, R84.reuse, R76, R12 ;  /* 0x0000004c540c723c */ /* 0x048ff0000000180c */
[C---:B------:R-:W-:Y:S08]  /*27b0*/  HMMA.16816.F32 R8, R84.reuse, R78, R8 ;  /* 0x0000004e5408723c */ /* 0x040ff00000001808 */
[C---:B----4-:R-:W-:Y:S08]  /*27c0*/  HMMA.16816.F32 R4, R84.reuse, R72, R4 ;  /* 0x000000485404723c */ /* 0x050ff00000001804 */
[----:B------:R-:W-:Y:S08]  /*27d0*/  HMMA.16816.F32 R48, R84, R74, R48 ;  /* 0x0000004a5430723c */ /* 0x000ff00000001830 */
[C---:B------:R-:W-:Y:S08]  /*27e0*/  HMMA.16816.F32 R68, R88.reuse, R80, R68 ;  /* 0x000000505844723c */ /* 0x040ff00000001844 */
[C---:B------:R-:W-:Y:S08]  /*27f0*/  HMMA.16816.F32 R64, R88.reuse, R82, R64 ;  /* 0x000000525840723c */ /* 0x040ff00000001840 */
[C---:B------:R-:W-:Y:S08]  /*2800*/  HMMA.16816.F32 R60, R88.reuse, R76, R60 ;  /* 0x0000004c583c723c */ /* 0x040ff0000000183c */
[C---:B------:R-:W-:Y:S08]  /*2810*/  HMMA.16816.F32 R56, R88.reuse, R78, R56 ;  /* 0x0000004e5838723c */ /* 0x040ff00000001838 */
[C---:B------:R-:W-:Y:S08]  /*2820*/  HMMA.16816.F32 R52, R88.reuse, R72, R52 ;  /* 0x000000485834723c */ /* 0x040ff00000001834 */
[----:B------:R-:W-:Y:S08]  /*2830*/  HMMA.16816.F32 R44, R88, R74, R44 ;  /* 0x0000004a582c723c */ /* 0x000ff0000000182c */
[C---:B-1----:R-:W-:Y:S08]  /*2840*/  HMMA.16816.F32 R20, R36.reuse, R32, R20 ;  /* 0x000000202414723c */ /* 0x042ff00000001814 */
[C---:B------:R-:W-:Y:S08]  /*2850*/  HMMA.16816.F32 R16, R36.reuse, R34, R16 ;  /* 0x000000222410723c */ /* 0x040ff00000001810 */
[C---:B-----5:R-:W-:Y:S08]  /*2860*/  HMMA.16816.F32 R12, R36.reuse, R28, R12 ;  /* 0x0000001c240c723c */ /* 0x060ff0000000180c */
[C---:B------:R-:W-:Y:S08]  /*2870*/  HMMA.16816.F32 R8, R36.reuse, R30, R8 ;  /* 0x0000001e2408723c */ /* 0x040ff00000001808 */
[C---:B------:R-:W-:Y:S07]  /*2880*/  HMMA.16816.F32 R72, R36.reuse, R24, R4 ;  /* 0x000000182448723c */ /* 0x040fee0000001804 */
[----:B------:R-:W-:Y:S01]  /*2890*/  IMAD.IADD R4, R100, 0x1, R101 ;  /* 0x0000000164047824 */ /* 0x000fe200078e0265 */
[----:B------:R-:W-:Y:S08]  /*28a0*/  HMMA.16816.F32 R48, R36, R26, R48 ;  /* 0x0000001a2430723c */ /* 0x000ff00000001830 */
[C---:B------:R-:W-:Y:S08]  /*28b0*/  HMMA.16816.F32 R68, R40.reuse, R32, R68 ;  /* 0x000000202844723c */ /* 0x040ff00000001844 */
[C---:B------:R-:W-:Y:S08]  /*28c0*/  HMMA.16816.F32 R64, R40.reuse, R34, R64 ;  /* 0x000000222840723c */ /* 0x040ff00000001840 */
[C---:B------:R-:W-:Y:S08]  /*28d0*/  HMMA.16816.F32 R60, R40.reuse, R28, R60 ;  /* 0x0000001c283c723c */ /* 0x040ff0000000183c */
[C---:B------:R-:W-:Y:S08]  /*28e0*/  HMMA.16816.F32 R56, R40.reuse, R30, R56 ;  /* 0x0000001e2838723c */ /* 0x040ff00000001838 */
[C---:B------:R-:W-:Y:S08]  /*28f0*/  HMMA.16816.F32 R52, R40.reuse, R24, R52 ;  /* 0x000000182834723c */ /* 0x040ff00000001834 */
[----:B------:R-:W-:Y:S01]  /*2900*/  HMMA.16816.F32 R44, R40, R26, R44 ;  /* 0x0000001a282c723c */ /* 0x000fe2000000182c */
[----:B------:R-:W-:Y:S06]  /*2910*/  BAR.SYNC.DEFER_BLOCKING 0x0 ;  /* 0x0000000000007b1d */ /* 0x000fec0000010000 */
[----:B------:R-:W-:Y:S05]  /*2920*/  @!P0 BRA `(.L_x_386) ;  /* 0x000001a000008947 */ /* 0x000fea0003800000 */
[----:B------:R-:W-:Y:S02]  /*2930*/  IADD3 R6, -R239, 0x30, RZ ;  /* 0x00000030ef067810 */ /* 0x000fe40007ffe1ff */
[----:B------:R-:W-:-:S02]  /*2940*/  IADD3 R7, R154, -0x2, RZ ;  /* 0xfffffffe9a077810 */ /* 0x000fc40007ffe0ff */
[----:B------:R-:W-:Y:S02]  /*2950*/  ISETP.GE.AND P2, PT, R6, 0x21, PT ;  /* 0x000000210600780c */ /* 0x000fe40003f46270 */
[----:B------:R-:W-:Y:S01]  /*2960*/  SHF.R.S32.HI R5, RZ, 0x1f, R7 ;  /* 0x0000001fff057819 */ /* 0x000fe20000011407 */
[-C--:B------:R-:W-:Y:S02]  /*2970*/  IMAD R3, R3, R7.reuse, RZ ;  /* 0x0000000703037224 */ /* 0x080fe400078e02ff */
[----:B------:R-:W-:-:S04]  /*2980*/  IMAD.WIDE.U32 R26, R98, R7, RZ ;  /* 0x00000007621a7225 */ /* 0x000fc800078e00ff */
[----:B------:R-:W-:-:S04]  /*2990*/  IMAD R3, R5, R98, R3 ;  /* 0x0000006205037224 */ /* 0x000fc800078e0203 */
[----:B------:R-:W-:Y:S01]  /*29a0*/  IMAD.IADD R3, R27, 0x1, R3 ;  /* 0x000000011b037824 */ /* 0x000fe200078e0203 */
[----:B------:R-:W-:-:S04]  /*29b0*/  @P2 IADD3 R24, P1, P0, R224, R26, R228 ;  /* 0x0000001ae0182210 */ /* 0x000fc8000783e0e4 */
[----:B------:R-:W-:Y:S02]  /*29c0*/  @P2 IADD3.X R5, R237, R3, R229, P1, P0 ;  /* 0x00000003ed052210 */ /* 0x000fe40000fe04e5 */
[----:B------:R-:W-:-:S13]  /*29d0*/  ISETP.GE.AND P1, PT, R6, 0x1, PT ;  /* 0x000000010600780c */ /* 0x000fda0003f26270 */
[----:B------:R-:W-:-:S05]  /*29e0*/  @P1 IADD3 R26, P0, R224, R26, RZ ;  /* 0x0000001ae01a1210 */ /* 0x000fca0007f1e0ff */
[----:B------:R-:W-:Y:S01]  /*29f0*/  @P1 IMAD.X R3, R3, 0x1, R237, P0 ;  /* 0x0000000103031824 */ /* 0x000fe200000e06ed */
[----:B------:R-:W-:-:S04]  /*2a00*/  @P2 LEA R6, P0, R24, c[0x0][0x1c8], 0x1 ;  /* 0x0000720018062a11 */ /* 0x000fc800078008ff */
[----:B------:R-:W-:Y:S02]  /*2a10*/  @P2 LEA.HI.X R7, R24, c[0x0][0x1cc], R5, 0x1, P0 ;  /* 0x0000730018072a11 */ /* 0x000fe400000f0c05 */
[----:B------:R-:W-:-:S04]  /*2a20*/  @P1 LEA R24, P0, R26, c[0x0][0x1c8], 0x1 ;  /* 0x000072001a181a11 */ /* 0x000fc800078008ff */
[----:B------:R-:W-:-:S05]  /*2a30*/  @P1 LEA.HI.X R25, R26, c[0x0][0x1cc], R3, 0x1, P0 ;  /* 0x000073001a191a11 */ /* 0x000fca00000f0c03 */
        /* <DEDUP_REMOVED lines=9> */
.L_x_386:
[----:B-1----:R-:W-:Y:S01]  /*2ad0*/  LOP3.LUT R6, R95, 0xffffffe0, RZ, 0xc0, !PT ;  /* 0xffffffe05f067812 */ /* 0x002fe200078ec0ff */
[----:B------:R-:W-:Y:S01]  /*2ae0*/  FMUL.FTZ R35, R61, c[0x0][0x320] ;  /* 0x0000c8003d237a20 */ /* 0x000fe20000410000 */
[----:B------:R-:W-:Y:S01]  /*2af0*/  SHF.R.S32.HI R25, RZ, 0x1f, R94 ;  /* 0x0000001fff197819 */ /* 0x000fe2000001145e */
[----:B------:R-:W-:Y:S01]  /*2b00*/  FMUL.FTZ R39, R69, c[0x0][0x320] ;  /* 0x0000c80045277a20 */ /* 0x000fe20000410000 */
[----:B------:R-:W-:Y:S01]  /*2b10*/  PLOP3.LUT P1, PT, PT, PT, UP2, 0x80, 0x0 ;  /* 0x000000000000781c */ /* 0x000fe20003f2f028 */
[----:B------:R-:W-:Y:S01]  /*2b20*/  IMAD.IADD R93, R93, 0x1, -R6 ;  /* 0x000000015d5d7824 */ /* 0x000fe200078e0a06 */
[----:B------:R-:W-:Y:S01]  /*2b30*/  LEA.HI R25, R25, R94, RZ, 0x2 ;  /* 0x0000005e19197211 */ /* 0x000fe200078f10ff */
[----:B------:R-:W-:Y:S01]  /*2b40*/  FMUL.FTZ R41, R68, c[0x0][0x320] ;  /* 0x0000c80044297a20 */ /* 0x000fe20000410000 */
[----:B------:R-:W-:Y:S01]  /*2b50*/  PLOP3.LUT P0, PT, PT, PT, UP2, 0x80, 0x0 ;  /* 0x000000000000781c */ /* 0x000fe20003f0f028 */
[----:B------:R-:W-:Y:S01]  /*2b60*/  FMUL.FTZ R7, R64, c[0x0][0x320] ;  /* 0x0000c80040077a20 */ /* 0x000fe20000410000 */
[----:B------:R-:W-:Y:S01]  /*2b70*/  SHF.R.S32.HI R6, RZ, 0x1f, R93 ;  /* 0x0000001fff067819 */ /* 0x000fe2000001145d */
[----:B------:R-:W-:Y:S01]  /*2b80*/  FMUL.FTZ R5, R65, c[0x0][0x320] ;  /* 0x0000c80041057a20 */ /* 0x000fe20000410000 */
[----:B------:R-:W-:Y:S01]  /*2b90*/  LOP3.LUT R25, R25, 0xffffffc, RZ, 0xc0, !PT ;  /* 0x0ffffffc19197812 */ /* 0x000fe200078ec0ff */
[----:B------:R-:W-:Y:S01]  /*2ba0*/  FMUL.FTZ R37, R60, c[0x0][0x320] ;  /* 0x0000c8003c257a20 */ /* 0x000fe20000410000 */
[----:B------:R-:W-:Y:S01]  /*2bb0*/  LEA.HI R3, R6, R93, RZ, 0x2 ;  /* 0x0000005d06037211 */ /* 0x000fe200078f10ff */
[----:B------:R-:W-:Y:S01]  /*2bc0*/  FMUL.FTZ R33, R56, c[0x0][0x320] ;  /* 0x0000c80038217a20 */ /* 0x000fe20000410000 */
[----:B------:R-:W-:Y:S01]  /*2bd0*/  LEA.HI R6, R96, R96, RZ, 0x1 ;  /* 0x0000006060067211 */ /* 0x000fe200078f08ff */
[----:B------:R-:W-:Y:S01]  /*2be0*/  IMAD.IADD R25, R94, 0x1, -R25 ;  /* 0x000000015e197824 */ /* 0x000fe200078e0a19 */
[----:B------:R-:W-:Y:S01]  /*2bf0*/  LEA.HI.SX32 R24, R3, UR9, 0x1e ;  /* 0x0000000903187c11 */ /* 0x000fe2000f8ff2ff */
[----:B------:R-:W-:Y:S01]  /*2c00*/  FMUL.FTZ R29, R52, c[0x0][0x320] ;  /* 0x0000c800341d7a20 */ /* 0x000fe20000410000 */
[----:B------:R-:W-:Y:S01]  /*2c10*/  LOP3.LUT R27, R6, 0x1ffffffe, RZ, 0xc0, !PT ;  /* 0x1ffffffe061b7812 */ /* 0x000fe200078ec0ff */
[----:B------:R-:W-:Y:S01]  /*2c20*/  FMUL.FTZ R26, R44, c[0x0][0x320] ;  /* 0x0000c8002c1a7a20 */ /* 0x000fe20000410000 */
[----:B------:R-:W1:Y:S01]  /*2c30*/  MUFU.TANH R41, R41 ;  /* 0x0000002900297308 */ /* 0x000e620000002400 */
[----:B------:R-:W-:Y:S01]  /*2c40*/  IMAD R24, R25, 0x10, R24 ;  /* 0x0000001019187824 */ /* 0x000fe200078e0218 */
[----:B------:R-:W-:Y:S01]  /*2c50*/  SHF.L.U32 R25, R6, 0x5, RZ ;  /* 0x0000000506197819 */ /* 0x000fe200000006ff */
[----:B------:R-:W-:Y:S01]  /*2c60*/  IMAD.IADD R27, R96, 0x1, -R27 ;  /* 0x00000001601b7824 */ /* 0x000fe200078e0a1b */
[----:B------:R-:W-:Y:S01]  /*2c70*/  ULDC UR6, c[0x0][0x324] ;  /* 0x0000c90000067ab9 */ /* 0x000fe20000000800 */
[----:B------:R-:W-:Y:S01]  /*2c80*/  FMUL.FTZ R31, R57, c[0x0][0x320] ;  /* 0x0000c800391f7a20 */ /* 0x000fe20000410000 */
[----:B------:R-:W-:Y:S01]  /*2c90*/  LOP3.LUT R25, R25, 0xffffffc0, RZ, 0xc0, !PT ;  /* 0xffffffc019197812 */ /* 0x000fe200078ec0ff */
[----:B------:R-:W-:Y:S01]  /*2ca0*/  ULOP3.LUT UR6, URZ, UR6, URZ, 0x33, !UPT ;  /* 0x000000063f067292 */ /* 0x000fe2000f8e333f */
[----:B------:R-:W2:Y:S01]  /*2cb0*/  MUFU.TANH R39, R39 ;  /* 0x0000002700277308 */ /* 0x000ea20000002400 */
[----:B------:R-:W0:Y:S02]  /*2cc0*/  LDGDEPBAR ;  /* 0x00000000000079af */ /* 0x000e240000000000 */
[----:B------:R-:W-:-:S02]  /*2cd0*/  IMAD.IADD R24, R25, 0x1, R24 ;  /* 0x0000000119187824 */ /* 0x000fc400078e0218 */
[----:B------:R-:W-:-:S03]  /*2ce0*/  FMUL.FTZ R25, R45, c[0x0][0x320] ;  /* 0x0000c8002d197a20 */ /* 0x000fc60000410000 */
[----:B------:R-:W-:Y:S01]  /*2cf0*/  LEA R222, R27, R24, 0x3 ;  /* 0x000000181bde7211 */ /* 0x000fe200078e18ff */
[----:B------:R-:W-:Y:S01]  /*2d00*/  FMUL.FTZ R27, R53, c[0x0][0x320] ;  /* 0x0000c800351b7a20 */ /* 0x000fe20000410000 */
[----:B------:R-:W3:Y:S03]  /*2d10*/  MUFU.TANH R7, R7 ;  /* 0x0000000700077308 */ /* 0x000ee60000002400 */
[----:B------:R-:W-:-:S04]  /*2d20*/  @P1 IMAD.HI.U32 R6, R222, c[0x0][0x2c8], RZ ;  /* 0x0000b200de061a27 */ /* 0x000fc800078e00ff */
[----:B------:R-:W-:Y:S01]  /*2d30*/  IMAD.MOV.U32 R61, RZ, RZ, R222 ;  /* 0x000000ffff3d7224 */ /* 0x000fe200078e00de */
[----:B------:R-:W-:Y:S01]  /*2d40*/  @P0 SHF.R.U32.HI R61, RZ, c[0x0][0x2cc], R6 ;  /* 0x0000b300ff3d0a19 */ /* 0x000fe20000011606 */
[----:B------:R-:W4:Y:S01]  /*2d50*/  MUFU.TANH R5, R5 ;  /* 0x0000000500057308 */ /* 0x000f220000002400 */
[----:B------:R-:W-:Y:S02]  /*2d60*/  LOP3.LUT R6, R3, 0x7ffffffc, RZ, 0xc0, !PT ;  /* 0x7ffffffc03067812 */ /* 0x000fe400078ec0ff */
[----:B------:R-:W-:Y:S01]  /*2d70*/  PLOP3.LUT P0, PT, PT, PT, UP1, 0x40, 0x0 ;  /* 0x000000000000781c */ /* 0x000fe20003f0e818 */
[----:B------:R-:W5:Y:S02]  /*2d80*/  SHFL.IDX PT, R28, R61, RZ, 0x1c1f ;  /* 0x001c1fff3d1c7589 */ /* 0x000f6400000e0000 */
[----:B------:R-:W-:Y:S02]  /*2d90*/  IMAD.IADD R6, R93, 0x1, -R6 ;  /* 0x000000015d067824 */ /* 0x000fe400078e0a06 */
[----:B------:R-:W1:Y:S03]  /*2da0*/  MUFU.TANH R37, R37 ;  /* 0x0000002500257308 */ /* 0x000e660000002400 */
[----:B------:R-:W-:-:S04]  /*2db0*/  SHF.L.U32 R227, R6, 0x1, RZ ;  /* 0x0000000106e37819 */ /* 0x000fc800000006ff */
[C---:B------:R-:W-:Y:S01]  /*2dc0*/  IADD3 R69, -R227.reuse, 0x1, R2 ;  /* 0x00000001e3457810 */ /* 0x040fe20007ffe102 */
[----:B------:R-:W1:Y:S01]  /*2dd0*/  MUFU.TANH R35, R35 ;  /* 0x0000002300237308 */ /* 0x000e620000002400 */
[----:B------:R-:W-:Y:S01]  /*2de0*/  IADD3 R76, -R227, c[0x0][0x1d0], R92 ;  /* 0x00007400e34c7a10 */ /* 0x000fe20007ffe15c */
[----:B------:R-:W-:Y:S01]  /*2df0*/  IMAD.IADD R65, R92, 0x1, -R227 ;  /* 0x000000015c417824 */ /* 0x000fe200078e0ae3 */
[----:B------:R-:W-:-:S04]  /*2e00*/  IADD3 R69, R69, -c[0x0][0x168], RZ ;  /* 0x80005a0045457a10 */ /* 0x000fc80007ffe0ff */
[C---:B------:R-:W-:Y:S01]  /*2e10*/  IADD3 R77, R69.reuse, c[0x0][0x328], RZ ;  /* 0x0000ca00454d7a10 */ /* 0x040fe20007ffe0ff */
[----:B------:R-:W1:Y:S01]  /*2e20*/  MUFU.TANH R33, R33 ;  /* 0x0000002100217308 */ /* 0x000e620000002400 */
[----:B------:R-:W-:-:S03]  /*2e30*/  IADD3 R69, R69, UR6, RZ ;  /* 0x0000000645457c10 */ /* 0x000fc6000fffe0ff */
[----:B-----5:R-:W-:Y:S01]  /*2e40*/  IMAD.IADD R3, R77, 0x1, R28 ;  /* 0x000000014d037824 */ /* 0x020fe200078e021c */
[----:B------:R-:W-:-:S03]  /*2e50*/  IADD3 R6, R69, R28, RZ ;  /* 0x0000001c45067210 */ /* 0x000fc60007ffe0ff */
[----:B------:R-:W1:Y:S01]  /*2e60*/  MUFU.TANH R29, R29 ;  /* 0x0000001d001d7308 */ /* 0x000e620000002400 */
[----:B------:R-:W-:-:S07]  /*2e70*/  IMNMX R24, R3, R76, PT ;  /* 0x0000004c03187217 */ /* 0x000fce0003800200 */
[----:B------:R-:W1:Y:S08]  /*2e80*/  MUFU.TANH R27, R27 ;  /* 0x0000001b001b7308 */ /* 0x000e700000002400 */
[----:B------:R-:W1:Y:S08]  /*2e90*/  MUFU.TANH R26, R26 ;  /* 0x0000001a001a7308 */ /* 0x000e700000002400 */
[----:B------:R-:W1:Y:S08]  /*2ea0*/  MUFU.TANH R25, R25 ;  /* 0x0000001900197308 */ /* 0x000e700000002400 */
[----:B------:R-:W1:Y:S01]  /*2eb0*/  MUFU.TANH R31, R31 ;  /* 0x0000001f001f7308 */ /* 0x000e620000002400 */
[----:B------:R-:W-:Y:S05]  /*2ec0*/  @P0 BRA `(.L_x_387) ;  /* 0x0000015000000947 */ /* 0x000fea0003800000 */
[----:B--234-:R-:W-:Y:S01]  /*2ed0*/  IADD3 R28, R28, c[0x0][0x1d0], RZ ;  /* 0x000074001c1c7a10 */ /* 0x01cfe20007ffe0ff */
[----:B------:R-:W-:Y:S03]  /*2ee0*/  BSSY B0, `(.L_x_388) ;  /* 0x000000f000007945 */ /* 0x000fe60003800000 */
[----:B------:R-:W-:-:S04]  /*2ef0*/  IADD3 R28, R28, -c[0x0][0x168], RZ ;  /* 0x80005a001c1c7a10 */ /* 0x000fc80007ffe0ff */
        /* <DEDUP_REMOVED lines=9> */
.L_x_389:
[----:B------:R-:W-:-:S04]  /*2f90*/  MOV R2, c[0x0][0x32c] ;  /* 0x0000cb0000027a02 */ /* 0x000fc80000000f00 */
[----:B------:R-:W-:-:S13]  /*2fa0*/  ISETP.NE.AND P0, PT, R2, 0x1, PT ;  /* 0x000000010200780c */ /* 0x000fda0003f05270 */
[----:B------:R-:W-:-:S05]  /*2fb0*/  @P0 IMAD.HI.U32 R2, R28, c[0x0][0x330], RZ ;  /* 0x0000cc001c020a27 */ /* 0x000fca00078e00ff */
[----:B------:R-:W-:Y:S02]  /*2fc0*/  @P0 SHF.R.U32.HI R28, RZ, c[0x0][0x334], R2 ;  /* 0x0000cd00ff1c0a19 */ /* 0x000fe40000011602 */
.L_x_390:
[----:B------:R-:W-:Y:S05]  /*2fd0*/  BSYNC B0 ;  /* 0x0000000000007941 */ /* 0x000fea0003800000 */
.L_x_388:
[----:B------:R-:W-:-:S05]  /*2fe0*/  IMAD R43, R28, c[0x0][0x32c], R65 ;  /* 0x0000cb001c2b7a24 */ /* 0x000fca00078e0241 */
[----:B------:R-:W-:Y:S02]  /*2ff0*/  IADD3 R3, R43, c[0x0][0x32c], RZ ;  /* 0x0000cb002b037a10 */ /* 0x000fe40007ffe0ff */
[----:B------:R-:W-:Y:S02]  /*3000*/  IMNMX R6, R6, R43, !PT ;  /* 0x0000002b06067217 */ /* 0x000fe40007800200 */
[----:B------:R-:W-:Y:S02]  /*3010*/  IMNMX R24, R24, R3, PT ;  /* 0x0000000318187217 */ /* 0x000fe40003800200 */
.L_x_387:
[C---:B--234-:R-:W-:Y:S01]  /*3020*/  ISETP.GE.AND P0, PT, R92.reuse, 0x2, PT ;  /* 0x000000025c00780c */ /* 0x05cfe20003f06270 */
[----:B------:R-:W2:Y:S01]  /*3030*/  SHFL.IDX PT, R38, R61, 0x1, 0x1c1f ;  /* 0x003c1f003d267f89 */ /* 0x000ea200000e0000 */
[----:B------:R-:W-:Y:S01]  /*3040*/  ISETP.GE.AND P1, PT, R92, 0x9, PT ;  /* 0x000000095c00780c */ /* 0x000fe20003f26270 */
[----:B------:R-:W-:Y:S01]  /*3050*/  FMUL.FTZ R28, R54, c[0x0][0x320] ;  /* 0x0000c800361c7a20 */ /* 0x000fe20000410000 */
[----:B------:R-:W-:Y:S01]  /*3060*/  P2R R68, PR, RZ, 0x1 ;  /* 0x00000001ff447803 */ /* 0x000fe20000000000 */
[----:B------:R-:W-:Y:S01]  /*3070*/  FMUL.FTZ R36, R62, c[0x0][0x320] ;  /* 0x0000c8003e247a20 */ /* 0x000fe20000410000 */
[----:B------:R-:W-:Y:S01]  /*3080*/  ISETP.GT.AND P0, PT, R6, 0x1, !P0 ;  /* 0x000000010600780c */ /* 0x000fe20004704270 */
[----:B------:R-:W-:Y:S01]  /*3090*/  FMUL.FTZ R34, R63, c[0x0][0x320] ;  /* 0x0000c8003f227a20 */ /* 0x000fe20000410000 */
[----:B------:R-:W-:Y:S01]  /*30a0*/  P2R R64, PR, RZ, 0x2 ;  /* 0x00000002ff407803 */ /* 0x000fe20000000000 */
[----:B------:R-:W-:Y:S01]  /*30b0*/  FMUL.FTZ R32, R58, c[0x0][0x320] ;  /* 0x0000c8003a207a20 */ /* 0x000fe20000410000 */
[----:B------:R-:W-:Y:S01]  /*30c0*/  ISETP.LT.OR P0, PT, R24, 0x2, P0 ;  /* 0x000000021800780c */ /* 0x000fe20000701670 */
[----:B------:R-:W-:Y:S01]  /*30d0*/  FMUL.FTZ R30, R59, c[0x0][0x320] ;  /* 0x0000c8003b1e7a20 */ /* 0x000fe20000410000 */
[----:B------:R-:W-:Y:S01]  /*30e0*/  ISETP.GE.AND P2, PT, R92, 0x29, PT ;  /* 0x000000295c00780c */ /* 0x000fe20003f46270 */
[----:B------:R-:W-:Y:S01]  /*30f0*/  FMUL.FTZ R40, R71, c[0x0][0x320] ;  /* 0x0000c80047287a20 */ /* 0x000fe20000410000 */
[----:B------:R-:W-:Y:S01]  /*3100*/  FSEL R39, R39, -INF , !P0 ;  /* 0xff80000027277808 */ /* 0x000fe20004000000 */
[----:B------:R-:W-:Y:S01]  /*3110*/  FMUL.FTZ R54, R66, c[0x0][0x320] ;  /* 0x0000c80042367a20 */ /* 0x000fe20000410000 */
[----:B------:R-:W-:Y:S01]  /*3120*/  ISETP.GT.AND P0, PT, R6, 0x8, !P1 ;  /* 0x000000080600780c */ /* 0x000fe20004f04270 */
[----:B------:R-:W-:Y:S01]  /*3130*/  FMUL.FTZ R57, R46, c[0x0][0x320] ;  /* 0x0000c8002e397a20 */ /* 0x000fe20000410000 */
[----:B------:R-:W-:Y:S01]  /*3140*/  ISETP.GE.AND P1, PT, R92, 0xa, PT ;  /* 0x0000000a5c00780c */ /* 0x000fe20003f26270 */
[----:B------:R-:W-:Y:S01]  /*3150*/  FMUL.FTZ R56, R47, c[0x0][0x320] ;  /* 0x0000c8002f387a20 */ /* 0x000fe20000410000 */
[----:B------:R-:W-:Y:S01]  /*3160*/  ISETP.LT.OR P0, PT, R24, 0x9, P0 ;  /* 0x000000091800780c */ /* 0x000fe20000701670 */
[----:B------:R-:W-:Y:S01]  /*3170*/  FMUL.FTZ R44, R70, c[0x0][0x320] ;  /* 0x0000c800462c7a20 */ /* 0x000fe20000410000 */
[----:B------:R-:W-:Y:S01]  /*3180*/  P2R R60, PR, RZ, 0x2 ;  /* 0x00000002ff3c7803 */ /* 0x000fe20000000000 */
[----:B------:R-:W3:Y:S01]  /*3190*/  MUFU.TANH R36, R36 ;  /* 0x0000002400247308 */ /* 0x000ee20000002400 */
[----:B------:R-:W-:Y:S01]  /*31a0*/  FSEL R7, R7, -INF , !P0 ;  /* 0xff80000007077808 */ /* 0x000fe20004000000 */
[--C-:B--2---:R-:W-:Y:S01]  /*31b0*/  IMAD.IADD R47, R77, 0x1, R38.reuse ;  /* 0x000000014d2f7824 */ /* 0x104fe200078e0226 */
[----:B------:R-:W-:Y:S01]  /*31c0*/  ISETP.GT.AND P0, PT, R6, 0x9, !P1 ;  /* 0x000000090600780c */ /* 0x000fe20004f04270 */
[----:B------:R-:W-:Y:S01]  /*31d0*/  IMAD.IADD R46, R69, 0x1, R38 ;  /* 0x00000001452e7824 */ /* 0x000fe200078e0226 */
[----:B------:R-:W-:-:S02]  /*31e0*/  ISETP.GE.AND P1, PT, R92, 0x11, PT ;  /* 0x000000115c00780c */ /* 0x000fc40003f26270 */
[----:B------:R-:W-:Y:S01]  /*31f0*/  ISETP.LT.OR P0, PT, R24, 0xa, P0 ;  /* 0x0000000a1800780c */ /* 0x000fe20000701670 */
[----:B------:R-:W2:Y:S01]  /*3200*/  MUFU.TANH R34, R34 ;  /* 0x0000002200227308 */ /* 0x000ea20000002400 */
[----:B------:R-:W-:Y:S02]  /*3210*/  P2R R53, PR, RZ, 0x2 ;  /* 0x00000002ff357803 */ /* 0x000fe40000000000 */
[----:B------:R-:W-:Y:S02]  /*3220*/  FSEL R5, R5, -INF , !P0 ;  /* 0xff80000005057808 */ /* 0x000fe40004000000 */
[----:B------:R-:W-:Y:S02]  /*3230*/  ISETP.GT.AND P0, PT, R6, 0x10, !P1 ;  /* 0x000000100600780c */ /* 0x000fe40004f04270 */
[----:B------:R-:W-:Y:S01]  /*3240*/  ISETP.GE.AND P1, PT, R92, 0x12, PT ;  /* 0x000000125c00780c */ /* 0x000fe20003f26270 */
[----:B------:R-:W4:Y:S01]  /*3250*/  MUFU.TANH R32, R32 ;  /* 0x0000002000207308 */ /* 0x000f220000002400 */
[----:B------:R-:W-:-:S02]  /*3260*/  ISETP.LT.OR P0, PT, R24, 0x11, P0 ;  /* 0x000000111800780c */ /* 0x000fc40000701670 */
[----:B------:R-:W-:Y:S02]  /*3270*/  P2R R52, PR, RZ, 0x2 ;  /* 0x00000002ff347803 */ /* 0x000fe40000000000 */
[----:B-1----:R-:W-:Y:S02]  /*3280*/  FSEL R37, R37, -INF , !P0 ;  /* 0xff80000025257808 */ /* 0x002fe40004000000 */
[----:B------:R-:W-:Y:S01]  /*3290*/  ISETP.GT.AND P0, PT, R6, 0x11, !P1 ;  /* 0x000000110600780c */ /* 0x000fe20004f04270 */
[----:B------:R-:W1:Y:S01]  /*32a0*/  MUFU.TANH R30, R30 ;  /* 0x0000001e001e7308 */ /* 0x000e620000002400 */
[----:B------:R-:W-:Y:S02]  /*32b0*/  ISETP.GE.AND P1, PT, R92, 0x19, PT ;  /* 0x000000195c00780c */ /* 0x000fe40003f26270 */
[----:B------:R-:W-:Y:S02]  /*32c0*/  ISETP.LT.OR P0, PT, R24, 0x12, P0 ;  /* 0x000000121800780c */ /* 0x000fe40000701670 */
[----:B------:R-:W-:-:S02]  /*32d0*/  P2R R45, PR, RZ, 0x2 ;  /* 0x00000002ff2d7803 */ /* 0x000fc40000000000 */
[----:B------:R-:W-:Y:S01]  /*32e0*/  FSEL R35, R35, -INF , !P0 ;  /* 0xff80000023237808 */ /* 0x000fe20004000000 */
[----:B------:R-:W1:Y:S01]  /*32f0*/  MUFU.TANH R28, R28 ;  /* 0x0000001c001c7308 */ /* 0x000e620000002400 */
[----:B------:R-:W-:Y:S02]  /*3300*/  ISETP.GT.AND P0, PT, R6, 0x18, !P1 ;  /* 0x000000180600780c */ /* 0x000fe40004f04270 */
[----:B------:R-:W-:Y:S02]  /*3310*/  ISETP.GE.AND P1, PT, R92, 0x1a, PT ;  /* 0x0000001a5c00780c */ /* 0x000fe40003f26270 */
[----:B------:R-:W-:Y:S02]  /*3320*/  ISETP.LT.OR P0, PT, R24, 0x19, P0 ;  /* 0x000000191800780c */ /* 0x000fe40000701670 */
[----:B------:R-:W-:Y:S01]  /*3330*/  P2R R43, PR, RZ, 0x2 ;  /* 0x00000002ff2b7803 */ /* 0x000fe20000000000 */
[----:B------:R-:W1:Y:S01]  /*3340*/  MUFU.TANH R40, R40 ;  /* 0x0000002800287308 */ /* 0x000e620000002400 */
[----:B------:R-:W-:-:S02]  /*3350*/  FSEL R33, R33, -INF , !P0 ;  /* 0xff80000021217808 */ /* 0x000fc40004000000 */
[----:B------:R-:W-:Y:S02]  /*3360*/  ISETP.GT.AND P0, PT, R6, 0x19, !P1 ;  /* 0x000000190600780c */ /* 0x000fe40004f04270 */
[----:B------:R-:W-:Y:S02]  /*3370*/  ISETP.GE.AND P1, PT, R92, 0x21, PT ;  /* 0x000000215c00780c */ /* 0x000fe40003f26270 */
[----:B------:R-:W-:Y:S01]  /*3380*/  ISETP.LT.OR P0, PT, R24, 0x1a, P0 ;  /* 0x0000001a1800780c */ /* 0x000fe20000701670 */
[----:B------:R-:W1:Y:S01]  /*3390*/  MUFU.TANH R54, R54 ;  /* 0x0000003600367308 */ /* 0x000e620000002400 */
[----:B------:R-:W-:Y:S02]  /*33a0*/  P2R R3, PR, RZ, 0x2 ;  /* 0x00000002ff037803 */ /* 0x000fe40000000000 */
[----:B------:R-:W-:Y:S02]  /*33b0*/  FSEL R31, R31, -INF , !P0 ;  /* 0xff8000001f1f7808 */ /* 0x000fe40004000000 */
[----:B------:R-:W-:-:S02]  /*33c0*/  ISETP.GT.AND P0, PT, R6, 0x20, !P1 ;  /* 0x000000200600780c */ /* 0x000fc40004f04270 */
[----:B------:R-:W-:Y:S01]  /*33d0*/  ISETP.GE.AND P1, PT, R92, 0x22, PT ;  /* 0x000000225c00780c */ /* 0x000fe20003f26270 */
[----:B------:R-:W1:Y:S01]  /*33e0*/  MUFU.TANH R57, R57 ;  /* 0x0000003900397308 */ /* 0x000e620000002400 */
[----:B------:R-:W-:Y:S02]  /*33f0*/  ISETP.LT.OR P0, PT, R24, 0x21, P0 ;  /* 0x000000211800780c */ /* 0x000fe40000701670 */
[----:B------:R-:W-:Y:S02]  /*3400*/  P2R R42, PR, RZ, 0x2 ;  /* 0x00000002ff2a7803 */ /* 0x000fe40000000000 */
[----:B------:R-:W-:Y:S02]  /*3410*/  FSEL R29, R29, -INF , !P0 ;  /* 0xff8000001d1d7808 */ /* 0x000fe40004000000 */
[----:B------:R-:W-:Y:S01]  /*3420*/  ISETP.GT.AND P0, PT, R6, 0x21, !P1 ;  /* 0x000000210600780c */ /* 0x000fe20004f04270 */
[----:B------:R-:W1:Y:S01]  /*3430*/  MUFU.TANH R56, R56 ;  /* 0x0000003800387308 */ /* 0x000e620000002400 */
[----:B------:R-:W-:-:S02]  /*3440*/  ISETP.GE.AND P1, PT, R92, 0x1, PT ;  /* 0x000000015c00780c */ /* 0x000fc40003f26270 */
[----:B------:R-:W-:Y:S02]  /*3450*/  ISETP.LT.OR P0, PT, R24, 0x22, P0 ;  /* 0x000000221800780c */ /* 0x000fe40000701670 */
[----:B------:R-:W-:Y:S02]  /*3460*/  P2R R2, PR, RZ, 0x2 ;  /* 0x00000002ff027803 */ /* 0x000fe40000000000 */
[----:B------:R-:W-:Y:S01]  /*3470*/  FSEL R27, R27, -INF , !P0 ;  /* 0xff8000001b1b7808 */ /* 0x000fe20004000000 */
[----:B------:R-:W1:Y:S01]  /*3480*/  MUFU.TANH R44, R44 ;  /* 0x0000002c002c7308 */ /* 0x000e620000002400 */
[----:B------:R-:W-:Y:S02]  /*3490*/  ISETP.GT.AND P0, PT, R6, 0x28, !P2 ;  /* 0x000000280600780c */ /* 0x000fe40005704270 */
[----:B------:R-:W-:Y:S02]  /*34a0*/  IMNMX R47, R47, R76, PT ;  /* 0x0000004c2f2f7217 */ /* 0x000fe40003800200 */
[----:B------:R-:W-:-:S04]  /*34b0*/  ISETP.LT.OR P0, PT, R24, 0x29, P0 ;  /* 0x000000291800780c */ /* 0x000fc80000701670 */
[----:B------:R-:W-:Y:S02]  /*34c0*/  FSEL R26, R26, -INF , !P0 ;  /* 0xff8000001a1a7808 */ /* 0x000fe40004000000 */
[----:B------:R-:W-:Y:S02]  /*34d0*/  ISETP.GT.AND P0, PT, R6, RZ, !P1 ;  /* 0x000000ff0600720c */ /* 0x000fe40004f04270 */
[----:B------:R-:W-:Y:S02]  /*34e0*/  ISETP.GE.AND P1, PT, R92, 0x2a, PT ;  /* 0x0000002a5c00780c */ /* 0x000fe40003f26270 */
[----:B------:R-:W-:-:S04]  /*34f0*/  ISETP.LT.OR P0, PT, R24, 0x1, P0 ;  /* 0x000000011800780c */ /* 0x000fc80000701670 */
[----:B------:R-:W-:Y:S02]  /*3500*/  FSEL R41, R41, -INF , !P0 ;  /* 0xff80000029297808 */ /* 0x000fe40004000000 */
[----:B------:R-:W-:Y:S01]  /*3510*/  ISETP.GT.AND P0, PT, R6, 0x29, !P1 ;  /* 0x000000290600780c */ /* 0x000fe20004f04270 */
[----:B------:R-:W-:-:S03]  /*3520*/  FMUL.FTZ R6, R67, c[0x0][0x320] ;  /* 0x0000c80043067a20 */ /* 0x000fc60000410000 */
[----:B------:R-:W-:Y:S01]  /*3530*/  ISETP.LT.OR P0, PT, R24, 0x2a, P0 ;  /* 0x0000002a1800780c */ /* 0x000fe20000701670 */
[----:B------:R-:W-:Y:S02]  /*3540*/  FMUL.FTZ R24, R55, c[0x0][0x320] ;  /* 0x0000c80037187a20 */ /* 0x000fe40000410000 */
[----:B------:R-:W1:Y:S01]  /*3550*/  MUFU.TANH R6, R6 ;  /* 0x0000000600067308 */ /* 0x000e620000002400 */
[----:B------:R-:W-:Y:S02]  /*3560*/  FSEL R25, R25, -INF , !P0 ;  /* 0xff80000019197808 */ /* 0x000fe40004000000 */
[----:B------:R-:W-:-:S05]  /*3570*/  PLOP3.LUT P0, PT, PT, PT, UP1, 0x40, 0x0 ;  /* 0x000000000000781c */ /* 0x000fca0003f0e818 */
[----:B------:R-:W1:Y:S08]  /*3580*/  MUFU.TANH R24, R24 ;  /* 0x0000001800187308 */ /* 0x000e700000002400 */
        /* <DEDUP_REMOVED lines=13> */
.L_x_393:
[----:B------:R-:W-:-:S04]  /*3660*/  MOV R38, c[0x0][0x32c] ;  /* 0x0000cb0000267a02 */ /* 0x000fc80000000f00 */
[----:B------:R-:W-:-:S13]  /*3670*/  ISETP.NE.AND P0, PT, R38, 0x1, PT ;  /* 0x000000012600780c */ /* 0x000fda0003f05270 */
[----:B------:R-:W-:-:S05]  /*3680*/  @P0 IMAD.HI.U32 R38, R58, c[0x0][0x330], RZ ;  /* 0x0000cc003a260a27 */ /* 0x000fca00078e00ff */
[----:B------:R-:W-:Y:S02]  /*3690*/  @P0 SHF.R.U32.HI R58, RZ, c[0x0][0x334], R38 ;  /* 0x0000cd00ff3a0a19 */ /* 0x000fe40000011626 */
.L_x_394:
[----:B------:R-:W-:Y:S05]  /*36a0*/  BSYNC B0 ;  /* 0x0000000000007941 */ /* 0x000fea0003800000 */
.L_x_392:
[----:B------:R-:W-:-:S05]  /*36b0*/  IMAD R55, R58, c[0x0][0x32c], R65 ;  /* 0x0000cb003a377a24 */ /* 0x000fca00078e0241 */
[----:B------:R-:W-:Y:S02]  /*36c0*/  IADD3 R38, R55, c[0x0][0x32c], RZ ;  /* 0x0000cb0037267a10 */ /* 0x000fe40007ffe0ff */
[----:B------:R-:W-:Y:S02]  /*36d0*/  IMNMX R46, R46, R55, !PT ;  /* 0x000000372e2e7217 */ /* 0x000fe40007800200 */
[----:B------:R-:W-:Y:S02]  /*36e0*/  IMNMX R47, R47, R38, PT ;  /* 0x000000262f2f7217 */ /* 0x000fe40003800200 */
.L_x_391:
[----:B--234-:R-:W-:Y:S01]  /*36f0*/  ISETP.NE.AND P0, PT, R68, RZ, PT ;  /* 0x000000ff4400720c */ /* 0x01cfe20003f05270 */
[----:B------:R-:W-:Y:S02]  /*3700*/  FMUL.FTZ R12, R12, c[0x0][0x320] ;  /* 0x0000c8000c0c7a20 */ /* 0x000fe40000410000 */
[----:B------:R-:W-:Y:S01]  /*3710*/  FMUL.FTZ R88, R9, c[0x0][0x320] ;  /* 0x0000c80009587a20 */ /* 0x000fe20000410000 */
[----:B------:R-:W-:Y:S01]  /*3720*/  ISETP.GT.AND P0, PT, R46, 0x1, !P0 ;  /* 0x000000012e00780c */ /* 0x000fe20004704270 */
[----:B------:R2:W3:Y:S01]  /*3730*/  MUFU.TANH R94, R12 ;  /* 0x0000000c005e7308 */ /* 0x0004e20000002400 */
[----:B------:R-:W-:-:S02]  /*3740*/  FMUL.FTZ R13, R13, c[0x0][0x320] ;  /* 0x0000c8000d0d7a20 */ /* 0x000fc40000410000 */
[----:B------:R-:W-:Y:S01]  /*3750*/  ISETP.LT.OR P0, PT, R47, 0x2, P0 ;  /* 0x000000022f00780c */ /* 0x000fe20000701670 */
[----:B------:R-:W-:Y:S02]  /*3760*/  FMUL.FTZ R72, R72, c[0x0][0x320] ;  /* 0x0000c80048487a20 */ /* 0x000fe40000410000 */
[----:B------:R-:W-:Y:S01]  /*3770*/  FMUL.FTZ R73, R73, c[0x0][0x320] ;  /* 0x0000c80049497a20 */ /* 0x000fe20000410000 */
[----:B-1----:R-:W-:Y:S01]  /*3780*/  FSEL R40, R40, -INF , !P0 ;  /* 0xff80000028287808 */ /* 0x002fe20004000000 */
[----:B------:R-:W-:Y:S01]  /*3790*/  FMUL.FTZ R20, R20, c[0x0][0x320] ;  /* 0x0000c80014147a20 */ /* 0x000fe20000410000 */
[----:B------:R-:W-:Y:S01]  /*37a0*/  ISETP.NE.AND P0, PT, R64, RZ, PT ;  /* 0x000000ff4000720c */ /* 0x000fe20003f05270 */
[----:B------:R-:W-:Y:S01]  /*37b0*/  FMUL.FTZ R21, R21, c[0x0][0x320] ;  /* 0x0000c80015157a20 */ /* 0x000fe20000410000 */
[----:B------:R-:W1:Y:S01]  /*37c0*/  MUFU.TANH R92, R13 ;  /* 0x0000000d005c7308 */ /* 0x000e620000002400 */
[----:B------:R-:W-:Y:S01]  /*37d0*/  FMUL.FTZ R48, R48, c[0x0][0x320] ;  /* 0x0000c80030307a20 */ /* 0x000fe20000410000 */
[----:B------:R-:W-:Y:S01]  /*37e0*/  ISETP.GT.AND P0, PT, R46, 0x8, !P0 ;  /* 0x000000082e00780c */ /* 0x000fe20004704270 */
[----:B------:R-:W-:Y:S01]  /*37f0*/  FMUL.FTZ R49, R49, c[0x0][0x320] ;  /* 0x0000c80031317a20 */ /* 0x000fe20000410000 */
[----:B--2---:R-:W2:Y:S02]  /*3800*/  SHFL.IDX PT, R12, R61, 0x2, 0x1c1f ;  /* 0x005c1f003d0c7f89 */ /* 0x004ea400000e0000 */
[----:B------:R-:W-:Y:S01]  /*3810*/  ISETP.LT.OR P0, PT, R47, 0x9, P0 ;  /* 0x000000092f00780c */ /* 0x000fe20000701670 */
[----:B------:R-:W-:Y:S01]  /*3820*/  FMUL.FTZ R17, R17, c[0x0][0x320] ;  /* 0x0000c80011117a20 */ /* 0x000fe20000410000 */
[----:B------:R-:W4:Y:S01]  /*3830*/  MUFU.TANH R182, R72 ;  /* 0x0000004800b67308 */ /* 0x000f220000002400 */
[----:B------:R-:W-:Y:S01]  /*3840*/  FMUL.FTZ R16, R16, c[0x0][0x320] ;  /* 0x0000c80010107a20 */ /* 0x000fe20000410000 */
[----:B------:R-:W-:Y:S01]  /*3850*/  FSEL R38, R54, -INF , !P0 ;  /* 0xff80000036267808 */ /* 0x000fe20004000000 */
[----:B------:R-:W-:Y:S01]  /*3860*/  FMUL.FTZ R8, R8, c[0x0][0x320] ;  /* 0x0000c80008087a20 */ /* 0x000fe20000410000 */
[----:B------:R-:W-:-:S04]  /*3870*/  ISETP.NE.AND P0, PT, R60, RZ, PT ;  /* 0x000000ff3c00720c */ /* 0x000fc80003f05270 */
[----:B------:R-:W-:Y:S01]  /*3880*/  ISETP.GT.AND P0, PT, R46, 0x9, !P0 ;  /* 0x000000092e00780c */ /* 0x000fe20004704270 */
[----:B------:R-:W1:Y:S03]  /*3890*/  MUFU.TANH R179, R73 ;  /* 0x0000004900b37308 */ /* 0x000e660000002400 */
[----:B------:R-:W-:-:S04]  /*38a0*/  ISETP.LT.OR P0, PT, R47, 0xa, P0 ;  /* 0x0000000a2f00780c */ /* 0x000fc80000701670 */
[----:B------:R-:W-:Y:S01]  /*38b0*/  FSEL R6, R6, -INF , !P0 ;  /* 0xff80000006067808 */ /* 0x000fe20004000000 */
[----:B------:R-:W1:Y:S01]  /*38c0*/  MUFU.TANH R89, R20 ;  /* 0x0000001400597308 */ /* 0x000e620000002400 */
[----:B------:R-:W-:Y:S01]  /*38d0*/  ISETP.NE.AND P0, PT, R53, RZ, PT ;  /* 0x000000ff3500720c */ /* 0x000fe20003f05270 */
[----:B--2---:R-:W-:-:S03]  /*38e0*/  IMAD.IADD R9, R77, 0x1, R12 ;  /* 0x000000014d097824 */ /* 0x004fc600078e020c */
[----:B------:R-:W-:-:S03]  /*38f0*/  ISETP.GT.AND P0, PT, R46, 0x10, !P0 ;  /* 0x000000102e00780c */ /* 0x000fc60004704270 */
[----:B------:R-:W2:Y:S01]  /*3900*/  MUFU.TANH R152, R21 ;  /* 0x0000001500987308 */ /* 0x000ea20000002400 */
[----:B------:R-:W-:Y:S02]  /*3910*/  ISETP.LT.OR P0, PT, R47, 0x11, P0 ;  /* 0x000000112f00780c */ /* 0x000fe40000701670 */
[----:B------:R-:W-:Y:S02]  /*3920*/  IMNMX R9, R9, R76, PT ;  /* 0x0000004c09097217 */ /* 0x000fe40003800200 */
[----:B------:R-:W-:Y:S02]  /*3930*/  FSEL R36, R36, -INF , !P0 ;  /* 0xff80000024247808 */ /* 0x000fe40004000000 */
[----:B------:R-:W-:Y:S01]  /*3940*/  ISETP.NE.AND P0, PT, R52, RZ, PT ;  /* 0x000000ff3400720c */ /* 0x000fe20003f05270 */
[----:B------:R-:W1:Y:S03]  /*3950*/  MUFU.TANH R88, R88 ;  /* 0x0000005800587308 */ /* 0x000e660000002400 */
[----:B------:R-:W-:-:S04]  /*3960*/  ISETP.GT.AND P0, PT, R46, 0x11, !P0 ;  /* 0x000000112e00780c */ /* 0x000fc80004704270 */
[----:B------:R-:W-:Y:S01]  /*3970*/  ISETP.LT.OR P0, PT, R47, 0x12, P0 ;  /* 0x000000122f00780c */ /* 0x000fe20000701670 */
[----:B------:R-:W1:Y:S03]  /*3980*/  MUFU.TANH R178, R48 ;  /* 0x0000003000b27308 */ /* 0x000e660000002400 */
[----:B------:R-:W-:Y:S02]  /*3990*/  FSEL R34, R34, -INF , !P0 ;  /* 0xff80000022227808 */ /* 0x000fe40004000000 */
[----:B------:R-:W-:-:S03]  /*39a0*/  ISETP.NE.AND P0, PT, R45, RZ, PT ;  /* 0x000000ff2d00720c */ /* 0x000fc60003f05270 */
[----:B------:R-:W1:Y:S01]  /*39b0*/  MUFU.TANH R177, R49 ;  /* 0x0000003100b17308 */ /* 0x000e620000002400 */
[----:B------:R-:W-:-:S04]  /*39c0*/  ISETP.GT.AND P0, PT, R46, 0x18, !P0 ;  /* 0x000000182e00780c */ /* 0x000fc80004704270 */
[----:B------:R-:W-:-:S03]  /*39d0*/  ISETP.LT.OR P0, PT, R47, 0x19, P0 ;  /* 0x000000192f00780c */ /* 0x000fc60000701670 */
[----:B------:R-:W1:Y:S01]  /*39e0*/  MUFU.TANH R126, R17 ;  /* 0x00000011007e7308 */ /* 0x000e620000002400 */
[----:B------:R-:W-:Y:S02]  /*39f0*/  FSEL R32, R32, -INF , !P0 ;  /* 0xff80000020207808 */ /* 0x000fe40004000000 */
[----:B------:R-:W-:-:S04]  /*3a00*/  ISETP.NE.AND P0, PT, R43, RZ, PT ;  /* 0x000000ff2b00720c */ /* 0x000fc80003f05270 */
[----:B------:R-:W-:Y:S01]  /*3a10*/  ISETP.GT.AND P0, PT, R46, 0x19, !P0 ;  /* 0x000000192e00780c */ /* 0x000fe20004704270 */
[----:B------:R-:W1:Y:S03]  /*3a20*/  MUFU.TANH R142, R16 ;  /* 0x00000010008e7308 */ /* 0x000e660000002400 */
[----:B------:R-:W-:-:S04]  /*3a30*/  ISETP.LT.OR P0, PT, R47, 0x1a, P0 ;  /* 0x0000001a2f00780c */ /* 0x000fc80000701670 */
[----:B------:R-:W-:Y:S01]  /*3a40*/  FSEL R30, R30, -INF , !P0 ;  /* 0xff8000001e1e7808 */ /* 0x000fe20004000000 */
[----:B------:R5:W1:Y:S01]  /*3a50*/  MUFU.TANH R90, R8 ;  /* 0x00000008005a7308 */ /* 0x000a620000002400 */
[----:B------:R-:W-:-:S04]  /*3a60*/  ISETP.NE.AND P0, PT, R3, RZ, PT ;  /* 0x000000ff0300720c */ /* 0x000fc80003f05270 */
[----:B------:R-:W-:-:S04]  /*3a70*/  ISETP.GT.AND P0, PT, R46, 0x20, !P0 ;  /* 0x000000202e00780c */ /* 0x000fc80004704270 */
[----:B------:R-:W-:-:S04]  /*3a80*/  ISETP.LT.OR P0, PT, R47, 0x21, P0 ;  /* 0x000000212f00780c */ /* 0x000fc80000701670 */
[----:B------:R-:W-:Y:S02]  /*3a90*/  FSEL R28, R28, -INF , !P0 ;  /* 0xff8000001c1c7808 */ /* 0x000fe40004000000 */
[----:B------:R-:W-:Y:S01]  /*3aa0*/  ISETP.NE.AND P0, PT, R42, RZ, PT ;  /* 0x000000ff2a00720c */ /* 0x000fe20003f05270 */
[----:B-----5:R-:W-:-:S03]  /*3ab0*/  IMAD.IADD R8, R69, 0x1, R12 ;  /* 0x0000000145087824 */ /* 0x020fc600078e020c */
[----:B------:R-:W-:-:S04]  /*3ac0*/  ISETP.GT.AND P0, PT, R46, 0x21, !P0 ;  /* 0x000000212e00780c */ /* 0x000fc80004704270 */
[----:B------:R-:W-:-:S04]  /*3ad0*/  ISETP.LT.OR P0, PT, R47, 0x22, P0 ;  /* 0x000000222f00780c */ /* 0x000fc80000701670 */
[----:B------:R-:W-:Y:S02]  /*3ae0*/  FSEL R24, R24, -INF , !P0 ;  /* 0xff80000018187808 */ /* 0x000fe40004000000 */
[----:B------:R-:W-:-:S04]  /*3af0*/  ISETP.GT.AND P0, PT, R46, 0x28, !P2 ;  /* 0x000000282e00780c */ /* 0x000fc80005704270 */
[----:B------:R-:W-:-:S04]  /*3b00*/  ISETP.LT.OR P0, PT, R47, 0x29, P0 ;  /* 0x000000292f00780c */ /* 0x000fc80000701670 */
[----:B------:R-:W-:Y:S02]  /*3b10*/  FSEL R57, R57, -INF , !P0 ;  /* 0xff80000039397808 */ /* 0x000fe40004000000 */
[----:B------:R-:W-:-:S04]  /*3b20*/  ISETP.NE.AND P0, PT, R2, RZ, PT ;  /* 0x000000ff0200720c */ /* 0x000fc80003f05270 */
[----:B------:R-:W-:-:S04]  /*3b30*/  ISETP.GT.AND P0, PT, R46, RZ, !P0 ;  /* 0x000000ff2e00720c */ /* 0x000fc80004704270 */
[----:B------:R-:W-:-:S04]  /*3b40*/  ISETP.LT.OR P0, PT, R47, 0x1, P0 ;  /* 0x000000012f00780c */ /* 0x000fc80000701670 */
[----:B------:R-:W-:Y:S02]  /*3b50*/  FSEL R44, R44, -INF , !P0 ;  /* 0xff8000002c2c7808 */ /* 0x000fe40004000000 */
[----:B------:R-:W-:-:S04]  /*3b60*/  ISETP.GT.AND P0, PT, R46, 0x29, !P1 ;  /* 0x000000292e00780c */ /* 0x000fc80004f04270 */
[----:B------:R-:W-:-:S04]  /*3b70*/  ISETP.LT.OR P0, PT, R47, 0x2a, P0 ;  /* 0x0000002a2f00780c */ /* 0x000fc80000701670 */
[----:B------:R-:W-:Y:S02]  /*3b80*/  FSEL R56, R56, -INF , !P0 ;  /* 0xff80000038387808 */ /* 0x000fe40004000000 */
[----:B------:R-:W-:-:S13]  /*3b90*/  PLOP3.LUT P0, PT, PT, PT, UP1, 0x40, 0x0 ;  /* 0x000000000000781c */ /* 0x000fda0003f0e818 */
[----:B------:R-:W-:Y:S05]  /*3ba0*/  @P0 BRA `(.L_x_395) ;  /* 0x0000015000000947 */ /* 0x000fea0003800000 */
[----:B-1234-:R-:W-:Y:S01]  /*3bb0*/  IADD3 R12, R12, c[0x0][0x1d0], RZ ;  /* 0x000074000c0c7a10 */ /* 0x01efe20007ffe0ff */
        /* <DEDUP_REMOVED lines=11> */
.L_x_397:
[----:B------:R-:W-:-:S04]  /*3c70*/  MOV R12, c[0x0][0x32c] ;  /* 0x0000cb00000c7a02 */ /* 0x000fc80000000f00 */
[----:B------:R-:W-:-:S13]  /*3c80*/  ISETP.NE.AND P0, PT, R12, 0x1, PT ;  /* 0x000000010c00780c */ /* 0x000fda0003f05270 */
[----:B------:R-:W-:-:S05]  /*3c90*/  @P0 IMAD.HI.U32 R12, R16, c[0x0][0x330], RZ ;  /* 0x0000cc00100c0a27 */ /* 0x000fca00078e00ff */
[----:B------:R-:W-:Y:S02]  /*3ca0*/  @P0 SHF.R.U32.HI R16, RZ, c[0x0][0x334], R12 ;  /* 0x0000cd00ff100a19 */ /* 0x000fe4000001160c */
.L_x_398:
[----:B------:R-:W-:Y:S05]  /*3cb0*/  BSYNC B0 ;  /* 0x0000000000007941 */ /* 0x000fea0003800000 */
.L_x_396:
[----:B------:R-:W-:-:S05]  /*3cc0*/  IMAD R13, R16, c[0x0][0x32c], R65 ;  /* 0x0000cb00100d7a24 */ /* 0x000fca00078e0241 */
[----:B------:R-:W-:Y:S02]  /*3cd0*/  IADD3 R12, R13, c[0x0][0x32c], RZ ;  /* 0x0000cb000d0c7a10 */ /* 0x000fe40007ffe0ff */
[----:B------:R-:W-:Y:S02]  /*3ce0*/  IMNMX R8, R8, R13, !PT ;  /* 0x0000000d08087217 */ /* 0x000fe40007800200 */
[----:B------:R-:W-:Y:S02]  /*3cf0*/  IMNMX R9, R9, R12, PT ;  /* 0x0000000c09097217 */ /* 0x000fe40003800200 */
.L_x_395:
[----:B-1234-:R-:W-:Y:S01]  /*3d00*/  ISETP.NE.AND P0, PT, R68, RZ, PT ;  /* 0x000000ff4400720c */ /* 0x01efe20003f05270 */
[----:B------:R-:W-:Y:S02]  /*3d10*/  FMUL.FTZ R74, R74, c[0x0][0x320] ;  /* 0x0000c8004a4a7a20 */ /* 0x000fe40000410000 */
[----:B------:R-:W-:Y:S01]  /*3d20*/  FMUL.FTZ R190, R75, c[0x0][0x320] ;  /* 0x0000c8004bbe7a20 */ /* 0x000fe20000410000 */
[----:B------:R-:W-:Y:S01]  /*3d30*/  ISETP.GT.AND P0, PT, R8, 0x1, !P0 ;  /* 0x000000010800780c */ /* 0x000fe20004704270 */
[----:B------:R1:W2:Y:S01]  /*3d40*/  MUFU.TANH R180, R74 ;  /* 0x0000004a00b47308 */ /* 0x0002a20000002400 */
[----:B------:R-:W-:-:S02]  /*3d50*/  FMUL.FTZ R108, R14, c[0x0][0x320] ;  /* 0x0000c8000e6c7a20 */ /* 0x000fc40000410000 */
[----:B------:R-:W-:Y:S01]  /*3d60*/  ISETP.LT.OR P0, PT, R9, 0x2, P0 ;  /* 0x000000020900780c */ /* 0x000fe20000701670 */
[----:B------:R-:W-:Y:S02]  /*3d70*/  FMUL.FTZ R10, R10, c[0x0][0x320] ;  /* 0x0000c8000a0a7a20 */ /* 0x000fe40000410000 */
[----:B------:R-:W-:Y:S01]  /*3d80*/  FMUL.FTZ R11, R11, c[0x0][0x320] ;  /* 0x0000c8000b0b7a20 */ /* 0x000fe20000410000 */
[----:B------:R-:W-:Y:S01]  /*3d90*/  FSEL R152, R152, -INF , !P0 ;  /* 0xff80000098987808 */ /* 0x000fe20004000000 */
[----:B------:R-:W-:Y:S01]  /*3da0*/  FMUL.FTZ R23, R23, c[0x0][0x320] ;  /* 0x0000c80017177a20 */ /* 0x000fe20000410000 */
[----:B------:R-:W-:Y:S01]  /*3db0*/  ISETP.NE.AND P0, PT, R64, RZ, PT ;  /* 0x000000ff4000720c */ /* 0x000fe20003f05270 */
[----:B------:R-:W-:Y:S01]  /*3dc0*/  FMUL.FTZ R22, R22, c[0x0][0x320] ;  /* 0x0000c80016167a20 */ /* 0x000fe20000410000 */
[----:B------:R-:W3:Y:S01]  /*3dd0*/  MUFU.TANH R190, R190 ;  /* 0x000000be00be7308 */ /* 0x000ee20000002400 */
[----:B------:R-:W-:Y:S01]  /*3de0*/  FMUL.FTZ R18, R18, c[0x0][0x320] ;  /* 0x0000c80012127a20 */ /* 0x000fe20000410000 */
[----:B------:R-:W-:Y:S01]  /*3df0*/  ISETP.GT.AND P0, PT, R8, 0x8, !P0 ;  /* 0x000000080800780c */ /* 0x000fe20004704270 */
[----:B------:R-:W-:-:S02]  /*3e00*/  FMUL.FTZ R19, R19, c[0x0][0x320] ;  /* 0x0000c80013137a20 */ /* 0x000fc40000410000 */
[----:B-1----:R-:W-:Y:S01]  /*3e10*/  FMUL.FTZ R74, R15, c[0x0][0x320] ;  /* 0x0000c8000f4a7a20 */ /* 0x002fe20000410000 */
[----:B------:R-:W-:Y:S01]  /*3e20*/  ISETP.LT.OR P0, PT, R9, 0x9, P0 ;  /* 0x000000090900780c */ /* 0x000fe20000701670 */
[----:B------:R-:W-:Y:S01]  /*3e30*/  FMUL.FTZ R50, R50, c[0x0][0x320] ;  /* 0x0000c80032327a20 */ /* 0x000fe20000410000 */
[----:B------:R1:W4:Y:S01]  /*3e40*/  MUFU.TANH R73, R10 ;  /* 0x0000000a00497308 */ /* 0x0003220000002400 */
[----:B------:R-:W-:Y:S01]  /*3e50*/  FMUL.FTZ R51, R51, c[0x0][0x320] ;  /* 0x0000c80033337a20 */ /* 0x000fe20000410000 */
[----:B------:R-:W-:Y:S02]  /*3e60*/  FSEL R142, R142, -INF , !P0 ;  /* 0xff8000008e8e7808 */ /* 0x000fe40004000000 */
[----:B------:R-:W-:-:S04]  /*3e70*/  ISETP.NE.AND P0, PT, R60, RZ, PT ;  /* 0x000000ff3c00720c */ /* 0x000fc80003f05270 */
[----:B------:R-:W-:Y:S01]  /*3e80*/  ISETP.GT.AND P0, PT, R8, 0x9, !P0 ;  /* 0x000000090800780c */ /* 0x000fe20004704270 */
[----:B------:R1:W1:Y:S03]  /*3e90*/  MUFU.TANH R72, R11 ;  /* 0x0000000b00487308 */ /* 0x0002660000002400 */
[----:B------:R-:W-:-:S04]  /*3ea0*/  ISETP.LT.OR P0, PT, R9, 0xa, P0 ;  /* 0x0000000a0900780c */ /* 0x000fc80000701670 */
[----:B------:R-:W-:Y:S01]  /*3eb0*/  FSEL R126, R126, -INF , !P0 ;  /* 0xff8000007e7e7808 */ /* 0x000fe20004000000 */
[----:B------:R1:W1:Y:S01]  /*3ec0*/  MUFU.TANH R140, R23 ;  /* 0x00000017008c7308 */ /* 0x0002620000002400 */
[----:B------:R-:W-:-:S04]  /*3ed0*/  ISETP.NE.AND P0, PT, R53, RZ, PT ;  /* 0x000000ff3500720c */ /* 0x000fc80003f05270 */
[----:B------:R-:W-:-:S03]  /*3ee0*/  ISETP.GT.AND P0, PT, R8, 0x10, !P0 ;  /* 0x000000100800780c */ /* 0x000fc60004704270 */
[----:B------:R1:W1:Y:S01]  /*3ef0*/  MUFU.TANH R75, R22 ;  /* 0x00000016004b7308 */ /* 0x0002620000002400 */
[----:B------:R-:W-:-:S04]  /*3f00*/  ISETP.LT.OR P0, PT, R9, 0x11, P0 ;  /* 0x000000110900780c */ /* 0x000fc80000701670 */
[----:B------:R-:W-:Y:S02]  /*3f10*/  FSEL R94, R94, -INF , !P0 ;  /* 0xff8000005e5e7808 */ /* 0x000fe40004000000 */
[----:B------:R-:W-:Y:S01]  /*3f20*/  ISETP.NE.AND P0, PT, R52, RZ, PT ;  /* 0x000000ff3400720c */ /* 0x000fe20003f05270 */
[----:B------:R1:W1:Y:S03]  /*3f30*/  MUFU.TANH R124, R18 ;  /* 0x00000012007c7308 */ /* 0x0002660000002400 */
[----:B------:R-:W-:-:S04]  /*3f40*/  ISETP.GT.AND P0, PT, R8, 0x11, !P0 ;  /* 0x000000110800780c */ /* 0x000fc80004704270 */
[----:B------:R-:W-:Y:S01]  /*3f50*/  ISETP.LT.OR P0, PT, R9, 0x12, P0 ;  /* 0x000000120900780c */ /* 0x000fe20000701670 */
[----:B------:R1:W1:Y:S03]  /*3f60*/  MUFU.TANH R110, R19 ;  /* 0x00000013006e7308 */ /* 0x0002660000002400 */
[----:B------:R-:W-:Y:S02]  /*3f70*/  FSEL R92, R92, -INF , !P0 ;  /* 0xff8000005c5c7808 */ /* 0x000fe40004000000 */
[----:B------:R-:W-:-:S03]  /*3f80*/  ISETP.NE.AND P0, PT, R45, RZ, PT ;  /* 0x000000ff2d00720c */ /* 0x000fc60003f05270 */
[----:B------:R1:W1:Y:S01]  /*3f90*/  MUFU.TANH R189, R50 ;  /* 0x0000003200bd7308 */ /* 0x0002620000002400 */
[----:B------:R-:W-:-:S04]  /*3fa0*/  ISETP.GT.AND P0, PT, R8, 0x18, !P0 ;  /* 0x000000180800780c */ /* 0x000fc80004704270 */
[----:B------:R-:W-:-:S03]  /*3fb0*/  ISETP.LT.OR P0, PT, R9, 0x19, P0 ;  /* 0x000000190900780c */ /* 0x000fc60000701670 */
[----:B------:R1:W1:Y:S01]  /*3fc0*/  MUFU.TANH R187, R51 ;  /* 0x0000003300bb7308 */ /* 0x0002620000002400 */
[----:B------:R-:W-:Y:S02]  /*3fd0*/  FSEL R90, R90, -INF , !P0 ;  /* 0xff8000005a5a7808 */ /* 0x000fe40004000000 */
[----:B------:R-:W-:-:S04]  /*3fe0*/  ISETP.NE.AND P0, PT, R43, RZ, PT ;  /* 0x000000ff2b00720c */ /* 0x000fc80003f05270 */
[----:B------:R-:W-:Y:S01]  /*3ff0*/  ISETP.GT.AND P0, PT, R8, 0x19, !P0 ;  /* 0x000000190800780c */ /* 0x000fe20004704270 */
[----:B------:R-:W1:Y:S03]  /*4000*/  MUFU.TANH R108, R108 ;  /* 0x0000006c006c7308 */ /* 0x000e660000002400 */
[----:B------:R-:W-:-:S04]  /*4010*/  ISETP.LT.OR P0, PT, R9, 0x1a, P0 ;  /* 0x0000001a0900780c */ /* 0x000fc80000701670 */
[----:B------:R-:W-:Y:S01]  /*4020*/  FSEL R88, R88, -INF , !P0 ;  /* 0xff80000058587808 */ /* 0x000fe20004000000 */
[----:B------:R-:W1:Y:S01]  /*4030*/  MUFU.TANH R74, R74 ;  /* 0x0000004a004a7308 */ /* 0x000e620000002400 */
[----:B------:R-:W-:-:S04]  /*4040*/  ISETP.NE.AND P0, PT, R3, RZ, PT ;  /* 0x000000ff0300720c */ /* 0x000fc80003f05270 */
[----:B------:R-:W-:-:S04]  /*4050*/  ISETP.GT.AND P0, PT, R8, 0x20, !P0 ;  /* 0x000000200800780c */ /* 0x000fc80004704270 */
[----:B------:R-:W-:-:S04]  /*4060*/  ISETP.LT.OR P0, PT, R9, 0x21, P0 ;  /* 0x000000210900780c */ /* 0x000fc80000701670 */
[----:B------:R-:W-:Y:S02]  /*4070*/  FSEL R182, R182, -INF , !P0 ;  /* 0xff800000b6b67808 */ /* 0x000fe40004000000 */
[----:B------:R-:W-:-:S04]  /*4080*/  ISETP.NE.AND P0, PT, R42, RZ, PT ;  /* 0x000000ff2a00720c */ /* 0x000fc80003f05270 */
        /* <DEDUP_REMOVED lines=10> */
[----:B------:R-:W-:Y:S02]  /*4130*/  ISETP.GT.AND P0, PT, R8, 0x29, !P1 ;  /* 0x000000290800780c */ /* 0x000fe40004f04270 */
[----:B------:R-:W5:Y:S02]  /*4140*/  SHFL.IDX PT, R8, R61, 0x3, 0x1c1f ;  /* 0x007c1f003d087f89 */ /* 0x000f6400000e0000 */
[----:B------:R-:W-:-:S04]  /*4150*/  ISETP.LT.OR P0, PT, R9, 0x2a, P0 ;  /* 0x0000002a0900780c */ /* 0x000fc80000701670 */
[----:B------:R-:W-:Y:S02]  /*4160*/  FSEL R177, R177, -INF , !P0 ;  /* 0xff800000b1b17808 */ /* 0x000fe40004000000 */
[----:B------:R-:W-:Y:S01]  /*4170*/  PLOP3.LUT P0, PT, PT, PT, UP1, 0x40, 0x0 ;  /* 0x000000000000781c */ /* 0x000fe20003f0e818 */
[--C-:B-----5:R-:W-:Y:S02]  /*4180*/  IMAD.IADD R77, R77, 0x1, R8.reuse ;  /* 0x000000014d4d7824 */ /* 0x120fe400078e0208 */
[----:B------:R-:W-:-:S03]  /*4190*/  IMAD.IADD R15, R69, 0x1, R8 ;  /* 0x00000001450f7824 */ /* 0x000fc600078e0208 */
[----:B------:R-:W-:-:S07]  /*41a0*/  IMNMX R14, R77, R76, PT ;  /* 0x0000004c4d0e7217 */ /* 0x000fce0003800200 */
        /* <DEDUP_REMOVED lines=13> */
.L_x_401:
[----:B------:R-:W-:-:S04]  /*4280*/  MOV R8, c[0x0][0x32c] ;  /* 0x0000cb0000087a02 */ /* 0x000fc80000000f00 */
[----:B------:R-:W-:-:S13]  /*4290*/  ISETP.NE.AND P0, PT, R8, 0x1, PT ;  /* 0x000000010800780c */ /* 0x000fda0003f05270 */
[----:B------:R-:W-:-:S05]  /*42a0*/  @P0 IMAD.HI.U32 R8, R10, c[0x0][0x330], RZ ;  /* 0x0000cc000a080a27 */ /* 0x000fca00078e00ff */
[----:B------:R-:W-:Y:S02]  /*42b0*/  @P0 SHF.R.U32.HI R10, RZ, c[0x0][0x334], R8 ;  /* 0x0000cd00ff0a0a19 */ /* 0x000fe40000011608 */
.L_x_402:
[----:B------:R-:W-:Y:S05]  /*42c0*/  BSYNC B0 ;  /* 0x0000000000007941 */ /* 0x000fea0003800000 */
.L_x_400:
[----:B------:R-:W-:-:S05]  /*42d0*/  IMAD R10, R10, c[0x0][0x32c], R65 ;  /* 0x0000cb000a0a7a24 */ /* 0x000fca00078e0241 */
[----:B------:R-:W-:Y:S02]  /*42e0*/  IADD3 R9, R10, c[0x0][0x32c], RZ ;  /* 0x0000cb000a097a10 */ /* 0x000fe40007ffe0ff */
[----:B------:R-:W-:Y:S02]  /*42f0*/  IMNMX R15, R15, R10, !PT ;  /* 0x0000000a0f0f7217 */ /* 0x000fe40007800200 */
[----:B------:R-:W-:Y:S02]  /*4300*/  IMNMX R14, R14, R9, PT ;  /* 0x000000090e0e7217 */ /* 0x000fe40003800200 */
.L_x_399:
[----:B-1234-:R-:W-:Y:S01]  /*4310*/  ISETP.NE.AND P0, PT, R68, RZ, PT ;  /* 0x000000ff4400720c */ /* 0x01efe20003f05270 */
[----:B------:R-:W-:Y:S01]  /*4320*/  IMAD.SHL.U32 R214, R4, 0x2, RZ ;  /* 0x0000000204d67824 */ /* 0x000fe200078e00ff */
[----:B------:R-:W-:Y:S01]  /*4330*/  FMNMX.FTZ R9, R44, R40, !PT ;  /* 0x000000282c097209 */ /* 0x000fe20007810000 */
[----:B------:R-:W-:Y:S01]  /*4340*/  ULDC.64 UR4, c[0x0][0x2c8] ;  /* 0x0000b20000047ab9 */ /* 0x000fe20000000a00 */
[----:B------:R-:W-:Y:S01]  /*4350*/  ISETP.GT.AND P0, PT, R15, 0x1, !P0 ;  /* 0x000000010f00780c */ /* 0x000fe20004704270 */
[----:B------:R-:W-:Y:S01]  /*4360*/  IMAD R212, R0, 0x2, R214 ;  /* 0x0000000200d47824 */ /* 0x000fe200078e02d6 */
[----:B------:R-:W-:Y:S01]  /*4370*/  FMNMX.FTZ R9, R38, R9, !PT ;  /* 0x0000000926097209 */ /* 0x000fe20007810000 */
[----:B------:R-:W-:Y:S01]  /*4380*/  LDSM.16.MT88.4 R136, [R214+0x100] ;  /* 0x00010000d688783b */ /* 0x000fe20000004200 */
[----:B------:R-:W-:Y:S01]  /*4390*/  ISETP.LT.OR P0, PT, R14, 0x2, P0 ;  /* 0x000000020e00780c */ /* 0x000fe20000701670 */
[----:B------:R-:W-:Y:S01]  /*43a0*/  UIMAD.WIDE.U32 UR14, UR9, UR4, URZ ;  /* 0x00000004090e72a5 */ /* 0x000fe2000f8e003f */
[----:B------:R-:W-:Y:S01]  /*43b0*/  FMNMX.FTZ R9, R6, R9, !PT ;  /* 0x0000000906097209 */ /* 0x000fe20007810000 */
[----:B------:R-:W-:Y:S01]  /*43c0*/  LDSM.16.MT88.4 R120, [R212+0x100] ;  /* 0x00010000d478783b */ /* 0x000fe20000004200 */
[----:B------:R-:W-:-:S02]  /*43d0*/  FSEL R140, R140, -INF , !P0 ;  /* 0xff8000008c8c7808 */ /* 0x000fc40004000000 */
[----:B------:R-:W-:Y:S01]  /*43e0*/  ISETP.NE.AND P0, PT, R64, RZ, PT ;  /* 0x000000ff4000720c */ /* 0x000fe20003f05270 */
[----:B------:R-:W-:Y:S01]  /*43f0*/  LDSM.16.MT88.4 R104, [R214+0xd00] ;  /* 0x000d0000d668783b */ /* 0x000fe20000004200 */
[----:B------:R-:W-:Y:S01]  /*4400*/  FMNMX.FTZ R9, R36, R9, !PT ;  /* 0x0000000924097209 */ /* 0x000fe20007810000 */
[----:B------:R-:W-:Y:S01]  /*4410*/  @UP2 UMOV UR7, UR15 ;  /* 0x0000000f00072c82 */ /* 0x000fe20008000000 */
[C---:B------:R-:W-:Y:S01]  /*4420*/  ISETP.GT.AND P0, PT, R15.reuse, 0x8, !P0 ;  /* 0x000000080f00780c */ /* 0x040fe20004704270 */
[----:B------:R-:W-:Y:S01]  /*4430*/  LDSM.16.MT88.4 R76, [R214+0x1900] ;  /* 0x00190000d64c783b */ /* 0x000fe20000004200 */
[----:B------:R-:W-:Y:S01]  /*4440*/  FMNMX.FTZ R9, R34, R9, !PT ;  /* 0x0000000922097209 */ /* 0x000fe20007810000 */
[----:B------:R-:W-:Y:S01]  /*4450*/  @UP2 USHF.R.U32.HI UR9, URZ, UR5, UR7 ;  /* 0x000000053f092299 */ /* 0x000fe20008011607 */
[----:B------:R-:W-:Y:S01]  /*4460*/  ISETP.LT.OR P0, PT, R14, 0x9, P0 ;  /* 0x000000090e00780c */ /* 0x000fe20000701670 */
[----:B------:R-:W-:Y:S01]  /*4470*/  LDSM.16.MT88.4 R148, [R214+0x500] ;  /* 0x00050000d694783b */ /* 0x000fe20000004200 */
[----:B------:R-:W-:Y:S01]  /*4480*/  FMNMX.FTZ R9, R32, R9, !PT ;  /* 0x0000000920097209 */ /* 0x000fe20007810000 */
[----:B------:R-:W-:Y:S01]  /*4490*/  UIADD3 UR4, UR8, UR9, URZ ;  /* 0x0000000908047290 */ /* 0x000fe2000fffe03f */
[----:B------:R-:W-:Y:S01]  /*44a0*/  FSEL R124, R124, -INF , !P0 ;  /* 0xff8000007c7c7808 */ /* 0x000fe20004000000 */
[----:B------:R-:W-:Y:S01]  /*44b0*/  LDSM.16.MT88.4 R48, [R212+0x500] ;  /* 0x00050000d430783b */ /* 0x000fe20000004200 */
[----:B------:R-:W-:Y:S01]  /*44c0*/  ISETP.NE.AND P0, PT, R60, RZ, PT ;  /* 0x000000ff3c00720c */ /* 0x000fe20003f05270 */
[----:B------:R-:W-:Y:S01]  /*44d0*/  ULDC UR8, c[0x0][0x328] ;  /* 0x0000ca0000087ab9 */ /* 0x000fe20000000800 */
[----:B------:R-:W-:Y:S01]  /*44e0*/  FMNMX.FTZ R9, R30, R9, !PT ;  /* 0x000000091e097209 */ /* 0x000fe20007810000 */
[----:B------:R-:W-:Y:S01]  /*44f0*/  LDSM.16.MT88.4 R60, [R212+0xd00] ;  /* 0x000d0000d43c783b */ /* 0x000fe20000004200 */
[----:B------:R-:W-:Y:S01]  /*4500*/  ISETP.GT.AND P0, PT, R15, 0x9, !P0 ;  /* 0x000000090f00780c */ /* 0x000fe20004704270 */
[----:B------:R-:W-:Y:S01]  /*4510*/  UIADD3 UR8, UR4, UR8, URZ ;  /* 0x0000000804087290 */ /* 0x000fe2000fffe03f */
[----:B------:R-:W-:Y:S01]  /*4520*/  FMNMX.FTZ R9, R28, R9, !PT ;  /* 0x000000091c097209 */ /* 0x000fe20007810000 */
[----:B------:R-:W-:Y:S01]  /*4530*/  LDSM.16.MT88.4 R20, [R214+0x1500] ;  /* 0x00150000d614783b */ /* 0x000fe20000004200 */
[----:B------:R-:W-:-:S02]  /*4540*/  ISETP.LT.OR P0, PT, R14, 0xa, P0 ;  /* 0x0000000a0e00780c */ /* 0x000fc40000701670 */
[----:B------:R-:W-:Y:S02]  /*4550*/  FMNMX.FTZ R17, R89, R152, !PT ;  /* 0x0000009859117209 */ /* 0x000fe40007810000 */
[----:B------:R-:W-:Y:S02]  /*4560*/  FSEL R110, R110, -INF , !P0 ;  /* 0xff8000006e6e7808 */ /* 0x000fe40004000000 */
[----:B------:R-:W-:Y:S02]  /*4570*/  ISETP.NE.AND P0, PT, R53, RZ, PT ;  /* 0x000000ff3500720c */ /* 0x000fe40003f05270 */
[----:B------:R-:W-:Y:S02]  /*4580*/  FMNMX.FTZ R17, R142, R17, !PT ;  /* 0x000000118e117209 */ /* 0x000fe40007810000 */
[----:B------:R-:W-:Y:S02]  /*4590*/  ISETP.GT.AND P0, PT, R15, 0x10, !P0 ;  /* 0x000000100f00780c */ /* 0x000fe40004704270 */
[----:B------:R-:W-:-:S02]  /*45a0*/  FMNMX.FTZ R17, R126, R17, !PT ;  /* 0x000000117e117209 */ /* 0x000fc40007810000 */
[----:B------:R-:W-:Y:S02]  /*45b0*/  ISETP.LT.OR P0, PT, R14, 0x11, P0 ;  /* 0x000000110e00780c */ /* 0x000fe40000701670 */
[----:B------:R-:W-:Y:S02]  /*45c0*/  FMNMX.FTZ R17, R94, R17, !PT ;  /* 0x000000115e117209 */ /* 0x000fe40007810000 */
[----:B------:R-:W-:Y:S02]  /*45d0*/  FSEL R108, R108, -INF , !P0 ;  /* 0xff8000006c6c7808 */ /* 0x000fe40004000000 */
[----:B------:R-:W-:Y:S02]  /*45e0*/  ISETP.NE.AND P0, PT, R52, RZ, PT ;  /* 0x000000ff3400720c */ /* 0x000fe40003f05270 */
[----:B------:R-:W-:Y:S02]  /*45f0*/  FMNMX.FTZ R17, R92, R17, !PT ;  /* 0x000000115c117209 */ /* 0x000fe40007810000 */
[----:B------:R-:W-:-:S02]  /*4600*/  ISETP.GT.AND P0, PT, R15, 0x11, !P0 ;  /* 0x000000110f00780c */ /* 0x000fc40004704270 */
[----:B------:R-:W-:Y:S02]  /*4610*/  FMNMX.FTZ R17, R90, R17, !PT ;  /* 0x000000115a117209 */ /* 0x000fe40007810000 */
[----:B------:R-:W-:Y:S02]  /*4620*/  ISETP.LT.OR P0, PT, R14, 0x12, P0 ;  /* 0x000000120e00780c */ /* 0x000fe40000701670 */
[----:B------:R-:W-:Y:S02]  /*4630*/  FMNMX.FTZ R17, R88, R17, !PT ;  /* 0x0000001158117209 */ /* 0x000fe40007810000 */
[----:B------:R-:W-:Y:S02]  /*4640*/  FSEL R74, R74, -INF , !P0 ;  /* 0xff8000004a4a7808 */ /* 0x000fe40004000000 */
[----:B------:R-:W-:Y:S02]  /*4650*/  ISETP.NE.AND P0, PT, R45, RZ, PT ;  /* 0x000000ff2d00720c */ /* 0x000fe40003f05270 */
[----:B------:R-:W-:-:S02]  /*4660*/  FMNMX.FTZ R0, R182, R17, !PT ;  /* 0x00000011b6007209 */ /* 0x000fc40007810000 */
[----:B------:R-:W-:Y:S02]  /*4670*/  ISETP.GT.AND P0, PT, R15, 0x18, !P0 ;  /* 0x000000180f00780c */ /* 0x000fe40004704270 */
[----:B------:R-:W-:Y:S02]  /*4680*/  FMNMX.FTZ R19, R179, R0, !PT ;  /* 0x00000000b3137209 */ /* 0x000fe40007810000 */
[----:B------:R-:W-:Y:S02]  /*4690*/  ISETP.LT.OR P0, PT, R14, 0x19, P0 ;  /* 0x000000190e00780c */ /* 0x000fe40000701670 */
[----:B------:R-:W-:Y:S02]  /*46a0*/  FMNMX.FTZ R0, R178, R19, !PT ;  /* 0x00000013b2007209 */ /* 0x000fe40007810000 */
[----:B------:R-:W-:Y:S02]  /*46b0*/  FSEL R73, R73, -INF , !P0 ;  /* 0xff80000049497808 */ /* 0x000fe40004000000 */
[----:B------:R-:W-:-:S02]  /*46c0*/  ISETP.NE.AND P0, PT, R43, RZ, PT ;  /* 0x000000ff2b00720c */ /* 0x000fc40003f05270 */
[C---:B------:R-:W-:Y:S02]  /*46d0*/  ISETP.GT.AND P2, PT, R15.reuse, 0x28, !P2 ;  /* 0x000000280f00780c */ /* 0x040fe40005744270 */
[C---:B------:R-:W-:Y:S02]  /*46e0*/  ISETP.GT.AND P0, PT, R15.reuse, 0x19, !P0 ;  /* 0x000000190f00780c */ /* 0x040fe40004704270 */
[----:B------:R-:W-:Y:S02]  /*46f0*/  ISETP.GT.AND P1, PT, R15, 0x29, !P1 ;  /* 0x000000290f00780c */ /* 0x000fe40004f24270 */
[----:B------:R-:W-:Y:S02]  /*4700*/  ISETP.LT.OR P0, PT, R14, 0x1a, P0 ;  /* 0x0000001a0e00780c */ /* 0x000fe40000701670 */
[----:B------:R-:W-:Y:S02]  /*4710*/  FMNMX.FTZ R0, R177, R0, !PT ;  /* 0x00000000b1007209 */ /* 0x000fe40007810000 */
[----:B------:R-:W-:-:S02]  /*4720*/  FSEL R72, R72, -INF , !P0 ;  /* 0xff80000048487808 */ /* 0x000fc40004000000 */
[----:B------:R-:W-:Y:S02]  /*4730*/  ISETP.NE.AND P0, PT, R3, RZ, PT ;  /* 0x000000ff0300720c */ /* 0x000fe40003f05270 */
[C---:B------:R-:W-:Y:S02]  /*4740*/  ISETP.LT.OR P2, PT, R14.reuse, 0x29, P2 ;  /* 0x000000290e00780c */ /* 0x040fe40001741670 */
[----:B------:R-:W-:Y:S02]  /*4750*/  ISETP.GT.AND P0, PT, R15, 0x20, !P0 ;  /* 0x000000200f00780c */ /* 0x000fe40004704270 */
[C---:B------:R-:W-:Y:S02]  /*4760*/  ISETP.LT.OR P1, PT, R14.reuse, 0x2a, P1 ;  /* 0x0000002a0e00780c */ /* 0x040fe40000f21670 */
[----:B------:R-:W-:Y:S02]  /*4770*/  ISETP.LT.OR P0, PT, R14, 0x21, P0 ;  /* 0x000000210e00780c */ /* 0x000fe40000701670 */
[----:B------:R-:W-:-:S02]  /*4780*/  FSEL R189, R189, -INF , !P2 ;  /* 0xff800000bdbd7808 */ /* 0x000fc40005000000 */
[----:B------:R-:W-:Y:S02]  /*4790*/  FSEL R180, R180, -INF , !P0 ;  /* 0xff800000b4b47808 */ /* 0x000fe40004000000 */
[----:B------:R-:W-:Y:S02]  /*47a0*/  ISETP.NE.AND P0, PT, R2, RZ, PT ;  /* 0x000000ff0200720c */ /* 0x000fe40003f05270 */
[----:B------:R-:W-:Y:S02]  /*47b0*/  FMNMX.FTZ R2, R41, R39, !PT ;  /* 0x0000002729027209 */ /* 0x000fe40007810000 */
[----:B------:R-:W-:Y:S02]  /*47c0*/  ISETP.GT.AND P0, PT, R15, RZ, !P0 ;  /* 0x000000ff0f00720c */ /* 0x000fe40004704270 */
[----:B------:R-:W-:Y:S02]  /*47d0*/  FMNMX.FTZ R2, R7, R2, !PT ;  /* 0x0000000207027209 */ /* 0x000fe40007810000 */
[----:B------:R-:W-:-:S02]  /*47e0*/  ISETP.LT.OR P0, PT, R14, 0x1, P0 ;  /* 0x000000010e00780c */ /* 0x000fc40000701670 */
[----:B------:R-:W-:Y:S02]  /*47f0*/  FMNMX.FTZ R2, R5, R2, !PT ;  /* 0x0000000205027209 */ /* 0x000fe40007810000 */
[----:B------:R-:W-:Y:S02]  /*4800*/  FSEL R75, R75, -INF , !P0 ;  /* 0xff8000004b4b7808 */ /* 0x000fe40004000000 */
[----:B------:R-:W-:Y:S02]  /*4810*/  FMNMX.FTZ R2, R37, R2, !PT ;  /* 0x0000000225027209 */ /* 0x000fe40007810000 */
[----:B------:R-:W-:Y:S02]  /*4820*/  FMNMX.FTZ R17, R75, R140, !PT ;  /* 0x0000008c4b117209 */ /* 0x000fe40007810000 */
[----:B------:R-:W-:Y:S02]  /*4830*/  FMNMX.FTZ R2, R35, R2, !PT ;  /* 0x0000000223027209 */ /* 0x000fe40007810000 */
[----:B------:R-:W-:-:S02]  /*4840*/  FMNMX.FTZ R17, R124, R17, !PT ;  /* 0x000000117c117209 */ /* 0x000fc40007810000 */
[----:B------:R-:W-:Y:S02]  /*4850*/  FMNMX.FTZ R2, R33, R2, !PT ;  /* 0x0000000221027209 */ /* 0x000fe40007810000 */
[----:B------:R-:W-:Y:S02]  /*4860*/  FMNMX.FTZ R17, R110, R17, !PT ;  /* 0x000000116e117209 */ /* 0x000fe40007810000 */
[----:B------:R-:W-:Y:S02]  /*4870*/  FMNMX.FTZ R2, R31, R2, !PT ;  /* 0x000000021f027209 */ /* 0x000fe40007810000 */
[----:B------:R-:W-:Y:S02]  /*4880*/  FMNMX.FTZ R19, R108, R17, !PT ;  /* 0x000000116c137209 */ /* 0x000fe40007810000 */
[----:B------:R-:W-:Y:S01]  /*4890*/  FMNMX.FTZ R2, R29, R2, !PT ;  /* 0x000000021d027209 */ /* 0x000fe20007810000 */
[----:B------:R-:W1:Y:S01]  /*48a0*/  SHFL.BFLY PT, R17, R0, 0x2, 0x1f ;  /* 0x0c401f0000117f89 */ /* 0x000e6200000e0000 */
[----:B------:R-:W-:-:S02]  /*48b0*/  FMNMX.FTZ R16, R74, R19, !PT ;  /* 0x000000134a107209 */ /* 0x000fc40007810000 */
[----:B------:R-:W-:Y:S02]  /*48c0*/  FMNMX.FTZ R3, R27, R2, !PT ;  /* 0x000000021b037209 */ /* 0x000fe40007810000 */
[----:B------:R-:W-:Y:S02]  /*48d0*/  FSEL R187, R187, -INF , !P1 ;  /* 0xff800000bbbb7808 */ /* 0x000fe40004800000 */
[----:B------:R-:W-:Y:S02]  /*48e0*/  FMNMX.FTZ R2, R26, R3, !PT ;  /* 0x000000031a027209 */ /* 0x000fe40007810000 */
[----:B------:R-:W-:Y:S02]  /*48f0*/  IADD3 R238, R154, -0x2, RZ ;  /* 0xfffffffe9aee7810 */ /* 0x000fe40007ffe0ff */
[----:B------:R-:W-:-:S05]  /*4900*/  FMNMX.FTZ R11, R25, R2, !PT ;  /* 0x00000002190b7209 */ /* 0x000fca0007810000 */
[----:B------:R-:W2:Y:S01]  /*4910*/  SHFL.BFLY PT, R2, R11, 0x2, 0x1f ;  /* 0x0c401f000b027f89 */ /* 0x000ea200000e0000 */
[----:B-1----:R-:W-:-:S05]  /*4920*/  FMNMX.FTZ R0, R0, R17, !PT ;  /* 0x0000001100007209 */ /* 0x002fca0007810000 */
[----:B------:R-:W1:Y:S01]  /*4930*/  SHFL.BFLY PT, R59, R0, 0x1, 0x1f ;  /* 0x0c201f00003b7f89 */ /* 0x000e6200000e0000 */
[----:B--2---:R-:W-:-:S05]  /*4940*/  FMNMX.FTZ R2, R11, R2, !PT ;  /* 0x000000020b027209 */ /* 0x004fca0007810000 */
[----:B------:R-:W2:Y:S01]  /*4950*/  SHFL.BFLY PT, R3, R2, 0x1, 0x1f ;  /* 0x0c201f0002037f89 */ /* 0x000ea200000e0000 */
[----:B-1----:R-:W-:-:S05]  /*4960*/  FMNMX.FTZ R0, R0, R59, !PT ;  /* 0x0000003b00007209 */ /* 0x002fca0007810000 */
[----:B------:R-:W-:Y:S01]  /*4970*/  FMUL.FTZ R201, R0, c[0x0][0x2d0] ;  /* 0x0000b40000c97a20 */ /* 0x000fe20000410000 */
[----:B--2---:R-:W-:Y:S02]  /*4980*/  FMNMX.FTZ R3, R2, R3, !PT ;  /* 0x0000000302037209 */ /* 0x004fe40007810000 */
[----:B------:R-:W-:Y:S02]  /*4990*/  FMNMX.FTZ R2, R24, R9, !PT ;  /* 0x0000000918027209 */ /* 0x000fe40007810000 */
[C---:B------:R-:W-:Y:S01]  /*49a0*/  FSETP.NEU.FTZ.AND P0, PT, R3.reuse, -INF , PT ;  /* 0xff8000000300780b */ /* 0x040fe20003f1d000 */
[----:B------:R-:W-:Y:S01]  /*49b0*/  FMUL.FTZ R12, R3, c[0x0][0x2d0] ;  /* 0x0000b400030c7a20 */ /* 0x000fe20000410000 */
[----:B------:R-:W-:-:S04]  /*49c0*/  FMNMX.FTZ R9, R57, R2, !PT ;  /* 0x0000000239097209 */ /* 0x000fc80007810000 */
[----:B------:R-:W-:Y:S02]  /*49d0*/  FMNMX.FTZ R8, R56, R9, !PT ;  /* 0x0000000938087209 */ /* 0x000fe40007810000 */
[----:B------:R-:W-:-:S03]  /*49e0*/  FSEL R12, R12, RZ, P0 ;  /* 0x000000ff0c0c7208 */ /* 0x000fc60000000000 */
[----:B------:R-:W1:Y:S02]  /*49f0*/  SHFL.BFLY PT, R9, R8, 0x2, 0x1f ;  /* 0x0c401f0008097f89 */ /* 0x000e6400000e0000 */
[--C-:B------:R-:W-:Y:S02]  /*4a00*/  FFMA.FTZ R168, R41, c[0x0][0x2d0], -R12.reuse ;  /* 0x0000b40029a87a23 */ /* 0x100fe4000001080c */
[--C-:B------:R-:W-:Y:S02]  /*4a10*/  FFMA.FTZ R165, R39, c[0x0][0x2d0], -R12.reuse ;  /* 0x0000b40027a57a23 */ /* 0x100fe4000001080c */
[--C-:B------:R-:W-:Y:S02]  /*4a20*/  FFMA.FTZ R164, R7, c[0x0][0x2d0], -R12.reuse ;  /* 0x0000b40007a47a23 */ /* 0x100fe4000001080c */
[--C-:B------:R-:W-:Y:S01]  /*4a30*/  FFMA.FTZ R161, R5, c[0x0][0x2d0], -R12.reuse ;  /* 0x0000b40005a17a23 */ /* 0x100fe2000001080c */
[----:B------:R-:W-:Y:S01]  /*4a40*/  MUFU.EX2 R168, R168 ;  /* 0x000000a800a87308 */ /* 0x000fe20000000800 */
[----:B------:R-:W-:-:S02]  /*4a50*/  FFMA.FTZ R162, R37, c[0x0][0x2d0], -R12 ;  /* 0x0000b40025a27a23 */ /* 0x000fc4000001080c */
[--C-:B------:R-:W-:Y:S02]  /*4a60*/  FFMA.FTZ R159, R35, c[0x0][0x2d0], -R12.reuse ;  /* 0x0000b400239f7a23 */ /* 0x100fe4000001080c */
[--C-:B------:R-:W-:Y:S02]  /*4a70*/  FFMA.FTZ R158, R33, c[0x0][0x2d0], -R12.reuse ;  /* 0x0000b400219e7a23 */ /* 0x100fe4000001080c */
[--C-:B------:R-:W-:Y:S01]  /*4a80*/  FFMA.FTZ R155, R31, c[0x0][0x2d0], -R12.reuse ;  /* 0x0000b4001f9b7a23 */ /* 0x100fe2000001080c */
[----:B------:R-:W2:Y:S01]  /*4a90*/  MUFU.EX2 R165, R165 ;  /* 0x000000a500a57308 */ /* 0x000ea20000000800 */
[--C-:B------:R-:W-:Y:S02]  /*4aa0*/  FFMA.FTZ R169, R29, c[0x0][0x2d0], -R12.reuse ;  /* 0x0000b4001da97a23 */ /* 0x100fe4000001080c */
[--C-:B------:R-:W-:Y:S02]  /*4ab0*/  FFMA.FTZ R172, R27, c[0x0][0x2d0], -R12.reuse ;  /* 0x0000b4001bac7a23 */ /* 0x100fe4000001080c */
[--C-:B------:R-:W-:Y:S01]  /*4ac0*/  FFMA.FTZ R171, R26, c[0x0][0x2d0], -R12.reuse ;  /* 0x0000b4001aab7a23 */ /* 0x100fe2000001080c */
[----:B-1----:R-:W-:Y:S01]  /*4ad0*/  FMNMX.FTZ R9, R8, R9, !PT ;  /* 0x0000000908097209 */ /* 0x002fe20007810000 */
[----:B------:R-:W-:Y:S01]  /*4ae0*/  FFMA.FTZ R234, R25, c[0x0][0x2d0], -R12 ;  /* 0x0000b40019ea7a23 */ /* 0x000fe2000001080c */
[----:B------:R-:W-:Y:S03]  /*4af0*/  MUFU.EX2 R164, R164 ;  /* 0x000000a400a47308 */ /* 0x000fe60000000800 */
[----:B------:R-:W1:Y:S01]  /*4b00*/  SHFL.BFLY PT, R2, R9, 0x1, 0x1f ;  /* 0x0c201f0009027f89 */ /* 0x000e6200000e0000 */
[----:B--2---:R-:W-:-:S04]  /*4b10*/  F2FP.PACK_AB R96, R165, R168 ;  /* 0x000000a8a560723e */ /* 0x004fc800000000ff */
[----:B------:R-:W2:Y:S01]  /*4b20*/  MUFU.EX2 R161, R161 ;  /* 0x000000a100a17308 */ /* 0x000ea20000000800 */
[----:B------:R-:W-:-:S07]  /*4b30*/  FADD.FTZ R165, R168, R165 ;  /* 0x000000a5a8a57221 */ /* 0x000fce0000010000 */
[----:B------:R-:W-:Y:S01]  /*4b40*/  MUFU.EX2 R162, R162 ;  /* 0x000000a200a27308 */ /* 0x000fe20000000800 */
[----:B--2---:R-:W-:-:S07]  /*4b50*/  F2FP.PACK_AB R98, R161, R164 ;  /* 0x000000a4a162723e */ /* 0x004fce00000000ff */
[----:B------:R-:W2:Y:S01]  /*4b60*/  MUFU.EX2 R159, R159 ;  /* 0x0000009f009f7308 */ /* 0x000ea20000000800 */
[----:B------:R-:W-:Y:S01]  /*4b70*/  FADD.FTZ R164, R164, R165 ;  /* 0x000000a5a4a47221 */ /* 0x000fe20000010000 */
[----:B-1----:R-:W-:-:S03]  /*4b80*/  FMNMX.FTZ R2, R9, R2, !PT ;  /* 0x0000000209027209 */ /* 0x002fc60007810000 */
[----:B------:R-:W-:Y:S01]  /*4b90*/  FADD.FTZ R161, R161, R164 ;  /* 0x000000a4a1a17221 */ /* 0x000fe20000010000 */
[C---:B------:R-:W-:Y:S01]  /*4ba0*/  FSETP.NEU.FTZ.AND P0, PT, R2.reuse, -INF , PT ;  /* 0xff8000000200780b */ /* 0x040fe20003f1d000 */
[----:B------:R-:W-:Y:S01]  /*4bb0*/  FMUL.FTZ R13, R2, c[0x0][0x2d0] ;  /* 0x0000b400020d7a20 */ /* 0x000fe20000410000 */
[----:B------:R-:W-:Y:S04]  /*4bc0*/  MUFU.EX2 R158, R158 ;  /* 0x0000009e009e7308 */ /* 0x000fe80000000800 */
[----:B------:R-:W-:Y:S02]  /*4bd0*/  FSEL R13, R13, RZ, P0 ;  /* 0x000000ff0d0d7208 */ /* 0x000fe40000000000 */
[----:B------:R-:W-:Y:S02]  /*4be0*/  ISETP.NE.AND P0, PT, R42, RZ, PT ;  /* 0x000000ff2a00720c */ /* 0x000fe40003f05270 */
[----:B------:R-:W1:Y:S01]  /*4bf0*/  MUFU.EX2 R155, R155 ;  /* 0x0000009b009b7308 */ /* 0x000e620000000800 */
[--C-:B------:R-:W-:Y:S01]  /*4c00*/  FFMA.FTZ R163, R6, c[0x0][0x2d0], -R13.reuse ;  /* 0x0000b40006a37a23 */ /* 0x100fe2000001080d */
[----:B------:R-:W-:Y:S01]  /*4c10*/  ISETP.GT.AND P0, PT, R15, 0x21, !P0 ;  /* 0x000000210f00780c */ /* 0x000fe20004704270 */
[----:B------:R-:W-:Y:S01]  /*4c20*/  LDSM.16.MT88.4 R4, [R212+0x1900] ;  /* 0x00190000d404783b */ /* 0x000fe20000004200 */
[----:B------:R-:W-:Y:S01]  /*4c30*/  FMNMX.FTZ R15, R73, R16, !PT ;  /* 0x00000010490f7209 */ /* 0x000fe20007810000 */
[--C-:B------:R-:W-:Y:S01]  /*4c40*/  FFMA.FTZ R170, R44, c[0x0][0x2d0], -R13.reuse ;  /* 0x0000b4002caa7a23 */ /* 0x100fe2000001080d */
[----:B------:R-:W-:Y:S01]  /*4c50*/  ISETP.LT.OR P0, PT, R14, 0x22, P0 ;  /* 0x000000220e00780c */ /* 0x000fe20000701670 */
[--C-:B------:R-:W-:Y:S01]  /*4c60*/  FFMA.FTZ R167, R40, c[0x0][0x2d0], -R13.reuse ;  /* 0x0000b40028a77a23 */ /* 0x100fe2000001080d */
[----:B------:R-:W-:Y:S01]  /*4c70*/  FMNMX.FTZ R15, R72, R15, !PT ;  /* 0x0000000f480f7209 */ /* 0x000fe20007810000 */
[--C-:B------:R-:W-:Y:S01]  /*4c80*/  FFMA.FTZ R166, R38, c[0x0][0x2d0], -R13.reuse ;  /* 0x0000b40026a67a23 */ /* 0x100fe2000001080d */
[----:B------:R-:W-:Y:S01]  /*4c90*/  FSEL R190, R190, -INF , !P0 ;  /* 0xff800000bebe7808 */ /* 0x000fe20004000000 */
[----:B------:R-:W-:Y:S01]  /*4ca0*/  MUFU.EX2 R170, R170 ;  /* 0x000000aa00aa7308 */ /* 0x000fe20000000800 */
[----:B------:R-:W-:Y:S01]  /*4cb0*/  FMNMX.FTZ R15, R180, R15, !PT ;  /* 0x0000000fb40f7209 */ /* 0x000fe20007810000 */
[--C-:B------:R-:W-:Y:S01]  /*4cc0*/  FFMA.FTZ R160, R36, c[0x0][0x2d0], -R13.reuse ;  /* 0x0000b40024a07a23 */ /* 0x100fe2000001080d */
[----:B------:R-:W-:Y:S01]  /*4cd0*/  LDSM.16.MT88.4 R44, [R214+0x1100] ;  /* 0x00110000d62c783b */ /* 0x000fe20000004200 */
[--C-:B------:R-:W-:Y:S01]  /*4ce0*/  FFMA.FTZ R157, R34, c[0x0][0x2d0], -R13.reuse ;  /* 0x0000b400229d7a23 */ /* 0x100fe2000001080d */
[----:B------:R-:W-:Y:S01]  /*4cf0*/  FMNMX.FTZ R12, R190, R15, !PT ;  /* 0x0000000fbe0c7209 */ /* 0x000fe20007810000 */
[--C-:B------:R-:W-:Y:S01]  /*4d00*/  FFMA.FTZ R156, R32, c[0x0][0x2d0], -R13.reuse ;  /* 0x0000b400209c7a23 */ /* 0x100fe2000001080d */
[----:B------:R-:W-:Y:S01]  /*4d10*/  LDSM.16.MT88.4 R40, [R212+0x1100] ;  /* 0x00110000d428783b */ /* 0x000fe20000004200 */
[----:B------:R-:W3:Y:S01]  /*4d20*/  MUFU.EX2 R167, R167 ;  /* 0x000000a700a77308 */ /* 0x000ee20000000800 */
[----:B------:R-:W-:Y:S01]  /*4d30*/  FMNMX.FTZ R12, R189, R12, !PT ;  /* 0x0000000cbd0c7209 */ /* 0x000fe20007810000 */
[--C-:B------:R-:W-:Y:S01]  /*4d40*/  FFMA.FTZ R153, R30, c[0x0][0x2d0], -R13.reuse ;  /* 0x0000b4001e997a23 */ /* 0x100fe2000001080d */
[----:B------:R-:W-:Y:S01]  /*4d50*/  LDSM.16.MT88.4 R36, [R214+0x1d00] ;  /* 0x001d0000d624783b */ /* 0x000fe20000004200 */
[----:B------:R-:W-:Y:S01]  /*4d60*/  FSETP.NEU.FTZ.AND P0, PT, R0, -INF , PT ;  /* 0xff8000000000780b */ /* 0x000fe20003f1d000 */
[--C-:B------:R-:W-:Y:S01]  /*4d70*/  FFMA.FTZ R173, R28, c[0x0][0x2d0], -R13.reuse ;  /* 0x0000b4001cad7a23 */ /* 0x100fe2000001080d */
[----:B------:R-:W-:Y:S01]  /*4d80*/  FMNMX.FTZ R91, R187, R12, !PT ;  /* 0x0000000cbb5b7209 */ /* 0x000fe20007810000 */
[----:B------:R-:W-:Y:S01]  /*4d90*/  LDSM.16.MT88.4 R32, [R212+0x1d00] ;  /* 0x001d0000d420783b */ /* 0x000fe20000004200 */
[----:B------:R-:W-:Y:S01]  /*4da0*/  MUFU.EX2 R166, R166 ;  /* 0x000000a600a67308 */ /* 0x000fe20000000800 */
[----:B------:R-:W-:Y:S01]  /*4db0*/  FSEL R201, R201, RZ, P0 ;  /* 0x000000ffc9c97208 */ /* 0x000fe20000000000 */
[--C-:B------:R-:W-:Y:S01]  /*4dc0*/  FFMA.FTZ R174, R24, c[0x0][0x2d0], -R13.reuse ;  /* 0x0000b40018ae7a23 */ /* 0x100fe2000001080d */
[----:B------:R-:W4:Y:S01]  /*4dd0*/  SHFL.BFLY PT, R58, R91, 0x2, 0x1f ;  /* 0x0c401f005b3a7f89 */ /* 0x000f2200000e0000 */
[----:B--2---:R-:W-:Y:S01]  /*4de0*/  F2FP.PACK_AB R8, R159, R162 ;  /* 0x000000a29f08723e */ /* 0x004fe200000000ff */
[----:B------:R-:W-:Y:S01]  /*4df0*/  FFMA.FTZ R175, R57, c[0x0][0x2d0], -R13 ;  /* 0x0000b40039af7a23 */ /* 0x000fe2000001080d */
[----:B-1----:R-:W-:Y:S01]  /*4e00*/  F2FP.PACK_AB R10, R155, R158 ;  /* 0x0000009e9b0a723e */ /* 0x002fe200000000ff */
[----:B------:R-:W-:Y:S01]  /*4e10*/  FFMA.FTZ R184, R152, c[0x0][0x2d0], -R201 ;  /* 0x0000b40098b87a23 */ /* 0x000fe200000108c9 */
[----:B------:R-:W1:Y:S01]  /*4e20*/  MUFU.EX2 R163, R163 ;  /* 0x000000a300a37308 */ /* 0x000e620000000800 */
[----:B---3--:R-:W-:Y:S01]  /*4e30*/  F2FP.PACK_AB R97, R167, R170 ;  /* 0x000000aaa761723e */ /* 0x008fe200000000ff */
[----:B------:R-:W-:Y:S01]  /*4e40*/  FFMA.FTZ R176, R56, c[0x0][0x2d0], -R13 ;  /* 0x0000b40038b07a23 */ /* 0x000fe2000001080d */
[----:B------:R-:W-:Y:S01]  /*4e50*/  LDSM.16.MT88.4 R28, [R214+0x900] ;  /* 0x00090000d61c783b */ /* 0x000fe20000004200 */
[----:B------:R-:W-:-:S02]  /*4e60*/  FFMA.FTZ R181, R89, c[0x0][0x2d0], -R201 ;  /* 0x0000b40059b57a23 */ /* 0x000fc400000108c9 */
[--C-:B------:R-:W-:Y:S01]  /*4e70*/  FFMA.FTZ R183, R142, c[0x0][0x2d0], -R201.reuse ;  /* 0x0000b4008eb77a23 */ /* 0x100fe200000108c9 */
[----:B------:R-:W-:Y:S01]  /*4e80*/  LDSM.16.MT88.4 R24, [R212+0x900] ;  /* 0x00090000d418783b */ /* 0x000fe20000004200 */
[----:B------:R-:W-:Y:S01]  /*4e90*/  MUFU.EX2 R160, R160 ;  /* 0x000000a000a07308 */ /* 0x000fe20000000800 */
[--C-:B------:R-:W-:Y:S02]  /*4ea0*/  FFMA.FTZ R193, R94, c[0x0][0x2d0], -R201.reuse ;  /* 0x0000b4005ec17a23 */ /* 0x100fe400000108c9 */
[----:B------:R-:W-:Y:S01]  /*4eb0*/  LDSM.16.MT88.4 R16, [R212+0x1500] ;  /* 0x00150000d410783b */ /* 0x000fe20000004200 */
[--C-:B------:R-:W-:Y:S02]  /*4ec0*/  FFMA.FTZ R196, R92, c[0x0][0x2d0], -R201.reuse ;  /* 0x0000b4005cc47a23 */ /* 0x100fe400000108c9 */
[--C-:B------:R-:W-:Y:S01]  /*4ed0*/  FFMA.FTZ R195, R90, c[0x0][0x2d0], -R201.reuse ;  /* 0x0000b4005ac37a23 */ /* 0x100fe200000108c9 */
[----:B------:R-:W-:Y:S01]  /*4ee0*/  LDSM.16.MT88.4 R12, [R214+0x2100] ;  /* 0x00210000d60c783b */ /* 0x000fe20000004200 */
[----:B-1----:R-:W-:Y:S01]  /*4ef0*/  F2FP.PACK_AB R99, R163, R166 ;  /* 0x000000a6a363723e */ /* 0x002fe200000000ff */
[----:B------:R-:W1:Y:S01]  /*4f00*/  MUFU.EX2 R157, R157 ;  /* 0x0000009d009d7308 */ /* 0x000e620000000800 */
[----:B------:R-:W-:Y:S01]  /*4f10*/  FFMA.FTZ R194, R88, c[0x0][0x2d0], -R201 ;  /* 0x0000b40058c27a23 */ /* 0x000fe200000108c9 */
[----:B----4-:R-:W-:Y:S01]  /*4f20*/  FMNMX.FTZ R91, R91, R58, !PT ;  /* 0x0000003a5b5b7209 */ /* 0x010fe20007810000 */
[----:B------:R-:W-:-:S02]  /*4f30*/  FADD.FTZ R167, R170, R167 ;  /* 0x000000a7aaa77221 */ /* 0x000fc40000010000 */
[----:B------:R-:W-:Y:S01]  /*4f40*/  FADD.FTZ R162, R162, R161 ;  /* 0x000000a1a2a27221 */ /* 0x000fe20000010000 */
[C---:B------:R-:W-:Y:S01]  /*4f50*/  HMMA.16816.F32 R144, R96.reuse, R136, RZ ;  /* 0x000000886090723c */ /* 0x040fe200000018ff */
[----:B------:R-:W2:Y:S01]  /*4f60*/  SHFL.BFLY PT, R186, R91, 0x1, 0x1f ;  /* 0x0c201f005bba7f89 */ /* 0x000ea200000e0000 */
[----:B------:R-:W-:Y:S01]  /*4f70*/  MUFU.EX2 R156, R156 ;  /* 0x0000009c009c7308 */ /* 0x000fe20000000800 */
[----:B------:R-:W-:Y:S02]  /*4f80*/  FADD.FTZ R166, R166, R167 ;  /* 0x000000a7a6a67221 */ /* 0x000fe40000010000 */
[----:B------:R-:W-:Y:S02]  /*4f90*/  FADD.FTZ R159, R159, R162 ;  /* 0x000000a29f9f7221 */ /* 0x000fe40000010000 */
[----:B------:R-:W-:Y:S01]  /*4fa0*/  FADD.FTZ R163, R163, R166 ;  /* 0x000000a6a3a37221 */ /* 0x000fe20000010000 */
[----:B------:R-:W-:Y:S01]  /*4fb0*/  HMMA.16816.F32 R128, R96, R120, RZ ;  /* 0x000000786080723c */ /* 0x000fe200000018ff */
[----:B------:R-:W-:Y:S01]  /*4fc0*/  FADD.FTZ R158, R158, R159 ;  /* 0x0000009f9e9e7221 */ /* 0x000fe20000010000 */
[----:B------:R-:W3:Y:S01]  /*4fd0*/  MUFU.EX2 R153, R153 ;  /* 0x0000009900997308 */ /* 0x000ee20000000800 */
[----:B-1----:R-:W-:Y:S01]  /*4fe0*/  F2FP.PACK_AB R9, R157, R160 ;  /* 0x000000a09d09723e */ /* 0x002fe200000000ff */
[----:B------:R-:W-:-:S02]  /*4ff0*/  FADD.FTZ R160, R160, R163 ;  /* 0x000000a3a0a07221 */ /* 0x000fc40000010000 */
[----:B------:R-:W-:Y:S02]  /*5000*/  FADD.FTZ R158, R155, R158 ;  /* 0x0000009e9b9e7221 */ /* 0x000fe40000010000 */
[C---:B------:R-:W-:Y:S01]  /*5010*/  HMMA.16816.F32 R112, R96.reuse, R104, RZ ;  /* 0x000000686070723c */ /* 0x040fe200000018ff */
[----:B------:R-:W-:Y:S01]  /*5020*/  FADD.FTZ R157, R157, R160 ;  /* 0x000000a09d9d7221 */ /* 0x000fe20000010000 */
[----:B------:R-:W-:Y:S06]  /*5030*/  MUFU.EX2 R181, R181 ;  /* 0x000000b500b57308 */ /* 0x000fec0000000800 */
[----:B------:R-:W-:Y:S01]  /*5040*/  HMMA.16816.F32 R52, R96, R60, RZ ;  /* 0x0000003c6034723c */ /* 0x000fe200000018ff */
[----:B--2---:R-:W-:Y:S01]  /*5050*/  FMNMX.FTZ R152, R91, R186, !PT ;  /* 0x000000ba5b987209 */ /* 0x004fe20007810000 */
[----:B------:R-:W-:Y:S01]  /*5060*/  FFMA.FTZ R186, R126, c[0x0][0x2d0], -R201 ;  /* 0x0000b4007eba7a23 */ /* 0x000fe200000108c9 */
[----:B---3--:R-:W-:Y:S01]  /*5070*/  F2FP.PACK_AB R11, R153, R156 ;  /* 0x0000009c990b723e */ /* 0x008fe200000000ff */
[----:B------:R-:W1:Y:S01]  /*5080*/  MUFU.EX2 R184, R184 ;  /* 0x000000b800b87308 */ /* 0x000e620000000800 */
[C---:B------:R-:W-:Y:S01]  /*5090*/  FSETP.NEU.FTZ.AND P0, PT, R152.reuse, -INF , PT ;  /* 0xff8000009800780b */ /* 0x040fe20003f1d000 */
[----:B------:R-:W-:-:S02]  /*50a0*/  FMUL.FTZ R203, R152, c[0x0][0x2d0] ;  /* 0x0000b40098cb7a20 */ /* 0x000fc40000410000 */
[C---:B------:R-:W-:Y:S01]  /*50b0*/  HMMA.16816.F32 R68, R96.reuse, R76, RZ ;  /* 0x0000004c6044723c */ /* 0x040fe200000018ff */
[----:B------:R-:W-:Y:S02]  /*50c0*/  FADD.FTZ R156, R156, R157 ;  /* 0x0000009d9c9c7221 */ /* 0x000fe40000010000 */
[----:B------:R-:W-:Y:S01]  /*50d0*/  FSEL R203, R203, RZ, P0 ;  /* 0x000000ffcbcb7208 */ /* 0x000fe20000000000 */
[----:B------:R-:W-:Y:S01]  /*50e0*/  MUFU.EX2 R183, R183 ;  /* 0x000000b700b77308 */ /* 0x000fe20000000800 */
[----:B------:R-:W-:Y:S01]  /*50f0*/  FADD.FTZ R156, R153, R156 ;  /* 0x0000009c999c7221 */ /* 0x000fe20000010000 */
[----:B------:R-:W-:Y:S02]  /*5100*/  PLOP3.LUT P0, PT, PT, PT, UP1, 0x40, 0x0 ;  /* 0x000000000000781c */ /* 0x000fe40003f0e818 */
[C---:B------:R-:W-:Y:S01]  /*5110*/  HMMA.16816.F32 R84, R96.reuse, R4, RZ ;  /* 0x000000046054723c */ /* 0x040fe200000018ff */
[--C-:B------:R-:W-:Y:S02]  /*5120*/  FFMA.FTZ R185, R75, c[0x0][0x2d0], -R203.reuse ;  /* 0x0000b4004bb97a23 */ /* 0x100fe400000108cb */
[--C-:B------:R-:W-:Y:S01]  /*5130*/  FFMA.FTZ R188, R140, c[0x0][0x2d0], -R203.reuse ;  /* 0x0000b4008cbc7a23 */ /* 0x100fe200000108cb */
[----:B------:R-:W2:Y:S01]  /*5140*/  MUFU.EX2 R186, R186 ;  /* 0x000000ba00ba7308 */ /* 0x000ea20000000800 */
[--C-:B------:R-:W-:Y:S01]  /*5150*/  FFMA.FTZ R192, R124, c[0x0][0x2d0], -R203.reuse ;  /* 0x0000b4007cc07a23 */ /* 0x100fe200000108cb */
[----:B-1----:R-:W-:Y:S01]  /*5160*/  F2FP.PACK_AB R92, R184, R181 ;  /* 0x000000b5b85c723e */ /* 0x002fe200000000ff */
[--C-:B------:R-:W-:Y:S01]  /*5170*/  FFMA.FTZ R191, R110, c[0x0][0x2d0], -R203.reuse ;  /* 0x0000b4006ebf7a23 */ /* 0x100fe200000108cb */
[----:B------:R-:W-:Y:S01]  /*5180*/  HMMA.16816.F32 R132, R96, R138, RZ ;  /* 0x0000008a6084723c */ /* 0x000fe200000018ff */
[----:B------:R-:W-:-:S02]  /*5190*/  FFMA.FTZ R200, R108, c[0x0][0x2d0], -R203 ;  /* 0x0000b4006cc87a23 */ /* 0x000fc400000108cb */
[--C-:B------:R-:W-:Y:S01]  /*51a0*/  FFMA.FTZ R197, R74, c[0x0][0x2d0], -R203.reuse ;  /* 0x0000b4004ac57a23 */ /* 0x100fe200000108cb */
[----:B------:R-:W-:Y:S01]  /*51b0*/  MUFU.EX2 R185, R185 ;  /* 0x000000b900b97308 */ /* 0x000fe20000000800 */
[--C-:B------:R-:W-:Y:S02]  /*51c0*/  FFMA.FTZ R198, R73, c[0x0][0x2d0], -R203.reuse ;  /* 0x0000b40049c67a23 */ /* 0x100fe400000108cb */
[--C-:B------:R-:W-:Y:S01]  /*51d0*/  FFMA.FTZ R199, R72, c[0x0][0x2d0], -R203.reuse ;  /* 0x0000b40048c77a23 */ /* 0x100fe200000108cb */
[----:B------:R-:W-:Y:S01]  /*51e0*/  HMMA.16816.F32 R116, R96, R122, RZ ;  /* 0x0000007a6074723c */ /* 0x000fe200000018ff */
[----:B------:R-:W-:Y:S02]  /*51f0*/  FADD.FTZ R184, R181, R184 ;  /* 0x000000b8b5b87221 */ /* 0x000fe40000010000 */
[----:B------:R-:W-:Y:S01]  /*5200*/  FFMA.FTZ R233, R187, c[0x0][0x2d0], -R203 ;  /* 0x0000b400bbe97a23 */ /* 0x000fe200000108cb */
[----:B------:R-:W1:Y:S01]  /*5210*/  MUFU.EX2 R188, R188 ;  /* 0x000000bc00bc7308 */ /* 0x000e620000000800 */
[----:B--2---:R-:W-:Y:S01]  /*5220*/  F2FP.PACK_AB R94, R186, R183 ;  /* 0x000000b7ba5e723e */ /* 0x004fe200000000ff */
[----:B------:R-:W-:-:S02]  /*5230*/  FADD.FTZ R183, R183, R184 ;  /* 0x000000b8b7b77221 */ /* 0x000fc40000010000 */
[C---:B------:R-:W-:Y:S02]  /*5240*/  HMMA.16816.F32 R100, R96.reuse, R106, RZ ;  /* 0x0000006a6064723c */ /* 0x040fe400000018ff */
[----:B------:R-:W-:Y:S02]  /*5250*/  FADD.FTZ R186, R186, R183 ;  /* 0x000000b7baba7221 */ /* 0x000fe40000010000 */
[----:B------:R-:W-:Y:S04]  /*5260*/  MUFU.EX2 R192, R192 ;  /* 0x000000c000c07308 */ /* 0x000fe80000000800 */
[----:B------:R-:W-:Y:S04]  /*5270*/  HMMA.16816.F32 R64, R96, R62, RZ ;  /* 0x0000003e6040723c */ /* 0x000fe800000018ff */
[----:B------:R-:W2:Y:S01]  /*5280*/  MUFU.EX2 R191, R191 ;  /* 0x000000bf00bf7308 */ /* 0x000ea20000000800 */
[----:B-1----:R-:W-:Y:S01]  /*5290*/  F2FP.PACK_AB R93, R188, R185 ;  /* 0x000000b9bc5d723e */ /* 0x002fe200000000ff */
[----:B------:R-:W-:-:S02]  /*52a0*/  FADD.FTZ R185, R185, R188 ;  /* 0x000000bcb9b97221 */ /* 0x000fc40000010000 */
[C---:B------:R-:W-:Y:S04]  /*52b0*/  HMMA.16816.F32 R80, R96.reuse, R78, RZ ;  /* 0x0000004e6050723c */ /* 0x040fe800000018ff */
[----:B------:R-:W-:Y:S04]  /*52c0*/  MUFU.EX2 R169, R169 ;  /* 0x000000a900a97308 */ /* 0x000fe80000000800 */
[----:B------:R-:W-:Y:S04]  /*52d0*/  HMMA.16816.F32 R96, R96, R6, RZ ;  /* 0x000000066060723c */ /* 0x000fe800000018ff */
[----:B------:R-:W1:Y:S01]  /*52e0*/  MUFU.EX2 R172, R172 ;  /* 0x000000ac00ac7308 */ /* 0x000e620000000800 */
[----:B--2---:R-:W-:Y:S01]  /*52f0*/  F2FP.PACK_AB R95, R191, R192 ;  /* 0x000000c0bf5f723e */ /* 0x004fe200000000ff */
[----:B------:R-:W-:-:S02]  /*5300*/  FADD.FTZ R192, R192, R185 ;  /* 0x000000b9c0c07221 */ /* 0x000fc40000010000 */
[C---:B------:R-:W-:Y:S02]  /*5310*/  HMMA.16816.F32 R144, R8.reuse, R148, R144 ;  /* 0x000000940890723c */ /* 0x040fe40000001890 */
[----:B------:R-:W-:Y:S02]  /*5320*/  FADD.FTZ R191, R191, R192 ;  /* 0x000000c0bfbf7221 */ /* 0x000fe40000010000 */
[----:B------:R-:W-:Y:S04]  /*5330*/  MUFU.EX2 R171, R171 ;  /* 0x000000ab00ab7308 */ /* 0x000fe80000000800 */
[----:B------:R-:W-:Y:S04]  /*5340*/  HMMA.16816.F32 R128, R8, R48, R128 ;  /* 0x000000300880723c */ /* 0x000fe80000001880 */
[----:B------:R-:W2:Y:S01]  /*5350*/  MUFU.EX2 R234, R234 ;  /* 0x000000ea00ea7308 */ /* 0x000ea20000000800 */
[----:B-1----:R-:W-:Y:S01]  /*5360*/  F2FP.PACK_AB R56, R172, R169 ;  /* 0x000000a9ac38723e */ /* 0x002fe200000000ff */
[----:B------:R-:W-:-:S02]  /*5370*/  FADD.FTZ R169, R169, R158 ;  /* 0x0000009ea9a97221 */ /* 0x000fc40000010000 */
[C---:B------:R-:W-:Y:S02]  /*5380*/  HMMA.16816.F32 R112, R8.reuse, R44, R112 ;  /* 0x0000002c0870723c */ /* 0x040fe40000001870 */
[----:B------:R-:W-:Y:S02]  /*5390*/  FADD.FTZ R172, R172, R169 ;  /* 0x000000a9acac7221 */ /* 0x000fe40000010000 */
[----:B------:R-:W-:Y:S04]  /*53a0*/  MUFU.EX2 R173, R173 ;  /* 0x000000ad00ad7308 */ /* 0x000fe80000000800 */
[----:B------:R-:W-:Y:S04]  /*53b0*/  HMMA.16816.F32 R52, R8, R40, R52 ;  /* 0x000000280834723c */ /* 0x000fe80000001834 */
        /* <DEDUP_REMOVED lines=13> */
[----:B------:R-:W-:Y:S01]  /*5490*/  HMMA.16816.F32 R116, R8, R50, R116 ;  /* 0x000000320874723c */ /* 0x000fe20000001874 */
[----:B--2---:R-:W-:-:S03]  /*54a0*/  F2FP.PACK_AB R59, R176, R175 ;  /* 0x000000afb03b723e */ /* 0x004fc600000000ff */
[----:B------:R-:W1:Y:S01]  /*54b0*/  MUFU.EX2 R196, R196 ;  /* 0x000000c400c47308 */ /* 0x000e620000000800 */
[----:B------:R-:W-:-:S03]  /*54c0*/  FADD.FTZ R175, R175, R174 ;  /* 0x000000aeafaf7221 */ /* 0x000fc60000010000 */
[----:B------:R-:W-:Y:S01]  /*54d0*/  HMMA.16816.F32 R100, R8, R46, R100 ;  /* 0x0000002e0864723c */ /* 0x000fe20000001864 */
[----:B------:R-:W-:-:S03]  /*54e0*/  FADD.FTZ R235, R176, R175 ;  /* 0x000000afb0eb7221 */ /* 0x000fc60000010000 */
[----:B------:R-:W-:Y:S04]  /*54f0*/  MUFU.EX2 R195, R195 ;  /* 0x000000c300c37308 */ /* 0x000fe80000000800 */
[C---:B------:R-:W-:Y:S04]  /*5500*/  HMMA.16816.F32 R64, R8.reuse, R42, R64 ;  /* 0x0000002a0840723c */ /* 0x040fe80000001840 */
[----:B------:R-:W-:Y:S04]  /*5510*/  MUFU.EX2 R194, R194 ;  /* 0x000000c200c27308 */ /* 0x000fe80000000800 */
[C---:B------:R-:W-:Y:S04]  /*5520*/  HMMA.16816.F32 R80, R8.reuse, R38, R80 ;  /* 0x000000260850723c */ /* 0x040fe80000001850 */
[----:B------:R-:W-:Y:S04]  /*5530*/  MUFU.EX2 R200, R200 ;  /* 0x000000c800c87308 */ /* 0x000fe80000000800 */
[----:B------:R-:W-:Y:S01]  /*5540*/  HMMA.16816.F32 R96, R8, R34, R96 ;  /* 0x000000220860723c */ /* 0x000fe20000001860 */
[----:B------:R-:W2:Y:S03]  /*5550*/  LDSM.16.MT88.4 R8, [R212+0x2100] ;  /* 0x00210000d408783b */ /* 0x000ea60000004200 */
[----:B------:R-:W3:Y:S04]  /*5560*/  MUFU.EX2 R197, R197 ;  /* 0x000000c500c57308 */ /* 0x000ee80000000800 */
[C---:B------:R-:W-:Y:S04]  /*5570*/  HMMA.16816.F32 R124, R92.reuse, R120, RZ ;  /* 0x000000785c7c723c */ /* 0x040fe800000018ff */
[----:B------:R-:W-:Y:S04]  /*5580*/  MUFU.EX2 R198, R198 ;  /* 0x000000c600c67308 */ /* 0x000fe80000000800 */
[C---:B------:R-:W-:Y:S04]  /*5590*/  HMMA.16816.F32 R108, R92.reuse, R104, RZ ;  /* 0x000000685c6c723c */ /* 0x040fe800000018ff */
[----:B------:R-:W4:Y:S04]  /*55a0*/  MUFU.EX2 R199, R199 ;  /* 0x000000c700c77308 */ /* 0x000f280000000800 */
[----:B------:R-:W-:Y:S04]  /*55b0*/  HMMA.16816.F32 R88, R92, R4, RZ ;  /* 0x000000045c58723c */ /* 0x000fe800000018ff */
[----:B------:R-:W-:Y:S03]  /*55c0*/  MUFU.EX2 R233, R233 ;  /* 0x000000e900e97308 */ /* 0x000fe60000000800 */
[----:B-1----:R-:W-:Y:S01]  /*55d0*/  F2FP.PACK_AB R4, R196, R193 ;  /* 0x000000c1c404723e */ /* 0x002fe200000000ff */
[----:B------:R-:W-:Y:S01]  /*55e0*/  HMMA.16816.F32 R144, R56, R28, R144 ;  /* 0x0000001c3890723c */ /* 0x000fe20000001890 */
[----:B---3--:R-:W-:Y:S01]  /*55f0*/  F2FP.PACK_AB R5, R197, R200 ;  /* 0x000000c8c505723e */ /* 0x008fe200000000ff */
[----:B------:R-:W-:-:S02]  /*5600*/  FADD.FTZ R193, R193, R186 ;  /* 0x000000bac1c17221 */ /* 0x000fc40000010000 */
[----:B------:R-:W-:Y:S02]  /*5610*/  FADD.FTZ R200, R200, R191 ;  /* 0x000000bfc8c87221 */ /* 0x000fe40000010000 */
[----:B------:R-:W-:Y:S02]  /*5620*/  FADD.FTZ R196, R196, R193 ;  /* 0x000000c1c4c47221 */ /* 0x000fe40000010000 */
[----:B------:R-:W-:Y:S01]  /*5630*/  HMMA.16816.F32 R128, R56, R24, R128 ;  /* 0x000000183880723c */ /* 0x000fe20000001880 */
[----:B------:R-:W-:-:S07]  /*5640*/  FADD.FTZ R197, R197, R200 ;  /* 0x000000c8c5c57221 */ /* 0x000fce0000010000 */
[C---:B------:R-:W-:Y:S08]  /*5650*/  HMMA.16816.F32 R112, R56.reuse, R20, R112 ;  /* 0x000000143870723c */ /* 0x040ff00000001870 */
[C---:B------:R-:W-:Y:S08]  /*5660*/  HMMA.16816.F32 R52, R56.reuse, R16, R52 ;  /* 0x000000103834723c */ /* 0x040ff00000001834 */
[C---:B------:R-:W-:Y:S08]  /*5670*/  HMMA.16816.F32 R68, R56.reuse, R12, R68 ;  /* 0x0000000c3844723c */ /* 0x040ff00000001844 */
[C---:B--2---:R-:W-:Y:S08]  /*5680*/  HMMA.16816.F32 R84, R56.reuse, R8, R84 ;  /* 0x000000083854723c */ /* 0x044ff00000001854 */
[C---:B------:R-:W-:Y:S08]  /*5690*/  HMMA.16816.F32 R132, R56.reuse, R30, R132 ;  /* 0x0000001e3884723c */ /* 0x040ff00000001884 */
[C---:B------:R-:W-:Y:S08]  /*56a0*/  HMMA.16816.F32 R116, R56.reuse, R26, R116 ;  /* 0x0000001a3874723c */ /* 0x040ff00000001874 */
[C---:B------:R-:W-:Y:S08]  /*56b0*/  HMMA.16816.F32 R100, R56.reuse, R22, R100 ;  /* 0x000000163864723c */ /* 0x040ff00000001864 */
[C---:B------:R-:W-:Y:S08]  /*56c0*/  HMMA.16816.F32 R64, R56.reuse, R18, R64 ;  /* 0x000000123840723c */ /* 0x040ff00000001840 */
[C---:B------:R-:W-:Y:S08]  /*56d0*/  HMMA.16816.F32 R80, R56.reuse, R14, R80 ;  /* 0x0000000e3850723c */ /* 0x040ff00000001850 */
[----:B------:R-:W-:Y:S08]  /*56e0*/  HMMA.16816.F32 R96, R56, R10, R96 ;  /* 0x0000000a3860723c */ /* 0x000ff00000001860 */
[C---:B------:R-:W-:Y:S08]  /*56f0*/  HMMA.16816.F32 R56, R92.reuse, R60, RZ ;  /* 0x0000003c5c38723c */ /* 0x040ff000000018ff */
[C---:B------:R-:W-:Y:S08]  /*5700*/  HMMA.16816.F32 R72, R92.reuse, R76, RZ ;  /* 0x0000004c5c48723c */ /* 0x040ff000000018ff */
[C---:B------:R-:W-:Y:S08]  /*5710*/  HMMA.16816.F32 R140, R92.reuse, R136, RZ ;  /* 0x000000885c8c723c */ /* 0x040ff000000018ff */
[C---:B------:R-:W-:Y:S08]  /*5720*/  HMMA.16816.F32 R136, R92.reuse, R138, RZ ;  /* 0x0000008a5c88723c */ /* 0x040ff000000018ff */
[C---:B------:R-:W-:Y:S08]  /*5730*/  HMMA.16816.F32 R120, R92.reuse, R122, RZ ;  /* 0x0000007a5c78723c */ /* 0x040ff000000018ff */
[C---:B------:R-:W-:Y:S08]  /*5740*/  HMMA.16816.F32 R104, R92.reuse, R106, RZ ;  /* 0x0000006a5c68723c */ /* 0x040ff000000018ff */
[C---:B------:R-:W-:Y:S08]  /*5750*/  HMMA.16816.F32 R60, R92.reuse, R62, RZ ;  /* 0x0000003e5c3c723c */ /* 0x040ff000000018ff */
[C---:B------:R-:W-:Y:S08]  /*5760*/  HMMA.16816.F32 R76, R92.reuse, R78, RZ ;  /* 0x0000004e5c4c723c */ /* 0x040ff000000018ff */
[----:B------:R-:W-:Y:S07]  /*5770*/  HMMA.16816.F32 R92, R92, R6, RZ ;  /* 0x000000065c5c723c */ /* 0x000fee00000018ff */
[----:B------:R-:W-:Y:S01]  /*5780*/  F2FP.PACK_AB R6, R194, R195 ;  /* 0x000000c3c206723e */ /* 0x000fe200000000ff */
[----:B------:R-:W-:Y:S01]  /*5790*/  FADD.FTZ R195, R195, R196 ;  /* 0x000000c4c3c37221 */ /* 0x000fe20000010000 */
[----:B----4-:R-:W-:Y:S01]  /*57a0*/  F2FP.PACK_AB R7, R199, R198 ;  /* 0x000000c6c707723e */ /* 0x010fe200000000ff */
[----:B------:R-:W-:-:S02]  /*57b0*/  FADD.FTZ R198, R198, R197 ;  /* 0x000000c5c6c67221 */ /* 0x000fc40000010000 */
[----:B------:R-:W-:Y:S02]  /*57c0*/  FADD.FTZ R195, R194, R195 ;  /* 0x000000c3c2c37221 */ /* 0x000fe40000010000 */
[----:B------:R-:W-:Y:S02]  /*57d0*/  FADD.FTZ R199, R199, R198 ;  /* 0x000000c6c7c77221 */ /* 0x000fe40000010000 */
[C---:B------:R-:W-:Y:S07]  /*57e0*/  HMMA.16816.F32 R124, R4.reuse, R48, R124 ;  /* 0x00000030047c723c */ /* 0x040fee000000187c */
[--C-:B------:R-:W-:Y:S01]  /*57f0*/  FFMA.FTZ R48, R182, c[0x0][0x2d0], -R201.reuse ;  /* 0x0000b400b6307a23 */ /* 0x100fe200000108c9 */
[C---:B------:R-:W-:Y:S05]  /*5800*/  HMMA.16816.F32 R108, R4.reuse, R44, R108 ;  /* 0x0000002c046c723c */ /* 0x040fea000000186c */
[----:B------:R-:W-:Y:S02]  /*5810*/  MUFU.EX2 R48, R48 ;  /* 0x0000003000307308 */ /* 0x000fe40000000800 */
[----:B------:R-:W-:Y:S01]  /*5820*/  FFMA.FTZ R45, R179, c[0x0][0x2d0], -R201 ;  /* 0x0000b400b32d7a23 */ /* 0x000fe200000108c9 */
[C---:B------:R-:W-:Y:S05]  /*5830*/  HMMA.16816.F32 R88, R4.reuse, R32, R88 ;  /* 0x000000200458723c */ /* 0x040fea0000001858 */
[----:B------:R-:W1:Y:S02]  /*5840*/  MUFU.EX2 R45, R45 ;  /* 0x0000002d002d7308 */ /* 0x000e640000000800 */
[--C-:B------:R-:W-:Y:S01]  /*5850*/  FFMA.FTZ R32, R180, c[0x0][0x2d0], -R203.reuse ;  /* 0x0000b400b4207a23 */ /* 0x100fe200000108cb */
[----:B------:R-:W-:Y:S01]  /*5860*/  HMMA.16816.F32 R56, R4, R40, R56 ;  /* 0x000000280438723c */ /* 0x000fe20000001838 */
[----:B------:R-:W-:-:S04]  /*5870*/  FFMA.FTZ R33, R190, c[0x0][0x2d0], -R203 ;  /* 0x0000b400be217a23 */ /* 0x000fc800000108cb */
[----:B------:R-:W-:Y:S02]  /*5880*/  MUFU.EX2 R32, R32 ;  /* 0x0000002000207308 */ /* 0x000fe40000000800 */
[--C-:B------:R-:W-:Y:S01]  /*5890*/  FFMA.FTZ R40, R178, c[0x0][0x2d0], -R201.reuse ;  /* 0x0000b400b2287a23 */ /* 0x100fe200000108c9 */
[C---:B------:R-:W-:Y:S05]  /*58a0*/  HMMA.16816.F32 R72, R4.reuse, R36, R72 ;  /* 0x000000240448723c */ /* 0x040fea0000001848 */
[----:B------:R-:W2:Y:S02]  /*58b0*/  MUFU.EX2 R33, R33 ;  /* 0x0000002100217308 */ /* 0x000ea40000000800 */
[----:B------:R-:W-:Y:S01]  /*58c0*/  FFMA.FTZ R37, R177, c[0x0][0x2d0], -R201 ;  /* 0x0000b400b1257a23 */ /* 0x000fe200000108c9 */
[----:B------:R-:W-:Y:S01]  /*58d0*/  HMMA.16816.F32 R140, R4, R148, R140 ;  /* 0x00000094048c723c */ /* 0x000fe2000000188c */
[----:B------:R-:W-:-:S04]  /*58e0*/  FFMA.FTZ R36, R189, c[0x0][0x2d0], -R203 ;  /* 0x0000b400bd247a23 */ /* 0x000fc800000108cb */
[----:B------:R-:W-:Y:S03]  /*58f0*/  MUFU.EX2 R40, R40 ;  /* 0x0000002800287308 */ /* 0x000fe60000000800 */
[C---:B------:R-:W-:Y:S05]  /*5900*/  HMMA.16816.F32 R136, R4.reuse, R150, R136 ;  /* 0x000000960488723c */ /* 0x040fea0000001888 */
[----:B------:R-:W3:Y:S03]  /*5910*/  MUFU.EX2 R37, R37 ;  /* 0x0000002500257308 */ /* 0x000ee60000000800 */
[C---:B------:R-:W-:Y:S05]  /*5920*/  HMMA.16816.F32 R120, R4.reuse, R50, R120 ;  /* 0x000000320478723c */ /* 0x040fea0000001878 */
[----:B------:R-:W4:Y:S03]  /*5930*/  MUFU.EX2 R36, R36 ;  /* 0x0000002400247308 */ /* 0x000f260000000800 */
[C---:B------:R-:W-:Y:S08]  /*5940*/  HMMA.16816.F32 R104, R4.reuse, R46, R104 ;  /* 0x0000002e0468723c */ /* 0x040ff00000001868 */
[C---:B------:R-:W-:Y:S08]  /*5950*/  HMMA.16816.F32 R60, R4.reuse, R42, R60 ;  /* 0x0000002a043c723c */ /* 0x040ff0000000183c */
[C---:B------:R-:W-:Y:S08]  /*5960*/  HMMA.16816.F32 R76, R4.reuse, R38, R76 ;  /* 0x00000026044c723c */ /* 0x040ff0000000184c */
[----:B------:R-:W-:Y:S07]  /*5970*/  HMMA.16816.F32 R92, R4, R34, R92 ;  /* 0x00000022045c723c */ /* 0x000fee000000185c */
[----:B-1----:R-:W-:Y:S01]  /*5980*/  F2FP.PACK_AB R4, R45, R48 ;  /* 0x000000302d04723e */ /* 0x002fe200000000ff */
[----:B------:R-:W-:Y:S01]  /*5990*/  FADD.FTZ R48, R48, R195 ;  /* 0x000000c330307221 */ /* 0x000fe20000010000 */
[----:B--2---:R-:W-:Y:S01]  /*59a0*/  F2FP.PACK_AB R5, R33, R32 ;  /* 0x000000202105723e */ /* 0x004fe200000000ff */
[----:B------:R-:W-:Y:S01]  /*59b0*/  FADD.FTZ R32, R32, R199 ;  /* 0x000000c720207221 */ /* 0x000fe20000010000 */
[----:B---3--:R-:W-:Y:S01]  /*59c0*/  F2FP.PACK_AB R6, R37, R40 ;  /* 0x000000282506723e */ /* 0x008fe200000000ff */
[----:B------:R-:W-:Y:S01]  /*59d0*/  FADD.FTZ R45, R45, R48 ;  /* 0x000000302d2d7221 */ /* 0x000fe20000010000 */
[----:B----4-:R-:W-:Y:S01]  /*59e0*/  F2FP.PACK_AB R7, R233, R36 ;  /* 0x00000024e907723e */ /* 0x010fe200000000ff */
[----:B------:R-:W-:-:S02]  /*59f0*/  FADD.FTZ R33, R33, R32 ;  /* 0x0000002021217221 */ /* 0x000fc40000010000 */
[----:B------:R-:W-:Y:S02]  /*5a00*/  FADD.FTZ R40, R40, R45 ;  /* 0x0000002d28287221 */ /* 0x000fe40000010000 */
[----:B------:R-:W-:Y:S02]  /*5a10*/  FADD.FTZ R36, R36, R33 ;  /* 0x0000002124247221 */ /* 0x000fe40000010000 */
[----:B------:R-:W-:Y:S01]  /*5a20*/  HMMA.16816.F32 R140, R4, R28, R140 ;  /* 0x0000001c048c723c */ /* 0x000fe2000000188c */
[----:B------:R-:W-:Y:S02]  /*5a30*/  FADD.FTZ R232, R37, R40 ;  /* 0x0000002825e87221 */ /* 0x000fe40000010000 */
[----:B------:R-:W-:-:S05]  /*5a40*/  FADD.FTZ R233, R233, R36 ;  /* 0x00000024e9e97221 */ /* 0x000fca0000010000 */
[C---:B------:R-:W-:Y:S08]  /*5a50*/  HMMA.16816.F32 R136, R4.reuse, R30, R136 ;  /* 0x0000001e0488723c */ /* 0x040ff00000001888 */
        /* <DEDUP_REMOVED lines=9> */
[----:B------:R-:W-:Y:S01]  /*5af0*/  HMMA.16816.F32 R92, R4, R10, R92 ;  /* 0x0000000a045c723c */ /* 0x000fe2000000185c */
[----:B------:R-:W-:Y:S07]  /*5b00*/  @P0 BRA `(.L_x_403) ;  /* 0x0000015000000947 */ /* 0x000fee0003800000 */
[----:B------:R-:W-:Y:S01]  /*5b10*/  ISETP.LT.AND P0, PT, RZ, UR4, PT ;  /* 0x00000004ff007c0c */ /* 0x000fe2000bf01270 */
[----:B------:R-:W-:-:S02]  /*5b20*/  UIADD3 UR9, UR4, -0x1, URZ ;  /* 0xffffffff04097890 */ /* 0x000fc4000fffe03f */
[----:B------:R-:W-:-:S10]  /*5b30*/  ULDC UR7, c[0x0][0x32c] ;  /* 0x0000cb0000077ab9 */ /* 0x000fd40000000800 */
[----:B------:R-:W-:Y:S05]  /*5b40*/  @P0 BRA `(.L_x_404) ;  /* 0x0000008000000947 */ /* 0x000fea0003800000 */
[----:B------:R-:W-:Y:S02]  /*5b50*/  UISETP.NE.AND UP0, UPT, UR7, 0x1, UPT ;  /* 0x000000010700788c */ /* 0x000fe4000bf05270 */
[----:B------:R-:W-:-:S03]  /*5b60*/  UIADD3 UR9, -UR4, URZ, URZ ;  /* 0x0000003f04097290 */ /* 0x000fc6000fffe13f */
[----:B------:R-:W-:Y:S02]  /*5b70*/  ULDC.64 UR4, c[0x0][0x330] ;  /* 0x0000cc0000047ab9 */ /* 0x000fe40000000a00 */
[----:B------:R-:W-:-:S07]  /*5b80*/  UIMAD.WIDE.U32 UR14, UR9, UR4, URZ ;  /* 0x00000004090e72a5 */ /* 0x000fce000f8e003f */
[----:B------:R-:W-:Y:S02]  /*5b90*/  @UP0 UMOV UR11, UR15 ;  /* 0x0000000f000b0c82 */ /* 0x000fe40008000000 */
[----:B------:R-:W-:-:S04]  /*5ba0*/  @UP0 USHF.R.U32.HI UR9, URZ, UR5, UR11 ;  /* 0x000000053f090299 */ /* 0x000fc8000801160b */
[----:B------:R-:W-:Y:S01]  /*5bb0*/  ULOP3.LUT UR9, URZ, UR9, URZ, 0x33, !UPT ;  /* 0x000000093f097292 */ /* 0x000fe2000f8e333f */
[----:B------:R-:W-:Y:S05]  /*5bc0*/  BRA `(.L_x_405) ;  /* 0x0000005000007947 */ /* 0x000fea0003800000 */
.L_x_404:
[----:B------:R-:W-:Y:S02]  /*5bd0*/  UISETP.NE.AND UP0, UPT, UR7, 0x1, UPT ;  /* 0x000000010700788c */ /* 0x000fe4000bf05270 */
[----:B------:R-:W-:Y:S02]  /*5be0*/  ULDC.64 UR4, c[0x0][0x330] ;  /* 0x0000cc0000047ab9 */ /* 0x000fe40000000a00 */
[----:B------:R-:W-:-:S07]  /*5bf0*/  UIMAD.WIDE.U32 UR14, UR9, UR4, URZ ;  /* 0x00000004090e72a5 */ /* 0x000fce000f8e003f */
[----:B------:R-:W-:Y:S02]  /*5c00*/  @UP0 UMOV UR11, UR15 ;  /* 0x0000000f000b0c82 */ /* 0x000fe40008000000 */
[----:B------:R-:W-:Y:S02]  /*5c10*/  @UP0 USHF.R.U32.HI UR9, URZ, UR5, UR11 ;  /* 0x000000053f090299 */ /* 0x000fe4000801160b */
.L_x_405:
[----:B------:R-:W-:Y:S02]  /*5c20*/  ULDC UR4, c[0x0][0x32c] ;  /* 0x0000cb0000047ab9 */ /* 0x000fe40000000800 */
[----:B------:R-:W-:-:S04]  /*5c30*/  UIMAD UR4, UR9, UR7, UR4 ;  /* 0x00000007090472a4 */ /* 0x000fc8000f8e0204 */
[----:B------:R-:W-:-:S04]  /*5c40*/  UISETP.LT.AND UP0, UPT, UR8, UR4, UPT ;  /* 0x000000040800728c */ /* 0x000fc8000bf01270 */
[----:B------:R-:W-:-:S03]  /*5c50*/  USEL UR8, UR8, UR4, UP0 ;  /* 0x0000000408087287 */ /* 0x000fc60008000000 */
.L_x_403:
[----:B------:R-:W1:Y:S01]  /*5c60*/  R2UR UR7, R219 ;  /* 0x00000000db0773c2 */ /* 0x000e6200000e0000 */
[----:B------:R-:W-:-:S04]  /*5c70*/  UIMAD.WIDE UR4, UR8, 0x2aaaaaab, URZ ;  /* 0x2aaaaaab080478a5 */ /* 0x000fc8000f8e023f */
[----:B------:R-:W-:-:S04]  /*5c80*/  USHF.R.U32.HI UR4, URZ, 0x1f, UR5 ;  /* 0x0000001f3f047899 */ /* 0x000fc80008011605 */
[----:B------:R-:W-:-:S04]  /*5c90*/  ULEA.HI.SX32 UR4, UR5, UR4, 0x1d ;  /* 0x0000000405047291 */ /* 0x000fc8000f8fea3f */
[----:B-1----:R-:W-:-:S04]  /*5ca0*/  UISETP.LT.AND UP0, UPT, UR7, UR4, UPT ;  /* 0x000000040700728c */ /* 0x002fc8000bf01270 */
[----:B------:R-:W-:-:S06]  /*5cb0*/  USEL UR4, UR7, UR4, !UP0 ;  /* 0x0000000407047287 */ /* 0x000fcc000c000000 */
[----:B------:R-:W-:-:S13]  /*5cc0*/  ISETP.GE.AND P0, PT, R238, UR4, PT ;  /* 0x00000004ee007c0c */ /* 0x000fda000bf06270 */
[----:B------:R-:W-:Y:S05]  /*5cd0*/  @!P0 BRA `(.L_x_406) ;  /* 0x000044f000008947 */ /* 0x000fea0003800000 */
[----:B------:R-:W-:Y:S01]  /*5ce0*/  IADD3 R243, P0, R220, 0x20, RZ ;  /* 0x00000020dcf37810 */ /* 0x000fe20007f1e0ff */
[----:B------:R-:W-:Y:S01]  /*5cf0*/  IMAD.MOV.U32 R150, RZ, RZ, R2 ;  /* 0x000000ffff967224 */ /* 0x000fe200078e0002 */
[----:B------:R-:W-:Y:S01]  /*5d00*/  IADD3 R203, P1, R224, 0x20, RZ ;  /* 0x00000020e0cb7810 */ /* 0x000fe20007f3e0ff */
[----:B------:R-:W-:Y:S01]  /*5d10*/  IMAD.MOV.U32 R151, RZ, RZ, R3 ;  /* 0x000000ffff977224 */ /* 0x000fe200078e0003 */
[-C--:B------:R-:W-:Y:S01]  /*5d20*/  IADD3.X R242, RZ, R231.reuse, RZ, P0, !PT ;  /* 0x000000e7fff27210 */ /* 0x080fe200007fe4ff */
[----:B------:R-:W-:Y:S01]  /*5d30*/  IMAD.MOV.U32 R148, RZ, RZ, R152 ;  /* 0x000000ffff947224 */ /* 0x000fe200078e0098 */
[----:B------:R-:W-:Y:S01]  /*5d40*/  IADD3 R241, P2, R220, 0x40, RZ ;  /* 0x00000040dcf17810 */ /* 0x000fe20007f5e0ff */
[----:B------:R-:W-:Y:S01]  /*5d50*/  IMAD.MOV.U32 R149, RZ, RZ, R0 ;  /* 0x000000ffff957224 */ /* 0x000fe200078e0000 */
[----:B------:R-:W-:Y:S01]  /*5d60*/  IADD3 R201, P0, R224, 0x40, RZ ;  /* 0x00000040e0c97810 */ /* 0x000fe20007f1e0ff */
[----:B------:R-:W-:Y:S01]  /*5d70*/  IMAD.X R202, RZ, RZ, R237, P1 ;  /* 0x000000ffffca7224 */ /* 0x000fe200008e06ed */
[----:B------:R-:W-:-:S02]  /*5d80*/  IADD3.X R240, RZ, R231, RZ, P2, !PT ;  /* 0x000000e7fff07210 */ /* 0x000fc400017fe4ff */
[----:B------:R-:W-:Y:S02]  /*5d90*/  IADD3.X R200, RZ, R237, RZ, P0, !PT ;  /* 0x000000edffc87210 */ /* 0x000fe400007fe4ff */
.L_x_425:
[----:B------:R-:W-:Y:S04]  /*5da0*/  DEPBAR.LE SB0, 0x0 ;  /* 0x000080000000791a */ /* 0x000fe80000000000 */
[----:B------:R-:W-:Y:S01]  /*5db0*/  BAR.SYNC.DEFER_BLOCKING 0x0 ;  /* 0x0000000000007b1d */ /* 0x000fe20000010000 */
[----:B------:R-:W-:Y:S05]  /*5dc0*/  ISETP.GT.AND P0, PT, R219, R238, PT ;  /* 0x000000eedb00720c */ /* 0x000fea0003f04270 */
[----:B------:R1:W2:Y:S04]  /*5dd0*/  LDSM.16.M88.4 R152, [R217+0x4900] ;  /* 0x00490000d998783b */ /* 0x0002a80000000200 */
[----:B------:R1:W3:Y:S04]  /*5de0*/  LDSM.16.M88.4 R160, [R217+0x5900] ;  /* 0x00590000d9a0783b */ /* 0x0002e80000000200 */
[----:B------:R1:W4:Y:S04]  /*5df0*/  LDSM.16.M88.4 R156, [R216+0x2500] ;  /* 0x00250000d89c783b */ /* 0x0003280000000200 */
[----:B------:R1:W1:Y:S04]  /*5e00*/  LDSM.16.M88.4 R164, [R216+0x2900] ;  /* 0x00290000d8a4783b */ /* 0x0002680000000200 */
[----:B------:R1:W1:Y:S04]  /*5e10*/  LDSM.16.M88.4 R168, [R216+0x2d00] ;  /* 0x002d0000d8a8783b */ /* 0x0002680000000200 */
[----:B------:R1:W1:Y:S04]  /*5e20*/  LDSM.16.M88.4 R172, [R213+0x4900] ;  /* 0x00490000d5ac783b */ /* 0x0002680000000200 */
[----:B------:R1:W1:Y:S04]  /*5e30*/  LDSM.16.M88.4 R180, [R213+0x5900] ;  /* 0x00590000d5b4783b */ /* 0x0002680000000200 */
[----:B------:R1:W1:Y:S04]  /*5e40*/  LDSM.16.M88.4 R176, [R215] ;  /* 0x00000000d7b0783b */ /* 0x0002680000000200 */
[----:B------:R1:W1:Y:S04]  /*5e50*/  LDSM.16.M88.4 R184, [R211] ;  /* 0x00000000d3b8783b */ /* 0x0002680000000200 */
[----:B------:R1:W1:Y:S01]  /*5e60*/  LDSM.16.M88.4 R188, [R210] ;  /* 0x00000000d2bc783b */ /* 0x0002620000000200 */
[----:B------:R-:W-:-:S05]  /*5e70*/  @P0 BRA `(.L_x_407) ;  /* 0x000002b000000947 */ /* 0x000fca0003800000 */
[----:B------:R-:W-:Y:S01]  /*5e80*/  SHF.R.S32.HI R3, RZ, 0x1f, R238 ;  /* 0x0000001fff037819 */ /* 0x000fe200000114ee */
[C---:B------:R-:W-:Y:S04]  /*5e90*/  IMAD.WIDE.U32 R4, R238.reuse, c[0x0][0x208], RZ ;  /* 0x00008200ee047a25 */ /* 0x040fe800078e00ff */
[----:B------:R-:W-:Y:S04]  /*5ea0*/  IMAD R3, R3, c[0x0][0x208], RZ ;  /* 0x0000820003037a24 */ /* 0x000fe800078e02ff */
[----:B------:R-:W-:Y:S04]  /*5eb0*/  IMAD R3, R238, c[0x0][0x20c], R3 ;  /* 0x00008300ee037a24 */ /* 0x000fe800078e0203 */
[----:B------:R-:W-:Y:S02]  /*5ec0*/  IMAD.IADD R3, R5, 0x1, R3 ;  /* 0x0000000105037824 */ /* 0x000fe400078e0203 */
[----:B------:R-:W-:Y:S04]  /*5ed0*/  IMAD.WIDE.U32 R4, R4, 0x30, RZ ;  /* 0x0000003004047825 */ /* 0x000fe800078e00ff */
[----:B------:R-:W-:Y:S01]  /*5ee0*/  IMAD R3, R3, 0x30, RZ ;  /* 0x0000003003037824 */ /* 0x000fe200078e02ff */
[-C--:B------:R-:W-:Y:S02]  /*5ef0*/  IADD3 R9, P0, R220, R4.reuse, RZ ;  /* 0x00000004dc097210 */ /* 0x080fe40007f1e0ff */
[-C--:B------:R-:W-:Y:S01]  /*5f00*/  IADD3 R7, P1, R241, R4.reuse, RZ ;  /* 0x00000004f1077210 */ /* 0x080fe20007f3e0ff */
[----:B------:R-:W-:Y:S01]  /*5f10*/  IMAD.IADD R3, R5, 0x1, R3 ;  /* 0x0000000105037824 */ /* 0x000fe200078e0203 */
[----:B------:R-:W-:Y:S03]  /*5f20*/  LEA R12, P2, R9, c[0x0][0x1f8], 0x1 ;  /* 0x00007e00090c7a11 */ /* 0x000fe600078408ff */
[----:B------:R-:W-:Y:S01]  /*5f30*/  IMAD.X R0, R3, 0x1, R231, P0 ;  /* 0x0000000103007824 */ /* 0x000fe200000e06e7 */
[-C--:B------:R-:W-:Y:S01]  /*5f40*/  IADD3 R5, P0, R243, R4.reuse, RZ ;  /* 0x00000004f3057210 */ /* 0x080fe20007f1e0ff */
[----:B------:R-:W-:Y:S01]  /*5f50*/  IMAD.X R2, R3, 0x1, R240, P1 ;  /* 0x0000000103027824 */ /* 0x000fe200008e06f0 */
[----:B------:R-:W-:Y:S02]  /*5f60*/  LEA R6, P1, R7, c[0x0][0x1f8], 0x1 ;  /* 0x00007e0007067a11 */ /* 0x000fe400078208ff */
[----:B------:R-:W-:Y:S01]  /*5f70*/  LEA.HI.X R13, R9, c[0x0][0x1fc], R0, 0x1, P2 ;  /* 0x00007f00090d7a11 */ /* 0x000fe200010f0c00 */
[----:B------:R-:W-:Y:S01]  /*5f80*/  IMAD.X R0, R3, 0x1, R242, P0 ;  /* 0x0000000103007824 */ /* 0x000fe200000e06f2 */
[C---:B------:R-:W-:Y:S02]  /*5f90*/  LEA R10, P2, R5.reuse, c[0x0][0x1f8], 0x1 ;  /* 0x00007e00050a7a11 */ /* 0x040fe400078408ff */
[----:B------:R-:W-:Y:S01]  /*5fa0*/  @!P3 IADD3 R4, P0, R226, R4, RZ ;  /* 0x00000004e204b210 */ /* 0x000fe20007f1e0ff */
[----:B------:R-:W-:Y:S01]  /*5fb0*/  @!PT LDS RZ, [RZ] ;  /* 0x00000000fffff984 */ /* 0x000fe20000000800 */
[----:B------:R-:W-:Y:S01]  /*5fc0*/  @!PT LDS RZ, [RZ] ;  /* 0x00000000fffff984 */ /* 0x000fe20000000800 */
[----:B------:R-:W-:Y:S01]  /*5fd0*/  @!PT LDS RZ, [RZ] ;  /* 0x00000000fffff984 */ /* 0x000fe20000000800 */
[----:B------:R4:W-:Y:S01]  /*5fe0*/  LDGSTS.E.BYPASS.LTC128B.128 [R218+0x100], [R12.64], !P6 ;  /* 0x001000000cda7fae */ /* 0x0009e2000f101d4c */
[----:B------:R-:W-:Y:S02]  /*5ff0*/  LEA.HI.X R11, R5, c[0x0][0x1fc], R0, 0x1, P2 ;  /* 0x00007f00050b7a11 */ /* 0x000fe400010f0c00 */
[C---:B------:R-:W-:Y:S01]  /*6000*/  @!P3 IADD3 R0, P2, R4.reuse, R220, RZ ;  /* 0x000000dc0400b210 */ /* 0x040fe20007f5e0ff */
[----:B------:R-:W-:Y:S01]  /*6010*/  @!P3 IMAD.X R3, R3, 0x1, R223, P0 ;  /* 0x000000010303b824 */ /* 0x000fe200000e06df */
[----:B------:R-:W-:Y:S01]  /*6020*/  LEA.HI.X R7, R7, c[0x0][0x1fc], R2, 0x1, P1 ;  /* 0x00007f0007077a11 */ /* 0x000fe200008f0c02 */
[----:B------:R4:W-:Y:S01]  /*6030*/  LDGSTS.E.BYPASS.LTC128B.128 [R218+0xd00], [R10.64], !P5 ;  /* 0x00d000000ada7fae */ /* 0x0009e2000e901d4c */
[----:B------:R-:W-:Y:S01]  /*6040*/  @!P3 IADD3 R2, P1, R4, R243, RZ ;  /* 0x000000f30402b210 */ /* 0x000fe20007f3e0ff */
[C---:B------:R-:W-:Y:S01]  /*6050*/  @!P3 IMAD.X R5, R3.reuse, 0x1, R231, P2 ;  /* 0x000000010305b824 */ /* 0x040fe200010e06e7 */
[----:B------:R-:W-:Y:S02]  /*6060*/  @!P3 LEA R14, P2, R0, c[0x0][0x1f8], 0x1 ;  /* 0x00007e00000eba11 */ /* 0x000fe400078408ff */
[----:B------:R4:W-:Y:S01]  /*6070*/  LDGSTS.E.BYPASS.LTC128B.128 [R218+0x1900], [R6.64], !P4 ;  /* 0x0190000006da7fae */ /* 0x0009e2000e101d4c */
[----:B------:R-:W-:Y:S01]  /*6080*/  @!P3 IADD3 R4, P0, R4, R241, RZ ;  /* 0x000000f10404b210 */ /* 0x000fe20007f1e0ff */
[C---:B------:R-:W-:Y:S01]  /*6090*/  @!P3 IMAD.X R9, R3.reuse, 0x1, R242, P1 ;  /* 0x000000010309b824 */ /* 0x040fe200008e06f2 */
[----:B------:R-:W-:Y:S02]  /*60a0*/  @!P3 LEA.HI.X R15, R0, c[0x0][0x1fc], R5, 0x1, P2 ;  /* 0x00007f00000fba11 */ /* 0x000fe400010f0c05 */
[----:B------:R-:W-:Y:S01]  /*60b0*/  @!P3 LEA R8, P1, R2, c[0x0][0x1f8], 0x1 ;  /* 0x00007e000208ba11 */ /* 0x000fe200078208ff */
[----:B------:R-:W-:Y:S01]  /*60c0*/  @!P3 IMAD.X R3, R3, 0x1, R240, P0 ;  /* 0x000000010303b824 */ /* 0x000fe200000e06f0 */
[----:B------:R-:W-:Y:S01]  /*60d0*/  @!P3 LEA R16, P0, R4, c[0x0][0x1f8], 0x1 ;  /* 0x00007e000410ba11 */ /* 0x000fe200078008ff */
[----:B------:R4:W-:Y:S01]  /*60e0*/  @!P3 LDGSTS.E.BYPASS.LTC128B.128 [R218+0x900], [R14.64], !P6 ;  /* 0x009000000edabfae */ /* 0x0009e2000f101d4c */
[----:B------:R-:W-:Y:S02]  /*60f0*/  @!P3 LEA.HI.X R9, R2, c[0x0][0x1fc], R9, 0x1, P1 ;  /* 0x00007f000209ba11 */ /* 0x000fe400008f0c09 */
[----:B------:R-:W-:Y:S03]  /*6100*/  @!P3 LEA.HI.X R17, R4, c[0x0][0x1fc], R3, 0x1, P0 ;  /* 0x00007f000411ba11 */ /* 0x000fe600000f0c03 */
[----:B------:R4:W-:Y:S05]  /*6110*/  @!P3 LDGSTS.E.BYPASS.LTC128B.128 [R218+0x1500], [R8.64], !P5 ;  /* 0x0150000008dabfae */ /* 0x0009ea000e901d4c */
[----:B------:R4:W-:Y:S02]  /*6120*/  @!P3 LDGSTS.E.BYPASS.LTC128B.128 [R218+0x2100], [R16.64], !P4 ;  /* 0x0210000010dabfae */ /* 0x0009e4000e101d4c */
.L_x_407:
[-C--:B--2-4-:R-:W-:Y:S01]  /*6130*/  HMMA.16816.F32 R4, R152, R156.reuse, RZ ;  /* 0x0000009c9804723c */ /* 0x094fe200000018ff */
[----:B------:R-:W-:Y:S02]  /*6140*/  LDSM.16.M88.4 R192, [R216+0x3100] ;  /* 0x00310000d8c0783b */ /* 0x000fe40000000200 */
[----:B------:R-:W-:Y:S05]  /*6150*/  ISETP.GT.AND P0, PT, R238, R219, PT ;  /* 0x000000dbee00720c */ /* 0x000fea0003f04270 */
[C---:B---3--:R-:W-:Y:S01]  /*6160*/  HMMA.16816.F32 R8, R160.reuse, R156, RZ ;  /* 0x0000009ca008723c */ /* 0x048fe200000018ff */
[----:B------:R-:W0:Y:S07]  /*6170*/  LDGDEPBAR ;  /* 0x00000000000079af */ /* 0x000e2e0000000000 */
[-C--:B------:R-:W-:Y:S01]  /*6180*/  HMMA.16816.F32 R12, R160, R158.reuse, RZ ;  /* 0x0000009ea00c723c */ /* 0x080fe200000018ff */
[----:B------:R-:W-:Y:S07]  /*6190*/  LDSM.16.M88.4 R196, [R217+0x7900] ;  /* 0x00790000d9c4783b */ /* 0x000fee0000000200 */
[C---:B------:R-:W-:Y:S01]  /*61a0*/  HMMA.16816.F32 R16, R152.reuse, R158, RZ ;  /* 0x0000009e9810723c */ /* 0x040fe200000018ff */
[----:B------:R-:W2:Y:S07]  /*61b0*/  LDSM.16.M88.4 R156, [R217+0x6900] ;  /* 0x00690000d99c783b */ /* 0x000eae0000000200 */
[-C--:B-1----:R-:W-:Y:S08]  /*61c0*/  HMMA.16816.F32 R20, R152, R164.reuse, RZ ;  /* 0x000000a49814723c */ /* 0x082ff000000018ff */
[C---:B------:R-:W-:Y:S08]  /*61d0*/  HMMA.16816.F32 R24, R160.reuse, R164, RZ ;  /* 0x000000a4a018723c */ /* 0x040ff000000018ff */
[-C--:B------:R-:W-:Y:S08]  /*61e0*/  HMMA.16816.F32 R28, R160, R166.reuse, RZ ;  /* 0x000000a6a01c723c */ /* 0x080ff000000018ff */
[C---:B------:R-:W-:Y:S01]  /*61f0*/  HMMA.16816.F32 R32, R152.reuse, R166, RZ ;  /* 0x000000a69820723c */ /* 0x040fe200000018ff */
[----:B------:R-:W1:Y:S07]  /*6200*/  LDSM.16.M88.4 R164, [R216+0x3500] ;  /* 0x00350000d8a4783b */ /* 0x000e6e0000000200 */
[-C--:B------:R-:W-:Y:S08]  /*6210*/  HMMA.16816.F32 R36, R152, R168.reuse, RZ ;  /* 0x000000a89824723c */ /* 0x080ff000000018ff */
[C---:B------:R-:W-:Y:S08]  /*6220*/  HMMA.16816.F32 R40, R160.reuse, R168, RZ ;  /* 0x000000a8a028723c */ /* 0x040ff000000018ff */
[-C--:B------:R-:W-:Y:S01]  /*6230*/  HMMA.16816.F32 R44, R160, R170.reuse, RZ ;  /* 0x000000aaa02c723c */ /* 0x080fe200000018ff */
[----:B------:R-:W-:Y:S07]  /*6240*/  LDSM.16.M88.4 R160, [R213+0x6900] ;  /* 0x00690000d5a0783b */ /* 0x000fee0000000200 */
[----:B------:R-:W-:Y:S01]  /*6250*/  HMMA.16816.F32 R48, R152, R170, RZ ;  /* 0x000000aa9830723c */ /* 0x000fe200000018ff */
[----:B------:R-:W3:Y:S07]  /*6260*/  LDSM.16.M88.4 R152, [R216+0x3900] ;  /* 0x00390000d898783b */ /* 0x000eee0000000200 */
[-C--:B------:R-:W-:Y:S01]  /*6270*/  HMMA.16816.F32 R4, R172, R176.reuse, R4 ;  /* 0x000000b0ac04723c */ /* 0x080fe20000001804 */
[----:B------:R-:W4:Y:S07]  /*6280*/  LDSM.16.M88.4 R168, [R209] ;  /* 0x00000000d1a8783b */ /* 0x000f2e0000000200 */
[C---:B------:R-:W-:Y:S08]  /*6290*/  HMMA.16816.F32 R8, R180.reuse, R176, R8 ;  /* 0x000000b0b408723c */ /* 0x040ff00000001808 */
[-C--:B------:R-:W-:Y:S08]  /*62a0*/  HMMA.16816.F32 R12, R180, R178.reuse, R12 ;  /* 0x000000b2b40c723c */ /* 0x080ff0000000180c */
[C---:B------:R-:W-:Y:S01]  /*62b0*/  HMMA.16816.F32 R16, R172.reuse, R178, R16 ;  /* 0x000000b2ac10723c */ /* 0x040fe20000001810 */
[----:B------:R-:W5:Y:S07]  /*62c0*/  LDSM.16.M88.4 R176, [R213+0x7900] ;  /* 0x00790000d5b0783b */ /* 0x000f6e0000000200 */
[-C--:B------:R-:W-:Y:S08]  /*62d0*/  HMMA.16816.F32 R20, R172, R184.reuse, R20 ;  /* 0x000000b8ac14723c */ /* 0x080ff00000001814 */
[C---:B------:R-:W-:Y:S08]  /*62e0*/  HMMA.16816.F32 R24, R180.reuse, R184, R24 ;  /* 0x000000b8b418723c */ /* 0x040ff00000001818 */
[-C--:B------:R-:W-:Y:S08]  /*62f0*/  HMMA.16816.F32 R28, R180, R186.reuse, R28 ;  /* 0x000000bab41c723c */ /* 0x080ff0000000181c */
[C---:B------:R-:W-:Y:S01]  /*6300*/  HMMA.16816.F32 R32, R172.reuse, R186, R32 ;  /* 0x000000baac20723c */ /* 0x040fe20000001820 */
[----:B------:R-:W-:Y:S07]  /*6310*/  LDSM.16.M88.4 R184, [R216+0x3d00] ;  /* 0x003d0000d8b8783b */ /* 0x000fee0000000200 */
[-C--:B------:R-:W-:Y:S08]  /*6320*/  HMMA.16816.F32 R36, R172, R188.reuse, R36 ;  /* 0x000000bcac24723c */ /* 0x080ff00000001824 */
[C---:B------:R-:W-:Y:S08]  /*6330*/  HMMA.16816.F32 R40, R180.reuse, R188, R40 ;  /* 0x000000bcb428723c */ /* 0x040ff00000001828 */
[-C--:B------:R-:W-:Y:S01]  /*6340*/  HMMA.16816.F32 R44, R180, R190.reuse, R44 ;  /* 0x000000beb42c723c */ /* 0x080fe2000000182c */
[----:B------:R-:W-:Y:S07]  /*6350*/  LDSM.16.M88.4 R180, [R207] ;  /* 0x00000000cfb4783b */ /* 0x000fee0000000200 */
[----:B------:R-:W-:Y:S01]  /*6360*/  HMMA.16816.F32 R48, R172, R190, R48 ;  /* 0x000000beac30723c */ /* 0x000fe20000001830 */
[----:B------:R-:W1:Y:S08]  /*6370*/  LDSM.16.M88.4 R172, [R208] ;  /* 0x00000000d0ac783b */ /* 0x000e700000000200 */
[----:B------:R-:W-:Y:S01]  /*6380*/  LDSM.16.M88.4 R188, [R216+0x4500] ;  /* 0x00450000d8bc783b */ /* 0x000fe20000000200 */
[-C--:B--2---:R-:W-:Y:S08]  /*6390*/  HMMA.16816.F32 R4, R156, R192.reuse, R4 ;  /* 0x000000c09c04723c */ /* 0x084ff00000001804 */
[C---:B------:R-:W-:Y:S08]  /*63a0*/  HMMA.16816.F32 R8, R196.reuse, R192, R8 ;  /* 0x000000c0c408723c */ /* 0x040ff00000001808 */
[-C--:B------:R-:W-:Y:S08]  /*63b0*/  HMMA.16816.F32 R12, R196, R194.reuse, R12 ;  /* 0x000000c2c40c723c */ /* 0x080ff0000000180c */
[C---:B------:R-:W-:Y:S01]  /*63c0*/  HMMA.16816.F32 R16, R156.reuse, R194, R16 ;  /* 0x000000c29c10723c */ /* 0x040fe20000001810 */
[----:B------:R-:W-:Y:S07]  /*63d0*/  LDSM.16.M88.4 R192, [R206] ;  /* 0x00000000cec0783b */ /* 0x000fee0000000200 */
[-C--:B-1----:R-:W-:Y:S08]  /*63e0*/  HMMA.16816.F32 R20, R156, R164.reuse, R20 ;  /* 0x000000a49c14723c */ /* 0x082ff00000001814 */
[C---:B------:R-:W-:Y:S08]  /*63f0*/  HMMA.16816.F32 R24, R196.reuse, R164, R24 ;  /* 0x000000a4c418723c */ /* 0x040ff00000001818 */
[-C--:B------:R-:W-:Y:S08]  /*6400*/  HMMA.16816.F32 R28, R196, R166.reuse, R28 ;  /* 0x000000a6c41c723c */ /* 0x080ff0000000181c */
[C---:B------:R-:W-:Y:S01]  /*6410*/  HMMA.16816.F32 R32, R156.reuse, R166, R32 ;  /* 0x000000a69c20723c */ /* 0x040fe20000001820 */
[----:B------:R-:W1:Y:S07]  /*6420*/  LDSM.16.M88.4 R164, [R217+0x8900] ;  /* 0x00890000d9a4783b */ /* 0x000e6e0000000200 */
[-C--:B---3--:R-:W-:Y:S08]  /*6430*/  HMMA.16816.F32 R36, R156, R152.reuse, R36 ;  /* 0x000000989c24723c */ /* 0x088ff00000001824 */
[C---:B------:R-:W-:Y:S08]  /*6440*/  HMMA.16816.F32 R40, R196.reuse, R152, R40 ;  /* 0x00000098c428723c */ /* 0x040ff00000001828 */
[-C--:B------:R-:W-:Y:S08]  /*6450*/  HMMA.16816.F32 R44, R196, R154.reuse, R44 ;  /* 0x0000009ac42c723c */ /* 0x080ff0000000182c */
[----:B------:R-:W-:Y:S01]  /*6460*/  HMMA.16816.F32 R48, R156, R154, R48 ;  /* 0x0000009a9c30723c */ /* 0x000fe20000001830 */
[----:B------:R-:W2:Y:S07]  /*6470*/  LDSM.16.M88.4 R152, [R217+0x9900] ;  /* 0x00990000d998783b */ /* 0x000eae0000000200 */
[-C--:B----4-:R-:W-:Y:S01]  /*6480*/  HMMA.16816.F32 R4, R160, R168.reuse, R4 ;  /* 0x000000a8a004723c */ /* 0x090fe20000001804 */
[----:B------:R-:W3:Y:S07]  /*6490*/  LDSM.16.M88.4 R156, [R216+0x4100] ;  /* 0x00410000d89c783b */ /* 0x000eee0000000200 */
[C---:B-----5:R-:W-:Y:S08]  /*64a0*/  HMMA.16816.F32 R8, R176.reuse, R168, R8 ;  /* 0x000000a8b008723c */ /* 0x060ff00000001808 */
[-C--:B------:R-:W-:Y:S08]  /*64b0*/  HMMA.16816.F32 R12, R176, R170.reuse, R12 ;  /* 0x000000aab00c723c */ /* 0x080ff0000000180c */
[C---:B------:R-:W-:Y:S01]  /*64c0*/  HMMA.16816.F32 R16, R160.reuse, R170, R16 ;  /* 0x000000aaa010723c */ /* 0x040fe20000001810 */
[----:B------:R-:W4:Y:S07]  /*64d0*/  LDSM.16.M88.4 R168, [R213+0x8900] ;  /* 0x00890000d5a8783b */ /* 0x000f2e0000000200 */
[-C--:B------:R-:W-:Y:S08]  /*64e0*/  HMMA.16816.F32 R20, R160, R172.reuse, R20 ;  /* 0x000000aca014723c */ /* 0x080ff00000001814 */
[C---:B------:R-:W-:Y:S08]  /*64f0*/  HMMA.16816.F32 R24, R176.reuse, R172, R24 ;  /* 0x000000acb018723c */ /* 0x040ff00000001818 */
[-C--:B------:R-:W-:Y:S08]  /*6500*/  HMMA.16816.F32 R28, R176, R174.reuse, R28 ;  /* 0x000000aeb01c723c */ /* 0x080ff0000000181c */
[C---:B------:R-:W-:Y:S08]  /*6510*/  HMMA.16816.F32 R32, R160.reuse, R174, R32 ;  /* 0x000000aea020723c */ /* 0x040ff00000001820 */
[-C--:B------:R-:W-:Y:S08]  /*6520*/  HMMA.16816.F32 R36, R160, R180.reuse, R36 ;  /* 0x000000b4a024723c */ /* 0x080ff00000001824 */
[C---:B------:R-:W-:Y:S08]  /*6530*/  HMMA.16816.F32 R40, R176.reuse, R180, R40 ;  /* 0x000000b4b028723c */ /* 0x040ff00000001828 */
[-C--:B------:R-:W-:Y:S08]  /*6540*/  HMMA.16816.F32 R44, R176, R182.reuse, R44 ;  /* 0x000000b6b02c723c */ /* 0x080ff0000000182c */
[----:B------:R-:W-:Y:S01]  /*6550*/  HMMA.16816.F32 R48, R160, R182, R48 ;  /* 0x000000b6a030723c */ /* 0x000fe20000001830 */
[----:B------:R-:W5:Y:S07]  /*6560*/  LDSM.16.M88.4 R160, [R213+0x9900] ;  /* 0x00990000d5a0783b */ /* 0x000f6e0000000200 */
[-C--:B-1----:R-:W-:Y:S08]  /*6570*/  HMMA.16816.F32 R4, R164, R184.reuse, R4 ;  /* 0x000000b8a404723c */ /* 0x082ff00000001804 */
[C---:B--2---:R-:W-:Y:S08]  /*6580*/  HMMA.16816.F32 R8, R152.reuse, R184, R8 ;  /* 0x000000b89808723c */ /* 0x044ff00000001808 */
[-C--:B------:R-:W-:Y:S08]  /*6590*/  HMMA.16816.F32 R12, R152, R186.reuse, R12 ;  /* 0x000000ba980c723c */ /* 0x080ff0000000180c */
[C---:B------:R-:W-:Y:S08]  /*65a0*/  HMMA.16816.F32 R16, R164.reuse, R186, R16 ;  /* 0x000000baa410723c */ /* 0x040ff00000001810 */
[-C--:B---3--:R-:W-:Y:S08]  /*65b0*/  HMMA.16816.F32 R20, R164, R156.reuse, R20 ;  /* 0x0000009ca414723c */ /* 0x088ff00000001814 */
[C---:B------:R-:W-:Y:S08]  /*65c0*/  HMMA.16816.F32 R24, R152.reuse, R156, R24 ;  /* 0x0000009c9818723c */ /* 0x040ff00000001818 */
[-C--:B------:R-:W-:Y:S08]  /*65d0*/  HMMA.16816.F32 R28, R152, R158.reuse, R28 ;  /* 0x0000009e981c723c */ /* 0x080ff0000000181c */
[C---:B------:R-:W-:Y:S01]  /*65e0*/  HMMA.16816.F32 R32, R164.reuse, R158, R32 ;  /* 0x0000009ea420723c */ /* 0x040fe20000001820 */
[----:B------:R-:W-:Y:S07]  /*65f0*/  LDSM.16.M88.4 R156, [R204] ;  /* 0x00000000cc9c783b */ /* 0x000fee0000000200 */
[-C--:B------:R-:W-:Y:S08]  /*6600*/  HMMA.16816.F32 R36, R164, R188.reuse, R36 ;  /* 0x000000bca424723c */ /* 0x080ff00000001824 */
[C---:B------:R-:W-:Y:S08]  /*6610*/  HMMA.16816.F32 R40, R152.reuse, R188, R40 ;  /* 0x000000bc9828723c */ /* 0x040ff00000001828 */
[-C--:B------:R-:W-:Y:S01]  /*6620*/  HMMA.16816.F32 R44, R152, R190.reuse, R44 ;  /* 0x000000be982c723c */ /* 0x080fe2000000182c */
[----:B------:R-:W1:Y:S01]  /*6630*/  LDSM.16.M88.4 R152, [R205] ;  /* 0x00000000cd98783b */ /* 0x000e620000000200 */
[----:B------:R-:W-:Y:S06]  /*6640*/  DEPBAR.LE SB0, 0x0 ;  /* 0x000080000000791a */ /* 0x000fec0000000000 */
[----:B------:R-:W-:Y:S01]  /*6650*/  HMMA.16816.F32 R48, R164, R190, R48 ;  /* 0x000000bea430723c */ /* 0x000fe20000001830 */
[----:B------:R-:W-:Y:S07]  /*6660*/  BAR.SYNC.DEFER_BLOCKING 0x0 ;  /* 0x0000000000007b1d */ /* 0x000fee0000010000 */
[-C--:B----4-:R-:W-:Y:S08]  /*6670*/  HMMA.16816.F32 R4, R168, R192.reuse, R4 ;  /* 0x000000c0a804723c */ /* 0x090ff00000001804 */
[C---:B-----5:R-:W-:Y:S08]  /*6680*/  HMMA.16816.F32 R8, R160.reuse, R192, R8 ;  /* 0x000000c0a008723c */ /* 0x060ff00000001808 */
[-C--:B------:R-:W-:Y:S08]  /*6690*/  HMMA.16816.F32 R12, R160, R194.reuse, R12 ;  /* 0x000000c2a00c723c */ /* 0x080ff0000000180c */
[C---:B------:R-:W-:Y:S04]  /*66a0*/  HMMA.16816.F32 R16, R168.reuse, R194, R16 ;  /* 0x000000c2a810723c */ /* 0x040fe80000001810 */
[----:B------:R-:W-:Y:S02]  /*66b0*/  FMUL.FTZ R248, R4, c[0x0][0x320] ;  /* 0x0000c80004f87a20 */ /* 0x000fe40000410000 */
[----:B------:R-:W-:Y:S02]  /*66c0*/  FMUL.FTZ R250, R5, c[0x0][0x320] ;  /* 0x0000c80005fa7a20 */ /* 0x000fe40000410000 */
[-C--:B-1----:R-:W-:Y:S02]  /*66d0*/  HMMA.16816.F32 R20, R168, R152.reuse, R20 ;  /* 0x00000098a814723c */ /* 0x082fe40000001814 */
[----:B------:R-:W1:Y:S02]  /*66e0*/  MUFU.TANH R248, R248 ;  /* 0x000000f800f87308 */ /* 0x000e640000002400 */
[----:B------:R-:W-:Y:S02]  /*66f0*/  FMUL.FTZ R244, R6, c[0x0][0x320] ;  /* 0x0000c80006f47a20 */ /* 0x000fe40000410000 */
[----:B------:R-:W-:Y:S02]  /*6700*/  FMUL.FTZ R246, R7, c[0x0][0x320] ;  /* 0x0000c80007f67a20 */ /* 0x000fe40000410000 */
[C---:B------:R-:W-:Y:S04]  /*6710*/  HMMA.16816.F32 R24, R160.reuse, R152, R24 ;  /* 0x00000098a018723c */ /* 0x040fe80000001818 */
[----:B------:R-:W2:Y:S01]  /*6720*/  MUFU.TANH R250, R250 ;  /* 0x000000fa00fa7308 */ /* 0x000ea20000002400 */
[----:B------:R-:W-:Y:S02]  /*6730*/  FMUL.FTZ R247, R14, c[0x0][0x320] ;  /* 0x0000c8000ef77a20 */ /* 0x000fe40000410000 */
[----:B------:R-:W-:Y:S01]  /*6740*/  FMUL.FTZ R0, R8, c[0x0][0x320] ;  /* 0x0000c80008007a20 */ /* 0x000fe20000410000 */
[-C--:B------:R-:W-:Y:S04]  /*6750*/  HMMA.16816.F32 R28, R160, R154.reuse, R28 ;  /* 0x0000009aa01c723c */ /* 0x080fe8000000181c */
[----:B------:R-:W-:Y:S02]  /*6760*/  FMUL.FTZ R195, R17, c[0x0][0x320] ;  /* 0x0000c80011c37a20 */ /* 0x000fe40000410000 */
[----:B------:R-:W3:Y:S01]  /*6770*/  MUFU.TANH R244, R244 ;  /* 0x000000f400f47308 */ /* 0x000ee20000002400 */
[----:B------:R-:W-:Y:S01]  /*6780*/  FMUL.FTZ R185, R18, c[0x0][0x320] ;  /* 0x0000c80012b97a20 */ /* 0x000fe20000410000 */
[C---:B------:R-:W-:Y:S04]  /*6790*/  HMMA.16816.F32 R32, R168.reuse, R154, R32 ;  /* 0x0000009aa820723c */ /* 0x040fe80000001820 */
[----:B------:R-:W-:Y:S02]  /*67a0*/  FMUL.FTZ R190, R20, c[0x0][0x320] ;  /* 0x0000c80014be7a20 */ /* 0x000fe40000410000 */
[----:B------:R-:W-:Y:S02]  /*67b0*/  FMUL.FTZ R189, R21, c[0x0][0x320] ;  /* 0x0000c80015bd7a20 */ /* 0x000fe40000410000 */
[----:B------:R-:W4:Y:S01]  /*67c0*/  MUFU.TANH R18, R190 ;  /* 0x000000be00127308 */ /* 0x000f220000002400 */
[-C--:B------:R-:W-:Y:S03]  /*67d0*/  HMMA.16816.F32 R36, R168, R156.reuse, R36 ;  /* 0x0000009ca824723c */ /* 0x080fe60000001824 */
[----:B------:R-:W-:Y:S02]  /*67e0*/  FMUL.FTZ R187, R22, c[0x0][0x320] ;  /* 0x0000c80016bb7a20 */ /* 0x000fe40000410000 */
[----:B------:R-:W-:Y:S02]  /*67f0*/  FMUL.FTZ R245, R9, c[0x0][0x320] ;  /* 0x0000c80009f57a20 */ /* 0x000fe40000410000 */
[----:B------:R-:W-:Y:S01]  /*6800*/  FMUL.FTZ R2, R10, c[0x0][0x320] ;  /* 0x0000c8000a027a20 */ /* 0x000fe20000410000 */
[C---:B------:R-:W-:Y:S01]  /*6810*/  HMMA.16816.F32 R40, R160.reuse, R156, R40 ;  /* 0x0000009ca028723c */ /* 0x040fe20000001828 */
[----:B------:R5:W1:Y:S03]  /*6820*/  MUFU.TANH R17, R189 ;  /* 0x000000bd00117308 */ /* 0x000a660000002400 */
[----:B------:R-:W-:Y:S02]  /*6830*/  FMUL.FTZ R3, R11, c[0x0][0x320] ;  /* 0x0000c8000b037a20 */ /* 0x000fe40000410000 */
[----:B------:R-:W-:Y:S02]  /*6840*/  FMUL.FTZ R251, R12, c[0x0][0x320] ;  /* 0x0000c8000cfb7a20 */ /* 0x000fe40000410000 */
[-C--:B------:R-:W-:Y:S03]  /*6850*/  HMMA.16816.F32 R44, R160, R158.reuse, R44 ;  /* 0x0000009ea02c723c */ /* 0x080fe6000000182c */
[----:B------:R1:W1:Y:S01]  /*6860*/  MUFU.TANH R14, R187 ;  /* 0x000000bb000e7308 */ /* 0x0002620000002400 */
[----:B------:R-:W-:Y:S02]  /*6870*/  FMUL.FTZ R252, R13, c[0x0][0x320] ;  /* 0x0000c8000dfc7a20 */ /* 0x000fe40000410000 */
[----:B------:R-:W-:Y:S02]  /*6880*/  FMUL.FTZ R249, R15, c[0x0][0x320] ;  /* 0x0000c8000ff97a20 */ /* 0x000fe40000410000 */
[----:B------:R-:W-:Y:S04]  /*6890*/  HMMA.16816.F32 R48, R168, R158, R48 ;  /* 0x0000009ea830723c */ /* 0x000fe80000001830 */
[----:B------:R-:W-:Y:S01]  /*68a0*/  FMUL.FTZ R194, R16, c[0x0][0x320] ;  /* 0x0000c80010c27a20 */ /* 0x000fe20000410000 */
[----:B------:R-:W2:Y:S01]  /*68b0*/  MUFU.TANH R246, R246 ;  /* 0x000000f600f67308 */ /* 0x000ea20000002400 */
[----:B------:R-:W-:Y:S02]  /*68c0*/  FMUL.FTZ R186, R19, c[0x0][0x320] ;  /* 0x0000c80013ba7a20 */ /* 0x000fe40000410000 */
[----:B------:R-:W-:Y:S04]  /*68d0*/  FMUL.FTZ R197, R23, c[0x0][0x320] ;  /* 0x0000c80017c57a20 */ /* 0x000fe80000410000 */
[----:B------:R-:W-:Y:S02]  /*68e0*/  FMUL.FTZ R198, R24, c[0x0][0x320] ;  /* 0x0000c80018c67a20 */ /* 0x000fe40000410000 */
[----:B------:R-:W-:Y:S01]  /*68f0*/  FMUL.FTZ R199, R25, c[0x0][0x320] ;  /* 0x0000c80019c77a20 */ /* 0x000fe20000410000 */
[----:B------:R-:W2:Y:S01]  /*6900*/  MUFU.TANH R0, R0 ;  /* 0x0000000000007308 */ /* 0x000ea20000002400 */
[----:B-----5:R-:W-:Y:S02]  /*6910*/  FMUL.FTZ R189, R26, c[0x0][0x320] ;  /* 0x0000c8001abd7a20 */ /* 0x020fe40000410000 */
[----:B------:R-:W-:Y:S02]  /*6920*/  FMUL.FTZ R13, R28, c[0x0][0x320] ;  /* 0x0000c8001c0d7a20 */ /* 0x000fe40000410000 */
[----:B-1----:R-:W-:Y:S02]  /*6930*/  FMUL.FTZ R187, R27, c[0x0][0x320] ;  /* 0x0000c8001bbb7a20 */ /* 0x002fe40000410000 */
        /* <DEDUP_REMOVED lines=27> */
[----:B------:R-:W-:Y:S09]  /*6af0*/  FMUL.FTZ R50, R50, c[0x0][0x320] ;  /* 0x0000c80032327a20 */ /* 0x000ff20000410000 */
[----:B------:R-:W1:Y:S10]  /*6b00*/  MUFU.TANH R247, R247 ;  /* 0x000000f700f77308 */ /* 0x000e740000002400 */
        /* <DEDUP_REMOVED lines=23> */
[----:B------:R1:W1:Y:S10]  /*6c80*/  MUFU.TANH R167, R41 ;  /* 0x0000002900a77308 */ /* 0x0002740000002400 */
        /* <DEDUP_REMOVED lines=9> */
[----:B------:R-:W1:Y:S01]  /*6d20*/  MUFU.TANH R45, R45 ;  /* 0x0000002d002d7308 */ /* 0x000e620000002400 */
[----:B------:R-:W-:-:S05]  /*6d30*/  @!P0 BRA `(.L_x_408) ;  /* 0x000002f000008947 */ /* 0x000fca0003800000 */
[----:B--234-:R-:W-:Y:S02]  /*6d40*/  IADD3 R6, R238, -0x1, RZ ;  /* 0xffffffffee067810 */ /* 0x01cfe40007ffe0ff */
[----:B------:R-:W-:Y:S02]  /*6d50*/  IADD3 R4, -R239, 0x30, RZ ;  /* 0x00000030ef047810 */ /* 0x000fe40007ffe1ff */
[----:B------:R-:W-:Y:S01]  /*6d60*/  SHF.R.S32.HI R5, RZ, 0x1f, R6 ;  /* 0x0000001fff057819 */ /* 0x000fe20000011406 */
[----:B-1----:R-:W-:Y:S01]  /*6d70*/  IMAD.WIDE.U32 R40, R6, c[0x0][0x1e0], RZ ;  /* 0x0000780006287a25 */ /* 0x002fe200078e00ff */
[----:B------:R-:W-:Y:S03]  /*6d80*/  ISETP.GE.AND P1, PT, R4, 0x1, PT ;  /* 0x000000010400780c */ /* 0x000fe60003f26270 */
[----:B------:R-:W-:Y:S04]  /*6d90*/  IMAD R5, R5, c[0x0][0x1e0], RZ ;  /* 0x0000780005057a24 */ /* 0x000fe800078e02ff */
[----:B------:R-:W-:Y:S04]  /*6da0*/  IMAD R5, R6, c[0x0][0x1e4], R5 ;  /* 0x0000790006057a24 */ /* 0x000fe800078e0205 */
[----:B------:R-:W-:Y:S02]  /*6db0*/  IMAD.IADD R5, R41, 0x1, R5 ;  /* 0x0000000129057824 */ /* 0x000fe400078e0205 */
[----:B------:R-:W-:Y:S04]  /*6dc0*/  IMAD.WIDE.U32 R40, R40, 0x30, RZ ;  /* 0x0000003028287825 */ /* 0x000fe800078e00ff */
[----:B------:R-:W-:Y:S01]  /*6dd0*/  IMAD R5, R5, 0x30, RZ ;  /* 0x0000003005057824 */ /* 0x000fe200078e02ff */
[-C--:B------:R-:W-:Y:S02]  /*6de0*/  @P1 IADD3 R7, P0, R224, R40.reuse, RZ ;  /* 0x00000028e0071210 */ /* 0x080fe40007f1e0ff */
[-C--:B------:R-:W-:Y:S01]  /*6df0*/  @P1 IADD3 R9, P2, R203, R40.reuse, RZ ;  /* 0x00000028cb091210 */ /* 0x080fe20007f5e0ff */
[----:B------:R-:W-:Y:S04]  /*6e00*/  IMAD.IADD R5, R41, 0x1, R5 ;  /* 0x0000000129057824 */ /* 0x000fe800078e0205 */
[----:B------:R-:W-:Y:S01]  /*6e10*/  @P1 IMAD.X R6, R5, 0x1, R237, P0 ;  /* 0x0000000105061824 */ /* 0x000fe200000e06ed */
[----:B------:R-:W-:Y:S01]  /*6e20*/  @P1 LEA R38, P0, R7, c[0x0][0x1c8], 0x1 ;  /* 0x0000720007261a11 */ /* 0x000fe200078008ff */
[----:B------:R-:W-:Y:S01]  /*6e30*/  @P1 IMAD.X R8, R5, 0x1, R202, P2 ;  /* 0x0000000105081824 */ /* 0x000fe200010e06ca */
[----:B------:R-:W-:Y:S02]  /*6e40*/  @P1 LEA R10, P2, R9, c[0x0][0x1c8], 0x1 ;  /* 0x00007200090a1a11 */ /* 0x000fe400078408ff */
[----:B------:R-:W-:Y:S02]  /*6e50*/  @P1 LEA.HI.X R39, R7, c[0x0][0x1cc], R6, 0x1, P0 ;  /* 0x0000730007271a11 */ /* 0x000fe400000f0c06 */
[----:B------:R-:W-:Y:S02]  /*6e60*/  ISETP.GE.AND P0, PT, R4, 0x21, PT ;  /* 0x000000210400780c */ /* 0x000fe40003f06270 */
[----:B------:R-:W-:Y:S01]  /*6e70*/  @P1 LEA.HI.X R11, R9, c[0x0][0x1cc], R8, 0x1, P2 ;  /* 0x00007300090b1a11 */ /* 0x000fe200010f0c08 */
[----:B------:R-:W-:Y:S01]  /*6e80*/  @!PT LDS RZ, [RZ] ;  /* 0x00000000fffff984 */ /* 0x000fe20000000800 */
[----:B------:R-:W-:Y:S01]  /*6e90*/  @!PT LDS RZ, [RZ] ;  /* 0x00000000fffff984 */ /* 0x000fe20000000800 */
[----:B------:R-:W-:Y:S01]  /*6ea0*/  @!PT LDS RZ, [RZ] ;  /* 0x00000000fffff984 */ /* 0x000fe20000000800 */
[----:B------:R1:W-:Y:S01]  /*6eb0*/  @P1 LDGSTS.E.BYPASS.LTC128B.128 [R218+0x2500], [R38.64], !P6 ;  /* 0x0250000026da1fae */ /* 0x0003e2000f101d4c */
[-C--:B------:R-:W-:Y:S04]  /*6ec0*/  @P1 IADD3 R7, P2, R201, R40.reuse, RZ ;  /* 0x00000028c9071210 */ /* 0x080fe80007f5e0ff */
[----:B------:R1:W-:Y:S01]  /*6ed0*/  @P1 LDGSTS.E.BYPASS.LTC128B.128 [R218+0x3100], [R10.64], !P5 ;  /* 0x031000000ada1fae */ /* 0x0003e2000e901d4c */
[----:B------:R-:W-:Y:S01]  /*6ee0*/  @P1 IMAD.X R4, R5, 0x1, R200, P2 ;  /* 0x0000000105041824 */ /* 0x000fe200010e06c8 */
[C---:B------:R-:W-:Y:S04]  /*6ef0*/  @P1 LEA R8, P2, R7.reuse, c[0x0][0x1c8], 0x1 ;  /* 0x0000720007081a11 */ /* 0x040fe800078408ff */
[----:B------:R-:W-:Y:S02]  /*6f00*/  @P1 LEA.HI.X R9, R7, c[0x0][0x1cc], R4, 0x1, P2 ;  /* 0x0000730007091a11 */ /* 0x000fe400010f0c04 */
[----:B------:R-:W-:Y:S03]  /*6f10*/  @P0 IADD3 R4, P2, R228, R40, RZ ;  /* 0x00000028e4040210 */ /* 0x000fe60007f5e0ff */
[----:B------:R1:W-:Y:S02]  /*6f20*/  @P1 LDGSTS.E.BYPASS.LTC128B.128 [R218+0x3d00], [R8.64], !P4 ;  /* 0x03d0000008da1fae */ /* 0x0003e4000e101d4c */
[----:B------:R-:W-:Y:S01]  /*6f30*/  @P0 IMAD.X R5, R229, 0x1, R5, P2 ;  /* 0x00000001e5050824 */ /* 0x000fe200010e0605 */
[C---:B------:R-:W-:Y:S05]  /*6f40*/  @P0 IADD3 R7, P2, R4.reuse, R224, RZ ;  /* 0x000000e004070210 */ /* 0x040fea0007f5e0ff */
[----:B------:R-:W-:Y:S01]  /*6f50*/  @P0 IMAD.X R6, R5, 0x1, R237, P2 ;  /* 0x0000000105060824 */ /* 0x000fe200010e06ed */
[C---:B------:R-:W-:Y:S04]  /*6f60*/  @P0 LEA R40, P2, R7.reuse, c[0x0][0x1c8], 0x1 ;  /* 0x0000720007280a11 */ /* 0x040fe800078408ff */
[----:B------:R-:W-:Y:S02]  /*6f70*/  @P0 LEA.HI.X R41, R7, c[0x0][0x1cc], R6, 0x1, P2 ;  /* 0x0000730007290a11 */ /* 0x000fe400010f0c06 */
[C---:B------:R-:W-:Y:S03]  /*6f80*/  @P0 IADD3 R7, P2, R4.reuse, R203, RZ ;  /* 0x000000cb04070210 */ /* 0x040fe60007f5e0ff */
[----:B------:R1:W-:Y:S02]  /*6f90*/  @P0 LDGSTS.E.BYPASS.LTC128B.128 [R218+0x2d00], [R40.64], !P6 ;  /* 0x02d0000028da0fae */ /* 0x0003e4000f101d4c */
[----:B------:R-:W-:Y:S01]  /*6fa0*/  @P0 IMAD.X R6, R5, 0x1, R202, P2 ;  /* 0x0000000105060824 */ /* 0x000fe200010e06ca */
[C---:B------:R-:W-:Y:S04]  /*6fb0*/  @P0 LEA R42, P2, R7.reuse, c[0x0][0x1c8], 0x1 ;  /* 0x00007200072a0a11 */ /* 0x040fe800078408ff */
[----:B------:R-:W-:Y:S02]  /*6fc0*/  @P0 LEA.HI.X R43, R7, c[0x0][0x1cc], R6, 0x1, P2 ;  /* 0x00007300072b0a11 */ /* 0x000fe400010f0c06 */
[----:B------:R-:W-:Y:S03]  /*6fd0*/  @P0 IADD3 R4, P2, R4, R201, RZ ;  /* 0x000000c904040210 */ /* 0x000fe60007f5e0ff */
[----:B------:R1:W-:Y:S02]  /*6fe0*/  @P0 LDGSTS.E.BYPASS.LTC128B.128 [R218+0x3900], [R42.64], !P5 ;  /* 0x039000002ada0fae */ /* 0x0003e4000e901d4c */
[----:B------:R-:W-:Y:S01]  /*6ff0*/  @P0 IMAD.X R5, R5, 0x1, R200, P2 ;  /* 0x0000000105050824 */ /* 0x000fe200010e06c8 */
[C---:B------:R-:W-:Y:S04]  /*7000*/  @P0 LEA R6, P2, R4.reuse, c[0x0][0x1c8], 0x1 ;  /* 0x0000720004060a11 */ /* 0x040fe800078408ff */
[----:B------:R-:W-:Y:S05]  /*7010*/  @P0 LEA.HI.X R7, R4, c[0x0][0x1cc], R5, 0x1, P2 ;  /* 0x0000730004070a11 */ /* 0x000fea00010f0c05 */
[----:B------:R1:W-:Y:S04]  /*7020*/  @P0 LDGSTS.E.BYPASS.LTC128B.128 [R218+0x4500], [R6.64], !P4 ;  /* 0x0450000006da0fae */ /* 0x0003e8000e101d4c */
.L_x_408:
[----:B--234-:R-:W-:Y:S01]  /*7030*/  PLOP3.LUT P1, PT, PT, PT, UP2, 0x80, 0x0 ;  /* 0x000000000000781c */ /* 0x01cfe20003f2f028 */
[----:B------:R-:W0:Y:S01]  /*7040*/  LDGDEPBAR ;  /* 0x00000000000079af */ /* 0x000e220000000000 */
[----:B------:R-:W-:Y:S01]  /*7050*/  PLOP3.LUT P0, PT, PT, PT, UP2, 0x80, 0x0 ;  /* 0x000000000000781c */ /* 0x000fe20003f0f028 */
[----:B-1----:R-:W-:Y:S02]  /*7060*/  IMAD.MOV.U32 R9, RZ, RZ, R222 ;  /* 0x000000ffff097224 */ /* 0x002fe400078e00de */
[----:B------:R-:W-:Y:S05]  /*7070*/  IMAD R10, R238, -0x30, RZ ;  /* 0xffffffd0ee0a7824 */ /* 0x000fea00078e02ff */
[----:B------:R-:W-:Y:S03]  /*7080*/  IADD3 R5, -R227, 0x1, R10 ;  /* 0x00000001e3057810 */ /* 0x000fe60007ffe10a */
[----:B------:R-:W-:Y:S01]  /*7090*/  @P1 IMAD.HI.U32 R4, R222, c[0x0][0x2c8], RZ ;  /* 0x0000b200de041a27 */ /* 0x000fe200078e00ff */
[----:B------:R-:W-:Y:S04]  /*70a0*/  IADD3 R5, R5, c[0x0][0x1d0], RZ ;  /* 0x0000740005057a10 */ /* 0x000fe80007ffe0ff */
[----:B------:R-:W-:Y:S02]  /*70b0*/  @P0 SHF.R.U32.HI R9, RZ, c[0x0][0x2cc], R4 ;  /* 0x0000b300ff090a19 */ /* 0x000fe40000011604 */
[----:B------:R-:W-:Y:S02]  /*70c0*/  PLOP3.LUT P0, PT, PT, PT, UP1, 0x40, 0x0 ;  /* 0x000000000000781c */ /* 0x000fe40003f0e818 */
[----:B------:R-:W-:Y:S01]  /*70d0*/  IADD3 R5, R5, -c[0x0][0x168], RZ ;  /* 0x80005a0005057a10 */ /* 0x000fe20007ffe0ff */
[----:B------:R-:W1:Y:S03]  /*70e0*/  SHFL.IDX PT, R4, R9, RZ, 0x1c1f ;  /* 0x001c1fff09047589 */ /* 0x000e6600000e0000 */
[C---:B------:R-:W-:Y:S02]  /*70f0*/  IADD3 R8, R5.reuse, c[0x0][0x328], RZ ;  /* 0x0000ca0005087a10 */ /* 0x040fe40007ffe0ff */
[----:B------:R-:W-:Y:S03]  /*7100*/  IADD3 R5, R5, UR6, RZ ;  /* 0x0000000605057c10 */ /* 0x000fe6000fffe0ff */
[----:B-1----:R-:W-:Y:S02]  /*7110*/  IMAD.IADD R7, R8, 0x1, R4 ;  /* 0x0000000108077824 */ /* 0x002fe400078e0204 */
[----:B------:R-:W-:Y:S01]  /*7120*/  IMAD.IADD R6, R4, 0x1, R5 ;  /* 0x0000000104067824 */ /* 0x000fe200078e0205 */
[----:B------:R-:W-:-:S05]  /*7130*/  @P0 BRA `(.L_x_409) ;  /* 0x0000019000000947 */ /* 0x000fca0003800000 */
[----:B------:R-:W-:Y:S01]  /*7140*/  IADD3 R4, R4, c[0x0][0x1d0], RZ ;  /* 0x0000740004047a10 */ /* 0x000fe20007ffe0ff */
[----:B------:R-:W-:Y:S03]  /*7150*/  BSSY B0, `(.L_x_410) ;  /* 0x0000012000007945 */ /* 0x000fe60003800000 */
[----:B------:R-:W-:Y:S04]  /*7160*/  IADD3 R11, R4, -c[0x0][0x168], RZ ;  /* 0x80005a00040b7a10 */ /* 0x000fe80007ffe0ff */
[----:B------:R-:W-:Y:S11]  /*7170*/  ISETP.GT.AND P0, PT, R11, -0x1, PT ;  /* 0xffffffff0b00780c */ /* 0x000ff60003f04270 */
[----:B------:R-:W-:Y:S02]  /*7180*/  @!UPT UIADD3 URZ, URZ, URZ, URZ ;  /* 0x0000003f3f3ff290 */ /* 0x000fe4000fffe03f */
[----:B------:R-:W-:-:S05]  /*7190*/  @P0 BRA `(.L_x_411) ;  /* 0x0000008000000947 */ /* 0x000fca0003800000 */
[----:B------:R-:W-:Y:S01]  /*71a0*/  LOP3.LUT R11, RZ, R11, RZ, 0x33, !PT ;  /* 0x0000000bff0b7212 */ /* 0x000fe200078e33ff */
[----:B------:R-:W-:Y:S05]  /*71b0*/  IMAD.MOV.U32 R4, RZ, RZ, c[0x0][0x32c] ;  /* 0x0000cb00ff047624 */ /* 0x000fea00078e00ff */
[----:B------:R-:W-:Y:S11]  /*71c0*/  ISETP.NE.AND P0, PT, R4, 0x1, PT ;  /* 0x000000010400780c */ /* 0x000ff60003f05270 */
[----:B------:R-:W-:Y:S02]  /*71d0*/  @!UPT UIADD3 URZ, URZ, URZ, URZ ;  /* 0x0000003f3f3ff290 */ /* 0x000fe4000fffe03f */
[----:B------:R-:W-:Y:S05]  /*71e0*/  @P0 IMAD.HI.U32 R4, R11, c[0x0][0x330], RZ ;  /* 0x0000cc000b040a27 */ /* 0x000fea00078e00ff */
[----:B------:R-:W-:Y:S04]  /*71f0*/  @P0 SHF.R.U32.HI R11, RZ, c[0x0][0x334], R4 ;  /* 0x0000cd00ff0b0a19 */ /* 0x000fe80000011604 */
[----:B------:R-:W-:Y:S01]  /*7200*/  LOP3.LUT R11, RZ, R11, RZ, 0x33, !PT ;  /* 0x0000000bff0b7212 */ /* 0x000fe200078e33ff */
[----:B------:R-:W-:-:S05]  /*7210*/  BRA `(.L_x_412) ;  /* 0x0000005000007947 */ /* 0x000fca0003800000 */
.L_x_411:
[----:B------:R-:W-:Y:S04]  /*7220*/  MOV R4, c[0x0][0x32c] ;  /* 0x0000cb0000047a02 */ /* 0x000fe80000000f00 */
[----:B------:R-:W-:Y:S11]  /*7230*/  ISETP.NE.AND P0, PT, R4, 0x1, PT ;  /* 0x000000010400780c */ /* 0x000ff60003f05270 */
[----:B------:R-:W-:Y:S02]  /*7240*/  @!UPT UIADD3 URZ, URZ, URZ, URZ ;  /* 0x0000003f3f3ff290 */ /* 0x000fe4000fffe03f */
[----:B------:R-:W-:Y:S05]  /*7250*/  @P0 IMAD.HI.U32 R4, R11, c[0x0][0x330], RZ ;  /* 0x0000cc000b040a27 */ /* 0x000fea00078e00ff */
[----:B------:R-:W-:Y:S02]  /*7260*/  @P0 SHF.R.U32.HI R11, RZ, c[0x0][0x334], R4 ;  /* 0x0000cd00ff0b0a19 */ /* 0x000fe40000011604 */
.L_x_412:
[----:B------:R-:W-:Y:S05]  /*7270*/  BSYNC B0 ;  /* 0x0000000000007941 */ /* 0x000fea0003800000 */
.L_x_410:
[----:B------:R-:W-:Y:S04]  /*7280*/  IMAD.IADD R4, R10, 0x1, -R227 ;  /* 0x000000010a047824 */ /* 0x000fe800078e0ae3 */
[----:B------:R-:W-:Y:S05]  /*7290*/  IMAD R11, R11, c[0x0][0x32c], R4 ;  /* 0x0000cb000b0b7a24 */ /* 0x000fea00078e0204 */
[----:B------:R-:W-:Y:S02]  /*72a0*/  IADD3 R4, R11, c[0x0][0x32c], RZ ;  /* 0x0000cb000b047a10 */ /* 0x000fe40007ffe0ff */
[----:B------:R-:W-:Y:S02]  /*72b0*/  IMNMX R6, R6, R11, !PT ;  /* 0x0000000b06067217 */ /* 0x000fe40007800200 */
[----:B------:R-:W-:Y:S02]  /*72c0*/  IMNMX R7, R7, R4, PT ;  /* 0x0000000407077217 */ /* 0x000fe40003800200 */
.L_x_409:
[C---:B------:R-:W-:Y:S02]  /*72d0*/  ISETP.GE.AND P0, PT, R10.reuse, 0x1, PT ;  /* 0x000000010a00780c */ /* 0x040fe40003f06270 */
[----:B------:R-:W-:Y:S02]  /*72e0*/  ISETP.GE.AND P1, PT, R10, 0x2, PT ;  /* 0x000000020a00780c */ /* 0x000fe40003f26270 */
[----:B------:R-:W-:Y:S02]  /*72f0*/  P2R R43, PR, RZ, 0x1 ;  /* 0x00000001ff2b7803 */ /* 0x000fe40000000000 */
[----:B------:R-:W-:Y:S02]  /*7300*/  ISETP.GT.AND P0, PT, R6, RZ, !P0 ;  /* 0x000000ff0600720c */ /* 0x000fe40004704270 */
[----:B------:R-:W-:Y:S02]  /*7310*/  P2R R12, PR, RZ, 0x2 ;  /* 0x00000002ff0c7803 */ /* 0x000fe40000000000 */
[C---:B------:R-:W-:Y:S04]  /*7320*/  ISETP.LT.OR P0, PT, R7.reuse, 0x1, P0 ;  /* 0x000000010700780c */ /* 0x040fe80000701670 */
[----:B------:R-:W-:Y:S02]  /*7330*/  FSEL R24, R248, -INF , !P0 ;  /* 0xff800000f8187808 */ /* 0x000fe40004000000 */
[----:B------:R-:W-:Y:S02]  /*7340*/  ISETP.GT.AND P0, PT, R6, 0x1, !P1 ;  /* 0x000000010600780c */ /* 0x000fe40004f04270 */
[----:B------:R-:W-:Y:S02]  /*7350*/  ISETP.GE.AND P1, PT, R10, 0x9, PT ;  /* 0x000000090a00780c */ /* 0x000fe40003f26270 */
[C---:B------:R-:W-:Y:S02]  /*7360*/  ISETP.LT.OR P0, PT, R7.reuse, 0x2, P0 ;  /* 0x000000020700780c */ /* 0x040fe40000701670 */
[----:B------:R-:W-:Y:S02]  /*7370*/  P2R R41, PR, RZ, 0x2 ;  /* 0x00000002ff297803 */ /* 0x000fe40000000000 */
        /* <DEDUP_REMOVED lines=8> */
[----:B------:R-:W-:Y:S02]  /*7400*/  ISETP.LT.OR P0, PT, R7, 0xa, P0 ;  /* 0x0000000a0700780c */ /* 0x000fe40000701670 */
        /* <DEDUP_REMOVED lines=14> */
[----:B------:R-:W-:Y:S04]  /*74f0*/  ISETP.LT.OR P0, PT, R7, 0x19, P0 ;  /* 0x000000190700780c */ /* 0x000fe80000701670 */
[----:B------:R-:W-:Y:S02]  /*7500*/  FSEL R194, R29, -INF , !P0 ;  /* 0xff8000001dc27808 */ /* 0x000fe40004000000 */
[----:B------:R-:W-:Y:S02]  /*7510*/  ISETP.GT.AND P0, PT, R6, 0x19, !P1 ;  /* 0x000000190600780c */ /* 0x000fe40004f04270 */
[----:B------:R-:W-:Y:S02]  /*7520*/  P2R R29, PR, RZ, 0x2 ;  /* 0x00000002ff1d7803 */ /* 0x000fe40000000000 */
[----:B------:R-:W-:Y:S02]  /*7530*/  ISETP.LT.OR P0, PT, R7, 0x1a, P0 ;  /* 0x0000001a0700780c */ /* 0x000fe40000701670 */
[----:B------:R-:W-:Y:S02]  /*7540*/  ISETP.GE.AND P1, PT, R10, 0x21, PT ;  /* 0x000000210a00780c */ /* 0x000fe40003f26270 */
        /* <DEDUP_REMOVED lines=11> */
[----:B------:R-:W-:Y:S04]  /*7600*/  ISETP.GT.AND P0, PT, R6, 0x28, !P1 ;  /* 0x000000280600780c */ /* 0x000fe80004f04270 */
[----:B------:R-:W-:Y:S04]  /*7610*/  ISETP.LT.OR P0, PT, R7, 0x29, P0 ;  /* 0x000000290700780c */ /* 0x000fe80000701670 */
[----:B------:R-:W-:Y:S02]  /*7620*/  FSEL R174, R47, -INF , !P0 ;  /* 0xff8000002fae7808 */ /* 0x000fe40004000000 */
[----:B------:R-:W-:Y:S04]  /*7630*/  ISETP.GE.AND P0, PT, R10, 0x2a, PT ;  /* 0x0000002a0a00780c */ /* 0x000fe80003f06270 */
[----:B------:R-:W-:Y:S02]  /*7640*/  ISETP.GT.AND P2, PT, R6, 0x29, !P0 ;  /* 0x000000290600780c */ /* 0x000fe40004744270 */
[----:B------:R-:W1:Y:S02]  /*7650*/  SHFL.IDX PT, R6, R9, 0x1, 0x1c1f ;  /* 0x003c1f0009067f89 */ /* 0x000e6400000e0000 */
[----:B------:R-:W-:Y:S04]  /*7660*/  ISETP.LT.OR P2, PT, R7, 0x2a, P2 ;  /* 0x0000002a0700780c */ /* 0x000fe80001741670 */
[----:B------:R-:W-:Y:S02]  /*7670*/  FSEL R172, R46, -INF , !P2 ;  /* 0xff8000002eac7808 */ /* 0x000fe40005000000 */
[----:B------:R-:W-:Y:S01]  /*7680*/  PLOP3.LUT P2, PT, PT, PT, UP1, 0x40, 0x0 ;  /* 0x000000000000781c */ /* 0x000fe20003f4e818 */
[--C-:B-1----:R-:W-:Y:S02]  /*7690*/  IMAD.IADD R11, R8, 0x1, R6.reuse ;  /* 0x00000001080b7824 */ /* 0x102fe400078e0206 */
[----:B------:R-:W-:Y:S10]  /*76a0*/  IMAD.IADD R7, R5, 0x1, R6 ;  /* 0x0000000105077824 */ /* 0x000ff400078e0206 */
        /* <DEDUP_REMOVED lines=15> */
.L_x_415:
[----:B------:R-:W-:Y:S04]  /*77a0*/  MOV R6, c[0x0][0x32c] ;  /* 0x0000cb0000067a02 */ /* 0x000fe80000000f00 */
[----:B------:R-:W-:Y:S11]  /*77b0*/  ISETP.NE.AND P2, PT, R6, 0x1, PT ;  /* 0x000000010600780c */ /* 0x000ff60003f45270 */
[----:B------:R-:W-:Y:S02]  /*77c0*/  @!UPT UIADD3 URZ, URZ, URZ, URZ ;  /* 0x0000003f3f3ff290 */ /* 0x000fe4000fffe03f */
[----:B------:R-:W-:Y:S05]  /*77d0*/  @P2 IMAD.HI.U32 R6, R17, c[0x0][0x330], RZ ;  /* 0x0000cc0011062a27 */ /* 0x000fea00078e00ff */
[----:B------:R-:W-:Y:S02]  /*77e0*/  @P2 SHF.R.U32.HI R17, RZ, c[0x0][0x334], R6 ;  /* 0x0000cd00ff112a19 */ /* 0x000fe40000011606 */
.L_x_416:
[----:B------:R-:W-:Y:S05]  /*77f0*/  BSYNC B0 ;  /* 0x0000000000007941 */ /* 0x000fea0003800000 */
.L_x_414:
[----:B------:R-:W-:Y:S04]  /*7800*/  IMAD.IADD R6, R10, 0x1, -R227 ;  /* 0x000000010a067824 */ /* 0x000fe800078e0ae3 */
[----:B------:R-:W-:Y:S05]  /*7810*/  IMAD R6, R17, c[0x0][0x32c], R6 ;  /* 0x0000cb0011067a24 */ /* 0x000fea00078e0206 */
[----:B------:R-:W-:Y:S02]  /*7820*/  IADD3 R18, R6, c[0x0][0x32c], RZ ;  /* 0x0000cb0006127a10 */ /* 0x000fe40007ffe0ff */
[----:B------:R-:W-:Y:S02]  /*7830*/  IMNMX R7, R7, R6, !PT ;  /* 0x0000000607077217 */ /* 0x000fe40007800200 */
[----:B------:R-:W-:Y:S02]  /*7840*/  IMNMX R11, R11, R18, PT ;  /* 0x000000120b0b7217 */ /* 0x000fe40003800200 */
.L_x_413:
[----:B------:R-:W-:Y:S04]  /*7850*/  ISETP.NE.AND P2, PT, R12, RZ, PT ;  /* 0x000000ff0c00720c */ /* 0x000fe80003f45270 */
[----:B------:R-:W-:Y:S04]  /*7860*/  ISETP.GT.AND P2, PT, R7, 0x1, !P2 ;  /* 0x000000010700780c */ /* 0x000fe80005744270 */
[----:B------:R-:W-:Y:S04]  /*7870*/  ISETP.LT.OR P2, PT, R11, 0x2, P2 ;  /* 0x000000020b00780c */ /* 0x000fe80001741670 */
[----:B------:R-:W-:Y:S02]  /*7880*/  FSEL R18, R246, -INF , !P2 ;  /* 0xff800000f6127808 */ /* 0x000fe40005000000 */
        /* <DEDUP_REMOVED lines=32> */
[----:B------:R-:W-:Y:S04]  /*7a90*/  ISETP.GT.AND P2, PT, R7, 0x28, !P1 ;  /* 0x000000280700780c */ /* 0x000fe80004f44270 */
[----:B------:R-:W-:Y:S04]  /*7aa0*/  ISETP.LT.OR P2, PT, R11, 0x29, P2 ;  /* 0x000000290b00780c */ /* 0x000fe80001741670 */
[----:B------:R-:W-:Y:S02]  /*7ab0*/  FSEL R170, R170, -INF , !P2 ;  /* 0xff800000aaaa7808 */ /* 0x000fe40005000000 */
[----:B------:R-:W-:Y:S04]  /*7ac0*/  ISETP.NE.AND P2, PT, R43, RZ, PT ;  /* 0x000000ff2b00720c */ /* 0x000fe80003f45270 */
[----:B------:R-:W-:Y:S04]  /*7ad0*/  ISETP.GT.AND P2, PT, R7, RZ, !P2 ;  /* 0x000000ff0700720c */ /* 0x000fe80005744270 */
[----:B------:R-:W-:Y:S04]  /*7ae0*/  ISETP.LT.OR P2, PT, R11, 0x1, P2 ;  /* 0x000000010b00780c */ /* 0x000fe80001741670 */
[----:B------:R-:W-:Y:S02]  /*7af0*/  FSEL R14, R244, -INF , !P2 ;  /* 0xff800000f40e7808 */ /* 0x000fe40005000000 */
        /* <DEDUP_REMOVED lines=22> */
.L_x_419:
[----:B------:R-:W-:Y:S04]  /*7c60*/  MOV R7, c[0x0][0x32c] ;  /* 0x0000cb0000077a02 */ /* 0x000fe80000000f00 */
[----:B------:R-:W-:Y:S11]  /*7c70*/  ISETP.NE.AND P2, PT, R7, 0x1, PT ;  /* 0x000000010700780c */ /* 0x000ff60003f45270 */
[----:B------:R-:W-:Y:S02]  /*7c80*/  @!UPT UIADD3 URZ, URZ, URZ, URZ ;  /* 0x0000003f3f3ff290 */ /* 0x000fe4000fffe03f */
[----:B------:R-:W-:Y:S05]  /*7c90*/  @P2 IMAD.HI.U32 R7, R30, c[0x0][0x330], RZ ;  /* 0x0000cc001e072a27 */ /* 0x000fea00078e00ff */
[----:B------:R-:W-:Y:S02]  /*7ca0*/  @P2 SHF.R.U32.HI R30, RZ, c[0x0][0x334], R7 ;  /* 0x0000cd00ff1e2a19 */ /* 0x000fe40000011607 */
.L_x_420:
[----:B------:R-:W-:Y:S05]  /*7cb0*/  BSYNC B0 ;  /* 0x0000000000007941 */ /* 0x000fea0003800000 */
.L_x_418:
[----:B------:R-:W-:Y:S04]  /*7cc0*/  IMAD.IADD R7, R10, 0x1, -R227 ;  /* 0x000000010a077824 */ /* 0x000fe800078e0ae3 */
[----:B------:R-:W-:Y:S05]  /*7cd0*/  IMAD R7, R30, c[0x0][0x32c], R7 ;  /* 0x0000cb001e077a24 */ /* 0x000fea00078e0207 */
[----:B------:R-:W-:Y:S02]  /*7ce0*/  IADD3 R30, R7, c[0x0][0x32c], RZ ;  /* 0x0000cb00071e7a10 */ /* 0x000fe40007ffe0ff */
[----:B------:R-:W-:Y:S02]  /*7cf0*/  IMNMX R19, R19, R7, !PT ;  /* 0x0000000713137217 */ /* 0x000fe40007800200 */
[----:B------:R-:W-:Y:S02]  /*7d00*/  IMNMX R21, R21, R30, PT ;  /* 0x0000001e15157217 */ /* 0x000fe40003800200 */
.L_x_417:
[----:B------:R-:W-:Y:S01]  /*7d10*/  ISETP.NE.AND P2, PT, R12, RZ, PT ;  /* 0x000000ff0c00720c */ /* 0x000fe20003f45270 */
[----:B------:R-:W1:Y:S03]  /*7d20*/  SHFL.IDX PT, R9, R9, 0x3, 0x1c1f ;  /* 0x007c1f0009097f89 */ /* 0x000e6600000e0000 */
[----:B------:R-:W-:Y:S04]  /*7d30*/  ISETP.GT.AND P2, PT, R19, 0x1, !P2 ;  /* 0x000000011300780c */ /* 0x000fe80005744270 */
[----:B------:R-:W-:Y:S04]  /*7d40*/  ISETP.LT.OR P2, PT, R21, 0x2, P2 ;  /* 0x000000021500780c */ /* 0x000fe80001741670 */
[----:B------:R-:W-:Y:S02]  /*7d50*/  FSEL R17, R245, -INF , !P2 ;  /* 0xff800000f5117808 */ /* 0x000fe40005000000 */
[----:B------:R-:W-:Y:S04]  /*7d60*/  ISETP.NE.AND P2, PT, R41, RZ, PT ;  /* 0x000000ff2900720c */ /* 0x000fe80003f45270 */
[----:B------:R-:W-:Y:S04]  /*7d70*/  ISETP.GT.AND P2, PT, R19, 0x8, !P2 ;  /* 0x000000081300780c */ /* 0x000fe80005744270 */
[----:B------:R-:W-:Y:S01]  /*7d80*/  ISETP.LT.OR P2, PT, R21, 0x9, P2 ;  /* 0x000000091500780c */ /* 0x000fe20001741670 */
[--C-:B-1----:R-:W-:Y:S03]  /*7d90*/  IMAD.IADD R5, R5, 0x1, R9.reuse ;  /* 0x0000000105057824 */ /* 0x102fe600078e0209 */
        /* <DEDUP_REMOVED lines=35> */
[----:B------:R-:W-:Y:S01]  /*7fd0*/  FSEL R13, R0, -INF , !P2 ;  /* 0xff800000000d7808 */ /* 0x000fe20005000000 */
[----:B------:R-:W-:Y:S01]  /*7fe0*/  IMAD.IADD R0, R8, 0x1, R9 ;  /* 0x0000000108007824 */ /* 0x000fe200078e0209 */
[----:B------:R-:W-:Y:S04]  /*7ff0*/  ISETP.GT.AND P2, PT, R19, 0x29, !P0 ;  /* 0x000000291300780c */ /* 0x000fe80004744270 */
[----:B------:R-:W-:Y:S04]  /*8000*/  ISETP.LT.OR P2, PT, R21, 0x2a, P2 ;  /* 0x0000002a1500780c */ /* 0x000fe80001741670 */
[----:B------:R-:W-:Y:S02]  /*8010*/  FSEL R163, R37, -INF , !P2 ;  /* 0xff80000025a37808 */ /* 0x000fe40005000000 */
[----:B------:R-:W-:Y:S11]  /*8020*/  PLOP3.LUT P2, PT, PT, PT, UP1, 0x40, 0x0 ;  /* 0x000000000000781c */ /* 0x000ff60003f4e818 */
[----:B------:R-:W-:Y:S02]  /*8030*/  @!UPT UIADD3 URZ, URZ, URZ, URZ ;  /* 0x0000003f3f3ff290 */ /* 0x000fe4000fffe03f */
        /* <DEDUP_REMOVED lines=15> */
.L_x_423:
[----:B------:R-:W-:Y:S04]  /*8130*/  MOV R8, c[0x0][0x32c] ;  /* 0x0000cb0000087a02 */ /* 0x000fe80000000f00 */
[----:B------:R-:W-:Y:S11]  /*8140*/  ISETP.NE.AND P2, PT, R8, 0x1, PT ;  /* 0x000000010800780c */ /* 0x000ff60003f45270 */
[----:B------:R-:W-:Y:S02]  /*8150*/  @!UPT UIADD3 URZ, URZ, URZ, URZ ;  /* 0x0000003f3f3ff290 */ /* 0x000fe4000fffe03f */
[----:B------:R-:W-:Y:S05]  /*8160*/  @P2 IMAD.HI.U32 R8, R9, c[0x0][0x330], RZ ;  /* 0x0000cc0009082a27 */ /* 0x000fea00078e00ff */
[----:B------:R-:W-:Y:S02]  /*8170*/  @P2 SHF.R.U32.HI R9, RZ, c[0x0][0x334], R8 ;  /* 0x0000cd00ff092a19 */ /* 0x000fe40000011608 */
.L_x_424:
[----:B------:R-:W-:Y:S05]  /*8180*/  BSYNC B0 ;  /* 0x0000000000007941 */ /* 0x000fea0003800000 */
.L_x_422:
[----:B------:R-:W-:Y:S04]  /*8190*/  IMAD.IADD R10, R10, 0x1, -R227 ;  /* 0x000000010a0a7824 */ /* 0x000fe800078e0ae3 */
[----:B------:R-:W-:Y:S05]  /*81a0*/  IMAD R10, R9, c[0x0][0x32c], R10 ;  /* 0x0000cb00090a7a24 */ /* 0x000fea00078e020a */
[----:B------:R-:W-:Y:S02]  /*81b0*/  IADD3 R9, R10, c[0x0][0x32c], RZ ;  /* 0x0000cb000a097a10 */ /* 0x000fe40007ffe0ff */
[----:B------:R-:W-:Y:S02]  /*81c0*/  IMNMX R5, R5, R10, !PT ;  /* 0x0000000a05057217 */ /* 0x000fe40007800200 */
[----:B------:R-:W-:Y:S02]  /*81d0*/  IMNMX R0, R0, R9, PT ;  /* 0x0000000900007217 */ /* 0x000fe40003800200 */
.L_x_421:
[----:B------:R-:W-:Y:S02]  /*81e0*/  ISETP.NE.AND P2, PT, R43, RZ, PT ;  /* 0x000000ff2b00720c */ /* 0x000fe40003f45270 */
[----:B------:R-:W-:Y:S02]  /*81f0*/  FMNMX.FTZ R15, R14, R150, !PT ;  /* 0x000000960e0f7209 */ /* 0x000fe40007810000 */
[C---:B------:R-:W-:Y:S02]  /*8200*/  ISETP.GT.AND P2, PT, R5.reuse, RZ, !P2 ;  /* 0x000000ff0500720c */ /* 0x040fe40005744270 */
[----:B------:R-:W-:Y:S02]  /*8210*/  FMNMX.FTZ R15, R18, R15, !PT ;  /* 0x0000000f120f7209 */ /* 0x000fe40007810000 */
[----:B------:R-:W-:Y:S02]  /*8220*/  ISETP.LT.OR P2, PT, R0, 0x1, P2 ;  /* 0x000000010000780c */ /* 0x000fe40001741670 */
[----:B------:R-:W-:Y:S02]  /*8230*/  FMNMX.FTZ R15, R6, R15, !PT ;  /* 0x0000000f060f7209 */ /* 0x000fe40007810000 */
[----:B------:R-:W-:Y:S02]  /*8240*/  FSEL R9, R2, -INF , !P2 ;  /* 0xff80000002097808 */ /* 0x000fe40005000000 */
[----:B------:R-:W-:Y:S02]  /*8250*/  ISETP.NE.AND P2, PT, R12, RZ, PT ;  /* 0x000000ff0c00720c */ /* 0x000fe40003f45270 */
[----:B------:R-:W-:Y:S02]  /*8260*/  FMNMX.FTZ R15, R186, R15, !PT ;  /* 0x0000000fba0f7209 */ /* 0x000fe40007810000 */
[----:B------:R-:W-:Y:S02]  /*8270*/  ISETP.GT.AND P2, PT, R5, 0x1, !P2 ;  /* 0x000000010500780c */ /* 0x000fe40005744270 */
        /* <DEDUP_REMOVED lines=26> */
[----:B------:R-:W-:Y:S01]  /*8420*/  FMNMX.FTZ R19, R250, R19, !PT ;  /* 0x00000013fa137209 */ /* 0x000fe20007810000 */
[----:B------:R-:W-:Y:S01]  /*8430*/  LDSM.16.MT88.4 R36, [R212+0x100] ;  /* 0x00010000d424783b */ /* 0x000fe20000004200 */
        /* <DEDUP_REMOVED lines=8> */
[----:B------:R-:W-:Y:S01]  /*84c0*/  FMNMX.FTZ R19, R197, R2, !PT ;  /* 0x00000002c5137209 */ /* 0x000fe20007810000 */
[----:B------:R-:W1:Y:S01]  /*84d0*/  SHFL.BFLY PT, R30, R3, 0x2, 0x1f ;  /* 0x0c401f00031e7f89 */ /* 0x000e6200000e0000 */
[----:B------:R-:W-:Y:S02]  /*84e0*/  ISETP.LT.OR P2, PT, R0, 0x19, P2 ;  /* 0x000000190000780c */ /* 0x000fe40001741670 */
[----:B------:R-:W-:Y:S02]  /*84f0*/  FMNMX.FTZ R19, R248, R19, !PT ;  /* 0x00000013f8137209 */ /* 0x000fe40007810000 */
[----:B------:R-:W-:Y:S02]  /*8500*/  FSEL R251, R191, -INF , !P2 ;  /* 0xff800000bffb7808 */ /* 0x000fe40005000000 */
[----:B------:R-:W-:Y:S02]  /*8510*/  ISETP.NE.AND P2, PT, R29, RZ, PT ;  /* 0x000000ff1d00720c */ /* 0x000fe40003f45270 */
[----:B------:R-:W-:Y:S02]  /*8520*/  FMNMX.FTZ R19, R246, R19, !PT ;  /* 0x00000013f6137209 */ /* 0x000fe40007810000 */
[----:B------:R-:W-:Y:S02]  /*8530*/  ISETP.GT.AND P2, PT, R5, 0x19, !P2 ;  /* 0x000000190500780c */ /* 0x000fe40005744270 */
[----:B------:R-:W-:Y:S02]  /*8540*/  FMNMX.FTZ R19, R170, R19, !PT ;  /* 0x00000013aa137209 */ /* 0x000fe40007810000 */
[----:B------:R-:W-:Y:S02]  /*8550*/  FMNMX.FTZ R2, R13, R149, !PT ;  /* 0x000000950d027209 */ /* 0x000fe40007810000 */
[----:B------:R-:W-:Y:S02]  /*8560*/  ISETP.LT.OR P2, PT, R0, 0x1a, P2 ;  /* 0x0000001a0000780c */ /* 0x000fe40001741670 */
[----:B------:R-:W-:Y:S02]  /*8570*/  FMNMX.FTZ R15, R168, R19, !PT ;  /* 0x00000013a80f7209 */ /* 0x000fe40007810000 */
[----:B------:R-:W-:Y:S02]  /*8580*/  FSEL R249, R190, -INF , !P2 ;  /* 0xff800000bef97808 */ /* 0x000fe40005000000 */
[----:B------:R-:W-:Y:S02]  /*8590*/  ISETP.NE.AND P2, PT, R28, RZ, PT ;  /* 0x000000ff1c00720c */ /* 0x000fe40003f45270 */
[----:B------:R-:W-:Y:S02]  /*85a0*/  FMNMX.FTZ R28, R17, R2, !PT ;  /* 0x00000002111c7209 */ /* 0x000fe40007810000 */
[----:B------:R-:W2:Y:S01]  /*85b0*/  SHFL.BFLY PT, R2, R15, 0x2, 0x1f ;  /* 0x0c401f000f027f89 */ /* 0x000ea200000e0000 */
[----:B------:R-:W-:Y:S02]  /*85c0*/  ISETP.GT.AND P2, PT, R5, 0x20, !P2 ;  /* 0x000000200500780c */ /* 0x000fe40005744270 */
[----:B------:R-:W-:Y:S02]  /*85d0*/  FMNMX.FTZ R28, R11, R28, !PT ;  /* 0x0000001c0b1c7209 */ /* 0x000fe40007810000 */
[----:B------:R-:W-:Y:S02]  /*85e0*/  ISETP.LT.OR P2, PT, R0, 0x21, P2 ;  /* 0x000000210000780c */ /* 0x000fe40001741670 */
[----:B------:R-:W-:Y:S02]  /*85f0*/  FMNMX.FTZ R19, R7, R28, !PT ;  /* 0x0000001c07137209 */ /* 0x000fe40007810000 */
[----:B------:R-:W-:Y:S02]  /*8600*/  FSEL R164, R23, -INF , !P2 ;  /* 0xff80000017a47808 */ /* 0x000fe40005000000 */
[----:B------:R-:W-:Y:S02]  /*8610*/  FMNMX.FTZ R28, R198, R19, !PT ;  /* 0x00000013c61c7209 */ /* 0x000fe40007810000 */
[----:B------:R-:W-:Y:S02]  /*8620*/  ISETP.NE.AND P2, PT, R27, RZ, PT ;  /* 0x000000ff1b00720c */ /* 0x000fe40003f45270 */
[----:B------:R-:W-:Y:S02]  /*8630*/  FMNMX.FTZ R19, R199, R28, !PT ;  /* 0x0000001cc7137209 */ /* 0x000fe40007810000 */
[----:B------:R-:W-:Y:S02]  /*8640*/  ISETP.GT.AND P2, PT, R5, 0x21, !P2 ;  /* 0x000000210500780c */ /* 0x000fe40005744270 */
[----:B------:R-:W-:Y:S02]  /*8650*/  FMNMX.FTZ R28, R244, R19, !PT ;  /* 0x00000013f41c7209 */ /* 0x000fe40007810000 */
[----:B------:R-:W-:Y:S02]  /*8660*/  ISETP.LT.OR P2, PT, R0, 0x22, P2 ;  /* 0x000000220000780c */ /* 0x000fe40001741670 */
[----:B------:R-:W-:Y:S02]  /*8670*/  FMNMX.FTZ R21, R9, R148, !PT ;  /* 0x0000009409157209 */ /* 0x000fe40007810000 */
[----:B-1----:R-:W-:Y:S02]  /*8680*/  FMNMX.FTZ R30, R3, R30, !PT ;  /* 0x0000001e031e7209 */ /* 0x002fe40007810000 */
[----:B--2---:R-:W-:Y:S02]  /*8690*/  FMNMX.FTZ R2, R15, R2, !PT ;  /* 0x000000020f027209 */ /* 0x004fe40007810000 */
[----:B------:R-:W-:Y:S01]  /*86a0*/  FSEL R162, R22, -INF , !P2 ;  /* 0xff80000016a27808 */ /* 0x000fe20005000000 */
[----:B------:R-:W1:Y:S01]  /*86b0*/  SHFL.BFLY PT, R3, R30, 0x1, 0x1f ;  /* 0x0c201f001e037f89 */ /* 0x000e6200000e0000 */
[----:B------:R-:W-:Y:S02]  /*86c0*/  FMNMX.FTZ R21, R12, R21, !PT ;  /* 0x000000150c157209 */ /* 0x000fe40007810000 */
[----:B------:R-:W-:Y:S02]  /*86d0*/  FMNMX.FTZ R28, R245, R28, !PT ;  /* 0x0000001cf51c7209 */ /* 0x000fe40007810000 */
[----:B------:R-:W-:Y:S02]  /*86e0*/  FMNMX.FTZ R21, R10, R21, !PT ;  /* 0x000000150a157209 */ /* 0x000fe40007810000 */
[----:B------:R-:W-:Y:S01]  /*86f0*/  FMNMX.FTZ R28, R169, R28, !PT ;  /* 0x0000001ca91c7209 */ /* 0x000fe20007810000 */
[----:B------:R-:W2:Y:S01]  /*8700*/  SHFL.BFLY PT, R19, R2, 0x1, 0x1f ;  /* 0x0c201f0002137f89 */ /* 0x000ea200000e0000 */
[----:B------:R-:W-:Y:S02]  /*8710*/  ISETP.GT.AND P1, PT, R5, 0x28, !P1 ;  /* 0x000000280500780c */ /* 0x000fe40004f24270 */
[----:B------:R-:W-:Y:S02]  /*8720*/  FMNMX.FTZ R22, R167, R28, !PT ;  /* 0x0000001ca7167209 */ /* 0x000fe40007810000 */
[----:B------:R-:W-:Y:S02]  /*8730*/  ISETP.GT.AND P0, PT, R5, 0x29, !P0 ;  /* 0x000000290500780c */ /* 0x000fe40004704270 */
[----:B------:R-:W-:Y:S02]  /*8740*/  FMNMX.FTZ R22, R165, R22, !PT ;  /* 0x00000016a5167209 */ /* 0x000fe40007810000 */
[----:B------:R-:W-:Y:S02]  /*8750*/  ISETP.LT.OR P1, PT, R0, 0x29, P1 ;  /* 0x000000290000780c */ /* 0x000fe40000f21670 */
[----:B------:R-:W-:Y:S02]  /*8760*/  FMNMX.FTZ R15, R163, R22, !PT ;  /* 0x00000016a30f7209 */ /* 0x000fe40007810000 */
[----:B------:R-:W-:Y:S02]  /*8770*/  FSEL R160, R26, -INF , !P1 ;  /* 0xff8000001aa07808 */ /* 0x000fe40004800000 */
[----:B------:R-:W-:Y:S01]  /*8780*/  ISETP.LT.OR P0, PT, R0, 0x2a, P0 ;  /* 0x0000002a0000780c */ /* 0x000fe20000701670 */
[----:B------:R-:W3:Y:S01]  /*8790*/  SHFL.BFLY PT, R22, R15, 0x2, 0x1f ;  /* 0x0c401f000f167f89 */ /* 0x000ee200000e0000 */
[----:B-1----:R-:W-:Y:S02]  /*87a0*/  FMNMX.FTZ R3, R30, R3, !PT ;  /* 0x000000031e037209 */ /* 0x002fe40007810000 */
[----:B------:R-:W-:Y:S02]  /*87b0*/  FSEL R153, R25, -INF , !P0 ;  /* 0xff80000019997808 */ /* 0x000fe40004000000 */
[C---:B------:R-:W-:Y:S01]  /*87c0*/  FSETP.NEU.FTZ.AND P2, PT, R3.reuse, -INF , PT ;  /* 0xff8000000300780b */ /* 0x040fe20003f5d000 */
[----:B------:R-:W-:Y:S01]  /*87d0*/  FMUL.FTZ R173, R3, c[0x0][0x2d0] ;  /* 0x0000b40003ad7a20 */ /* 0x000fe20000410000 */
[----:B--2---:R-:W-:Y:S04]  /*87e0*/  FMNMX.FTZ R2, R2, R19, !PT ;  /* 0x0000001302027209 */ /* 0x004fe80007810000 */
[----:B------:R-:W-:Y:S01]  /*87f0*/  FSEL R173, R173, RZ, P2 ;  /* 0x000000ffadad7208 */ /* 0x000fe20001000000 */
[C---:B------:R-:W-:Y:S01]  /*8800*/  FMUL.FTZ R171, R2.reuse, c[0x0][0x2d0] ;  /* 0x0000b40002ab7a20 */ /* 0x040fe20000410000 */
[----:B------:R-:W-:Y:S03]  /*8810*/  FSETP.NEU.FTZ.AND P1, PT, R2, -INF , PT ;  /* 0xff8000000200780b */ /* 0x000fe60003f3d000 */
[--C-:B------:R-:W-:Y:S01]  /*8820*/  FFMA.FTZ R177, R16, c[0x0][0x2d0], -R173.reuse ;  /* 0x0000b40010b17a23 */ /* 0x100fe200000108ad */
[----:B------:R-:W-:Y:S01]  /*8830*/  FMNMX.FTZ R16, R8, R21, !PT ;  /* 0x0000001508107209 */ /* 0x000fe20007810000 */
[--C-:B------:R-:W-:Y:S01]  /*8840*/  FFMA.FTZ R176, R4, c[0x0][0x2d0], -R173.reuse ;  /* 0x0000b40004b07a23 */ /* 0x100fe200000108ad */
[----:B------:R-:W-:Y:S01]  /*8850*/  FSEL R171, R171, RZ, P1 ;  /* 0x000000ffabab7208 */ /* 0x000fe20000800000 */
[--C-:B------:R-:W-:Y:S01]  /*8860*/  FFMA.FTZ R178, R20, c[0x0][0x2d0], -R173.reuse ;  /* 0x0000b40014b27a23 */ /* 0x100fe200000108ad */
[----:B------:R-:W-:Y:S01]  /*8870*/  FMNMX.FTZ R19, R247, R16, !PT ;  /* 0x00000010f7137209 */ /* 0x000fe20007810000 */
[----:B------:R-:W-:Y:S01]  /*8880*/  FFMA.FTZ R179, R24, c[0x0][0x2d0], -R173 ;  /* 0x0000b40018b37a23 */ /* 0x000fe200000108ad */
[----:B------:R-:W-:Y:S01]  /*8890*/  MUFU.EX2 R177, R177 ;  /* 0x000000b100b17308 */ /* 0x000fe20000000800 */
[----:B---3--:R-:W-:Y:S01]  /*88a0*/  FMNMX.FTZ R16, R15, R22, !PT ;  /* 0x000000160f107209 */ /* 0x008fe20007810000 */
[--C-:B------:R-:W-:Y:S01]  /*88b0*/  FFMA.FTZ R183, R6, c[0x0][0x2d0], -R171.reuse ;  /* 0x0000b40006b77a23 */ /* 0x100fe200000108ab */
[----:B------:R-:W-:Y:S01]  /*88c0*/  FMNMX.FTZ R4, R252, R19, !PT ;  /* 0x00000013fc047209 */ /* 0x000fe20007810000 */
[----:B------:R-:W-:Y:S01]  /*88d0*/  LDSM.16.MT88.4 R20, [R214+0x100] ;  /* 0x00010000d614783b */ /* 0x000fe20000004200 */
[--C-:B------:R-:W-:Y:S02]  /*88e0*/  FFMA.FTZ R155, R14, c[0x0][0x2d0], -R171.reuse ;  /* 0x0000b4000e9b7a23 */ /* 0x100fe400000108ab */
[----:B------:R-:W-:Y:S01]  /*88f0*/  FMNMX.FTZ R4, R251, R4, !PT ;  /* 0x00000004fb047209 */ /* 0x000fe20007810000 */
[--C-:B------:R-:W-:Y:S02]  /*8900*/  FFMA.FTZ R154, R18, c[0x0][0x2d0], -R171.reuse ;  /* 0x0000b400129a7a23 */ /* 0x100fe400000108ab */
[----:B------:R-:W-:Y:S01]  /*8910*/  FFMA.FTZ R182, R186, c[0x0][0x2d0], -R171 ;  /* 0x0000b400bab67a23 */ /* 0x000fe200000108ab */
[----:B------:R-:W-:Y:S01]  /*8920*/  FMNMX.FTZ R19, R249, R4, !PT ;  /* 0x00000004f9137209 */ /* 0x000fe20007810000 */
[----:B------:R-:W1:Y:S01]  /*8930*/  SHFL.BFLY PT, R15, R16, 0x1, 0x1f ;  /* 0x0c201f00100f7f89 */ /* 0x000e6200000e0000 */
[----:B------:R-:W-:Y:S01]  /*8940*/  MUFU.EX2 R179, R179 ;  /* 0x000000b300b37308 */ /* 0x000fe20000000800 */
[--C-:B------:R-:W-:Y:S01]  /*8950*/  FFMA.FTZ R175, R175, c[0x0][0x2d0], -R173.reuse ;  /* 0x0000b400afaf7a23 */ /* 0x100fe200000108ad */
[----:B------:R-:W-:Y:S01]  /*8960*/  FMNMX.FTZ R5, R164, R19, !PT ;  /* 0x00000013a4057209 */ /* 0x000fe20007810000 */
[----:B------:R-:W-:Y:S02]  /*8970*/  FFMA.FTZ R174, R174, c[0x0][0x2d0], -R173 ;  /* 0x0000b400aeae7a23 */ /* 0x000fe400000108ad */
[----:B------:R-:W-:Y:S01]  /*8980*/  FFMA.FTZ R170, R170, c[0x0][0x2d0], -R171 ;  /* 0x0000b400aaaa7a23 */ /* 0x000fe200000108ab */
[----:B------:R-:W-:Y:S01]  /*8990*/  FMNMX.FTZ R5, R162, R5, !PT ;  /* 0x00000005a2057209 */ /* 0x000fe20007810000 */
[--C-:B------:R-:W-:Y:S02]  /*89a0*/  FFMA.FTZ R190, R42, c[0x0][0x2d0], -R173.reuse ;  /* 0x0000b4002abe7a23 */ /* 0x100fe400000108ad */
[----:B------:R-:W-:Y:S01]  /*89b0*/  FFMA.FTZ R191, R40, c[0x0][0x2d0], -R173 ;  /* 0x0000b40028bf7a23 */ /* 0x000fe200000108ad */
[----:B------:R-:W-:Y:S01]  /*89c0*/  FMNMX.FTZ R0, R160, R5, !PT ;  /* 0x00000005a0007209 */ /* 0x000fe20007810000 */
[----:B------:R-:W2:Y:S01]  /*89d0*/  MUFU.EX2 R178, R178 ;  /* 0x000000b200b27308 */ /* 0x000ea20000000800 */
[--C-:B------:R-:W-:Y:S02]  /*89e0*/  FFMA.FTZ R192, R46, c[0x0][0x2d0], -R171.reuse ;  /* 0x0000b4002ec07a23 */ /* 0x100fe400000108ab */
[----:B------:R-:W-:Y:S01]  /*89f0*/  FMNMX.FTZ R4, R153, R0, !PT ;  /* 0x0000000099047209 */ /* 0x000fe20007810000 */
[----:B------:R-:W-:Y:S02]  /*8a00*/  FFMA.FTZ R193, R44, c[0x0][0x2d0], -R171 ;  /* 0x0000b4002cc17a23 */ /* 0x000fe400000108ab */
[--C-:B------:R-:W-:Y:S02]  /*8a10*/  FFMA.FTZ R194, R194, c[0x0][0x2d0], -R173.reuse ;  /* 0x0000b400c2c27a23 */ /* 0x100fe400000108ad */
[----:B------:R-:W3:Y:S01]  /*8a20*/  SHFL.BFLY PT, R5, R4, 0x2, 0x1f ;  /* 0x0c401f0004057f89 */ /* 0x000ee200000e0000 */
[----:B------:R-:W-:Y:S01]  /*8a30*/  FFMA.FTZ R195, R195, c[0x0][0x2d0], -R173 ;  /* 0x0000b400c3c37a23 */ /* 0x000fe200000108ad */
[----:B------:R-:W4:Y:S01]  /*8a40*/  MUFU.EX2 R176, R176 ;  /* 0x000000b000b07308 */ /* 0x000f220000000800 */
[--C-:B------:R-:W-:Y:S01]  /*8a50*/  FFMA.FTZ R196, R196, c[0x0][0x2d0], -R171.reuse ;  /* 0x0000b400c4c47a23 */ /* 0x100fe200000108ab */
[----:B-1----:R-:W-:Y:S01]  /*8a60*/  FMNMX.FTZ R0, R16, R15, !PT ;  /* 0x0000000f10007209 */ /* 0x002fe20007810000 */
[----:B------:R-:W-:Y:S02]  /*8a70*/  FFMA.FTZ R197, R197, c[0x0][0x2d0], -R171 ;  /* 0x0000b400c5c57a23 */ /* 0x000fe400000108ab */
[--C-:B------:R-:W-:Y:S01]  /*8a80*/  FFMA.FTZ R250, R250, c[0x0][0x2d0], -R173.reuse ;  /* 0x0000b400fafa7a23 */ /* 0x100fe200000108ad */
[C---:B------:R-:W-:Y:S01]  /*8a90*/  FSETP.NEU.FTZ.AND P0, PT, R0.reuse, -INF , PT ;  /* 0xff8000000000780b */ /* 0x040fe20003f1d000 */
[----:B------:R-:W-:Y:S02]  /*8aa0*/  FMUL.FTZ R166, R0, c[0x0][0x2d0] ;  /* 0x0000b40000a67a20 */ /* 0x000fe40000410000 */
[----:B------:R-:W-:Y:S01]  /*8ab0*/  FFMA.FTZ R173, R172, c[0x0][0x2d0], -R173 ;  /* 0x0000b400acad7a23 */ /* 0x000fe200000108ad */
[----:B------:R-:W-:Y:S01]  /*8ac0*/  MUFU.EX2 R155, R155 ;  /* 0x0000009b009b7308 */ /* 0x000fe20000000800 */
[--C-:B------:R-:W-:Y:S01]  /*8ad0*/  FFMA.FTZ R248, R248, c[0x0][0x2d0], -R171.reuse ;  /* 0x0000b400f8f87a23 */ /* 0x100fe200000108ab */
[----:B------:R-:W-:Y:S01]  /*8ae0*/  FSEL R166, R166, RZ, P0 ;  /* 0x000000ffa6a67208 */ /* 0x000fe20000000000 */
[--C-:B------:R-:W-:Y:S01]  /*8af0*/  FFMA.FTZ R246, R246, c[0x0][0x2d0], -R171.reuse ;  /* 0x0000b400f6f67a23 */ /* 0x100fe200000108ab */
[----:B--2---:R-:W-:Y:S01]  /*8b00*/  F2FP.PACK_AB R156, R178, R179 ;  /* 0x000000b3b29c723e */ /* 0x004fe200000000ff */
[----:B------:R-:W-:Y:S02]  /*8b10*/  FFMA.FTZ R171, R168, c[0x0][0x2d0], -R171 ;  /* 0x0000b400a8ab7a23 */ /* 0x000fe400000108ab */
[--C-:B------:R-:W-:Y:S01]  /*8b20*/  FFMA.FTZ R184, R7, c[0x0][0x2d0], -R166.reuse ;  /* 0x0000b40007b87a23 */ /* 0x100fe200000108a6 */
[----:B------:R-:W-:Y:S01]  /*8b30*/  FSEL R7, R2, RZ, P1 ;  /* 0x000000ff02077208 */ /* 0x000fe20000800000 */
[--C-:B------:R-:W-:Y:S01]  /*8b40*/  FFMA.FTZ R181, R13, c[0x0][0x2d0], -R166.reuse ;  /* 0x0000b4000db57a23 */ /* 0x100fe200000108a6 */
[----:B------:R-:W1:Y:S01]  /*8b50*/  MUFU.EX2 R154, R154 ;  /* 0x0000009a009a7308 */ /* 0x000e620000000800 */
[----:B------:R-:W-:Y:S01]  /*8b60*/  FFMA.FTZ R180, R17, c[0x0][0x2d0], -R166 ;  /* 0x0000b40011b47a23 */ /* 0x000fe200000108a6 */
[----:B---3--:R-:W-:Y:S01]  /*8b70*/  FMNMX.FTZ R5, R4, R5, !PT ;  /* 0x0000000504057209 */ /* 0x008fe20007810000 */
[----:B------:R-:W-:Y:S01]  /*8b80*/  FADD.FTZ R6, -R7, R150 ;  /* 0x0000009607067221 */ /* 0x000fe20000010100 */
[----:B------:R-:W-:Y:S01]  /*8b90*/  FSEL R4, R3, RZ, P2 ;  /* 0x000000ff03047208 */ /* 0x000fe20001000000 */
[--C-:B------:R-:W-:Y:S01]  /*8ba0*/  FFMA.FTZ R185, R11, c[0x0][0x2d0], -R166.reuse ;  /* 0x0000b4000bb97a23 */ /* 0x100fe200000108a6 */
[----:B----4-:R-:W-:Y:S01]  /*8bb0*/  F2FP.PACK_AB R158, R176, R177 ;  /* 0x000000b1b09e723e */ /* 0x010fe200000000ff */
[----:B------:R-:W2:Y:S01]  /*8bc0*/  SHFL.BFLY PT, R152, R5, 0x1, 0x1f ;  /* 0x0c201f0005987f89 */ /* 0x000ea200000e0000 */
[----:B------:R-:W-:Y:S02]  /*8bd0*/  FMUL.FTZ R150, R6, c[0x0][0x2d0] ;  /* 0x0000b40006967a20 */ /* 0x000fe40000410000 */
[----:B------:R-:W-:Y:S01]  /*8be0*/  FADD.FTZ R4, -R4, R151 ;  /* 0x0000009704047221 */ /* 0x000fe20000010100 */
[----:B------:R-:W-:Y:S01]  /*8bf0*/  MUFU.EX2 R183, R183 ;  /* 0x000000b700b77308 */ /* 0x000fe20000000800 */
[--C-:B------:R-:W-:Y:S02]  /*8c00*/  FFMA.FTZ R169, R169, c[0x0][0x2d0], -R166.reuse ;  /* 0x0000b400a9a97a23 */ /* 0x100fe400000108a6 */
[----:B------:R-:W-:Y:S01]  /*8c10*/  FMUL.FTZ R151, R4, c[0x0][0x2d0] ;  /* 0x0000b40004977a20 */ /* 0x000fe20000410000 */
[----:B------:R-:W-:Y:S01]  /*8c20*/  FSEL R4, R0, RZ, P0 ;  /* 0x000000ff00047208 */ /* 0x000fe20000000000 */
[--C-:B------:R-:W-:Y:S02]  /*8c30*/  FFMA.FTZ R167, R167, c[0x0][0x2d0], -R166.reuse ;  /* 0x0000b400a7a77a23 */ /* 0x100fe400000108a6 */
[--C-:B------:R-:W-:Y:S02]  /*8c40*/  FFMA.FTZ R165, R165, c[0x0][0x2d0], -R166.reuse ;  /* 0x0000b400a5a57a23 */ /* 0x100fe400000108a6 */
[----:B------:R-:W-:Y:S01]  /*8c50*/  FADD.FTZ R4, -R4, R149 ;  /* 0x0000009504047221 */ /* 0x000fe20000010100 */
[----:B------:R-:W3:Y:S01]  /*8c60*/  MUFU.EX2 R151, R151 ;  /* 0x0000009700977308 */ /* 0x000ee20000000800 */
[--C-:B------:R-:W-:Y:S02]  /*8c70*/  FFMA.FTZ R198, R198, c[0x0][0x2d0], -R166.reuse ;  /* 0x0000b400c6c67a23 */ /* 0x100fe400000108a6 */
[----:B------:R-:W-:Y:S01]  /*8c80*/  FMUL.FTZ R149, R4, c[0x0][0x2d0] ;  /* 0x0000b40004957a20 */ /* 0x000fe20000410000 */
[----:B-1----:R-:W-:Y:S01]  /*8c90*/  F2FP.PACK_AB R157, R154, R155 ;  /* 0x0000009b9a9d723e */ /* 0x002fe200000000ff */
[--C-:B------:R-:W-:Y:S02]  /*8ca0*/  FFMA.FTZ R199, R199, c[0x0][0x2d0], -R166.reuse ;  /* 0x0000b400c7c77a23 */ /* 0x100fe400000108a6 */
[--C-:B------:R-:W-:Y:S02]  /*8cb0*/  FFMA.FTZ R244, R244, c[0x0][0x2d0], -R166.reuse ;  /* 0x0000b400f4f47a23 */ /* 0x100fe400000108a6 */
[--C-:B------:R-:W-:Y:S01]  /*8cc0*/  FFMA.FTZ R245, R245, c[0x0][0x2d0], -R166.reuse ;  /* 0x0000b400f5f57a23 */ /* 0x100fe200000108a6 */
[----:B--2---:R-:W-:Y:S01]  /*8cd0*/  FMNMX.FTZ R152, R5, R152, !PT ;  /* 0x0000009805987209 */ /* 0x004fe20007810000 */
[----:B------:R-:W1:Y:S01]  /*8ce0*/  MUFU.EX2 R150, R150 ;  /* 0x0000009600967308 */ /* 0x000e620000000800 */
[----:B------:R-:W-:Y:S02]  /*8cf0*/  FFMA.FTZ R166, R163, c[0x0][0x2d0], -R166 ;  /* 0x0000b400a3a67a23 */ /* 0x000fe400000108a6 */
[C---:B------:R-:W-:Y:S01]  /*8d00*/  FSETP.NEU.FTZ.AND P0, PT, R152.reuse, -INF , PT ;  /* 0xff8000009800780b */ /* 0x040fe20003f1d000 */
[C---:B------:R-:W-:Y:S03]  /*8d10*/  FMUL.FTZ R161, R152.reuse, c[0x0][0x2d0] ;  /* 0x0000b40098a17a20 */ /* 0x040fe60000410000 */
[----:B------:R-:W-:Y:S02]  /*8d20*/  FSEL R5, R152, RZ, P0 ;  /* 0x000000ff98057208 */ /* 0x000fe40000000000 */
[----:B------:R-:W-:Y:S01]  /*8d30*/  FSEL R161, R161, RZ, P0 ;  /* 0x000000ffa1a17208 */ /* 0x000fe20000000000 */
[----:B------:R-:W2:Y:S01]  /*8d40*/  MUFU.EX2 R182, R182 ;  /* 0x000000b600b67308 */ /* 0x000ea20000000800 */
[C---:B------:R-:W-:Y:S01]  /*8d50*/  ISETP.GT.AND P0, PT, R238.reuse, UR4, PT ;  /* 0x00000004ee007c0c */ /* 0x040fe2000bf04270 */
[----:B------:R-:W-:Y:S01]  /*8d60*/  FADD.FTZ R5, -R5, R148 ;  /* 0x0000009405057221 */ /* 0x000fe20000010100 */
[----:B------:R-:W-:Y:S01]  /*8d70*/  IADD3 R238, R238, -0x1, RZ ;  /* 0xffffffffeeee7810 */ /* 0x000fe20007ffe0ff */
[--C-:B------:R-:W-:Y:S02]  /*8d80*/  FFMA.FTZ R188, R12, c[0x0][0x2d0], -R161.reuse ;  /* 0x0000b4000cbc7a23 */ /* 0x100fe400000108a1 */
[--C-:B------:R-:W-:Y:S02]  /*8d90*/  FFMA.FTZ R189, R9, c[0x0][0x2d0], -R161.reuse ;  /* 0x0000b40009bd7a23 */ /* 0x100fe400000108a1 */
[--C-:B------:R-:W-:Y:S02]  /*8da0*/  FFMA.FTZ R187, R10, c[0x0][0x2d0], -R161.reuse ;  /* 0x0000b4000abb7a23 */ /* 0x100fe400000108a1 */
[--C-:B------:R-:W-:Y:S01]  /*8db0*/  FFMA.FTZ R186, R8, c[0x0][0x2d0], -R161.reuse ;  /* 0x0000b40008ba7a23 */ /* 0x100fe200000108a1 */
[----:B------:R-:W4:Y:S01]  /*8dc0*/  MUFU.EX2 R149, R149 ;  /* 0x0000009500957308 */ /* 0x000f220000000800 */
[----:B------:R-:W-:Y:S02]  /*8dd0*/  FMUL.FTZ R8, R5, c[0x0][0x2d0] ;  /* 0x0000b40005087a20 */ /* 0x000fe40000410000 */
[C---:B---3--:R-:W-:Y:S02]  /*8de0*/  FMUL.FTZ R4, R151.reuse, R144 ;  /* 0x0000009097047220 */ /* 0x048fe40000410000 */
[C---:B------:R-:W-:Y:S02]  /*8df0*/  FMUL.FTZ R5, R151.reuse, R145 ;  /* 0x0000009197057220 */ /* 0x040fe40000410000 */
[C---:B-1----:R-:W-:Y:S02]  /*8e00*/  FMUL.FTZ R6, R150.reuse, R146 ;  /* 0x0000009296067220 */ /* 0x042fe40000410000 */
[----:B------:R-:W-:Y:S01]  /*8e10*/  FMUL.FTZ R7, R150, R147 ;  /* 0x0000009396077220 */ /* 0x000fe20000410000 */
[----:B------:R1:W3:Y:S01]  /*8e20*/  MUFU.EX2 R148, R8 ;  /* 0x0000000800947308 */ /* 0x0002e20000000800 */
[C---:B------:R-:W-:Y:S01]  /*8e30*/  FMUL.FTZ R16, R151.reuse, R132 ;  /* 0x0000008497107220 */ /* 0x040fe20000410000 */
[----:B--2---:R-:W-:Y:S01]  /*8e40*/  F2FP.PACK_AB R159, R182, R183 ;  /* 0x000000b7b69f723e */ /* 0x004fe200000000ff */
[C---:B------:R-:W-:Y:S02]  /*8e50*/  FMUL.FTZ R17, R151.reuse, R133 ;  /* 0x0000008597117220 */ /* 0x040fe40000410000 */
[C---:B------:R-:W-:Y:S02]  /*8e60*/  FMUL.FTZ R18, R150.reuse, R134 ;  /* 0x0000008696127220 */ /* 0x040fe40000410000 */
[----:B------:R-:W-:Y:S02]  /*8e70*/  FMUL.FTZ R19, R150, R135 ;  /* 0x0000008796137220 */ /* 0x000fe40000410000 */
[-C--:B------:R-:W-:Y:S01]  /*8e80*/  HMMA.16816.F32 R4, R156, R20.reuse, R4 ;  /* 0x000000149c04723c */ /* 0x080fe20000001804 */
[----:B------:R-:W-:Y:S01]  /*8e90*/  MUFU.EX2 R181, R181 ;  /* 0x000000b500b57308 */ /* 0x000fe20000000800 */
[----:B------:R-:W-:Y:S01]  /*8ea0*/  LDSM.16.MT88.4 R132, [R214+0x900] ;  /* 0x00090000d684783b */ /* 0x000fe20000004200 */
[----:B------:R-:W-:Y:S02]  /*8eb0*/  FMUL.FTZ R32, R151, R116 ;  /* 0x0000007497207220 */ /* 0x000fe40000410000 */
[C---:B----4-:R-:W-:Y:S02]  /*8ec0*/  FMUL.FTZ R9, R149.reuse, R141 ;  /* 0x0000008d95097220 */ /* 0x050fe40000410000 */
[C---:B------:R-:W-:Y:S02]  /*8ed0*/  FMUL.FTZ R12, R149.reuse, R136 ;  /* 0x00000088950c7220 */ /* 0x040fe40000410000 */
[----:B------:R-:W-:Y:S02]  /*8ee0*/  FMUL.FTZ R13, R149, R137 ;  /* 0x00000089950d7220 */ /* 0x000fe40000410000 */
[----:B------:R-:W2:Y:S01]  /*8ef0*/  MUFU.EX2 R180, R180 ;  /* 0x000000b400b47308 */ /* 0x000ea20000000800 */
[----:B------:R-:W-:Y:S02]  /*8f00*/  FMUL.FTZ R33, R151, R117 ;  /* 0x0000007597217220 */ /* 0x000fe40000410000 */
[C---:B-1----:R-:W-:Y:S02]  /*8f10*/  FMUL.FTZ R8, R149.reuse, R140 ;  /* 0x0000008c95087220 */ /* 0x042fe40000410000 */
[C---:B---3--:R-:W-:Y:S02]  /*8f20*/  FMUL.FTZ R10, R148.reuse, R142 ;  /* 0x0000008e940a7220 */ /* 0x048fe40000410000 */
[C---:B------:R-:W-:Y:S02]  /*8f30*/  FMUL.FTZ R11, R148.reuse, R143 ;  /* 0x0000008f940b7220 */ /* 0x040fe40000410000 */
[C---:B------:R-:W-:Y:S01]  /*8f40*/  FMUL.FTZ R14, R148.reuse, R138 ;  /* 0x0000008a940e7220 */ /* 0x040fe20000410000 */
[----:B------:R-:W-:Y:S01]  /*8f50*/  MUFU.EX2 R185, R185 ;  /* 0x000000b900b97308 */ /* 0x000fe20000000800 */
[----:B------:R-:W-:Y:S02]  /*8f60*/  FMUL.FTZ R15, R148, R139 ;  /* 0x0000008b940f7220 */ /* 0x000fe40000410000 */
[C---:B------:R-:W-:Y:S02]  /*8f70*/  FMUL.FTZ R34, R150.reuse, R118 ;  /* 0x0000007696227220 */ /* 0x040fe40000410000 */
[----:B------:R-:W-:Y:S02]  /*8f80*/  FMUL.FTZ R35, R150, R119 ;  /* 0x0000007796237220 */ /* 0x000fe40000410000 */
[----:B------:R-:W-:Y:S01]  /*8f90*/  LDSM.16.MT88.4 R116, [R214+0x1100] ;  /* 0x00110000d674783b */ /* 0x000fe20000004200 */
[C---:B------:R-:W-:Y:S02]  /*8fa0*/  FMUL.FTZ R40, R149.reuse, R108 ;  /* 0x0000006c95287220 */ /* 0x040fe40000410000 */
[----:B------:R-:W1:Y:S01]  /*8fb0*/  MUFU.EX2 R184, R184 ;  /* 0x000000b800b87308 */ /* 0x000e620000000800 */
[C---:B------:R-:W-:Y:S02]  /*8fc0*/  FMUL.FTZ R41, R149.reuse, R109 ;  /* 0x0000006d95297220 */ /* 0x040fe40000410000 */
[----:B------:R-:W-:Y:S01]  /*8fd0*/  FMUL.FTZ R42, R148, R110 ;  /* 0x0000006e942a7220 */ /* 0x000fe20000410000 */
[----:B--2---:R-:W-:Y:S01]  /*8fe0*/  F2FP.PACK_AB R144, R180, R181 ;  /* 0x000000b5b490723e */ /* 0x004fe200000000ff */
[C---:B------:R-:W-:Y:S02]  /*8ff0*/  FMUL.FTZ R43, R148.reuse, R111 ;  /* 0x0000006f942b7220 */ /* 0x040fe40000410000 */
[----:B------:R-:W-:Y:S01]  /*9000*/  LDSM.16.MT88.4 R108, [R214+0x500] ;  /* 0x00050000d66c783b */ /* 0x000fe20000004200 */
[C---:B------:R-:W-:Y:S02]  /*9010*/  FMUL.FTZ R44, R149.reuse, R104 ;  /* 0x00000068952c7220 */ /* 0x040fe40000410000 */
[----:B------:R-:W-:Y:S01]  /*9020*/  MUFU.EX2 R189, R189 ;  /* 0x000000bd00bd7308 */ /* 0x000fe20000000800 */
[----:B------:R-:W-:Y:S02]  /*9030*/  FMUL.FTZ R45, R149, R105 ;  /* 0x00000069952d7220 */ /* 0x000fe40000410000 */
[C---:B------:R-:W-:Y:S02]  /*9040*/  FMUL.FTZ R46, R148.reuse, R106 ;  /* 0x0000006a942e7220 */ /* 0x040fe40000410000 */
[----:B------:R-:W-:Y:S02]  /*9050*/  FMUL.FTZ R47, R148, R107 ;  /* 0x0000006b942f7220 */ /* 0x000fe40000410000 */
[----:B------:R-:W-:Y:S01]  /*9060*/  LDSM.16.MT88.4 R104, [R212+0x1900] ;  /* 0x00190000d468783b */ /* 0x000fe20000004200 */
[C---:B------:R-:W-:Y:S02]  /*9070*/  FMUL.FTZ R48, R151.reuse, R100 ;  /* 0x0000006497307220 */ /* 0x040fe40000410000 */
[----:B------:R-:W2:Y:S01]  /*9080*/  MUFU.EX2 R188, R188 ;  /* 0x000000bc00bc7308 */ /* 0x000ea20000000800 */
[----:B------:R-:W-:Y:S02]  /*9090*/  FMUL.FTZ R49, R151, R101 ;  /* 0x0000006597317220 */ /* 0x000fe40000410000 */
[----:B------:R-:W-:Y:S01]  /*90a0*/  FMUL.FTZ R50, R150, R102 ;  /* 0x0000006696327220 */ /* 0x000fe20000410000 */
[----:B-1----:R-:W-:Y:S01]  /*90b0*/  F2FP.PACK_AB R146, R184, R185 ;  /* 0x000000b9b892723e */ /* 0x002fe200000000ff */
[----:B------:R-:W-:Y:S02]  /*90c0*/  FMUL.FTZ R51, R150, R103 ;  /* 0x0000006796337220 */ /* 0x000fe40000410000 */
[----:B------:R-:W-:Y:S01]  /*90d0*/  LDSM.16.MT88.4 R100, [R214+0x1900] ;  /* 0x00190000d664783b */ /* 0x000fe20000004200 */
[--C-:B------:R-:W-:Y:S02]  /*90e0*/  FFMA.FTZ R164, R164, c[0x0][0x2d0], -R161.reuse ;  /* 0x0000b400a4a47a23 */ /* 0x100fe400000108a1 */
[----:B------:R-:W-:Y:S01]  /*90f0*/  MUFU.EX2 R187, R187 ;  /* 0x000000bb00bb7308 */ /* 0x000fe20000000800 */
[C---:B------:R-:W-:Y:S02]  /*9100*/  FMUL.FTZ R24, R149.reuse, R124 ;  /* 0x0000007c95187220 */ /* 0x040fe40000410000 */
[C---:B------:R-:W-:Y:S02]  /*9110*/  FMUL.FTZ R25, R149.reuse, R125 ;  /* 0x0000007d95197220 */ /* 0x040fe40000410000 */
[C---:B------:R-:W-:Y:S02]  /*9120*/  FMUL.FTZ R26, R148.reuse, R126 ;  /* 0x0000007e941a7220 */ /* 0x040fe40000410000 */
[C---:B------:R-:W-:Y:S02]  /*9130*/  FMUL.FTZ R27, R148.reuse, R127 ;  /* 0x0000007f941b7220 */ /* 0x040fe40000410000 */
[----:B------:R-:W-:Y:S01]  /*9140*/  FMUL.FTZ R28, R149, R120 ;  /* 0x00000078951c7220 */ /* 0x000fe20000410000 */
[----:B------:R-:W1:Y:S01]  /*9150*/  MUFU.EX2 R186, R186 ;  /* 0x000000ba00ba7308 */ /* 0x000e620000000800 */
[C---:B------:R-:W-:Y:S02]  /*9160*/  FMUL.FTZ R30, R148.reuse, R122 ;  /* 0x0000007a941e7220 */ /* 0x040fe40000410000 */
[----:B------:R-:W-:Y:S01]  /*9170*/  FMUL.FTZ R31, R148, R123 ;  /* 0x0000007b941f7220 */ /* 0x000fe20000410000 */
[----:B--2---:R-:W-:Y:S01]  /*9180*/  F2FP.PACK_AB R145, R188, R189 ;  /* 0x000000bdbc91723e */ /* 0x004fe200000000ff */
[C---:B------:R-:W-:Y:S02]  /*9190*/  FMUL.FTZ R52, R151.reuse, R52 ;  /* 0x0000003497347220 */ /* 0x040fe40000410000 */
[----:B------:R-:W-:Y:S02]  /*91a0*/  FMUL.FTZ R53, R151, R53 ;  /* 0x0000003597357220 */ /* 0x000fe40000410000 */
[C---:B------:R-:W-:Y:S01]  /*91b0*/  FMUL.FTZ R54, R150.reuse, R54 ;  /* 0x0000003696367220 */ /* 0x040fe20000410000 */
[----:B------:R-:W-:Y:S01]  /*91c0*/  MUFU.EX2 R124, R175 ;  /* 0x000000af007c7308 */ /* 0x000fe20000000800 */
[----:B------:R-:W-:Y:S02]  /*91d0*/  FMUL.FTZ R55, R150, R55 ;  /* 0x0000003796377220 */ /* 0x000fe40000410000 */
[C---:B------:R-:W-:Y:S02]  /*91e0*/  FMUL.FTZ R56, R149.reuse, R56 ;  /* 0x0000003895387220 */ /* 0x040fe40000410000 */
[C---:B------:R-:W-:Y:S02]  /*91f0*/  FMUL.FTZ R57, R149.reuse, R57 ;  /* 0x0000003995397220 */ /* 0x040fe40000410000 */
[C---:B------:R-:W-:Y:S02]  /*9200*/  FMUL.FTZ R58, R148.reuse, R58 ;  /* 0x0000003a943a7220 */ /* 0x040fe40000410000 */
[----:B------:R-:W-:Y:S01]  /*9210*/  FMUL.FTZ R59, R148, R59 ;  /* 0x0000003b943b7220 */ /* 0x000fe20000410000 */
[----:B------:R-:W-:Y:S01]  /*9220*/  MUFU.EX2 R120, R174 ;  /* 0x000000ae00787308 */ /* 0x000fe20000000800 */
[C---:B------:R-:W-:Y:S02]  /*9230*/  FMUL.FTZ R60, R149.reuse, R60 ;  /* 0x0000003c953c7220 */ /* 0x040fe40000410000 */
[----:B------:R-:W-:Y:S01]  /*9240*/  FMUL.FTZ R61, R149, R61 ;  /* 0x0000003d953d7220 */ /* 0x000fe20000410000 */
[----:B-1----:R-:W-:Y:S01]  /*9250*/  F2FP.PACK_AB R147, R186, R187 ;  /* 0x000000bbba93723e */ /* 0x002fe200000000ff */
[C---:B------:R-:W-:Y:S02]  /*9260*/  FMUL.FTZ R62, R148.reuse, R62 ;  /* 0x0000003e943e7220 */ /* 0x040fe40000410000 */
[----:B------:R-:W-:Y:S02]  /*9270*/  FMUL.FTZ R63, R148, R63 ;  /* 0x0000003f943f7220 */ /* 0x000fe40000410000 */
[C---:B------:R-:W-:Y:S01]  /*9280*/  FMUL.FTZ R64, R151.reuse, R64 ;  /* 0x0000004097407220 */ /* 0x040fe20000410000 */
[----:B------:R1:W-:Y:S01]  /*9290*/  MUFU.EX2 R136, R173 ;  /* 0x000000ad00887308 */ /* 0x0003e20000000800 */
[C---:B------:R-:W-:Y:S01]  /*92a0*/  HMMA.16816.F32 R8, R144.reuse, R20, R8 ;  /* 0x000000149008723c */ /* 0x040fe20000001808 */
[C---:B------:R-:W-:Y:S02]  /*92b0*/  FMUL.FTZ R65, R151.reuse, R65 ;  /* 0x0000004197417220 */ /* 0x040fe40000410000 */
[C---:B------:R-:W-:Y:S02]  /*92c0*/  FMUL.FTZ R66, R150.reuse, R66 ;  /* 0x0000004296427220 */ /* 0x040fe40000410000 */
[----:B------:R-:W-:Y:S02]  /*92d0*/  FMUL.FTZ R67, R150, R67 ;  /* 0x0000004396437220 */ /* 0x000fe40000410000 */
[C---:B------:R-:W-:Y:S01]  /*92e0*/  FMUL.FTZ R20, R151.reuse, R128 ;  /* 0x0000008097147220 */ /* 0x040fe20000410000 */
[-C--:B------:R-:W-:Y:S01]  /*92f0*/  HMMA.16816.F32 R12, R144, R22.reuse, R12 ;  /* 0x00000016900c723c */ /* 0x080fe2000000180c */
[----:B------:R-:W-:Y:S01]  /*9300*/  FMUL.FTZ R21, R151, R129 ;  /* 0x0000008197157220 */ /* 0x000fe20000410000 */
[----:B------:R-:W-:Y:S02]  /*9310*/  MUFU.EX2 R122, R170 ;  /* 0x000000aa007a7308 */ /* 0x000fe40000000800 */
[C---:B------:R-:W-:Y:S02]  /*9320*/  FMUL.FTZ R29, R149.reuse, R121 ;  /* 0x00000079951d7220 */ /* 0x040fe40000410000 */
[C---:B------:R-:W-:Y:S02]  /*9330*/  FMUL.FTZ R72, R149.reuse, R72 ;  /* 0x0000004895487220 */ /* 0x040fe40000410000 */
[C---:B------:R-:W-:Y:S01]  /*9340*/  HMMA.16816.F32 R16, R156.reuse, R22, R16 ;  /* 0x000000169c10723c */ /* 0x040fe20000001810 */
[C---:B------:R-:W-:Y:S03]  /*9350*/  FMUL.FTZ R73, R149.reuse, R73 ;  /* 0x0000004995497220 */ /* 0x040fe60000410000 */
[----:B------:R-:W-:Y:S01]  /*9360*/  MUFU.EX2 R138, R171 ;  /* 0x000000ab008a7308 */ /* 0x000fe20000000800 */
[----:B------:R-:W-:Y:S02]  /*9370*/  FMUL.FTZ R74, R148, R74 ;  /* 0x0000004a944a7220 */ /* 0x000fe40000410000 */
[C---:B------:R-:W-:Y:S01]  /*9380*/  FMUL.FTZ R22, R150.reuse, R130 ;  /* 0x0000008296167220 */ /* 0x040fe20000410000 */
[----:B-1----:R-:W-:Y:S01]  /*9390*/  LDSM.16.MT88.4 R172, [R214+0x2100] ;  /* 0x00210000d6ac783b */ /* 0x002fe20000004200 */
[----:B------:R-:W-:Y:S03]  /*93a0*/  FMUL.FTZ R23, R150, R131 ;  /* 0x0000008396177220 */ /* 0x000fe60000410000 */
[C---:B------:R-:W-:Y:S02]  /*93b0*/  FMUL.FTZ R75, R148.reuse, R75 ;  /* 0x0000004b944b7220 */ /* 0x040fe40000410000 */
[----:B------:R1:W-:Y:S01]  /*93c0*/  MUFU.EX2 R125, R169 ;  /* 0x000000a9007d7308 */ /* 0x0003e20000000800 */
[C---:B------:R-:W-:Y:S01]  /*93d0*/  FMUL.FTZ R76, R149.reuse, R76 ;  /* 0x0000004c954c7220 */ /* 0x040fe20000410000 */
[-C--:B------:R-:W-:Y:S01]  /*93e0*/  HMMA.16816.F32 R20, R156, R36.reuse, R20 ;  /* 0x000000249c14723c */ /* 0x080fe20000001814 */
[----:B------:R-:W2:Y:S01]  /*93f0*/  LDSM.16.MT88.4 R128, [R214+0xd00] ;  /* 0x000d0000d680783b */ /* 0x000ea20000004200 */
[C---:B------:R-:W-:Y:S02]  /*9400*/  FMUL.FTZ R77, R149.reuse, R77 ;  /* 0x0000004d954d7220 */ /* 0x040fe40000410000 */
[C---:B------:R-:W-:Y:S02]  /*9410*/  FMUL.FTZ R78, R148.reuse, R78 ;  /* 0x0000004e944e7220 */ /* 0x040fe40000410000 */
[C---:B------:R-:W-:Y:S02]  /*9420*/  FMUL.FTZ R79, R148.reuse, R79 ;  /* 0x0000004f944f7220 */ /* 0x040fe40000410000 */
[C---:B------:R-:W-:Y:S01]  /*9430*/  HMMA.16816.F32 R24, R144.reuse, R36, R24 ;  /* 0x000000249018723c */ /* 0x040fe20000001818 */
[----:B------:R-:W-:Y:S03]  /*9440*/  MUFU.EX2 R127, R167 ;  /* 0x000000a7007f7308 */ /* 0x000fe60000000800 */
[C---:B------:R-:W-:Y:S02]  /*9450*/  FMUL.FTZ R88, R149.reuse, R88 ;  /* 0x0000005895587220 */ /* 0x040fe40000410000 */
[----:B------:R-:W-:Y:S02]  /*9460*/  FMUL.FTZ R89, R149, R89 ;  /* 0x0000005995597220 */ /* 0x000fe40000410000 */
[-C--:B------:R-:W-:Y:S01]  /*9470*/  HMMA.16816.F32 R28, R144, R38.reuse, R28 ;  /* 0x00000026901c723c */ /* 0x080fe2000000181c */
[C---:B------:R-:W-:Y:S02]  /*9480*/  FMUL.FTZ R36, R151.reuse, R112 ;  /* 0x0000007097247220 */ /* 0x040fe40000410000 */
[----:B------:R-:W-:Y:S01]  /*9490*/  MUFU.EX2 R123, R165 ;  /* 0x000000a5007b7308 */ /* 0x000fe20000000800 */
[----:B------:R-:W-:Y:S01]  /*94a0*/  FMUL.FTZ R37, R151, R113 ;  /* 0x0000007197257220 */ /* 0x000fe20000410000 */
[----:B-1----:R-:W-:Y:S01]  /*94b0*/  LDSM.16.MT88.4 R168, [R212+0x1500] ;  /* 0x00150000d4a8783b */ /* 0x002fe20000004200 */
[C---:B------:R-:W-:Y:S02]  /*94c0*/  FMUL.FTZ R90, R148.reuse, R90 ;  /* 0x0000005a945a7220 */ /* 0x040fe40000410000 */
[C---:B------:R-:W-:Y:S01]  /*94d0*/  HMMA.16816.F32 R32, R156.reuse, R38, R32 ;  /* 0x000000269c20723c */ /* 0x040fe20000001820 */
[----:B------:R-:W-:Y:S03]  /*94e0*/  FMUL.FTZ R91, R148, R91 ;  /* 0x0000005b945b7220 */ /* 0x000fe60000410000 */
[C---:B------:R-:W-:Y:S01]  /*94f0*/  FMUL.FTZ R92, R149.reuse, R92 ;  /* 0x0000005c955c7220 */ /* 0x040fe20000410000 */
[----:B------:R-:W-:Y:S01]  /*9500*/  MUFU.EX2 R139, R166 ;  /* 0x000000a6008b7308 */ /* 0x000fe20000000800 */
[----:B------:R-:W-:Y:S02]  /*9510*/  FMUL.FTZ R93, R149, R93 ;  /* 0x0000005d955d7220 */ /* 0x000fe40000410000 */
[C---:B------:R-:W-:Y:S04]  /*9520*/  FMUL.FTZ R38, R150.reuse, R114 ;  /* 0x0000007296267220 */ /* 0x040fe80000410000 */
[----:B------:R-:W-:Y:S02]  /*9530*/  FMUL.FTZ R39, R150, R115 ;  /* 0x0000007396277220 */ /* 0x000fe40000410000 */
[----:B------:R-:W1:Y:S01]  /*9540*/  LDSM.16.MT88.4 R112, [R212+0xd00] ;  /* 0x000d0000d470783b */ /* 0x000e620000004200 */
[----:B------:R3:W-:Y:S01]  /*9550*/  MUFU.EX2 R126, R164 ;  /* 0x000000a4007e7308 */ /* 0x0007e20000000800 */
[C---:B------:R-:W-:Y:S02]  /*9560*/  FMUL.FTZ R94, R148.reuse, R94 ;  /* 0x0000005e945e7220 */ /* 0x040fe40000410000 */
[----:B------:R-:W-:Y:S01]  /*9570*/  FMUL.FTZ R95, R148, R95 ;  /* 0x0000005f945f7220 */ /* 0x000fe20000410000 */
[-C--:B--2---:R-:W-:Y:S01]  /*9580*/  HMMA.16816.F32 R36, R156, R128.reuse, R36 ;  /* 0x000000809c24723c */ /* 0x084fe20000001824 */
[C---:B------:R-:W-:Y:S02]  /*9590*/  FMUL.FTZ R96, R151.reuse, R96 ;  /* 0x0000006097607220 */ /* 0x040fe40000410000 */
[C---:B------:R-:W-:Y:S02]  /*95a0*/  FMUL.FTZ R97, R151.reuse, R97 ;  /* 0x0000006197617220 */ /* 0x040fe40000410000 */
[C---:B------:R-:W-:Y:S01]  /*95b0*/  FMUL.FTZ R98, R150.reuse, R98 ;  /* 0x0000006296627220 */ /* 0x040fe20000410000 */
[----:B------:R-:W-:Y:S01]  /*95c0*/  MUFU.EX2 R190, R190 ;  /* 0x000000be00be7308 */ /* 0x000fe20000000800 */
[C---:B------:R-:W-:Y:S01]  /*95d0*/  FMUL.FTZ R99, R150.reuse, R99 ;  /* 0x0000006396637220 */ /* 0x040fe20000410000 */
[C---:B------:R-:W-:Y:S01]  /*95e0*/  HMMA.16816.F32 R40, R144.reuse, R128, R40 ;  /* 0x000000809028723c */ /* 0x040fe20000001828 */
[C---:B------:R-:W-:Y:S03]  /*95f0*/  FMUL.FTZ R68, R151.reuse, R68 ;  /* 0x0000004497447220 */ /* 0x040fe60000410000 */
[C---:B------:R-:W-:Y:S02]  /*9600*/  FMUL.FTZ R69, R151.reuse, R69 ;  /* 0x0000004597457220 */ /* 0x040fe40000410000 */
[C---:B------:R-:W-:Y:S02]  /*9610*/  FMUL.FTZ R70, R150.reuse, R70 ;  /* 0x0000004696467220 */ /* 0x040fe40000410000 */
[-C--:B------:R-:W-:Y:S01]  /*9620*/  HMMA.16816.F32 R44, R144, R130.reuse, R44 ;  /* 0x00000082902c723c */ /* 0x080fe2000000182c */
[----:B------:R-:W2:Y:S01]  /*9630*/  MUFU.EX2 R191, R191 ;  /* 0x000000bf00bf7308 */ /* 0x000ea20000000800 */
[----:B---3--:R-:W-:Y:S02]  /*9640*/  LDSM.16.MT88.4 R164, [R214+0x1500] ;  /* 0x00150000d6a4783b */ /* 0x008fe40000004200 */
[C---:B------:R-:W-:Y:S02]  /*9650*/  FMUL.FTZ R71, R150.reuse, R71 ;  /* 0x0000004796477220 */ /* 0x040fe40000410000 */
[C---:B------:R-:W-:Y:S02]  /*9660*/  FMUL.FTZ R80, R151.reuse, R80 ;  /* 0x0000005097507220 */ /* 0x040fe40000410000 */
[C---:B------:R-:W-:Y:S01]  /*9670*/  HMMA.16816.F32 R48, R156.reuse, R130, R48 ;  /* 0x000000829c30723c */ /* 0x040fe20000001830 */
[C---:B------:R-:W-:Y:S02]  /*9680*/  FMUL.FTZ R81, R151.reuse, R81 ;  /* 0x0000005197517220 */ /* 0x040fe40000410000 */
[----:B------:R-:W-:Y:S01]  /*9690*/  MUFU.EX2 R192, R192 ;  /* 0x000000c000c07308 */ /* 0x000fe20000000800 */
[C---:B------:R-:W-:Y:S02]  /*96a0*/  FMUL.FTZ R82, R150.reuse, R82 ;  /* 0x0000005296527220 */ /* 0x040fe40000410000 */
[C---:B------:R-:W-:Y:S02]  /*96b0*/  FMUL.FTZ R83, R150.reuse, R83 ;  /* 0x0000005396537220 */ /* 0x040fe40000410000 */
[C---:B------:R-:W-:Y:S01]  /*96c0*/  FMUL.FTZ R84, R151.reuse, R84 ;  /* 0x0000005497547220 */ /* 0x040fe20000410000 */
[-C--:B-1----:R-:W-:Y:S03]  /*96d0*/  HMMA.16816.F32 R52, R156, R112.reuse, R52 ;  /* 0x000000709c34723c */ /* 0x082fe60000001834 */
[----:B------:R-:W-:Y:S01]  /*96e0*/  FMUL.FTZ R85, R151, R85 ;  /* 0x0000005597557220 */ /* 0x000fe20000410000 */
[----:B------:R-:W1:Y:S01]  /*96f0*/  MUFU.EX2 R193, R193 ;  /* 0x000000c100c17308 */ /* 0x000e620000000800 */
[C---:B------:R-:W-:Y:S02]  /*9700*/  FMUL.FTZ R86, R150.reuse, R86 ;  /* 0x0000005696567220 */ /* 0x040fe40000410000 */
[----:B------:R-:W-:Y:S02]  /*9710*/  FMUL.FTZ R87, R150, R87 ;  /* 0x0000005796577220 */ /* 0x000fe40000410000 */
[--C-:B------:R-:W-:Y:S01]  /*9720*/  FFMA.FTZ R247, R247, c[0x0][0x2d0], -R161.reuse ;  /* 0x0000b400f7f77a23 */ /* 0x100fe200000108a1 */
[C---:B------:R-:W-:Y:S02]  /*9730*/  HMMA.16816.F32 R56, R144.reuse, R112, R56 ;  /* 0x000000709038723c */ /* 0x040fe40000001838 */
[--C-:B------:R-:W-:Y:S02]  /*9740*/  FFMA.FTZ R252, R252, c[0x0][0x2d0], -R161.reuse ;  /* 0x0000b400fcfc7a23 */ /* 0x100fe400000108a1 */
[----:B------:R-:W-:Y:S01]  /*9750*/  MUFU.EX2 R194, R194 ;  /* 0x000000c200c27308 */ /* 0x000fe20000000800 */
[--C-:B------:R-:W-:Y:S02]  /*9760*/  FFMA.FTZ R251, R251, c[0x0][0x2d0], -R161.reuse ;  /* 0x0000b400fbfb7a23 */ /* 0x100fe400000108a1 */
[--C-:B------:R-:W-:Y:S01]  /*9770*/  FFMA.FTZ R249, R249, c[0x0][0x2d0], -R161.reuse ;  /* 0x0000b400f9f97a23 */ /* 0x100fe200000108a1 */
[-C--:B------:R-:W-:Y:S01]  /*9780*/  HMMA.16816.F32 R60, R144, R114.reuse, R60 ;  /* 0x00000072903c723c */ /* 0x080fe2000000183c */
[--C-:B------:R-:W-:Y:S03]  /*9790*/  FFMA.FTZ R162, R162, c[0x0][0x2d0], -R161.reuse ;  /* 0x0000b400a2a27a23 */ /* 0x100fe600000108a1 */
[--C-:B------:R-:W-:Y:S02]  /*97a0*/  FFMA.FTZ R160, R160, c[0x0][0x2d0], -R161.reuse ;  /* 0x0000b400a0a07a23 */ /* 0x100fe400000108a1 */
[----:B------:R-:W3:Y:S01]  /*97b0*/  MUFU.EX2 R195, R195 ;  /* 0x000000c300c37308 */ /* 0x000ee20000000800 */
[----:B------:R-:W-:Y:S01]  /*97c0*/  FFMA.FTZ R161, R153, c[0x0][0x2d0], -R161 ;  /* 0x0000b40099a17a23 */ /* 0x000fe200000108a1 */
[C---:B------:R-:W-:Y:S01]  /*97d0*/  HMMA.16816.F32 R64, R156.reuse, R114, R64 ;  /* 0x000000729c40723c */ /* 0x040fe20000001840 */
[----:B------:R-:W4:Y:S03]  /*97e0*/  LDSM.16.MT88.4 R112, [R212+0x500] ;  /* 0x00050000d470783b */ /* 0x000f260000004200 */
[----:B------:R-:W-:Y:S01]  /*97f0*/  FFMA.FTZ R179, R151, R234, R179 ;  /* 0x000000ea97b37223 */ /* 0x000fe200000100b3 */
[----:B------:R-:W-:Y:S01]  /*9800*/  MOV R151, R3 ;  /* 0x0000000300977202 */ /* 0x000fe20000000f00 */
[----:B------:R-:W-:Y:S01]  /*9810*/  FFMA.FTZ R155, R150, R235, R155 ;  /* 0x000000eb969b7223 */ /* 0x000fe2000001009b */
[----:B------:R-:W-:Y:S01]  /*9820*/  MOV R150, R2 ;  /* 0x0000000200967202 */ /* 0x000fe20000000f00 */
[-C--:B------:R-:W-:Y:S01]  /*9830*/  HMMA.16816.F32 R68, R156, R100.reuse, R68 ;  /* 0x000000649c44723c */ /* 0x080fe20000001844 */
[----:B------:R-:W-:Y:S03]  /*9840*/  MUFU.EX2 R196, R196 ;  /* 0x000000c400c47308 */ /* 0x000fe60000000800 */
[----:B------:R-:W-:Y:S01]  /*9850*/  FFMA.FTZ R181, R149, R232, R181 ;  /* 0x000000e895b57223 */ /* 0x000fe200000100b5 */
[----:B------:R-:W-:Y:S01]  /*9860*/  MOV R149, R0 ;  /* 0x0000000000957202 */ /* 0x000fe20000000f00 */
[----:B------:R-:W-:Y:S01]  /*9870*/  FFMA.FTZ R189, R148, R233, R189 ;  /* 0x000000e994bd7223 */ /* 0x000fe200000100bd */
[----:B------:R-:W-:Y:S01]  /*9880*/  MOV R148, R152 ;  /* 0x0000009800947202 */ /* 0x000fe20000000f00 */
[C---:B------:R-:W-:Y:S01]  /*9890*/  HMMA.16816.F32 R72, R144.reuse, R100, R72 ;  /* 0x000000649048723c */ /* 0x040fe20000001848 */
[----:B------:R-:W-:Y:S02]  /*98a0*/  FADD.FTZ R178, R178, R179 ;  /* 0x000000b3b2b27221 */ /* 0x000fe40000010000 */
[----:B------:R-:W5:Y:S01]  /*98b0*/  MUFU.EX2 R197, R197 ;  /* 0x000000c500c57308 */ /* 0x000f620000000800 */
[----:B------:R-:W-:Y:S02]  /*98c0*/  FADD.FTZ R154, R154, R155 ;  /* 0x0000009b9a9a7221 */ /* 0x000fe40000010000 */
[----:B------:R-:W-:Y:S01]  /*98d0*/  FADD.FTZ R180, R180, R181 ;  /* 0x000000b5b4b47221 */ /* 0x000fe20000010000 */
[----:B--2---:R-:W-:Y:S01]  /*98e0*/  F2FP.PACK_AB R100, R191, R190 ;  /* 0x000000bebf64723e */ /* 0x004fe200000000ff */
[-C--:B------:R-:W-:Y:S01]  /*98f0*/  HMMA.16816.F32 R76, R144, R102.reuse, R76 ;  /* 0x00000066904c723c */ /* 0x080fe2000000184c */
[----:B-1----:R-:W-:Y:S03]  /*9900*/  F2FP.PACK_AB R101, R193, R192 ;  /* 0x000000c0c165723e */ /* 0x002fe600000000ff */
[----:B------:R-:W-:Y:S01]  /*9910*/  FADD.FTZ R188, R188, R189 ;  /* 0x000000bdbcbc7221 */ /* 0x000fe20000010000 */
[----:B------:R-:W-:Y:S01]  /*9920*/  MUFU.EX2 R198, R198 ;  /* 0x000000c600c67308 */ /* 0x000fe20000000800 */
[----:B------:R-:W-:Y:S02]  /*9930*/  FADD.FTZ R177, R177, R178 ;  /* 0x000000b2b1b17221 */ /* 0x000fe40000010000 */
[C---:B------:R-:W-:Y:S01]  /*9940*/  HMMA.16816.F32 R80, R156.reuse, R102, R80 ;  /* 0x000000669c50723c */ /* 0x040fe20000001850 */
[----:B------:R-:W-:Y:S03]  /*9950*/  FADD.FTZ R183, R183, R154 ;  /* 0x0000009ab7b77221 */ /* 0x000fe60000010000 */
[----:B------:R-:W-:Y:S02]  /*9960*/  FADD.FTZ R185, R185, R180 ;  /* 0x000000b4b9b97221 */ /* 0x000fe40000010000 */
[----:B------:R-:W-:Y:S01]  /*9970*/  FADD.FTZ R187, R187, R188 ;  /* 0x000000bcbbbb7221 */ /* 0x000fe20000010000 */
[----:B---3--:R-:W-:Y:S01]  /*9980*/  F2FP.PACK_AB R102, R195, R194 ;  /* 0x000000c2c366723e */ /* 0x008fe200000000ff */
[-C--:B------:R-:W-:Y:S01]  /*9990*/  HMMA.16816.F32 R84, R156, R104.reuse, R84 ;  /* 0x000000689c54723c */ /* 0x080fe20000001854 */
[----:B------:R-:W1:Y:S03]  /*99a0*/  MUFU.EX2 R199, R199 ;  /* 0x000000c700c77308 */ /* 0x000e660000000800 */
[----:B-----5:R-:W-:Y:S01]  /*99b0*/  F2FP.PACK_AB R103, R197, R196 ;  /* 0x000000c4c567723e */ /* 0x020fe200000000ff */
[----:B------:R-:W-:Y:S02]  /*99c0*/  FADD.FTZ R177, R176, R177 ;  /* 0x000000b1b0b17221 */ /* 0x000fe40000010000 */
[----:B------:R-:W-:Y:S01]  /*99d0*/  FADD.FTZ R183, R182, R183 ;  /* 0x000000b7b6b77221 */ /* 0x000fe20000010000 */
[C---:B------:R-:W-:Y:S01]  /*99e0*/  HMMA.16816.F32 R88, R144.reuse, R104, R88 ;  /* 0x000000689058723c */ /* 0x040fe20000001858 */
[----:B------:R-:W-:Y:S02]  /*99f0*/  FADD.FTZ R185, R184, R185 ;  /* 0x000000b9b8b97221 */ /* 0x000fe40000010000 */
[----:B------:R-:W-:Y:S01]  /*9a00*/  MUFU.EX2 R244, R244 ;  /* 0x000000f400f47308 */ /* 0x000fe20000000800 */
[----:B------:R-:W-:Y:S02]  /*9a10*/  FADD.FTZ R186, R186, R187 ;  /* 0x000000bbbaba7221 */ /* 0x000fe40000010000 */
[----:B------:R-:W-:Y:S02]  /*9a20*/  FADD.FTZ R190, R190, R177 ;  /* 0x000000b1bebe7221 */ /* 0x000fe40000010000 */
[-C--:B------:R-:W-:Y:S01]  /*9a30*/  HMMA.16816.F32 R92, R144, R106.reuse, R92 ;  /* 0x0000006a905c723c */ /* 0x080fe2000000185c */
[----:B------:R-:W-:Y:S03]  /*9a40*/  FADD.FTZ R192, R192, R183 ;  /* 0x000000b7c0c07221 */ /* 0x000fe60000010000 */
[----:B------:R-:W-:Y:S01]  /*9a50*/  FADD.FTZ R191, R191, R190 ;  /* 0x000000bebfbf7221 */ /* 0x000fe20000010000 */
[----:B------:R-:W2:Y:S01]  /*9a60*/  MUFU.EX2 R245, R245 ;  /* 0x000000f500f57308 */ /* 0x000ea20000000800 */
[----:B------:R-:W-:Y:S02]  /*9a70*/  FADD.FTZ R193, R193, R192 ;  /* 0x000000c0c1c17221 */ /* 0x000fe40000010000 */
[----:B------:R-:W-:Y:S01]  /*9a80*/  HMMA.16816.F32 R96, R156, R106, R96 ;  /* 0x0000006a9c60723c */ /* 0x000fe20000001860 */
[C---:B-1----:R-:W-:Y:S03]  /*9a90*/  F2FP.PACK_AB R104, R199.reuse, R198 ;  /* 0x000000c6c768723e */ /* 0x042fe600000000ff */
[----:B------:R-:W-:Y:S02]  /*9aa0*/  FADD.FTZ R198, R198, R185 ;  /* 0x000000b9c6c67221 */ /* 0x000fe40000010000 */
[----:B------:R-:W-:Y:S01]  /*9ab0*/  FADD.FTZ R194, R194, R191 ;  /* 0x000000bfc2c27221 */ /* 0x000fe20000010000 */
[----:B------:R-:W-:Y:S01]  /*9ac0*/  MUFU.EX2 R247, R247 ;  /* 0x000000f700f77308 */ /* 0x000fe20000000800 */
[-C--:B------:R-:W-:Y:S01]  /*9ad0*/  HMMA.16816.F32 R4, R100, R108.reuse, R4 ;  /* 0x0000006c6404723c */ /* 0x080fe20000001804 */
[----:B------:R-:W-:Y:S03]  /*9ae0*/  F2FP.PACK_AB R158, R136, R120 ;  /* 0x00000078889e723e */ /* 0x000fe600000000ff */
[----:B------:R-:W-:Y:S01]  /*9af0*/  F2FP.PACK_AB R159, R138, R122 ;  /* 0x0000007a8a9f723e */ /* 0x000fe200000000ff */
[----:B------:R-:W-:Y:S02]  /*9b00*/  FADD.FTZ R199, R199, R198 ;  /* 0x000000c6c7c77221 */ /* 0x000fe40000010000 */
[----:B------:R-:W-:Y:S02]  /*9b10*/  FADD.FTZ R196, R196, R193 ;  /* 0x000000c1c4c47221 */ /* 0x000fe40000010000 */
[----:B------:R-:W1:Y:S03]  /*9b20*/  MUFU.EX2 R252, R252 ;  /* 0x000000fc00fc7308 */ /* 0x000e660000000800 */
[----:B------:R-:W-:Y:S01]  /*9b30*/  FADD.FTZ R194, R195, R194 ;  /* 0x000000c2c3c27221 */ /* 0x000fe20000010000 */
[----:B--2---:R-:W-:Y:S01]  /*9b40*/  F2FP.PACK_AB R106, R245, R244 ;  /* 0x000000f4f56a723e */ /* 0x004fe200000000ff */
[----:B------:R-:W-:Y:S02]  /*9b50*/  FADD.FTZ R244, R244, R199 ;  /* 0x000000c7f4f47221 */ /* 0x000fe40000010000 */
[----:B------:R-:W-:Y:S02]  /*9b60*/  FADD.FTZ R197, R197, R196 ;  /* 0x000000c4c5c57221 */ /* 0x000fe40000010000 */
[----:B------:R-:W-:Y:S01]  /*9b70*/  FADD.FTZ R244, R245, R244 ;  /* 0x000000f4f5f47221 */ /* 0x000fe20000010000 */
[----:B------:R-:W2:Y:S10]  /*9b80*/  MUFU.EX2 R251, R251 ;  /* 0x000000fb00fb7308 */ /* 0x000eb40000000800 */
[----:B------:R-:W3:Y:S01]  /*9b90*/  MUFU.EX2 R249, R249 ;  /* 0x000000f900f97308 */ /* 0x000ee20000000800 */
[C---:B-1----:R-:W-:Y:S01]  /*9ba0*/  F2FP.PACK_AB R105, R252.reuse, R247 ;  /* 0x000000f7fc69723e */ /* 0x042fe200000000ff */
[----:B------:R-:W-:Y:S04]  /*9bb0*/  FADD.FTZ R247, R247, R186 ;  /* 0x000000baf7f77221 */ /* 0x000fe80000010000 */
[----:B------:R-:W-:Y:S04]  /*9bc0*/  FADD.FTZ R252, R252, R247 ;  /* 0x000000f7fcfc7221 */ /* 0x000fe80000010000 */
[----:B------:R-:W1:Y:S01]  /*9bd0*/  MUFU.EX2 R250, R250 ;  /* 0x000000fa00fa7308 */ /* 0x000e620000000800 */
[----:B--2---:R-:W-:Y:S09]  /*9be0*/  FADD.FTZ R252, R251, R252 ;  /* 0x000000fcfbfc7221 */ /* 0x004ff20000010000 */
[----:B------:R-:W2:Y:S01]  /*9bf0*/  MUFU.EX2 R248, R248 ;  /* 0x000000f800f87308 */ /* 0x000ea20000000800 */
[C---:B---3--:R-:W-:Y:S01]  /*9c00*/  F2FP.PACK_AB R107, R249.reuse, R251 ;  /* 0x000000fbf96b723e */ /* 0x048fe200000000ff */
[----:B------:R-:W-:Y:S08]  /*9c10*/  FADD.FTZ R252, R249, R252 ;  /* 0x000000fcf9fc7221 */ /* 0x000ff00000010000 */
[----:B------:R-:W3:Y:S01]  /*9c20*/  MUFU.EX2 R246, R246 ;  /* 0x000000f600f67308 */ /* 0x000ee20000000800 */
[C---:B------:R-:W-:Y:S01]  /*9c30*/  HMMA.16816.F32 R8, R104.reuse, R108, R8 ;  /* 0x0000006c6808723c */ /* 0x040fe20000001808 */
[----:B-1----:R-:W-:Y:S07]  /*9c40*/  F2FP.PACK_AB R156, R250, R124 ;  /* 0x0000007cfa9c723e */ /* 0x002fee00000000ff */
[-C--:B------:R-:W-:Y:S01]  /*9c50*/  HMMA.16816.F32 R12, R104, R110.reuse, R12 ;  /* 0x0000006e680c723c */ /* 0x080fe2000000180c */
[----:B------:R1:W5:Y:S03]  /*9c60*/  MUFU.EX2 R121, R162 ;  /* 0x000000a200797308 */ /* 0x0003660000000800 */
[----:B--2---:R-:W-:Y:S04]  /*9c70*/  FADD.FTZ R197, R248, R197 ;  /* 0x000000c5f8c57221 */ /* 0x004fe80000010000 */
[C---:B------:R-:W-:Y:S01]  /*9c80*/  HMMA.16816.F32 R16, R100.reuse, R110, R16 ;  /* 0x0000006e6410723c */ /* 0x040fe20000001810 */
[----:B------:R-:W2:Y:S02]  /*9c90*/  LDSM.16.MT88.4 R108, [R212+0x1100] ;  /* 0x00110000d46c783b */ /* 0x000ea40000004200 */
[----:B------:R5:W-:Y:S01]  /*9ca0*/  MUFU.EX2 R137, R160 ;  /* 0x000000a000897308 */ /* 0x000be20000000800 */
[C---:B---3--:R-:W-:Y:S04]  /*9cb0*/  F2FP.PACK_AB R157, R246.reuse, R248 ;  /* 0x000000f8f69d723e */ /* 0x048fe800000000ff */
[-C--:B----4-:R-:W-:Y:S01]  /*9cc0*/  HMMA.16816.F32 R20, R100, R112.reuse, R20 ;  /* 0x000000706414723c */ /* 0x090fe20000001814 */
[----:B------:R-:W-:Y:S04]  /*9cd0*/  FADD.FTZ R197, R246, R197 ;  /* 0x000000c5f6c57221 */ /* 0x000fe80000010000 */
[----:B------:R3:W4:Y:S03]  /*9ce0*/  MUFU.EX2 R153, R161 ;  /* 0x000000a100997308 */ /* 0x0007260000000800 */
[C---:B------:R-:W-:Y:S01]  /*9cf0*/  HMMA.16816.F32 R24, R104.reuse, R112, R24 ;  /* 0x000000706818723c */ /* 0x040fe20000001818 */
[----:B-1----:R-:W-:Y:S07]  /*9d00*/  F2FP.PACK_AB R162, R139, R123 ;  /* 0x0000007b8ba2723e */ /* 0x002fee00000000ff */
[-C--:B------:R-:W-:Y:S01]  /*9d10*/  HMMA.16816.F32 R28, R104, R114.reuse, R28 ;  /* 0x00000072681c723c */ /* 0x080fe2000000181c */
[----:B-----5:R-:W-:Y:S07]  /*9d20*/  F2FP.PACK_AB R160, R127, R125 ;  /* 0x0000007d7fa0723e */ /* 0x020fee00000000ff */
[C---:B------:R-:W-:Y:S01]  /*9d30*/  HMMA.16816.F32 R32, R100.reuse, R114, R32 ;  /* 0x000000726420723c */ /* 0x040fe20000001820 */
[----:B------:R-:W1:Y:S03]  /*9d40*/  LDSM.16.MT88.4 R112, [R214+0x1d00] ;  /* 0x001d0000d670783b */ /* 0x000e660000004200 */
[----:B---3--:R-:W-:Y:S02]  /*9d50*/  F2FP.PACK_AB R161, R121, R126 ;  /* 0x0000007e79a1723e */ /* 0x008fe400000000ff */
[----:B----4-:R-:W-:Y:S02]  /*9d60*/  F2FP.PACK_AB R163, R153, R137 ;  /* 0x0000008999a3723e */ /* 0x010fe400000000ff */
[-C--:B------:R-:W-:Y:S08]  /*9d70*/  HMMA.16816.F32 R36, R100, R116.reuse, R36 ;  /* 0x000000746424723c */ /* 0x080ff00000001824 */
[C---:B------:R-:W-:Y:S08]  /*9d80*/  HMMA.16816.F32 R40, R104.reuse, R116, R40 ;  /* 0x000000746828723c */ /* 0x040ff00000001828 */
[-C--:B------:R-:W-:Y:S08]  /*9d90*/  HMMA.16816.F32 R44, R104, R118.reuse, R44 ;  /* 0x00000076682c723c */ /* 0x080ff0000000182c */
[C---:B------:R-:W-:Y:S01]  /*9da0*/  HMMA.16816.F32 R48, R100.reuse, R118, R48 ;  /* 0x000000766430723c */ /* 0x040fe20000001830 */
[----:B------:R-:W3:Y:S07]  /*9db0*/  LDSM.16.MT88.4 R116, [R212+0x1d00] ;  /* 0x001d0000d474783b */ /* 0x000eee0000004200 */
        /* <DEDUP_REMOVED lines=8> */
[C---:B------:R-:W-:Y:S08]  /*9e40*/  HMMA.16816.F32 R80, R100.reuse, R114, R80 ;  /* 0x000000726450723c */ /* 0x040ff00000001850 */
[-C--:B---3--:R-:W-:Y:S08]  /*9e50*/  HMMA.16816.F32 R84, R100, R116.reuse, R84 ;  /* 0x000000746454723c */ /* 0x088ff00000001854 */
[C---:B------:R-:W-:Y:S08]  /*9e60*/  HMMA.16816.F32 R88, R104.reuse, R116, R88 ;  /* 0x000000746858723c */ /* 0x040ff00000001858 */
[-C--:B------:R-:W-:Y:S08]  /*9e70*/  HMMA.16816.F32 R92, R104, R118.reuse, R92 ;  /* 0x00000076685c723c */ /* 0x080ff0000000185c */
[----:B------:R-:W-:Y:S08]  /*9e80*/  HMMA.16816.F32 R96, R100, R118, R96 ;  /* 0x000000766460723c */ /* 0x000ff00000001860 */
[-C--:B------:R-:W-:Y:S01]  /*9e90*/  HMMA.16816.F32 R144, R156, R132.reuse, R4 ;  /* 0x000000849c90723c */ /* 0x080fe20000001804 */
[----:B------:R-:W1:Y:S07]  /*9ea0*/  LDSM.16.MT88.4 R4, [R212+0x2100] ;  /* 0x00210000d404783b */ /* 0x000e6e0000004200 */
[C---:B------:R-:W-:Y:S07]  /*9eb0*/  HMMA.16816.F32 R140, R160.reuse, R132, R8 ;  /* 0x00000084a08c723c */ /* 0x040fee0000001808 */
[----:B------:R-:W-:Y:S02]  /*9ec0*/  MOV R11, R139 ;  /* 0x0000008b000b7202 */ /* 0x000fe40000000f00 */
[----:B------:R-:W-:Y:S03]  /*9ed0*/  MOV R10, R138 ;  /* 0x0000008a000a7202 */ /* 0x000fe60000000f00 */
[----:B------:R-:W-:Y:S02]  /*9ee0*/  MOV R9, R137 ;  /* 0x0000008900097202 */ /* 0x000fe40000000f00 */
[----:B------:R-:W-:Y:S02]  /*9ef0*/  MOV R8, R136 ;  /* 0x0000008800087202 */ /* 0x000fe40000000f00 */
[-C--:B------:R-:W-:Y:S07]  /*9f00*/  HMMA.16816.F32 R136, R160, R134.reuse, R12 ;  /* 0x00000086a088723c */ /* 0x080fee000000180c */
[----:B------:R-:W-:Y:S01]  /*9f10*/  MOV R15, R123 ;  /* 0x0000007b000f7202 */ /* 0x000fe20000000f00 */
[C---:B------:R-:W-:Y:S01]  /*9f20*/  HMMA.16816.F32 R132, R156.reuse, R134, R16 ;  /* 0x000000869c84723c */ /* 0x040fe20000001810 */
[----:B------:R-:W-:Y:S03]  /*9f30*/  MOV R14, R122 ;  /* 0x0000007a000e7202 */ /* 0x000fe60000000f00 */
[----:B------:R-:W-:Y:S02]  /*9f40*/  MOV R13, R121 ;  /* 0x00000079000d7202 */ /* 0x000fe40000000f00 */
[----:B------:R-:W-:Y:S01]  /*9f50*/  MOV R12, R120 ;  /* 0x00000078000c7202 */ /* 0x000fe20000000f00 */
[----:B------:R-:W-:Y:S01]  /*9f60*/  FADD.FTZ R197, R14, R197 ;  /* 0x000000c50ec57221 */ /* 0x000fe20000010000 */
[-C--:B--2---:R-:W-:Y:S01]  /*9f70*/  HMMA.16816.F32 R128, R156, R108.reuse, R20 ;  /* 0x0000006c9c80723c */ /* 0x084fe20000001814 */
[----:B------:R-:W-:Y:S03]  /*9f80*/  MOV R19, R127 ;  /* 0x0000007f00137202 */ /* 0x000fe60000000f00 */
[----:B------:R-:W-:Y:S01]  /*9f90*/  MOV R18, R126 ;  /* 0x0000007e00127202 */ /* 0x000fe20000000f00 */
[----:B------:R-:W-:Y:S01]  /*9fa0*/  FADD.FTZ R235, R10, R197 ;  /* 0x000000c50aeb7221 */ /* 0x000fe20000010000 */
[----:B------:R-:W-:Y:S02]  /*9fb0*/  MOV R17, R125 ;  /* 0x0000007d00117202 */ /* 0x000fe40000000f00 */
[----:B------:R-:W-:Y:S01]  /*9fc0*/  MOV R16, R124 ;  /* 0x0000007c00107202 */ /* 0x000fe20000000f00 */
[----:B------:R-:W-:Y:S01]  /*9fd0*/  FADD.FTZ R252, R18, R252 ;  /* 0x000000fc12fc7221 */ /* 0x000fe20000010000 */
[C---:B------:R-:W-:Y:S02]  /*9fe0*/  HMMA.16816.F32 R124, R160.reuse, R108, R24 ;  /* 0x0000006ca07c723c */ /* 0x040fe40000001818 */
[----:B------:R-:W-:Y:S02]  /*9ff0*/  FADD.FTZ R244, R17, R244 ;  /* 0x000000f411f47221 */ /* 0x000fe40000010000 */
[----:B------:R-:W-:Y:S02]  /*a000*/  FADD.FTZ R252, R13, R252 ;  /* 0x000000fc0dfc7221 */ /* 0x000fe40000010000 */
[----:B------:R-:W-:Y:S02]  /*a010*/  FADD.FTZ R244, R19, R244 ;  /* 0x000000f413f47221 */ /* 0x000fe40000010000 */
[-C--:B------:R-:W-:Y:S01]  /*a020*/  HMMA.16816.F32 R120, R160, R110.reuse, R28 ;  /* 0x0000006ea078723c */ /* 0x080fe2000000181c */
[----:B------:R-:W-:Y:S03]  /*a030*/  FADD.FTZ R252, R9, R252 ;  /* 0x000000fc09fc7221 */ /* 0x000fe60000010000 */
[----:B------:R-:W-:Y:S02]  /*a040*/  FADD.FTZ R244, R15, R244 ;  /* 0x000000f40ff47221 */ /* 0x000fe40000010000 */
[----:B------:R-:W-:Y:S02]  /*a050*/  FADD.FTZ R233, R153, R252 ;  /* 0x000000fc99e97221 */ /* 0x000fe40000010000 */
[C---:B------:R-:W-:Y:S01]  /*a060*/  HMMA.16816.F32 R116, R156.reuse, R110, R32 ;  /* 0x0000006e9c74723c */ /* 0x040fe20000001820 */
[----:B------:R-:W-:Y:S07]  /*a070*/  FADD.FTZ R232, R11, R244 ;  /* 0x000000f40be87221 */ /* 0x000fee0000010000 */
        /* <DEDUP_REMOVED lines=16> */
[----:B------:R-:W-:Y:S04]  /*a180*/  FADD.FTZ R5, R250, R5 ;  /* 0x00000005fa057221 */ /* 0x000fe80000010000 */
[----:B------:R-:W-:Y:S01]  /*a190*/  HMMA.16816.F32 R96, R156, R6, R96 ;  /* 0x000000069c60723c */ /* 0x000fe20000001860 */
[----:B------:R-:W-:Y:S04]  /*a1a0*/  FADD.FTZ R5, R12, R5 ;  /* 0x000000050c057221 */ /* 0x000fe80000010000 */
[----:B------:R-:W-:Y:S01]  /*a1b0*/  FADD.FTZ R234, R8, R5 ;  /* 0x0000000508ea7221 */ /* 0x000fe20000010000 */
[----:B------:R-:W-:-:S05]  /*a1c0*/  @P0 BRA `(.L_x_425) ;  /* 0xffffbbd000000947 */ /* 0x000fca000383ffff */
.L_x_406:
[----:B------:R-:W1:Y:S01]  /*a1d0*/  S2UR UR8, SR_CTAID.X ;  /* 0x00000000000879c3 */ /* 0x000e620000002500 */
[----:B------:R-:W-:Y:S01]  /*a1e0*/  ULDC.64 UR4, c[0x0][0x2c8] ;  /* 0x0000b20000047ab9 */ /* 0x000fe20000000a00 */
[----:B------:R-:W-:Y:S01]  /*a1f0*/  PLOP3.LUT P0, PT, PT, PT, UP1, 0x40, 0x0 ;  /* 0x000000000000781c */ /* 0x000fe20003f0e818 */
[----:B-1----:R-:W-:-:S04]  /*a200*/  ULEA UR8, UR8, 0x7f, 0x7 ;  /* 0x0000007f08087891 */ /* 0x002fc8000f8e383f */
[----:B------:R-:W-:-:S03]  /*a210*/  UIMAD.WIDE.U32 UR14, UR8, UR4, URZ ;  /* 0x00000004080e72a5 */ /* 0x000fc6000f8e003f */
[----:B------:R-:W-:Y:S02]  /*a220*/  ULDC UR4, c[0x0][0x168] ;  /* 0x00005a0000047ab9 */ /* 0x000fe40000000800 */
[----:B------:R-:W-:Y:S02]  /*a230*/  @UP2 USHF.R.U32.HI UR8, URZ, UR5, UR15 ;  /* 0x000000053f082299 */ /* 0x000fe4000801160f */
[----:B------:R-:W-:Y:S02]  /*a240*/  UIADD3 UR4, -UR4, 0x1, URZ ;  /* 0x0000000104047890 */ /* 0x000fe4000fffe13f */
[----:B------:R-:W-:Y:S02]  /*a250*/  ULDC UR5, c[0x0][0x1d0] ;  /* 0x0000740000057ab9 */ /* 0x000fe40000000800 */
[----:B------:R-:W-:-:S03]  /*a260*/  UIADD3 UR9, UR8, UR5, UR4 ;  /* 0x0000000508097290 */ /* 0x000fc6000fffe004 */
[----:B------:R-:W-:Y:S02]  /*a270*/  ULDC UR8, c[0x0][0x324] ;  /* 0x0000c90000087ab9 */ /* 0x000fe40000000800 */
[----:B------:R-:W-:Y:S01]  /*a280*/  UIADD3 UR8, UR9, -UR8, URZ ;  /* 0x8000000809087290 */ /* 0x000fe2000fffe03f */
[----:B------:R-:W-:Y:S05]  /*a290*/  @P0 BRA `(.L_x_426) ;  /* 0x0000016000000947 */ /* 0x000fea0003800000 */
[----:B------:R-:W-:-:S06]  /*a2a0*/  UISETP.GT.AND UP0, UPT, UR9, -0x1, UPT ;  /* 0xffffffff0900788c */ /* 0x000fcc000bf04270 */
[----:B------:R-:W-:-:S13]  /*a2b0*/  PLOP3.LUT P0, PT, PT, PT, UP0, 0x80, 0x0 ;  /* 0x000000000000781c */ /* 0x000fda0003f0f008 */
[----:B------:R-:W-:Y:S05]  /*a2c0*/  @P0 BRA `(.L_x_427) ;  /* 0x0000009000000947 */ /* 0x000fea0003800000 */
[----:B------:R-:W-:Y:S02]  /*a2d0*/  ULDC UR4, c[0x0][0x32c] ;  /* 0x0000cb0000047ab9 */ /* 0x000fe40000000800 */
[----:B------:R-:W-:Y:S02]  /*a2e0*/  UISETP.NE.AND UP0, UPT, UR4, 0x1, UPT ;  /* 0x000000010400788c */ /* 0x000fe4000bf05270 */
[----:B------:R-:W-:Y:S02]  /*a2f0*/  ULOP3.LUT UR9, URZ, UR9, URZ, 0x33, !UPT ;  /* 0x000000093f097292 */ /* 0x000fe4000f8e333f */
[----:B------:R-:W-:Y:S02]  /*a300*/  ULDC.64 UR4, c[0x0][0x330] ;  /* 0x0000cc0000047ab9 */ /* 0x000fe40000000a00 */
[----:B------:R-:W-:-:S07]  /*a310*/  UIMAD.WIDE.U32 UR14, UR9, UR4, URZ ;  /* 0x00000004090e72a5 */ /* 0x000fce000f8e003f */
[----:B------:R-:W-:Y:S02]  /*a320*/  @UP0 UMOV UR11, UR15 ;  /* 0x0000000f000b0c82 */ /* 0x000fe40008000000 */
[----:B------:R-:W-:-:S04]  /*a330*/  @UP0 USHF.R.U32.HI UR9, URZ, UR5, UR11 ;  /* 0x000000053f090299 */ /* 0x000fc8000801160b */
[----:B------:R-:W-:Y:S01]  /*a340*/  ULOP3.LUT UR9, URZ, UR9, URZ, 0x33, !UPT ;  /* 0x000000093f097292 */ /* 0x000fe2000f8e333f */
[----:B------:R-:W-:Y:S05]  /*a350*/  BRA `(.L_x_428) ;  /* 0x0000006000007947 */ /* 0x000fea0003800000 */
.L_x_427:
[----:B------:R-:W-:Y:S02]  /*a360*/  ULDC UR4, c[0x0][0x32c] ;  /* 0x0000cb0000047ab9 */ /* 0x000fe40000000800 */
[----:B------:R-:W-:-:S03]  /*a370*/  UISETP.NE.AND UP0, UPT, UR4, 0x1, UPT ;  /* 0x000000010400788c */ /* 0x000fc6000bf05270 */
[----:B------:R-:W-:Y:S02]  /*a380*/  ULDC.64 UR4, c[0x0][0x330] ;  /* 0x0000cc0000047ab9 */ /* 0x000fe40000000a00 */
[----:B------:R-:W-:-:S07]  /*a390*/  UIMAD.WIDE.U32 UR14, UR9, UR4, URZ ;  /* 0x00000004090e72a5 */ /* 0x000fce000f8e003f */
[----:B------:R-:W-:Y:S02]  /*a3a0*/  @UP0 UMOV UR11, UR15 ;  /* 0x0000000f000b0c82 */ /* 0x000fe40008000000 */
[----:B------:R-:W-:Y:S02]  /*a3b0*/  @UP0 USHF.R.U32.HI UR9, URZ, UR5, UR11 ;  /* 0x000000053f090299 */ /* 0x000fe4000801160b */
.L_x_428:
[----:B------:R-:W-:Y:S02]  /*a3c0*/  ULDC UR4, c[0x0][0x32c] ;  /* 0x0000cb0000047ab9 */ /* 0x000fe40000000800 */
[----:B------:R-:W-:-:S04]  /*a3d0*/  UIMAD UR4, UR9, UR4, URZ ;  /* 0x00000004090472a4 */ /* 0x000fc8000f8e023f */
[----:B------:R-:W-:-:S04]  /*a3e0*/  UISETP.LT.AND UP0, UPT, UR8, UR4, UPT ;  /* 0x000000040800728c */ /* 0x000fc8000bf01270 */
[----:B------:R-:W-:-:S04]  /*a3f0*/  USEL UR8, UR8, UR4, !UP0 ;  /* 0x0000000408087287 */ /* 0x000fc8000c000000 */
.L_x_426:
[----:B------:R-:W-:-:S04]  /*a400*/  UIADD3 UR8, UR8, 0x2f, URZ ;  /* 0x0000002f08087890 */ /* 0x000fc8000fffe03f */
[----:B------:R-:W-:-:S04]  /*a410*/  UIMAD.WIDE UR4, UR8, 0x2aaaaaab, URZ ;  /* 0x2aaaaaab080478a5 */ /* 0x000fc8000f8e023f */
[----:B------:R-:W-:-:S04]  /*a420*/  USHF.R.U32.HI UR4, URZ, 0x1f, UR5 ;  /* 0x0000001f3f047899 */ /* 0x000fc80008011605 */
[----:B------:R-:W-:-:S04]  /*a430*/  ULEA.HI.SX32 UR4, UR5, UR4, 0x1d ;  /* 0x0000000405047291 */ /* 0x000fc8000f8fea3f */
[----:B------:R-:W-:-:S04]  /*a440*/  UISETP.LT.AND UP0, UPT, UR7, UR4, UPT ;  /* 0x000000040700728c */ /* 0x000fc8000bf01270 */
[----:B------:R-:W-:-:S06]  /*a450*/  USEL UR4, UR7, UR4, !UP0 ;  /* 0x0000000407047287 */ /* 0x000fcc000c000000 */
[----:B------:R-:W-:-:S13]  /*a460*/  ISETP.GE.AND P0, PT, R238, UR4, PT ;  /* 0x00000004ee007c0c */ /* 0x000fda000bf06270 */
[----:B------:R-:W-:Y:S05]  /*a470*/  @!P0 BRA `(.L_x_429) ;  /* 0x0000304000008947 */ /* 0x000fea0003800000 */
[C---:B------:R-:W-:Y:S02]  /*a480*/  IADD3 R247, P0, R220.reuse, 0x20, RZ ;  /* 0x00000020dcf77810 */ /* 0x040fe40007f1e0ff */
[----:B------:R-:W-:Y:S02]  /*a490*/  IADD3 R245, P2, R220, 0x40, RZ ;  /* 0x00000040dcf57810 */ /* 0x000fe40007f5e0ff */
[C---:B------:R-:W-:Y:S01]  /*a4a0*/  IADD3 R243, P1, R224.reuse, 0x20, RZ ;  /* 0x00000020e0f37810 */ /* 0x040fe20007f3e0ff */
[--C-:B------:R-:W-:Y:S01]  /*a4b0*/  IMAD.X R246, RZ, RZ, R231.reuse, P0 ;  /* 0x000000fffff67224 */ /* 0x100fe200000e06e7 */
[----:B------:R-:W-:Y:S01]  /*a4c0*/  IADD3 R241, P0, R224, 0x40, RZ ;  /* 0x00000040e0f17810 */ /* 0x000fe20007f1e0ff */
[----:B------:R-:W-:Y:S02]  /*a4d0*/  IMAD.X R244, RZ, RZ, R231, P2 ;  /* 0x000000fffff47224 */ /* 0x000fe400010e06e7 */
[--C-:B------:R-:W-:Y:S02]  /*a4e0*/  IMAD.X R242, RZ, RZ, R237.reuse, P1 ;  /* 0x000000fffff27224 */ /* 0x100fe400008e06ed */
[----:B------:R-:W-:-:S02]  /*a4f0*/  IMAD.X R240, RZ, RZ, R237, P0 ;  /* 0x000000fffff07224 */ /* 0x000fc400000e06ed */
.L_x_432:
[----:B------:R-:W-:Y:S04]  /*a500*/  DEPBAR.LE SB0, 0x0 ;  /* 0x000080000000791a */ /* 0x000fe80000000000 */
[----:B------:R-:W-:Y:S01]  /*a510*/  BAR.SYNC.DEFER_BLOCKING 0x0 ;  /* 0x0000000000007b1d */ /* 0x000fe20000010000 */
[----:B------:R-:W-:Y:S01]  /*a520*/  ISETP.GT.AND P0, PT, R219, R238, PT ;  /* 0x000000eedb00720c */ /* 0x000fe20003f04270 */
[----:B------:R-:W-:Y:S01]  /*a530*/  IMAD.MOV.U32 R148, RZ, RZ, R3 ;  /* 0x000000ffff947224 */ /* 0x000fe200078e0003 */
[----:B------:R-:W-:Y:S01]  /*a540*/  MOV R153, R2 ;  /* 0x0000000200997202 */ /* 0x000fe20000000f00 */
[----:B------:R-:W-:Y:S02]  /*a550*/  IMAD.MOV.U32 R149, RZ, RZ, R0 ;  /* 0x000000ffff957224 */ /* 0x000fe400078e0000 */
        /* <DEDUP_REMOVED lines=18> */
[-C--:B------:R-:W-:Y:S03]  /*a680*/  IADD3 R11, P0, R220, R8.reuse, RZ ;  /* 0x00000008dc0b7210 */ /* 0x080fe60007f1e0ff */
[----:B------:R-:W-:Y:S01]  /*a690*/  IMAD.IADD R5, R9, 0x1, R5 ;  /* 0x0000000109057824 */ /* 0x000fe200078e0205 */
[----:B------:R-:W-:Y:S02]  /*a6a0*/  LEA R14, P2, R11, c[0x0][0x1f8], 0x1 ;  /* 0x00007e000b0e7a11 */ /* 0x000fe400078408ff */
[-C--:B------:R-:W-:Y:S01]  /*a6b0*/  IADD3 R9, P1, R245, R8.reuse, RZ ;  /* 0x00000008f5097210 */ /* 0x080fe20007f3e0ff */
[----:B------:R-:W-:Y:S01]  /*a6c0*/  IMAD.X R4, R5, 0x1, R231, P0 ;  /* 0x0000000105047824 */ /* 0x000fe200000e06e7 */
[-C--:B------:R-:W-:Y:S03]  /*a6d0*/  IADD3 R7, P0, R247, R8.reuse, RZ ;  /* 0x00000008f7077210 */ /* 0x080fe60007f1e0ff */
[----:B------:R-:W-:Y:S01]  /*a6e0*/  IMAD.X R6, R5, 0x1, R244, P1 ;  /* 0x0000000105067824 */ /* 0x000fe200008e06f4 */
        /* <DEDUP_REMOVED lines=11> */
[----:B------:R-:W-:Y:S01]  /*a7a0*/  LEA R10, P1, R9, c[0x0][0x1f8], 0x1 ;  /* 0x00007e00090a7a11 */ /* 0x000fe200078208ff */
[----:B------:R4:W-:Y:S02]  /*a7b0*/  LDGSTS.E.BYPASS.LTC128B.128 [R218+0xd00], [R12.64], !P5 ;  /* 0x00d000000cda7fae */ /* 0x0009e4000e901d4c */
[----:B------:R-:W-:Y:S01]  /*a7c0*/  @!P3 IMAD.X R7, R5, 0x1, R231, P2 ;  /* 0x000000010507b824 */ /* 0x000fe200010e06e7 */
[----:B------:R-:W-:Y:S02]  /*a7d0*/  LEA.HI.X R11, R9, c[0x0][0x1fc], R6, 0x1, P1 ;  /* 0x00007f00090b7a11 */ /* 0x000fe400008f0c06 */
[----:B------:R-:W-:Y:S02]  /*a7e0*/  @!P3 IADD3 R6, P1, R8, R247, RZ ;  /* 0x000000f70806b210 */ /* 0x000fe40007f3e0ff */
[----:B------:R-:W-:Y:S01]  /*a7f0*/  @!P3 LEA R18, P2, R4, c[0x0][0x1f8], 0x1 ;  /* 0x00007e000412ba11 */ /* 0x000fe200078408ff */
        /* <DEDUP_REMOVED lines=12> */
.L_x_430:
        /* <DEDUP_REMOVED lines=9> */
[-C--:B-1----:R-:W-:Y:S01]  /*a950*/  HMMA.16816.F32 R20, R156, R32.reuse, RZ ;  /* 0x000000209c14723c */ /* 0x082fe200000018ff */
[----:B------:R-:W1:Y:S07]  /*a960*/  LDSM.16.M88.4 R192, [R216+0x3500] ;  /* 0x00350000d8c0783b */ /* 0x000e6e0000000200 */
[C---:B------:R-:W-:Y:S01]  /*a970*/  HMMA.16816.F32 R24, R44.reuse, R32, RZ ;  /* 0x000000202c18723c */ /* 0x040fe200000018ff */
[----:B------:R-:W-:Y:S07]  /*a980*/  LDSM.16.M88.4 R196, [R209] ;  /* 0x00000000d1c4783b */ /* 0x000fee0000000200 */
[-C--:B------:R-:W-:Y:S01]  /*a990*/  HMMA.16816.F32 R28, R44, R34.reuse, RZ ;  /* 0x000000222c1c723c */ /* 0x080fe200000018ff */
[----:B------:R-:W-:Y:S07]  /*a9a0*/  LDSM.16.M88.4 R200, [R213+0x7900] ;  /* 0x00790000d5c8783b */ /* 0x000fee0000000200 */
[C---:B------:R-:W-:Y:S08]  /*a9b0*/  HMMA.16816.F32 R32, R156.reuse, R34, RZ ;  /* 0x000000229c20723c */ /* 0x040ff000000018ff */
[-C--:B------:R-:W-:Y:S08]  /*a9c0*/  HMMA.16816.F32 R36, R156, R48.reuse, RZ ;  /* 0x000000309c24723c */ /* 0x080ff000000018ff */
[C---:B------:R-:W-:Y:S08]  /*a9d0*/  HMMA.16816.F32 R40, R44.reuse, R48, RZ ;  /* 0x000000302c28723c */ /* 0x040ff000000018ff */
[-C--:B------:R-:W-:Y:S08]  /*a9e0*/  HMMA.16816.F32 R44, R44, R50.reuse, RZ ;  /* 0x000000322c2c723c */ /* 0x080ff000000018ff */
[----:B------:R-:W-:Y:S01]  /*a9f0*/  HMMA.16816.F32 R48, R156, R50, RZ ;  /* 0x000000329c30723c */ /* 0x000fe200000018ff */
[----:B------:R-:W3:Y:S07]  /*aa00*/  LDSM.16.M88.4 R156, [R216+0x3900] ;  /* 0x00390000d89c783b */ /* 0x000eee0000000200 */
[-C--:B------:R-:W-:Y:S08]  /*aa10*/  HMMA.16816.F32 R4, R164, R168.reuse, R4 ;  /* 0x000000a8a404723c */ /* 0x080ff00000001804 */
[C---:B------:R-:W-:Y:S08]  /*aa20*/  HMMA.16816.F32 R8, R172.reuse, R168, R8 ;  /* 0x000000a8ac08723c */ /* 0x040ff00000001808 */
[-C--:B------:R-:W-:Y:S08]  /*aa30*/  HMMA.16816.F32 R12, R172, R170.reuse, R12 ;  /* 0x000000aaac0c723c */ /* 0x080ff0000000180c */
[C---:B------:R-:W-:Y:S01]  /*aa40*/  HMMA.16816.F32 R16, R164.reuse, R170, R16 ;  /* 0x000000aaa410723c */ /* 0x040fe20000001810 */
[----:B------:R-:W4:Y:S07]  /*aa50*/  LDSM.16.M88.4 R168, [R213+0x6900] ;  /* 0x00690000d5a8783b */ /* 0x000f2e0000000200 */
        /* <DEDUP_REMOVED lines=10> */
[----:B------:R-:W5:Y:S08]  /*ab00*/  LDSM.16.M88.4 R164, [R208] ;  /* 0x00000000d0a4783b */ /* 0x000f700000000200 */
[----:B------:R-:W3:Y:S01]  /*ab10*/  LDSM.16.M88.4 R180, [R216+0x3d00] ;  /* 0x003d0000d8b4783b */ /* 0x000ee20000000200 */
[-C--:B--2---:R-:W-:Y:S08]  /*ab20*/  HMMA.16816.F32 R4, R160, R184.reuse, R4 ;  /* 0x000000b8a004723c */ /* 0x084ff00000001804 */
        /* <DEDUP_REMOVED lines=8> */
[----:B------:R-:W-:Y:S07]  /*abb0*/  LDSM.16.M88.4 R192, [R206] ;  /* 0x00000000cec0783b */ /* 0x000fee0000000200 */
[-C--:B---3--:R-:W-:Y:S08]  /*abc0*/  HMMA.16816.F32 R36, R160, R156.reuse, R36 ;  /* 0x0000009ca024723c */ /* 0x088ff00000001824 */
[C---:B------:R-:W-:Y:S08]  /*abd0*/  HMMA.16816.F32 R40, R188.reuse, R156, R40 ;  /* 0x0000009cbc28723c */ /* 0x040ff00000001828 */
[-C--:B------:R-:W-:Y:S01]  /*abe0*/  HMMA.16816.F32 R44, R188, R158.reuse, R44 ;  /* 0x0000009ebc2c723c */ /* 0x080fe2000000182c */
[----:B------:R-:W-:Y:S07]  /*abf0*/  LDSM.16.M88.4 R188, [R213+0x8900] ;  /* 0x00890000d5bc783b */ /* 0x000fee0000000200 */
[----:B------:R-:W-:Y:S01]  /*ac00*/  HMMA.16816.F32 R48, R160, R158, R48 ;  /* 0x0000009ea030723c */ /* 0x000fe20000001830 */
[----:B------:R-:W1:Y:S07]  /*ac10*/  LDSM.16.M88.4 R156, [R217+0x9900] ;  /* 0x00990000d99c783b */ /* 0x000e6e0000000200 */
[-C--:B----4-:R-:W-:Y:S01]  /*ac20*/  HMMA.16816.F32 R4, R168, R196.reuse, R4 ;  /* 0x000000c4a804723c */ /* 0x090fe20000001804 */
[----:B------:R-:W2:Y:S07]  /*ac30*/  LDSM.16.M88.4 R160, [R216+0x4100] ;  /* 0x00410000d8a0783b */ /* 0x000eae0000000200 */
[C---:B------:R-:W-:Y:S08]  /*ac40*/  HMMA.16816.F32 R8, R200.reuse, R196, R8 ;  /* 0x000000c4c808723c */ /* 0x040ff00000001808 */
[-C--:B------:R-:W-:Y:S08]  /*ac50*/  HMMA.16816.F32 R12, R200, R198.reuse, R12 ;  /* 0x000000c6c80c723c */ /* 0x080ff0000000180c */
[C---:B------:R-:W-:Y:S08]  /*ac60*/  HMMA.16816.F32 R16, R168.reuse, R198, R16 ;  /* 0x000000c6a810723c */ /* 0x040ff00000001810 */
[-C--:B-----5:R-:W-:Y:S08]  /*ac70*/  HMMA.16816.F32 R20, R168, R164.reuse, R20 ;  /* 0x000000a4a814723c */ /* 0x0a0ff00000001814 */
[C---:B------:R-:W-:Y:S08]  /*ac80*/  HMMA.16816.F32 R24, R200.reuse, R164, R24 ;  /* 0x000000a4c818723c */ /* 0x040ff00000001818 */
[-C--:B------:R-:W-:Y:S08]  /*ac90*/  HMMA.16816.F32 R28, R200, R166.reuse, R28 ;  /* 0x000000a6c81c723c */ /* 0x080ff0000000181c */
[C---:B------:R-:W-:Y:S01]  /*aca0*/  HMMA.16816.F32 R32, R168.reuse, R166, R32 ;  /* 0x000000a6a820723c */ /* 0x040fe20000001820 */
[----:B------:R-:W3:Y:S07]  /*acb0*/  LDSM.16.M88.4 R164, [R213+0x9900] ;  /* 0x00990000d5a4783b */ /* 0x000eee0000000200 */
[-C--:B------:R-:W-:Y:S08]  /*acc0*/  HMMA.16816.F32 R36, R168, R172.reuse, R36 ;  /* 0x000000aca824723c */ /* 0x080ff00000001824 */
[C---:B------:R-:W-:Y:S08]  /*acd0*/  HMMA.16816.F32 R40, R200.reuse, R172, R40 ;  /* 0x000000acc828723c */ /* 0x040ff00000001828 */
[-C--:B------:R-:W-:Y:S08]  /*ace0*/  HMMA.16816.F32 R44, R200, R174.reuse, R44 ;  /* 0x000000aec82c723c */ /* 0x080ff0000000182c */
[----:B------:R-:W-:Y:S08]  /*acf0*/  HMMA.16816.F32 R48, R168, R174, R48 ;  /* 0x000000aea830723c */ /* 0x000ff00000001830 */
[-C--:B------:R-:W-:Y:S08]  /*ad00*/  HMMA.16816.F32 R4, R176, R180.reuse, R4 ;  /* 0x000000b4b004723c */ /* 0x080ff00000001804 */
[C---:B-1----:R-:W-:Y:S08]  /*ad10*/  HMMA.16816.F32 R8, R156.reuse, R180, R8 ;  /* 0x000000b49c08723c */ /* 0x042ff00000001808 */
[-C--:B------:R-:W-:Y:S08]  /*ad20*/  HMMA.16816.F32 R12, R156, R182.reuse, R12 ;  /* 0x000000b69c0c723c */ /* 0x080ff0000000180c */
[C---:B------:R-:W-:Y:S08]  /*ad30*/  HMMA.16816.F32 R16, R176.reuse, R182, R16 ;  /* 0x000000b6b010723c */ /* 0x040ff00000001810 */
[-C--:B--2---:R-:W-:Y:S08]  /*ad40*/  HMMA.16816.F32 R20, R176, R160.reuse, R20 ;  /* 0x000000a0b014723c */ /* 0x084ff00000001814 */
[C---:B------:R-:W-:Y:S08]  /*ad50*/  HMMA.16816.F32 R24, R156.reuse, R160, R24 ;  /* 0x000000a09c18723c */ /* 0x040ff00000001818 */
[-C--:B------:R-:W-:Y:S08]  /*ad60*/  HMMA.16816.F32 R28, R156, R162.reuse, R28 ;  /* 0x000000a29c1c723c */ /* 0x080ff0000000181c */
[C---:B------:R-:W-:Y:S08]  /*ad70*/  HMMA.16816.F32 R32, R176.reuse, R162, R32 ;  /* 0x000000a2b020723c */ /* 0x040ff00000001820 */
[-C--:B------:R-:W-:Y:S08]  /*ad80*/  HMMA.16816.F32 R36, R176, R184.reuse, R36 ;  /* 0x000000b8b024723c */ /* 0x080ff00000001824 */
[C---:B------:R-:W-:Y:S08]  /*ad90*/  HMMA.16816.F32 R40, R156.reuse, R184, R40 ;  /* 0x000000b89c28723c */ /* 0x040ff00000001828 */
[-C--:B------:R-:W-:Y:S01]  /*ada0*/  HMMA.16816.F32 R44, R156, R186.reuse, R44 ;  /* 0x000000ba9c2c723c */ /* 0x080fe2000000182c */
[----:B------:R-:W1:Y:S07]  /*adb0*/  LDSM.16.M88.4 R156, [R205] ;  /* 0x00000000cd9c783b */ /* 0x000e6e0000000200 */
[----:B------:R-:W-:Y:S08]  /*adc0*/  HMMA.16816.F32 R48, R176, R186, R48 ;  /* 0x000000bab030723c */ /* 0x000ff00000001830 */
[-C--:B------:R-:W-:Y:S08]  /*add0*/  HMMA.16816.F32 R4, R188, R192.reuse, R4 ;  /* 0x000000c0bc04723c */ /* 0x080ff00000001804 */
[C---:B---3--:R-:W-:Y:S08]  /*ade0*/  HMMA.16816.F32 R8, R164.reuse, R192, R8 ;  /* 0x000000c0a408723c */ /* 0x048ff00000001808 */
[-C--:B------:R-:W-:Y:S08]  /*adf0*/  HMMA.16816.F32 R12, R164, R194.reuse, R12 ;  /* 0x000000c2a40c723c */ /* 0x080ff0000000180c */
[----:B------:R-:W-:Y:S01]  /*ae00*/  FMUL.FTZ R183, R7, c[0x0][0x320] ;  /* 0x0000c80007b77a20 */ /* 0x000fe20000410000 */
[C---:B------:R-:W-:Y:S04]  /*ae10*/  HMMA.16816.F32 R16, R188.reuse, R194, R16 ;  /* 0x000000c2bc10723c */ /* 0x040fe80000001810 */
[----:B------:R-:W-:Y:S01]  /*ae20*/  FMUL.FTZ R182, R4, c[0x0][0x320] ;  /* 0x0000c80004b67a20 */ /* 0x000fe20000410000 */
[----:B------:R-:W2:Y:S01]  /*ae30*/  MUFU.TANH R183, R183 ;  /* 0x000000b700b77308 */ /* 0x000ea20000002400 */
[----:B------:R-:W-:Y:S02]  /*ae40*/  FMUL.FTZ R180, R5, c[0x0][0x320] ;  /* 0x0000c80005b47a20 */ /* 0x000fe40000410000 */
[----:B------:R-:W-:Y:S01]  /*ae50*/  FMUL.FTZ R9, R9, c[0x0][0x320] ;  /* 0x0000c80009097a20 */ /* 0x000fe20000410000 */
[-C--:B-1----:R-:W-:Y:S03]  /*ae60*/  HMMA.16816.F32 R20, R188, R156.reuse, R20 ;  /* 0x0000009cbc14723c */ /* 0x082fe60000001814 */
[----:B------:R-:W-:Y:S02]  /*ae70*/  FMUL.FTZ R10, R10, c[0x0][0x320] ;  /* 0x0000c8000a0a7a20 */ /* 0x000fe40000410000 */
[----:B------:R-:W-:Y:S01]  /*ae80*/  FMUL.FTZ R11, R11, c[0x0][0x320] ;  /* 0x0000c8000b0b7a20 */ /* 0x000fe20000410000 */
[----:B------:R-:W1:Y:S01]  /*ae90*/  MUFU.TANH R252, R9 ;  /* 0x0000000900fc7308 */ /* 0x000e620000002400 */
[----:B------:R-:W-:Y:S01]  /*aea0*/  FMUL.FTZ R192, R8, c[0x0][0x320] ;  /* 0x0000c80008c07a20 */ /* 0x000fe20000410000 */
[C---:B------:R-:W-:Y:S04]  /*aeb0*/  HMMA.16816.F32 R24, R164.reuse, R156, R24 ;  /* 0x0000009ca418723c */ /* 0x040fe80000001818 */
[----:B------:R-:W-:Y:S02]  /*aec0*/  FMUL.FTZ R8, R13, c[0x0][0x320] ;  /* 0x0000c8000d087a20 */ /* 0x000fe40000410000 */
[----:B------:R-:W-:Y:S02]  /*aed0*/  FMUL.FTZ R185, R6, c[0x0][0x320] ;  /* 0x0000c80006b97a20 */ /* 0x000fe40000410000 */
[----:B------:R-:W3:Y:S01]  /*aee0*/  MUFU.TANH R7, R10 ;  /* 0x0000000a00077308 */ /* 0x000ee20000002400 */
[-C--:B------:R-:W-:Y:S03]  /*aef0*/  HMMA.16816.F32 R28, R164, R158.reuse, R28 ;  /* 0x0000009ea41c723c */ /* 0x080fe6000000181c */
[----:B------:R-:W-:Y:S02]  /*af00*/  FMUL.FTZ R193, R12, c[0x0][0x320] ;  /* 0x0000c8000cc17a20 */ /* 0x000fe40000410000 */
[----:B------:R-:W-:Y:S02]  /*af10*/  FMUL.FTZ R12, R14, c[0x0][0x320] ;  /* 0x0000c8000e0c7a20 */ /* 0x000fe40000410000 */
[----:B------:R-:W-:Y:S01]  /*af20*/  FMUL.FTZ R13, R15, c[0x0][0x320] ;  /* 0x0000c8000f0d7a20 */ /* 0x000fe20000410000 */
[C---:B------:R-:W-:Y:S01]  /*af30*/  HMMA.16816.F32 R32, R188.reuse, R158, R32 ;  /* 0x0000009ebc20723c */ /* 0x040fe20000001820 */
[----:B------:R-:W4:Y:S03]  /*af40*/  MUFU.TANH R197, R11 ;  /* 0x0000000b00c57308 */ /* 0x000f260000002400 */
[----:B------:R-:W-:Y:S02]  /*af50*/  FMUL.FTZ R14, R16, c[0x0][0x320] ;  /* 0x0000c800100e7a20 */ /* 0x000fe40000410000 */
[----:B------:R-:W-:Y:S02]  /*af60*/  FMUL.FTZ R16, R17, c[0x0][0x320] ;  /* 0x0000c80011107a20 */ /* 0x000fe40000410000 */
[----:B------:R-:W-:Y:S03]  /*af70*/  FMUL.FTZ R17, R18, c[0x0][0x320] ;  /* 0x0000c80012117a20 */ /* 0x000fe60000410000 */
[----:B------:R5:W1:Y:S01]  /*af80*/  MUFU.TANH R161, R8 ;  /* 0x0000000800a17308 */ /* 0x000a620000002400 */
        /* <DEDUP_REMOVED lines=13> */
[----:B------:R-:W-:Y:S01]  /*b060*/  FMUL.FTZ R29, R29, c[0x0][0x320] ;  /* 0x0000c8001d1d7a20 */ /* 0x000fe20000410000 */
[----:B-----5:R-:W5:Y:S01]  /*b070*/  LDSM.16.M88.4 R8, [R204] ;  /* 0x00000000cc08783b */ /* 0x020f620000000200 */
[----:B------:R-:W-:Y:S04]  /*b080*/  DEPBAR.LE SB0, 0x0 ;  /* 0x000080000000791a */ /* 0x000fe80000000000 */
[----:B------:R-:W-:Y:S01]  /*b090*/  FMUL.FTZ R30, R30, c[0x0][0x320] ;  /* 0x0000c8001e1e7a20 */ /* 0x000fe20000410000 */
[----:B------:R-:W1:Y:S01]  /*b0a0*/  MUFU.TANH R185, R185 ;  /* 0x000000b900b97308 */ /* 0x000e620000002400 */
[----:B------:R-:W-:Y:S01]  /*b0b0*/  FMUL.FTZ R31, R31, c[0x0][0x320] ;  /* 0x0000c8001f1f7a20 */ /* 0x000fe20000410000 */
[----:B------:R-:W-:Y:S01]  /*b0c0*/  BAR.SYNC.DEFER_BLOCKING 0x0 ;  /* 0x0000000000007b1d */ /* 0x000fe20000010000 */
[----:B------:R-:W-:Y:S02]  /*b0d0*/  FMUL.FTZ R33, R33, c[0x0][0x320] ;  /* 0x0000c80021217a20 */ /* 0x000fe40000410000 */
[----:B------:R-:W-:Y:S02]  /*b0e0*/  FMUL.FTZ R34, R34, c[0x0][0x320] ;  /* 0x0000c80022227a20 */ /* 0x000fe40000410000 */
[----:B------:R-:W-:Y:S03]  /*b0f0*/  FMUL.FTZ R35, R35, c[0x0][0x320] ;  /* 0x0000c80023237a20 */ /* 0x000fe60000410000 */
[----:B------:R-:W1:Y:S10]  /*b100*/  MUFU.TANH R192, R192 ;  /* 0x000000c000c07308 */ /* 0x000e740000002400 */
[----:B------:R-:W1:Y:S10]  /*b110*/  MUFU.TANH R193, R193 ;  /* 0x000000c100c17308 */ /* 0x000e740000002400 */
[----:B------:R-:W1:Y:S01]  /*b120*/  MUFU.TANH R12, R12 ;  /* 0x0000000c000c7308 */ /* 0x000e620000002400 */
[-C--:B-----5:R-:W-:Y:S09]  /*b130*/  HMMA.16816.F32 R36, R188, R8.reuse, R36 ;  /* 0x00000008bc24723c */ /* 0x0a0ff20000001824 */
[----:B------:R-:W1:Y:S01]  /*b140*/  MUFU.TANH R13, R13 ;  /* 0x0000000d000d7308 */ /* 0x000e620000002400 */
[C---:B------:R-:W-:Y:S09]  /*b150*/  HMMA.16816.F32 R40, R164.reuse, R8, R40 ;  /* 0x00000008a428723c */ /* 0x040ff20000001828 */
[----:B------:R-:W1:Y:S01]  /*b160*/  MUFU.TANH R14, R14 ;  /* 0x0000000e000e7308 */ /* 0x000e620000002400 */
[-C--:B------:R-:W-:Y:S04]  /*b170*/  HMMA.16816.F32 R44, R164, R10.reuse, R44 ;  /* 0x0000000aa42c723c */ /* 0x080fe8000000182c */
[----:B------:R-:W-:Y:S04]  /*b180*/  FMUL.FTZ R171, R36, c[0x0][0x320] ;  /* 0x0000c80024ab7a20 */ /* 0x000fe80000410000 */
[----:B------:R-:W-:Y:S01]  /*b190*/  HMMA.16816.F32 R48, R188, R10, R48 ;  /* 0x0000000abc30723c */ /* 0x000fe20000001830 */
[----:B------:R-:W1:Y:S03]  /*b1a0*/  MUFU.TANH R16, R16 ;  /* 0x0000001000107308 */ /* 0x000e660000002400 */
[----:B------:R-:W-:Y:S02]  /*b1b0*/  FMUL.FTZ R37, R37, c[0x0][0x320] ;  /* 0x0000c80025257a20 */ /* 0x000fe40000410000 */
[----:B------:R-:W-:Y:S02]  /*b1c0*/  FMUL.FTZ R38, R38, c[0x0][0x320] ;  /* 0x0000c80026267a20 */ /* 0x000fe40000410000 */
[----:B------:R-:W-:Y:S03]  /*b1d0*/  FMUL.FTZ R167, R40, c[0x0][0x320] ;  /* 0x0000c80028a77a20 */ /* 0x000fe60000410000 */
        /* <DEDUP_REMOVED lines=14> */
[----:B------:R-:W-:Y:S07]  /*b2c0*/  FMUL.FTZ R51, R51, c[0x0][0x320] ;  /* 0x0000c80033337a20 */ /* 0x000fee0000410000 */
[----:B------:R1:W1:Y:S10]  /*b2d0*/  MUFU.TANH R196, R21 ;  /* 0x0000001500c47308 */ /* 0x0002740000002400 */
[----:B------:R1:W1:Y:S10]  /*b2e0*/  MUFU.TANH R201, R22 ;  /* 0x0000001600c97308 */ /* 0x0002740000002400 */
[----:B------:R1:W1:Y:S10]  /*b2f0*/  MUFU.TANH R199, R23 ;  /* 0x0000001700c77308 */ /* 0x0002740000002400 */
[----:B------:R-:W1:Y:S10]  /*b300*/  MUFU.TANH R202, R202 ;  /* 0x000000ca00ca7308 */ /* 0x000e740000002400 */
        /* <DEDUP_REMOVED lines=26> */
[----:B------:R1:W1:Y:S01]  /*b4b0*/  MUFU.TANH R172, R51 ;  /* 0x0000003300ac7308 */ /* 0x0002620000002400 */
[----:B------:R-:W-:-:S05]  /*b4c0*/  @!P0 BRA `(.L_x_431) ;  /* 0x0000038000008947 */ /* 0x000fca0003800000 */
[----:B--234-:R-:W-:Y:S04]  /*b4d0*/  IADD3 R6, -R239, 0x30, RZ ;  /* 0x00000030ef067810 */ /* 0x01cfe80007ffe1ff */
[----:B------:R-:W-:Y:S11]  /*b4e0*/  ISETP.GE.AND P1, PT, R6, 0x1, PT ;  /* 0x000000010600780c */ /* 0x000ff60003f26270 */
[----:B------:R-:W-:Y:S02]  /*b4f0*/  @!UPT UIADD3 URZ, URZ, URZ, URZ ;  /* 0x0000003f3f3ff290 */ /* 0x000fe4000fffe03f */
[----:B------:R-:W-:Y:S01]  /*b500*/  @P1 IMAD.MOV.U32 R8, RZ, RZ, R224 ;  /* 0x000000ffff081224 */ /* 0x000fe200078e00e0 */
[----:B------:R-:W-:Y:S01]  /*b510*/  @P1 IADD3 R5, R238, -0x1, RZ ;  /* 0xffffffffee051810 */ /* 0x000fe20007ffe0ff */
[----:B------:R-:W-:Y:S03]  /*b520*/  @P1 IMAD.MOV.U32 R9, RZ, RZ, R237 ;  /* 0x000000ffff091224 */ /* 0x000fe600078e00ed */
[----:B------:R-:W-:Y:S01]  /*b530*/  @P1 SHF.R.S32.HI R4, RZ, 0x1f, R5 ;  /* 0x0000001fff041819 */ /* 0x000fe20000011405 */
[C---:B------:R-:W-:Y:S04]  /*b540*/  @P1 IMAD.WIDE.U32 R10, R5.reuse, c[0x0][0x1e0], RZ ;  /* 0x00007800050a1a25 */ /* 0x040fe800078e00ff */
[----:B------:R-:W-:Y:S02]  /*b550*/  @P1 IMAD R4, R4, c[0x0][0x1e0], RZ ;  /* 0x0000780004041a24 */ /* 0x000fe400078e02ff */
[----:B------:R-:W-:Y:S04]  /*b560*/  @P1 IMAD.WIDE.U32 R8, R10, 0x30, R8 ;  /* 0x000000300a081825 */ /* 0x000fe800078e0008 */
[----:B------:R-:W-:Y:S02]  /*b570*/  @P1 IMAD R4, R5, c[0x0][0x1e4], R4 ;  /* 0x0000790005041a24 */ /* 0x000fe400078e0204 */
[----:B------:R-:W-:Y:S02]  /*b580*/  @P1 IMAD.SHL.U32 R5, R8, 0x2, RZ ;  /* 0x0000000208051824 */ /* 0x000fe400078e00ff */
[----:B------:R-:W-:Y:S03]  /*b590*/  @P1 IMAD.IADD R4, R11, 0x1, R4 ;  /* 0x000000010b041824 */ /* 0x000fe600078e0204 */
[----:B------:R-:W-:Y:S01]  /*b5a0*/  @P1 IADD3 R20, P2, R5, 0x40, RZ ;  /* 0x0000004005141810 */ /* 0x000fe20007f5e0ff */
[----:B------:R-:W-:Y:S03]  /*b5b0*/  @P1 IMAD R4, R4, 0x30, RZ ;  /* 0x0000003004041824 */ /* 0x000fe600078e02ff */
[----:B------:R-:W-:Y:S01]  /*b5c0*/  @P1 IADD3 R20, P0, R20, c[0x0][0x1c8], RZ ;  /* 0x0000720014141a10 */ /* 0x000fe20007f1e0ff */
[----:B------:R-:W-:Y:S05]  /*b5d0*/  @P1 IMAD.IADD R4, R9, 0x1, R4 ;  /* 0x0000000109041824 */ /* 0x000fea00078e0204 */
[----:B------:R-:W-:Y:S04]  /*b5e0*/  @P1 SHF.L.U64.HI R4, R8, 0x1, R4 ;  /* 0x0000000108041819 */ /* 0x000fe80000010204 */
[--C-:B-1----:R-:W-:Y:S02]  /*b5f0*/  @P1 IADD3.X R21, RZ, c[0x0][0x1cc], R4.reuse, P0, P2 ;  /* 0x00007300ff151a10 */ /* 0x102fe400007e4404 */
[----:B------:R-:W-:Y:S04]  /*b600*/  @P1 IADD3 R18, P2, R5, 0x80, RZ ;  /* 0x0000008005121810 */ /* 0x000fe80007f5e0ff */
[----:B------:R-:W-:Y:S04]  /*b610*/  @P1 IADD3 R18, P0, R18, c[0x0][0x1c8], RZ ;  /* 0x0000720012121a10 */ /* 0x000fe80007f1e0ff */
[----:B------:R-:W-:Y:S02]  /*b620*/  @P1 IADD3.X R19, RZ, c[0x0][0x1cc], R4, P0, P2 ;  /* 0x00007300ff131a10 */ /* 0x000fe400007e4404 */
[----:B------:R-:W-:Y:S11]  /*b630*/  ISETP.GE.AND P0, PT, R6, 0x21, PT ;  /* 0x000000210600780c */ /* 0x000ff60003f06270 */
[----:B------:R-:W-:Y:S02]  /*b640*/  @!UPT UIADD3 URZ, URZ, URZ, URZ ;  /* 0x0000003f3f3ff290 */ /* 0x000fe4000fffe03f */
[----:B------:R-:W-:Y:S04]  /*b650*/  @P0 IADD3 R9, R238, -0x1, RZ ;  /* 0xffffffffee090810 */ /* 0x000fe80007ffe0ff */
[----:B------:R-:W-:Y:S01]  /*b660*/  @P0 SHF.R.S32.HI R6, RZ, 0x1f, R9 ;  /* 0x0000001fff060819 */ /* 0x000fe20000011409 */
[C---:B------:R-:W-:Y:S04]  /*b670*/  @P0 IMAD.WIDE.U32 R24, R9.reuse, c[0x0][0x1e0], RZ ;  /* 0x0000780009180a25 */ /* 0x040fe800078e00ff */
[----:B------:R-:W-:Y:S04]  /*b680*/  @P0 IMAD R6, R6, c[0x0][0x1e0], RZ ;  /* 0x0000780006060a24 */ /* 0x000fe800078e02ff */
[----:B------:R-:W-:Y:S04]  /*b690*/  @P0 IMAD R6, R9, c[0x0][0x1e4], R6 ;  /* 0x0000790009060a24 */ /* 0x000fe800078e0206 */
[----:B------:R-:W-:Y:S02]  /*b6a0*/  @P0 IMAD.IADD R6, R25, 0x1, R6 ;  /* 0x0000000119060824 */ /* 0x000fe400078e0206 */
[----:B------:R-:W-:Y:S04]  /*b6b0*/  @P0 IMAD.WIDE.U32 R24, R24, 0x30, R228 ;  /* 0x0000003018180825 */ /* 0x000fe800078e00e4 */
[----:B------:R-:W-:Y:S01]  /*b6c0*/  @P0 IMAD R9, R6, 0x30, RZ ;  /* 0x0000003006090824 */ /* 0x000fe200078e02ff */
[-C--:B------:R-:W-:Y:S03]  /*b6d0*/  @P0 IADD3 R11, P2, R224, R24.reuse, RZ ;  /* 0x00000018e00b0210 */ /* 0x080fe60007f5e0ff */
[----:B------:R-:W-:Y:S04]  /*b6e0*/  @P0 IMAD.IADD R9, R9, 0x1, R25 ;  /* 0x0000000109090824 */ /* 0x000fe800078e0219 */
[----:B------:R-:W-:Y:S01]  /*b6f0*/  @P0 IMAD.X R6, R9, 0x1, R237, P2 ;  /* 0x0000000109060824 */ /* 0x000fe200010e06ed */
[C---:B------:R-:W-:Y:S04]  /*b700*/  @P0 LEA R22, P2, R11.reuse, c[0x0][0x1c8], 0x1 ;  /* 0x000072000b160a11 */ /* 0x040fe800078408ff */
[----:B------:R-:W-:Y:S02]  /*b710*/  @P0 LEA.HI.X R23, R11, c[0x0][0x1cc], R6, 0x1, P2 ;  /* 0x000073000b170a11 */ /* 0x000fe400010f0c06 */
[-C--:B------:R-:W-:Y:S05]  /*b720*/  @P0 IADD3 R11, P2, R243, R24.reuse, RZ ;  /* 0x00000018f30b0210 */ /* 0x080fea0007f5e0ff */
[----:B------:R-:W-:Y:S01]  /*b730*/  @P0 IMAD.X R6, R9, 0x1, R242, P2 ;  /* 0x0000000109060824 */ /* 0x000fe200010e06f2 */
[C---:B------:R-:W-:Y:S04]  /*b740*/  @P0 LEA R10, P2, R11.reuse, c[0x0][0x1c8], 0x1 ;  /* 0x000072000b0a0a11 */ /* 0x040fe800078408ff */
[----:B------:R-:W-:Y:S02]  /*b750*/  @P0 LEA.HI.X R11, R11, c[0x0][0x1cc], R6, 0x1, P2 ;  /* 0x000073000b0b0a11 */ /* 0x000fe400010f0c06 */
[----:B------:R-:W-:Y:S05]  /*b760*/  @P0 IADD3 R6, P2, R241, R24, RZ ;  /* 0x00000018f1060210 */ /* 0x000fea0007f5e0ff */
[----:B------:R-:W-:Y:S01]  /*b770*/  @P0 IMAD.X R9, R9, 0x1, R240, P2 ;  /* 0x0000000109090824 */ /* 0x000fe200010e06f0 */
[----:B------:R-:W-:Y:S04]  /*b780*/  @P1 IADD3 R24, P2, R5, c[0x0][0x1c8], RZ ;  /* 0x0000720005181a10 */ /* 0x000fe80007f5e0ff */
[----:B------:R-:W-:Y:S02]  /*b790*/  @P1 IADD3.X R25, R4, c[0x0][0x1cc], RZ, P2, !PT ;  /* 0x0000730004191a10 */ /* 0x000fe400017fe4ff */
[C---:B------:R-:W-:Y:S03]  /*b7a0*/  @P0 LEA R4, P2, R6.reuse, c[0x0][0x1c8], 0x1 ;  /* 0x0000720006040a11 */ /* 0x040fe600078408ff */
[----:B------:R-:W-:Y:S01]  /*b7b0*/  @!PT LDS RZ, [RZ] ;  /* 0x00000000fffff984 */ /* 0x000fe20000000800 */
[----:B------:R-:W-:Y:S01]  /*b7c0*/  @!PT LDS RZ, [RZ] ;  /* 0x00000000fffff984 */ /* 0x000fe20000000800 */
[----:B------:R-:W-:Y:S01]  /*b7d0*/  @!PT LDS RZ, [RZ] ;  /* 0x00000000fffff984 */ /* 0x000fe20000000800 */
[----:B------:R1:W-:Y:S01]  /*b7e0*/  @P1 LDGSTS.E.BYPASS.LTC128B.128 [R218+0x2500], [R24.64], !P6 ;  /* 0x0250000018da1fae */ /* 0x0003e2000f101d4c */
[----:B------:R-:W-:Y:S06]  /*b7f0*/  @P0 LEA.HI.X R5, R6, c[0x0][0x1cc], R9, 0x1, P2 ;  /* 0x0000730006050a11 */ /* 0x000fec00010f0c09 */
[----:B------:R1:W-:Y:S07]  /*b800*/  @P1 LDGSTS.E.BYPASS.LTC128B.128 [R218+0x3100], [R20.64], !P5 ;  /* 0x0310000014da1fae */ /* 0x0003ee000e901d4c */
[----:B------:R1:W-:Y:S07]  /*b810*/  @P1 LDGSTS.E.BYPASS.LTC128B.128 [R218+0x3d00], [R18.64], !P4 ;  /* 0x03d0000012da1fae */ /* 0x0003ee000e101d4c */
[----:B------:R1:W-:Y:S07]  /*b820*/  @P0 LDGSTS.E.BYPASS.LTC128B.128 [R218+0x2d00], [R22.64], !P6 ;  /* 0x02d0000016da0fae */ /* 0x0003ee000f101d4c */
[----:B------:R1:W-:Y:S07]  /*b830*/  @P0 LDGSTS.E.BYPASS.LTC128B.128 [R218+0x3900], [R10.64], !P5 ;  /* 0x039000000ada0fae */ /* 0x0003ee000e901d4c */
[----:B------:R1:W-:Y:S02]  /*b840*/  @P0 LDGSTS.E.BYPASS.LTC128B.128 [R218+0x4500], [R4.64], !P4 ;  /* 0x0450000004da0fae */ /* 0x0003e4000e101d4c */
.L_x_431:
[----:B-1234-:R-:W-:Y:S01]  /*b850*/  FMNMX.FTZ R5, R182, R3, !PT ;  /* 0x00000003b6057209 */ /* 0x01efe20007810000 */
[----:B------:R-:W-:Y:S01]  /*b860*/  LDSM.16.MT88.4 R36, [R212+0x100] ;  /* 0x00010000d424783b */ /* 0x000fe20000004200 */
        /* <DEDUP_REMOVED lines=31> */
[----:B------:R-:W-:Y:S01]  /*ba60*/  SHFL.BFLY PT, R0, R21, 0x2, 0x1f ;  /* 0x0c401f0015007f89 */ /* 0x000fe200000e0000 */
[----:B------:R-:W-:Y:S02]  /*ba70*/  FMNMX.FTZ R5, R167, R2, !PT ;  /* 0x00000002a7057209 */ /* 0x000fe40007810000 */
[----:B------:R-:W-:Y:S02]  /*ba80*/  FMNMX.FTZ R19, R172, R9, !PT ;  /* 0x00000009ac137209 */ /* 0x000fe40007810000 */
[----:B------:R-:W-:Y:S02]  /*ba90*/  FMNMX.FTZ R5, R166, R5, !PT ;  /* 0x00000005a6057209 */ /* 0x000fe40007810000 */
[----:B------:R-:W-:Y:S01]  /*baa0*/  ISETP.GT.AND P0, PT, R238, UR4, PT ;  /* 0x00000004ee007c0c */ /* 0x000fe2000bf04270 */
[----:B------:R-:W-:Y:S01]  /*bab0*/  SHFL.BFLY PT, R2, R19, 0x2, 0x1f ;  /* 0x0c401f0013027f89 */ /* 0x000fe200000e0000 */
[----:B------:R-:W-:Y:S02]  /*bac0*/  FMNMX.FTZ R8, R162, R5, !PT ;  /* 0x00000005a2087209 */ /* 0x000fe40007810000 */
[----:B------:R-:W-:Y:S02]  /*bad0*/  IADD3 R238, R238, -0x1, RZ ;  /* 0xffffffffeeee7810 */ /* 0x000fe40007ffe0ff */
[----:B------:R-:W-:Y:S05]  /*bae0*/  FMNMX.FTZ R4, R165, R8, !PT ;  /* 0x00000008a5047209 */ /* 0x000fea0007810000 */
[----:B------:R-:W1:Y:S02]  /*baf0*/  SHFL.BFLY PT, R9, R4, 0x2, 0x1f ;  /* 0x0c401f0004097f89 */ /* 0x000e6400000e0000 */
[----:B-1----:R-:W-:Y:S02]  /*bb00*/  FMNMX.FTZ R9, R4, R9, !PT ;  /* 0x0000000904097209 */ /* 0x002fe40007810000 */
[----:B------:R-:W-:Y:S02]  /*bb10*/  FMNMX.FTZ R6, R21, R0, !PT ;  /* 0x0000000015067209 */ /* 0x000fe40007810000 */
[----:B------:R-:W-:Y:S02]  /*bb20*/  FMNMX.FTZ R0, R7, R152, !PT ;  /* 0x0000009807007209 */ /* 0x000fe40007810000 */
[----:B------:R-:W-:Y:S01]  /*bb30*/  SHFL.BFLY PT, R4, R9, 0x1, 0x1f ;  /* 0x0c201f0009047f89 */ /* 0x000fe200000e0000 */
[----:B------:R-:W-:Y:S02]  /*bb40*/  FMNMX.FTZ R11, R19, R2, !PT ;  /* 0x00000002130b7209 */ /* 0x000fe40007810000 */
[----:B------:R-:W-:Y:S04]  /*bb50*/  FMNMX.FTZ R21, R197, R0, !PT ;  /* 0x00000000c5157209 */ /* 0x000fe80007810000 */
[----:B------:R-:W-:Y:S01]  /*bb60*/  FMNMX.FTZ R0, R12, R21, !PT ;  /* 0x000000150c007209 */ /* 0x000fe20007810000 */
[----:B------:R-:W1:Y:S03]  /*bb70*/  SHFL.BFLY PT, R5, R6, 0x1, 0x1f ;  /* 0x0c201f0006057f89 */ /* 0x000e6600000e0000 */
[----:B------:R-:W-:Y:S04]  /*bb80*/  FMNMX.FTZ R19, R13, R0, !PT ;  /* 0x000000000d137209 */ /* 0x000fe80007810000 */
[----:B------:R-:W-:Y:S01]  /*bb90*/  FMNMX.FTZ R0, R248, R19, !PT ;  /* 0x00000013f8007209 */ /* 0x000fe20007810000 */
[----:B------:R-:W2:Y:S03]  /*bba0*/  SHFL.BFLY PT, R2, R11, 0x1, 0x1f ;  /* 0x0c201f000b027f89 */ /* 0x000ea600000e0000 */
[----:B------:R-:W-:Y:S04]  /*bbb0*/  FMNMX.FTZ R0, R251, R0, !PT ;  /* 0x00000000fb007209 */ /* 0x000fe80007810000 */
[----:B------:R-:W-:Y:S01]  /*bbc0*/  FMNMX.FTZ R0, R179, R0, !PT ;  /* 0x00000000b3007209 */ /* 0x000fe20007810000 */
[----:B------:R-:W-:Y:S01]  /*bbd0*/  LDSM.16.MT88.4 R20, [R214+0x100] ;  /* 0x00010000d614783b */ /* 0x000fe20000004200 */
        /* <DEDUP_REMOVED lines=8> */
[----:B------:R-:W-:Y:S02]  /*bc60*/  FFMA.FTZ R181, R182, c[0x0][0x2d0], -R159 ;  /* 0x0000b400b6b57a23 */ /* 0x000fe4000001089f */
[C---:B------:R-:W-:Y:S01]  /*bc70*/  FADD.FTZ R6, -R2.reuse, R153 ;  /* 0x0000009902067221 */ /* 0x040fe20000010100 */
[----:B------:R-:W-:Y:S01]  /*bc80*/  FMNMX.FTZ R5, R155, R0, !PT ;  /* 0x000000009b057209 */ /* 0x000fe20007810000 */
[----:B------:R-:W-:Y:S01]  /*bc90*/  FMUL.FTZ R158, R2, c[0x0][0x2d0] ;  /* 0x0000b400029e7a20 */ /* 0x000fe20000410000 */
[----:B------:R-:W-:Y:S01]  /*bca0*/  FMNMX.FTZ R0, R9, R4, !PT ;  /* 0x0000000409007209 */ /* 0x000fe20007810000 */
[----:B------:R-:W-:Y:S01]  /*bcb0*/  FMUL.FTZ R150, R6, c[0x0][0x2d0] ;  /* 0x0000b40006967a20 */ /* 0x000fe20000410000 */
[----:B------:R-:W-:Y:S01]  /*bcc0*/  FMNMX.FTZ R4, R154, R5, !PT ;  /* 0x000000059a047209 */ /* 0x000fe20007810000 */
[----:B------:R-:W-:Y:S01]  /*bcd0*/  FFMA.FTZ R180, R180, c[0x0][0x2d0], -R159 ;  /* 0x0000b400b4b47a23 */ /* 0x000fe2000001089f */
[----:B------:R-:W1:Y:S01]  /*bce0*/  MUFU.EX2 R151, R151 ;  /* 0x0000009700977308 */ /* 0x000e620000000800 */
[----:B------:R-:W-:Y:S02]  /*bcf0*/  FADD.FTZ R6, -R0, R149 ;  /* 0x0000009500067221 */ /* 0x000fe40000010100 */
[----:B------:R-:W2:Y:S01]  /*bd00*/  SHFL.BFLY PT, R5, R4, 0x2, 0x1f ;  /* 0x0c401f0004057f89 */ /* 0x000ea200000e0000 */
[--C-:B------:R-:W-:Y:S02]  /*bd10*/  FFMA.FTZ R184, R185, c[0x0][0x2d0], -R158.reuse ;  /* 0x0000b400b9b87a23 */ /* 0x100fe4000001089e */
[----:B------:R-:W-:Y:S02]  /*bd20*/  FMUL.FTZ R149, R6, c[0x0][0x2d0] ;  /* 0x0000b40006957a20 */ /* 0x000fe40000410000 */
[--C-:B------:R-:W-:Y:S02]  /*bd30*/  FFMA.FTZ R183, R183, c[0x0][0x2d0], -R158.reuse ;  /* 0x0000b400b7b77a23 */ /* 0x100fe4000001089e */
[--C-:B------:R-:W-:Y:S01]  /*bd40*/  FFMA.FTZ R186, R14, c[0x0][0x2d0], -R159.reuse ;  /* 0x0000b4000eba7a23 */ /* 0x100fe2000001089f */
[----:B------:R-:W3:Y:S01]  /*bd50*/  MUFU.EX2 R150, R150 ;  /* 0x0000009600967308 */ /* 0x000ee20000000800 */
[--C-:B------:R-:W-:Y:S02]  /*bd60*/  FFMA.FTZ R185, R16, c[0x0][0x2d0], -R159.reuse ;  /* 0x0000b40010b97a23 */ /* 0x100fe4000001089f */
[--C-:B------:R-:W-:Y:S02]  /*bd70*/  FFMA.FTZ R182, R17, c[0x0][0x2d0], -R158.reuse ;  /* 0x0000b40011b67a23 */ /* 0x100fe4000001089e */
[----:B------:R-:W-:Y:S02]  /*bd80*/  FFMA.FTZ R187, R15, c[0x0][0x2d0], -R158 ;  /* 0x0000b4000fbb7a23 */ /* 0x000fe4000001089e */
[----:B------:R-:W-:Y:S02]  /*bd90*/  FMUL.FTZ R157, R0, c[0x0][0x2d0] ;  /* 0x0000b400009d7a20 */ /* 0x000fe40000410000 */
[----:B------:R-:W-:Y:S01]  /*bda0*/  FFMA.FTZ R171, R171, c[0x0][0x2d0], -R159 ;  /* 0x0000b400abab7a23 */ /* 0x000fe2000001089f */
[----:B------:R-:W-:Y:S01]  /*bdb0*/  MUFU.EX2 R181, R181 ;  /* 0x000000b500b57308 */ /* 0x000fe20000000800 */
[--C-:B------:R-:W-:Y:S02]  /*bdc0*/  FFMA.FTZ R195, R192, c[0x0][0x2d0], -R157.reuse ;  /* 0x0000b400c0c37a23 */ /* 0x100fe4000001089d */
[--C-:B------:R-:W-:Y:S02]  /*bdd0*/  FFMA.FTZ R192, R252, c[0x0][0x2d0], -R157.reuse ;  /* 0x0000b400fcc07a23 */ /* 0x100fe4000001089d */
[--C-:B------:R-:W-:Y:S01]  /*bde0*/  FFMA.FTZ R193, R193, c[0x0][0x2d0], -R157.reuse ;  /* 0x0000b400c1c17a23 */ /* 0x100fe2000001089d */
[----:B--2---:R-:W-:Y:S01]  /*bdf0*/  FMNMX.FTZ R6, R4, R5, !PT ;  /* 0x0000000504067209 */ /* 0x004fe20007810000 */
[--C-:B------:R-:W-:Y:S02]  /*be00*/  FFMA.FTZ R190, R161, c[0x0][0x2d0], -R157.reuse ;  /* 0x0000b400a1be7a23 */ /* 0x100fe4000001089d */
[C---:B-1----:R-:W-:Y:S01]  /*be10*/  FMUL.FTZ R5, R151.reuse, R145 ;  /* 0x0000009197057220 */ /* 0x042fe20000410000 */
[----:B------:R-:W-:Y:S01]  /*be20*/  MUFU.EX2 R180, R180 ;  /* 0x000000b400b47308 */ /* 0x000fe20000000800 */
[----:B------:R-:W1:Y:S01]  /*be30*/  SHFL.BFLY PT, R153, R6, 0x1, 0x1f ;  /* 0x0c201f0006997f89 */ /* 0x000e6200000e0000 */
[C---:B------:R-:W-:Y:S02]  /*be40*/  FMUL.FTZ R16, R151.reuse, R132 ;  /* 0x0000008497107220 */ /* 0x040fe40000410000 */
[C---:B------:R-:W-:Y:S02]  /*be50*/  FMUL.FTZ R17, R151.reuse, R133 ;  /* 0x0000008597117220 */ /* 0x040fe40000410000 */
[C---:B---3--:R-:W-:Y:S02]  /*be60*/  FMUL.FTZ R18, R150.reuse, R134 ;  /* 0x0000008696127220 */ /* 0x048fe40000410000 */
[C---:B------:R-:W-:Y:S02]  /*be70*/  FMUL.FTZ R19, R150.reuse, R135 ;  /* 0x0000008796137220 */ /* 0x040fe40000410000 */
[----:B------:R-:W-:Y:S01]  /*be80*/  MUFU.EX2 R184, R184 ;  /* 0x000000b800b87308 */ /* 0x000fe20000000800 */
[----:B------:R-:W-:Y:S01]  /*be90*/  LDSM.16.MT88.4 R132, [R214+0x900] ;  /* 0x00090000d684783b */ /* 0x000fe20000004200 */
[C---:B------:R-:W-:Y:S02]  /*bea0*/  FMUL.FTZ R32, R151.reuse, R116 ;  /* 0x0000007497207220 */ /* 0x040fe40000410000 */
[C---:B------:R-:W-:Y:S02]  /*beb0*/  FMUL.FTZ R33, R151.reuse, R117 ;  /* 0x0000007597217220 */ /* 0x040fe40000410000 */
[C---:B------:R-:W-:Y:S02]  /*bec0*/  FMUL.FTZ R34, R150.reuse, R118 ;  /* 0x0000007696227220 */ /* 0x040fe40000410000 */
[----:B------:R-:W-:Y:S02]  /*bed0*/  FMUL.FTZ R35, R150, R119 ;  /* 0x0000007796237220 */ /* 0x000fe40000410000 */
[----:B------:R-:W2:Y:S01]  /*bee0*/  MUFU.EX2 R183, R183 ;  /* 0x000000b700b77308 */ /* 0x000ea20000000800 */
[----:B------:R-:W-:Y:S01]  /*bef0*/  LDSM.16.MT88.4 R116, [R214+0x1100] ;  /* 0x00110000d674783b */ /* 0x000fe20000004200 */
[C---:B------:R-:W-:Y:S02]  /*bf00*/  FMUL.FTZ R48, R151.reuse, R100 ;  /* 0x0000006497307220 */ /* 0x040fe40000410000 */
[----:B------:R-:W-:Y:S01]  /*bf10*/  FMUL.FTZ R49, R151, R101 ;  /* 0x0000006597317220 */ /* 0x000fe20000410000 */
[----:B-1----:R-:W-:Y:S01]  /*bf20*/  FMNMX.FTZ R153, R6, R153, !PT ;  /* 0x0000009906997209 */ /* 0x002fe20007810000 */
[C---:B------:R-:W-:Y:S02]  /*bf30*/  FMUL.FTZ R6, R150.reuse, R146 ;  /* 0x0000009296067220 */ /* 0x040fe40000410000 */
[----:B------:R-:W-:Y:S02]  /*bf40*/  FMUL.FTZ R50, R150, R102 ;  /* 0x0000006696327220 */ /* 0x000fe40000410000 */
[C---:B------:R-:W-:Y:S01]  /*bf50*/  FMUL.FTZ R156, R153.reuse, c[0x0][0x2d0] ;  /* 0x0000b400999c7a20 */ /* 0x040fe20000410000 */
[----:B------:R-:W-:Y:S01]  /*bf60*/  MUFU.EX2 R186, R186 ;  /* 0x000000ba00ba7308 */ /* 0x000fe20000000800 */
[----:B------:R-:W-:Y:S02]  /*bf70*/  FADD.FTZ R4, -R153, R152 ;  /* 0x0000009899047221 */ /* 0x000fe40000010100 */
[--C-:B------:R-:W-:Y:S02]  /*bf80*/  FFMA.FTZ R188, R197, c[0x0][0x2d0], -R156.reuse ;  /* 0x0000b400c5bc7a23 */ /* 0x100fe4000001089c */
[----:B------:R-:W-:Y:S02]  /*bf90*/  FMUL.FTZ R148, R4, c[0x0][0x2d0] ;  /* 0x0000b40004947a20 */ /* 0x000fe40000410000 */
[--C-:B------:R-:W-:Y:S02]  /*bfa0*/  FFMA.FTZ R189, R12, c[0x0][0x2d0], -R156.reuse ;  /* 0x0000b4000cbd7a23 */ /* 0x100fe4000001089c */
[--C-:B------:R-:W-:Y:S01]  /*bfb0*/  FFMA.FTZ R191, R7, c[0x0][0x2d0], -R156.reuse ;  /* 0x0000b40007bf7a23 */ /* 0x100fe2000001089c */
[----:B------:R-:W1:Y:S01]  /*bfc0*/  MUFU.EX2 R185, R185 ;  /* 0x000000b900b97308 */ /* 0x000e620000000800 */
[--C-:B------:R-:W-:Y:S01]  /*bfd0*/  FFMA.FTZ R152, R13, c[0x0][0x2d0], -R156.reuse ;  /* 0x0000b4000d987a23 */ /* 0x100fe2000001089c */
[----:B--2---:R-:W-:Y:S01]  /*bfe0*/  F2FP.PACK_AB R145, R183, R184 ;  /* 0x000000b8b791723e */ /* 0x004fe200000000ff */
[----:B------:R-:W-:Y:S01]  /*bff0*/  FMUL.FTZ R4, R151, R144 ;  /* 0x0000009097047220 */ /* 0x000fe20000410000 */
[----:B------:R-:W-:Y:S01]  /*c000*/  F2FP.PACK_AB R144, R180, R181 ;  /* 0x000000b5b490723e */ /* 0x000fe200000000ff */
[C---:B------:R-:W-:Y:S02]  /*c010*/  FMUL.FTZ R7, R150.reuse, R147 ;  /* 0x0000009396077220 */ /* 0x040fe40000410000 */
[----:B------:R-:W-:Y:S03]  /*c020*/  FMUL.FTZ R51, R150, R103 ;  /* 0x0000006796337220 */ /* 0x000fe60000410000 */
[----:B------:R-:W-:Y:S01]  /*c030*/  MUFU.EX2 R182, R182 ;  /* 0x000000b600b67308 */ /* 0x000fe20000000800 */
[----:B------:R-:W-:Y:S01]  /*c040*/  LDSM.16.MT88.4 R100, [R214+0x1900] ;  /* 0x00190000d664783b */ /* 0x000fe20000004200 */
[----:B------:R-:W-:Y:S02]  /*c050*/  FFMA.FTZ R252, R178, c[0x0][0x2d0], -R157 ;  /* 0x0000b400b2fc7a23 */ /* 0x000fe4000001089d */
[--C-:B------:R-:W-:Y:S02]  /*c060*/  FFMA.FTZ R179, R179, c[0x0][0x2d0], -R156.reuse ;  /* 0x0000b400b3b37a23 */ /* 0x100fe4000001089c */
[----:B------:R-:W-:Y:S02]  /*c070*/  FFMA.FTZ R177, R177, c[0x0][0x2d0], -R156 ;  /* 0x0000b400b1b17a23 */ /* 0x000fe4000001089c */
[--C-:B------:R-:W-:Y:S02]  /*c080*/  FFMA.FTZ R170, R170, c[0x0][0x2d0], -R159.reuse ;  /* 0x0000b400aaaa7a23 */ /* 0x100fe4000001089f */
[----:B------:R-:W2:Y:S01]  /*c090*/  MUFU.EX2 R187, R187 ;  /* 0x000000bb00bb7308 */ /* 0x000ea20000000800 */
[--C-:B------:R-:W-:Y:S02]  /*c0a0*/  FFMA.FTZ R169, R169, c[0x0][0x2d0], -R158.reuse ;  /* 0x0000b400a9a97a23 */ /* 0x100fe4000001089e */
[--C-:B------:R-:W-:Y:S01]  /*c0b0*/  FFMA.FTZ R168, R168, c[0x0][0x2d0], -R158.reuse ;  /* 0x0000b400a8a87a23 */ /* 0x100fe2000001089e */
[----:B-1----:R-:W-:Y:S01]  /*c0c0*/  F2FP.PACK_AB R146, R185, R186 ;  /* 0x000000bab992723e */ /* 0x002fe200000000ff */
[----:B------:R-:W-:Y:S02]  /*c0d0*/  FFMA.FTZ R175, R175, c[0x0][0x2d0], -R159 ;  /* 0x0000b400afaf7a23 */ /* 0x000fe4000001089f */
[----:B------:R-:W-:Y:S02]  /*c0e0*/  FFMA.FTZ R173, R173, c[0x0][0x2d0], -R158 ;  /* 0x0000b400adad7a23 */ /* 0x000fe4000001089e */
[--C-:B------:R-:W-:Y:S01]  /*c0f0*/  FFMA.FTZ R167, R167, c[0x0][0x2d0], -R157.reuse ;  /* 0x0000b400a7a77a23 */ /* 0x100fe2000001089d */
[----:B------:R-:W1:Y:S01]  /*c100*/  MUFU.EX2 R149, R149 ;  /* 0x0000009500957308 */ /* 0x000e620000000800 */
[----:B------:R-:W-:Y:S02]  /*c110*/  FFMA.FTZ R166, R166, c[0x0][0x2d0], -R157 ;  /* 0x0000b400a6a67a23 */ /* 0x000fe4000001089d */
[----:B------:R-:W-:Y:S02]  /*c120*/  FFMA.FTZ R164, R164, c[0x0][0x2d0], -R156 ;  /* 0x0000b400a4a47a23 */ /* 0x000fe4000001089c */
[C---:B------:R-:W-:Y:S02]  /*c130*/  FMUL.FTZ R52, R151.reuse, R52 ;  /* 0x0000003497347220 */ /* 0x040fe40000410000 */
[C---:B------:R-:W-:Y:S02]  /*c140*/  FMUL.FTZ R53, R151.reuse, R53 ;  /* 0x0000003597357220 */ /* 0x040fe40000410000 */
[C---:B------:R-:W-:Y:S01]  /*c150*/  FMUL.FTZ R54, R150.reuse, R54 ;  /* 0x0000003696367220 */ /* 0x040fe20000410000 */
[----:B------:R-:W3:Y:S01]  /*c160*/  MUFU.EX2 R148, R148 ;  /* 0x0000009400947308 */ /* 0x000ee20000000800 */
[C---:B------:R-:W-:Y:S02]  /*c170*/  FMUL.FTZ R55, R150.reuse, R55 ;  /* 0x0000003796377220 */ /* 0x040fe40000410000 */
[----:B------:R-:W-:Y:S01]  /*c180*/  FMUL.FTZ R64, R151, R64 ;  /* 0x0000004097407220 */ /* 0x000fe20000410000 */
[----:B--2---:R-:W-:Y:S01]  /*c190*/  F2FP.PACK_AB R147, R187, R182 ;  /* 0x000000b6bb93723e */ /* 0x004fe200000000ff */
[----:B------:R-:W-:Y:S02]  /*c1a0*/  FMUL.FTZ R65, R151, R65 ;  /* 0x0000004197417220 */ /* 0x000fe40000410000 */
[C---:B------:R-:W-:Y:S02]  /*c1b0*/  FMUL.FTZ R66, R150.reuse, R66 ;  /* 0x0000004296427220 */ /* 0x040fe40000410000 */
[----:B------:R-:W-:Y:S01]  /*c1c0*/  FMUL.FTZ R67, R150, R67 ;  /* 0x0000004396437220 */ /* 0x000fe20000410000 */
[----:B------:R-:W-:Y:S01]  /*c1d0*/  MUFU.EX2 R195, R195 ;  /* 0x000000c300c37308 */ /* 0x000fe20000000800 */
[-C--:B------:R-:W-:Y:S05]  /*c1e0*/  HMMA.16816.F32 R4, R144, R20.reuse, R4 ;  /* 0x000000149004723c */ /* 0x080fea0000001804 */
[C---:B-1----:R-:W-:Y:S02]  /*c1f0*/  FMUL.FTZ R8, R149.reuse, R140 ;  /* 0x0000008c95087220 */ /* 0x042fe40000410000 */
[C---:B------:R-:W-:Y:S02]  /*c200*/  FMUL.FTZ R9, R149.reuse, R141 ;  /* 0x0000008d95097220 */ /* 0x040fe40000410000 */
[----:B------:R-:W1:Y:S03]  /*c210*/  MUFU.EX2 R192, R192 ;  /* 0x000000c000c07308 */ /* 0x000e660000000800 */
[C---:B------:R-:W-:Y:S02]  /*c220*/  FMUL.FTZ R12, R149.reuse, R136 ;  /* 0x00000088950c7220 */ /* 0x040fe40000410000 */
[C---:B---3--:R-:W-:Y:S02]  /*c230*/  FMUL.FTZ R10, R148.reuse, R142 ;  /* 0x0000008e940a7220 */ /* 0x048fe40000410000 */
[C---:B------:R-:W-:Y:S02]  /*c240*/  FMUL.FTZ R11, R148.reuse, R143 ;  /* 0x0000008f940b7220 */ /* 0x040fe40000410000 */
[C---:B------:R-:W-:Y:S01]  /*c250*/  FMUL.FTZ R14, R148.reuse, R138 ;  /* 0x0000008a940e7220 */ /* 0x040fe20000410000 */
[----:B------:R-:W-:Y:S01]  /*c260*/  MUFU.EX2 R193, R193 ;  /* 0x000000c100c17308 */ /* 0x000fe20000000800 */
[C---:B------:R-:W-:Y:S02]  /*c270*/  FMUL.FTZ R15, R148.reuse, R139 ;  /* 0x0000008b940f7220 */ /* 0x040fe40000410000 */
[C---:B------:R-:W-:Y:S02]  /*c280*/  FMUL.FTZ R13, R149.reuse, R137 ;  /* 0x00000089950d7220 */ /* 0x040fe40000410000 */
[C---:B------:R-:W-:Y:S02]  /*c290*/  FMUL.FTZ R40, R149.reuse, R108 ;  /* 0x0000006c95287220 */ /* 0x040fe40000410000 */
[C---:B------:R-:W-:Y:S02]  /*c2a0*/  FMUL.FTZ R41, R149.reuse, R109 ;  /* 0x0000006d95297220 */ /* 0x040fe40000410000 */
[C---:B------:R-:W-:Y:S01]  /*c2b0*/  FMUL.FTZ R42, R148.reuse, R110 ;  /* 0x0000006e942a7220 */ /* 0x040fe20000410000 */
[----:B------:R-:W2:Y:S01]  /*c2c0*/  MUFU.EX2 R190, R190 ;  /* 0x000000be00be7308 */ /* 0x000ea20000000800 */
[----:B------:R-:W-:Y:S02]  /*c2d0*/  FMUL.FTZ R43, R148, R111 ;  /* 0x0000006f942b7220 */ /* 0x000fe40000410000 */
[----:B------:R-:W-:Y:S01]  /*c2e0*/  LDSM.16.MT88.4 R108, [R214+0x500] ;  /* 0x00050000d66c783b */ /* 0x000fe20000004200 */
[----:B-1----:R-:W-:Y:S01]  /*c2f0*/  F2FP.PACK_AB R140, R192, R195 ;  /* 0x000000c3c08c723e */ /* 0x002fe200000000ff */
[C---:B------:R-:W-:Y:S02]  /*c300*/  FMUL.FTZ R44, R149.reuse, R104 ;  /* 0x00000068952c7220 */ /* 0x040fe40000410000 */
[C---:B------:R-:W-:Y:S02]  /*c310*/  FMUL.FTZ R45, R149.reuse, R105 ;  /* 0x00000069952d7220 */ /* 0x040fe40000410000 */
[C---:B------:R-:W-:Y:S01]  /*c320*/  FMUL.FTZ R46, R148.reuse, R106 ;  /* 0x0000006a942e7220 */ /* 0x040fe20000410000 */
[----:B------:R-:W-:Y:S01]  /*c330*/  MUFU.EX2 R191, R191 ;  /* 0x000000bf00bf7308 */ /* 0x000fe20000000800 */
[C---:B------:R-:W-:Y:S02]  /*c340*/  FMUL.FTZ R47, R148.reuse, R107 ;  /* 0x0000006b942f7220 */ /* 0x040fe40000410000 */
[----:B------:R-:W-:Y:S01]  /*c350*/  LDSM.16.MT88.4 R104, [R212+0x1900] ;  /* 0x00190000d468783b */ /* 0x000fe20000004200 */
[C---:B------:R-:W-:Y:S02]  /*c360*/  FMUL.FTZ R24, R149.reuse, R124 ;  /* 0x0000007c95187220 */ /* 0x040fe40000410000 */
[C---:B------:R-:W-:Y:S02]  /*c370*/  FMUL.FTZ R25, R149.reuse, R125 ;  /* 0x0000007d95197220 */ /* 0x040fe40000410000 */
[C---:B------:R-:W-:Y:S02]  /*c380*/  FMUL.FTZ R26, R148.reuse, R126 ;  /* 0x0000007e941a7220 */ /* 0x040fe40000410000 */
[----:B------:R-:W1:Y:S01]  /*c390*/  MUFU.EX2 R188, R188 ;  /* 0x000000bc00bc7308 */ /* 0x000e620000000800 */
[----:B------:R-:W-:Y:S02]  /*c3a0*/  FMUL.FTZ R27, R148, R127 ;  /* 0x0000007f941b7220 */ /* 0x000fe40000410000 */
[C---:B------:R-:W-:Y:S01]  /*c3b0*/  FMUL.FTZ R28, R149.reuse, R120 ;  /* 0x00000078951c7220 */ /* 0x040fe20000410000 */
[----:B--2---:R-:W-:Y:S01]  /*c3c0*/  F2FP.PACK_AB R142, R190, R193 ;  /* 0x000000c1be8e723e */ /* 0x004fe200000000ff */
[C---:B------:R-:W-:Y:S02]  /*c3d0*/  FMUL.FTZ R29, R149.reuse, R121 ;  /* 0x00000079951d7220 */ /* 0x040fe40000410000 */
        /* <DEDUP_REMOVED lines=10> */
[----:B------:R-:W-:Y:S01]  /*c480*/  FMUL.FTZ R62, R148, R62 ;  /* 0x0000003e943e7220 */ /* 0x000fe20000410000 */
[----:B-1----:R-:W-:Y:S01]  /*c490*/  F2FP.PACK_AB R141, R188, R191 ;  /* 0x000000bfbc8d723e */ /* 0x002fe200000000ff */
[----:B------:R-:W-:Y:S02]  /*c4a0*/  FMUL.FTZ R63, R148, R63 ;  /* 0x0000003f943f7220 */ /* 0x000fe40000410000 */
[--C-:B------:R-:W-:Y:S02]  /*c4b0*/  FFMA.FTZ R194, R194, c[0x0][0x2d0], -R159.reuse ;  /* 0x0000b400c2c27a23 */ /* 0x100fe4000001089f */
[--C-:B------:R-:W-:Y:S01]  /*c4c0*/  FFMA.FTZ R197, R196, c[0x0][0x2d0], -R159.reuse ;  /* 0x0000b400c4c57a23 */ /* 0x100fe2000001089f */
[----:B------:R-:W-:Y:S01]  /*c4d0*/  MUFU.EX2 R124, R179 ;  /* 0x000000b3007c7308 */ /* 0x000fe20000000800 */
[--C-:B------:R-:W-:Y:S02]  /*c4e0*/  FFMA.FTZ R196, R201, c[0x0][0x2d0], -R158.reuse ;  /* 0x0000b400c9c47a23 */ /* 0x100fe4000001089e */
[--C-:B------:R-:W-:Y:S02]  /*c4f0*/  FFMA.FTZ R199, R199, c[0x0][0x2d0], -R158.reuse ;  /* 0x0000b400c7c77a23 */ /* 0x100fe4000001089e */
[--C-:B------:R-:W-:Y:S02]  /*c500*/  FFMA.FTZ R198, R198, c[0x0][0x2d0], -R159.reuse ;  /* 0x0000b400c6c67a23 */ /* 0x100fe4000001089f */
[--C-:B------:R-:W-:Y:S02]  /*c510*/  FFMA.FTZ R201, R200, c[0x0][0x2d0], -R159.reuse ;  /* 0x0000b400c8c97a23 */ /* 0x100fe4000001089f */
[----:B------:R-:W-:Y:S01]  /*c520*/  FFMA.FTZ R159, R174, c[0x0][0x2d0], -R159 ;  /* 0x0000b400ae9f7a23 */ /* 0x000fe2000001089f */
[----:B------:R1:W-:Y:S01]  /*c530*/  MUFU.EX2 R125, R177 ;  /* 0x000000b1007d7308 */ /* 0x0003e20000000800 */
[--C-:B------:R-:W-:Y:S02]  /*c540*/  FFMA.FTZ R200, R249, c[0x0][0x2d0], -R158.reuse ;  /* 0x0000b400f9c87a23 */ /* 0x100fe4000001089e */
[--C-:B------:R-:W-:Y:S01]  /*c550*/  FFMA.FTZ R203, R203, c[0x0][0x2d0], -R158.reuse ;  /* 0x0000b400cbcb7a23 */ /* 0x100fe2000001089e */
[----:B--2---:R-:W-:Y:S01]  /*c560*/  F2FP.PACK_AB R143, R152, R189 ;  /* 0x000000bd988f723e */ /* 0x004fe200000000ff */
[----:B------:R-:W-:Y:S02]  /*c570*/  FFMA.FTZ R158, R172, c[0x0][0x2d0], -R158 ;  /* 0x0000b400ac9e7a23 */ /* 0x000fe4000001089e */
[--C-:B------:R-:W-:Y:S02]  /*c580*/  FFMA.FTZ R202, R202, c[0x0][0x2d0], -R157.reuse ;  /* 0x0000b400caca7a23 */ /* 0x100fe4000001089d */
[--C-:B------:R-:W-:Y:S01]  /*c590*/  FFMA.FTZ R249, R250, c[0x0][0x2d0], -R157.reuse ;  /* 0x0000b400faf97a23 */ /* 0x100fe2000001089d */
[----:B------:R-:W-:Y:S01]  /*c5a0*/  MUFU.EX2 R126, R171 ;  /* 0x000000ab007e7308 */ /* 0x000fe20000000800 */
[C---:B------:R-:W-:Y:S04]  /*c5b0*/  HMMA.16816.F32 R8, R140.reuse, R20, R8 ;  /* 0x000000148c08723c */ /* 0x040fe80000001808 */
[--C-:B------:R-:W-:Y:S02]  /*c5c0*/  FFMA.FTZ R250, R176, c[0x0][0x2d0], -R157.reuse ;  /* 0x0000b400b0fa7a23 */ /* 0x100fe4000001089d */
[--C-:B------:R-:W-:Y:S02]  /*c5d0*/  FFMA.FTZ R162, R162, c[0x0][0x2d0], -R157.reuse ;  /* 0x0000b400a2a27a23 */ /* 0x100fe4000001089d */
[-C--:B------:R-:W-:Y:S01]  /*c5e0*/  HMMA.16816.F32 R12, R140, R22.reuse, R12 ;  /* 0x000000168c0c723c */ /* 0x080fe2000000180c */
[----:B------:R-:W-:Y:S03]  /*c5f0*/  MUFU.EX2 R122, R170 ;  /* 0x000000aa007a7308 */ /* 0x000fe60000000800 */
[C---:B------:R-:W-:Y:S01]  /*c600*/  FMUL.FTZ R20, R151.reuse, R128 ;  /* 0x0000008097147220 */ /* 0x040fe20000410000 */
[----:B-1----:R-:W-:Y:S01]  /*c610*/  LDSM.16.MT88.4 R176, [R212+0x2100] ;  /* 0x00210000d4b0783b */ /* 0x002fe20000004200 */
[----:B------:R-:W-:Y:S02]  /*c620*/  FMUL.FTZ R21, R151, R129 ;  /* 0x0000008197157220 */ /* 0x000fe40000410000 */
[C---:B------:R-:W-:Y:S03]  /*c630*/  HMMA.16816.F32 R16, R144.reuse, R22, R16 ;  /* 0x000000169010723c */ /* 0x040fe60000001810 */
[----:B------:R-:W-:Y:S01]  /*c640*/  MUFU.EX2 R127, R169 ;  /* 0x000000a9007f7308 */ /* 0x000fe20000000800 */
[----:B------:R-:W-:Y:S02]  /*c650*/  FFMA.FTZ R157, R165, c[0x0][0x2d0], -R157 ;  /* 0x0000b400a59d7a23 */ /* 0x000fe4000001089d */
[C---:B------:R-:W-:Y:S02]  /*c660*/  FMUL.FTZ R96, R151.reuse, R96 ;  /* 0x0000006097607220 */ /* 0x040fe40000410000 */
[C---:B------:R-:W-:Y:S04]  /*c670*/  FMUL.FTZ R22, R150.reuse, R130 ;  /* 0x0000008296167220 */ /* 0x040fe80000410000 */
[C---:B------:R-:W-:Y:S01]  /*c680*/  FMUL.FTZ R23, R150.reuse, R131 ;  /* 0x0000008396177220 */ /* 0x040fe20000410000 */
[----:B------:R1:W-:Y:S01]  /*c690*/  MUFU.EX2 R123, R168 ;  /* 0x000000a8007b7308 */ /* 0x0003e20000000800 */
[----:B------:R-:W2:Y:S01]  /*c6a0*/  LDSM.16.MT88.4 R128, [R214+0xd00] ;  /* 0x000d0000d680783b */ /* 0x000ea20000004200 */
[C---:B------:R-:W-:Y:S02]  /*c6b0*/  FMUL.FTZ R97, R151.reuse, R97 ;  /* 0x0000006197617220 */ /* 0x040fe40000410000 */
[C---:B------:R-:W-:Y:S02]  /*c6c0*/  FMUL.FTZ R98, R150.reuse, R98 ;  /* 0x0000006296627220 */ /* 0x040fe40000410000 */
[-C--:B------:R-:W-:Y:S03]  /*c6d0*/  HMMA.16816.F32 R20, R144, R36.reuse, R20 ;  /* 0x000000249014723c */ /* 0x080fe60000001814 */
[C---:B------:R-:W-:Y:S01]  /*c6e0*/  FMUL.FTZ R99, R150.reuse, R99 ;  /* 0x0000006396637220 */ /* 0x040fe20000410000 */
[----:B------:R-:W-:Y:S01]  /*c6f0*/  MUFU.EX2 R138, R175 ;  /* 0x000000af008a7308 */ /* 0x000fe20000000800 */
[C---:B------:R-:W-:Y:S02]  /*c700*/  FMUL.FTZ R68, R151.reuse, R68 ;  /* 0x0000004497447220 */ /* 0x040fe40000410000 */
[C---:B------:R-:W-:Y:S01]  /*c710*/  FMUL.FTZ R69, R151.reuse, R69 ;  /* 0x0000004597457220 */ /* 0x040fe20000410000 */
[C---:B------:R-:W-:Y:S04]  /*c720*/  HMMA.16816.F32 R24, R140.reuse, R36, R24 ;  /* 0x000000248c18723c */ /* 0x040fe80000001818 */
[C---:B------:R-:W-:Y:S02]  /*c730*/  FMUL.FTZ R70, R150.reuse, R70 ;  /* 0x0000004696467220 */ /* 0x040fe40000410000 */
[----:B------:R3:W-:Y:S01]  /*c740*/  MUFU.EX2 R139, R173 ;  /* 0x000000ad008b7308 */ /* 0x0007e20000000800 */
[C---:B------:R-:W-:Y:S01]  /*c750*/  FMUL.FTZ R36, R151.reuse, R112 ;  /* 0x0000007097247220 */ /* 0x040fe20000410000 */
[-C--:B------:R-:W-:Y:S01]  /*c760*/  HMMA.16816.F32 R28, R140, R38.reuse, R28 ;  /* 0x000000268c1c723c */ /* 0x080fe2000000181c */
[----:B-1----:R-:W-:Y:S03]  /*c770*/  LDSM.16.MT88.4 R168, [R212+0x1500] ;  /* 0x00150000d4a8783b */ /* 0x002fe60000004200 */
[----:B------:R-:W-:Y:S02]  /*c780*/  FMUL.FTZ R37, R151, R113 ;  /* 0x0000007197257220 */ /* 0x000fe40000410000 */
[C---:B------:R-:W-:Y:S02]  /*c790*/  FMUL.FTZ R71, R150.reuse, R71 ;  /* 0x0000004796477220 */ /* 0x040fe40000410000 */
[C---:B------:R-:W-:Y:S01]  /*c7a0*/  HMMA.16816.F32 R32, R144.reuse, R38, R32 ;  /* 0x000000269020723c */ /* 0x040fe20000001820 */
[----:B------:R-:W-:Y:S03]  /*c7b0*/  MUFU.EX2 R120, R167 ;  /* 0x000000a700787308 */ /* 0x000fe60000000800 */
[C---:B------:R-:W-:Y:S02]  /*c7c0*/  FMUL.FTZ R72, R149.reuse, R72 ;  /* 0x0000004895487220 */ /* 0x040fe40000410000 */
[C---:B------:R-:W-:Y:S02]  /*c7d0*/  FMUL.FTZ R73, R149.reuse, R73 ;  /* 0x0000004995497220 */ /* 0x040fe40000410000 */
[C---:B------:R-:W-:Y:S03]  /*c7e0*/  FMUL.FTZ R38, R150.reuse, R114 ;  /* 0x0000007296267220 */ /* 0x040fe60000410000 */
[----:B------:R-:W1:Y:S01]  /*c7f0*/  MUFU.EX2 R136, R166 ;  /* 0x000000a600887308 */ /* 0x000e620000000800 */
[----:B------:R-:W-:Y:S02]  /*c800*/  FMUL.FTZ R39, R150, R115 ;  /* 0x0000007396277220 */ /* 0x000fe40000410000 */
[----:B------:R-:W4:Y:S01]  /*c810*/  LDSM.16.MT88.4 R112, [R212+0xd00] ;  /* 0x000d0000d470783b */ /* 0x000f220000004200 */
[C---:B------:R-:W-:Y:S02]  /*c820*/  FMUL.FTZ R74, R148.reuse, R74 ;  /* 0x0000004a944a7220 */ /* 0x040fe40000410000 */
[C---:B------:R-:W-:Y:S02]  /*c830*/  FMUL.FTZ R75, R148.reuse, R75 ;  /* 0x0000004b944b7220 */ /* 0x040fe40000410000 */
[-C--:B--2---:R-:W-:Y:S02]  /*c840*/  HMMA.16816.F32 R36, R144, R128.reuse, R36 ;  /* 0x000000809024723c */ /* 0x084fe40000001824 */
[----:B------:R2:W-:Y:S01]  /*c850*/  MUFU.EX2 R121, R164 ;  /* 0x000000a400797308 */ /* 0x0005e20000000800 */
[----:B---3--:R-:W-:Y:S01]  /*c860*/  LDSM.16.MT88.4 R172, [R214+0x2100] ;  /* 0x00210000d6ac783b */ /* 0x008fe20000004200 */
[C---:B------:R-:W-:Y:S02]  /*c870*/  FMUL.FTZ R76, R149.reuse, R76 ;  /* 0x0000004c954c7220 */ /* 0x040fe40000410000 */
[----:B------:R-:W-:Y:S02]  /*c880*/  FMUL.FTZ R77, R149, R77 ;  /* 0x0000004d954d7220 */ /* 0x000fe40000410000 */
[C---:B------:R-:W-:Y:S04]  /*c890*/  HMMA.16816.F32 R40, R140.reuse, R128, R40 ;  /* 0x000000808c28723c */ /* 0x040fe80000001828 */
[----:B------:R-:W-:Y:S01]  /*c8a0*/  MUFU.EX2 R194, R194 ;  /* 0x000000c200c27308 */ /* 0x000fe20000000800 */
[C---:B------:R-:W-:Y:S02]  /*c8b0*/  FMUL.FTZ R78, R148.reuse, R78 ;  /* 0x0000004e944e7220 */ /* 0x040fe40000410000 */
[----:B------:R-:W-:Y:S01]  /*c8c0*/  FMUL.FTZ R79, R148, R79 ;  /* 0x0000004f944f7220 */ /* 0x000fe20000410000 */
[-C--:B------:R-:W-:Y:S04]  /*c8d0*/  HMMA.16816.F32 R44, R140, R130.reuse, R44 ;  /* 0x000000828c2c723c */ /* 0x080fe8000000182c */
[C---:B------:R-:W-:Y:S01]  /*c8e0*/  FMUL.FTZ R80, R151.reuse, R80 ;  /* 0x0000005097507220 */ /* 0x040fe20000410000 */
[----:B-1----:R-:W-:Y:S01]  /*c8f0*/  F2FP.PACK_AB R160, R136, R120 ;  /* 0x0000007888a0723e */ /* 0x002fe200000000ff */
[----:B------:R-:W1:Y:S01]  /*c900*/  MUFU.EX2 R197, R197 ;  /* 0x000000c500c57308 */ /* 0x000e620000000800 */
[C---:B------:R-:W-:Y:S01]  /*c910*/  FMUL.FTZ R81, R151.reuse, R81 ;  /* 0x0000005197517220 */ /* 0x040fe20000410000 */
[C---:B------:R-:W-:Y:S01]  /*c920*/  HMMA.16816.F32 R48, R144.reuse, R130, R48 ;  /* 0x000000829030723c */ /* 0x040fe20000001830 */
[----:B--2---:R-:W-:Y:S03]  /*c930*/  LDSM.16.MT88.4 R164, [R214+0x1500] ;  /* 0x00150000d6a4783b */ /* 0x004fe60000004200 */
[C---:B------:R-:W-:Y:S02]  /*c940*/  FMUL.FTZ R82, R150.reuse, R82 ;  /* 0x0000005296527220 */ /* 0x040fe40000410000 */
[C---:B------:R-:W-:Y:S02]  /*c950*/  FMUL.FTZ R83, R150.reuse, R83 ;  /* 0x0000005396537220 */ /* 0x040fe40000410000 */
[----:B------:R-:W-:Y:S01]  /*c960*/  MUFU.EX2 R196, R196 ;  /* 0x000000c400c47308 */ /* 0x000fe20000000800 */
[C---:B------:R-:W-:Y:S01]  /*c970*/  FMUL.FTZ R84, R151.reuse, R84 ;  /* 0x0000005497547220 */ /* 0x040fe20000410000 */
[-C--:B----4-:R-:W-:Y:S03]  /*c980*/  HMMA.16816.F32 R52, R144, R112.reuse, R52 ;  /* 0x000000709034723c */ /* 0x090fe60000001834 */
[----:B------:R-:W-:Y:S02]  /*c990*/  FMUL.FTZ R85, R151, R85 ;  /* 0x0000005597557220 */ /* 0x000fe40000410000 */
[C---:B------:R-:W-:Y:S03]  /*c9a0*/  FMUL.FTZ R86, R150.reuse, R86 ;  /* 0x0000005696567220 */ /* 0x040fe60000410000 */
[----:B------:R-:W2:Y:S01]  /*c9b0*/  MUFU.EX2 R199, R199 ;  /* 0x000000c700c77308 */ /* 0x000ea20000000800 */
[C---:B------:R-:W-:Y:S04]  /*c9c0*/  HMMA.16816.F32 R56, R140.reuse, R112, R56 ;  /* 0x000000708c38723c */ /* 0x040fe80000001838 */
[----:B------:R-:W-:Y:S02]  /*c9d0*/  FMUL.FTZ R87, R150, R87 ;  /* 0x0000005796577220 */ /* 0x000fe40000410000 */
[C---:B------:R-:W-:Y:S02]  /*c9e0*/  FMUL.FTZ R88, R149.reuse, R88 ;  /* 0x0000005895587220 */ /* 0x040fe40000410000 */
[-C--:B------:R-:W-:Y:S01]  /*c9f0*/  HMMA.16816.F32 R60, R140, R114.reuse, R60 ;  /* 0x000000728c3c723c */ /* 0x080fe2000000183c */
[----:B------:R-:W-:Y:S03]  /*ca00*/  MUFU.EX2 R198, R198 ;  /* 0x000000c600c67308 */ /* 0x000fe60000000800 */
[----:B------:R-:W-:Y:S02]  /*ca10*/  FMUL.FTZ R89, R149, R89 ;  /* 0x0000005995597220 */ /* 0x000fe40000410000 */
[C---:B------:R-:W-:Y:S02]  /*ca20*/  FMUL.FTZ R90, R148.reuse, R90 ;  /* 0x0000005a945a7220 */ /* 0x040fe40000410000 */
[C---:B------:R-:W-:Y:S01]  /*ca30*/  HMMA.16816.F32 R64, R144.reuse, R114, R64 ;  /* 0x000000729040723c */ /* 0x040fe20000001840 */
[----:B------:R-:W3:Y:S02]  /*ca40*/  LDSM.16.MT88.4 R112, [R212+0x500] ;  /* 0x00050000d470783b */ /* 0x000ee40000004200 */
[----:B------:R-:W4:Y:S01]  /*ca50*/  MUFU.EX2 R201, R201 ;  /* 0x000000c900c97308 */ /* 0x000f220000000800 */
[----:B------:R-:W-:Y:S02]  /*ca60*/  FMUL.FTZ R91, R148, R91 ;  /* 0x0000005b945b7220 */ /* 0x000fe40000410000 */
[--C-:B------:R-:W-:Y:S02]  /*ca70*/  FFMA.FTZ R248, R248, c[0x0][0x2d0], -R156.reuse ;  /* 0x0000b400f8f87a23 */ /* 0x100fe4000001089c */
[-C--:B------:R-:W-:Y:S04]  /*ca80*/  HMMA.16816.F32 R68, R144, R100.reuse, R68 ;  /* 0x000000649044723c */ /* 0x080fe80000001844 */
[--C-:B------:R-:W-:Y:S01]  /*ca90*/  FFMA.FTZ R251, R251, c[0x0][0x2d0], -R156.reuse ;  /* 0x0000b400fbfb7a23 */ /* 0x100fe2000001089c */
[----:B------:R-:W-:Y:S01]  /*caa0*/  MUFU.EX2 R200, R200 ;  /* 0x000000c800c87308 */ /* 0x000fe20000000800 */
[C---:B------:R-:W-:Y:S02]  /*cab0*/  FMUL.FTZ R92, R149.reuse, R92 ;  /* 0x0000005c955c7220 */ /* 0x040fe40000410000 */
[C---:B------:R-:W-:Y:S04]  /*cac0*/  HMMA.16816.F32 R72, R140.reuse, R100, R72 ;  /* 0x000000648c48723c */ /* 0x040fe80000001848 */
[----:B------:R-:W-:Y:S02]  /*cad0*/  FMUL.FTZ R93, R149, R93 ;  /* 0x0000005d955d7220 */ /* 0x000fe40000410000 */
[C---:B------:R-:W-:Y:S01]  /*cae0*/  FMUL.FTZ R94, R148.reuse, R94 ;  /* 0x0000005e945e7220 */ /* 0x040fe20000410000 */
[----:B-1----:R-:W-:Y:S01]  /*caf0*/  F2FP.PACK_AB R100, R197, R194 ;  /* 0x000000c2c564723e */ /* 0x002fe200000000ff */
[-C--:B------:R-:W-:Y:S01]  /*cb00*/  HMMA.16816.F32 R76, R140, R102.reuse, R76 ;  /* 0x000000668c4c723c */ /* 0x080fe2000000184c */
[----:B------:R-:W1:Y:S03]  /*cb10*/  MUFU.EX2 R203, R203 ;  /* 0x000000cb00cb7308 */ /* 0x000e660000000800 */
[----:B--2---:R-:W-:Y:S01]  /*cb20*/  F2FP.PACK_AB R101, R199, R196 ;  /* 0x000000c4c765723e */ /* 0x004fe200000000ff */
[----:B------:R-:W-:Y:S02]  /*cb30*/  FMUL.FTZ R95, R148, R95 ;  /* 0x0000005f945f7220 */ /* 0x000fe40000410000 */
[--C-:B------:R-:W-:Y:S01]  /*cb40*/  FFMA.FTZ R163, R163, c[0x0][0x2d0], -R156.reuse ;  /* 0x0000b400a3a37a23 */ /* 0x100fe2000001089c */
[C---:B------:R-:W-:Y:S03]  /*cb50*/  HMMA.16816.F32 R80, R144.reuse, R102, R80 ;  /* 0x000000669050723c */ /* 0x040fe60000001850 */
[----:B------:R-:W-:Y:S01]  /*cb60*/  MUFU.EX2 R202, R202 ;  /* 0x000000ca00ca7308 */ /* 0x000fe20000000800 */
[--C-:B------:R-:W-:Y:S02]  /*cb70*/  FFMA.FTZ R155, R155, c[0x0][0x2d0], -R156.reuse ;  /* 0x0000b4009b9b7a23 */ /* 0x100fe4000001089c */
[----:B------:R-:W-:Y:S01]  /*cb80*/  FFMA.FTZ R156, R154, c[0x0][0x2d0], -R156 ;  /* 0x0000b4009a9c7a23 */ /* 0x000fe2000001089c */
[----:B----4-:R-:W-:Y:S01]  /*cb90*/  F2FP.PACK_AB R102, R201, R198 ;  /* 0x000000c6c966723e */ /* 0x010fe200000000ff */
[-C--:B------:R-:W-:Y:S04]  /*cba0*/  HMMA.16816.F32 R84, R144, R104.reuse, R84 ;  /* 0x000000689054723c */ /* 0x080fe80000001854 */
[----:B------:R-:W-:Y:S01]  /*cbb0*/  FFMA.FTZ R181, R151, R234, R181 ;  /* 0x000000ea97b57223 */ /* 0x000fe200000100b5 */
[----:B------:R-:W2:Y:S01]  /*cbc0*/  MUFU.EX2 R249, R249 ;  /* 0x000000f900f97308 */ /* 0x000ea20000000800 */
[----:B------:R-:W-:Y:S02]  /*cbd0*/  FFMA.FTZ R184, R150, R235, R184 ;  /* 0x000000eb96b87223 */ /* 0x000fe400000100b8 */
[C---:B------:R-:W-:Y:S04]  /*cbe0*/  HMMA.16816.F32 R88, R140.reuse, R104, R88 ;  /* 0x000000688c58723c */ /* 0x040fe80000001858 */
[----:B-1----:R-:W-:Y:S01]  /*cbf0*/  F2FP.PACK_AB R103, R203, R200 ;  /* 0x000000c8cb67723e */ /* 0x002fe200000000ff */
[----:B------:R-:W-:Y:S02]  /*cc00*/  FFMA.FTZ R195, R149, R232, R195 ;  /* 0x000000e895c37223 */ /* 0x000fe400000100c3 */
[----:B------:R-:W-:Y:S01]  /*cc10*/  MUFU.EX2 R248, R248 ;  /* 0x000000f800f87308 */ /* 0x000fe20000000800 */
[-C--:B------:R-:W-:Y:S04]  /*cc20*/  HMMA.16816.F32 R92, R140, R106.reuse, R92 ;  /* 0x0000006a8c5c723c */ /* 0x080fe8000000185c */
[----:B------:R-:W-:Y:S02]  /*cc30*/  FFMA.FTZ R191, R148, R233, R191 ;  /* 0x000000e994bf7223 */ /* 0x000fe400000100bf */
[----:B------:R-:W-:Y:S02]  /*cc40*/  FADD.FTZ R181, R180, R181 ;  /* 0x000000b5b4b57221 */ /* 0x000fe40000010000 */
[----:B------:R-:W-:Y:S01]  /*cc50*/  HMMA.16816.F32 R96, R144, R106, R96 ;  /* 0x0000006a9060723c */ /* 0x000fe20000001860 */
[----:B------:R-:W1:Y:S03]  /*cc60*/  MUFU.EX2 R251, R251 ;  /* 0x000000fb00fb7308 */ /* 0x000e660000000800 */
[----:B------:R-:W-:Y:S01]  /*cc70*/  FADD.FTZ R183, R183, R184 ;  /* 0x000000b8b7b77221 */ /* 0x000fe20000010000 */
[----:B--2---:R-:W-:Y:S01]  /*cc80*/  F2FP.PACK_AB R104, R249, R202 ;  /* 0x000000caf968723e */ /* 0x004fe200000000ff */
[----:B------:R-:W-:Y:S01]  /*cc90*/  FADD.FTZ R192, R192, R195 ;  /* 0x000000c3c0c07221 */ /* 0x000fe20000010000 */
[----:B------:R-:W-:Y:S01]  /*cca0*/  F2FP.PACK_AB R107, R125, R124 ;  /* 0x0000007c7d6b723e */ /* 0x000fe200000000ff */
[-C--:B------:R-:W-:Y:S03]  /*ccb0*/  HMMA.16816.F32 R4, R100, R108.reuse, R4 ;  /* 0x0000006c6404723c */ /* 0x080fe60000001804 */
[----:B------:R-:W-:Y:S02]  /*ccc0*/  MUFU.EX2 R250, R250 ;  /* 0x000000fa00fa7308 */ /* 0x000fe40000000800 */
[----:B------:R-:W-:Y:S02]  /*ccd0*/  FADD.FTZ R188, R188, R191 ;  /* 0x000000bfbcbc7221 */ /* 0x000fe40000010000 */
[----:B------:R-:W-:Y:S02]  /*cce0*/  FADD.FTZ R186, R186, R181 ;  /* 0x000000b5baba7221 */ /* 0x000fe40000010000 */
[----:B------:R-:W-:Y:S03]  /*ccf0*/  FADD.FTZ R182, R182, R183 ;  /* 0x000000b7b6b67221 */ /* 0x000fe60000010000 */
[----:B------:R-:W-:Y:S01]  /*cd00*/  FADD.FTZ R193, R193, R192 ;  /* 0x000000c0c1c17221 */ /* 0x000fe20000010000 */
[----:B------:R-:W2:Y:S01]  /*cd10*/  MUFU.EX2 R252, R252 ;  /* 0x000000fc00fc7308 */ /* 0x000ea20000000800 */
[----:B------:R-:W-:Y:S02]  /*cd20*/  FADD.FTZ R189, R189, R188 ;  /* 0x000000bcbdbd7221 */ /* 0x000fe40000010000 */
[----:B------:R-:W-:Y:S01]  /*cd30*/  FADD.FTZ R185, R185, R186 ;  /* 0x000000bab9b97221 */ /* 0x000fe20000010000 */
[----:B-1----:R-:W-:Y:S01]  /*cd40*/  F2FP.PACK_AB R105, R251, R248 ;  /* 0x000000f8fb69723e */ /* 0x002fe200000000ff */
[----:B------:R-:W-:Y:S02]  /*cd50*/  FADD.FTZ R187, R187, R182 ;  /* 0x000000b6bbbb7221 */ /* 0x000fe40000010000 */
[----:B------:R-:W-:Y:S02]  /*cd60*/  FADD.FTZ R193, R190, R193 ;  /* 0x000000c1bec17221 */ /* 0x000fe40000010000 */
[----:B------:R-:W-:Y:S01]  /*cd70*/  FADD.FTZ R189, R152, R189 ;  /* 0x000000bd98bd7221 */ /* 0x000fe20000010000 */
[----:B------:R-:W1:Y:S01]  /*cd80*/  MUFU.EX2 R128, R159 ;  /* 0x0000009f00807308 */ /* 0x000e620000000800 */
[----:B------:R-:W-:Y:S01]  /*cd90*/  MOV R152, R153 ;  /* 0x0000009900987202 */ /* 0x000fe20000000f00 */
[----:B------:R-:W-:Y:S02]  /*cda0*/  FADD.FTZ R194, R194, R185 ;  /* 0x000000b9c2c27221 */ /* 0x000fe40000010000 */
[----:B------:R-:W-:Y:S02]  /*cdb0*/  FADD.FTZ R196, R196, R187 ;  /* 0x000000bbc4c47221 */ /* 0x000fe40000010000 */
[----:B------:R-:W-:Y:S02]  /*cdc0*/  FADD.FTZ R202, R202, R193 ;  /* 0x000000c1caca7221 */ /* 0x000fe40000010000 */
[----:B------:R-:W-:Y:S02]  /*cdd0*/  FADD.FTZ R248, R248, R189 ;  /* 0x000000bdf8f87221 */ /* 0x000fe40000010000 */
[----:B------:R1:W4:Y:S01]  /*cde0*/  MUFU.EX2 R131, R158 ;  /* 0x0000009e00837308 */ /* 0x0003220000000800 */
[----:B------:R-:W-:Y:S02]  /*cdf0*/  FADD.FTZ R197, R197, R194 ;  /* 0x000000c2c5c57221 */ /* 0x000fe40000010000 */
[----:B------:R-:W-:Y:S01]  /*ce00*/  FADD.FTZ R199, R199, R196 ;  /* 0x000000c4c7c77221 */ /* 0x000fe20000010000 */
[----:B--2---:R-:W-:Y:S01]  /*ce10*/  F2FP.PACK_AB R106, R252, R250 ;  /* 0x000000fafc6a723e */ /* 0x004fe200000000ff */
[----:B------:R-:W-:Y:S02]  /*ce20*/  FADD.FTZ R249, R249, R202 ;  /* 0x000000caf9f97221 */ /* 0x000fe40000010000 */
[----:B------:R-:W-:Y:S02]  /*ce30*/  FADD.FTZ R248, R251, R248 ;  /* 0x000000f8fbf87221 */ /* 0x000fe40000010000 */
[----:B------:R-:W-:Y:S01]  /*ce40*/  FADD.FTZ R198, R198, R197 ;  /* 0x000000c5c6c67221 */ /* 0x000fe20000010000 */
[----:B------:R2:W-:Y:S01]  /*ce50*/  MUFU.EX2 R130, R157 ;  /* 0x0000009d00827308 */ /* 0x0005e20000000800 */
[C---:B------:R-:W-:Y:S04]  /*ce60*/  HMMA.16816.F32 R8, R104.reuse, R108, R8 ;  /* 0x0000006c6808723c */ /* 0x040fe80000001808 */
[----:B------:R-:W-:Y:S02]  /*ce70*/  FADD.FTZ R200, R200, R199 ;  /* 0x000000c7c8c87221 */ /* 0x000fe40000010000 */
[----:B------:R-:W-:Y:S02]  /*ce80*/  FADD.FTZ R249, R250, R249 ;  /* 0x000000f9faf97221 */ /* 0x000fe40000010000 */
[-C--:B------:R-:W-:Y:S01]  /*ce90*/  HMMA.16816.F32 R12, R104, R110.reuse, R12 ;  /* 0x0000006e680c723c */ /* 0x080fe2000000180c */
[----:B------:R5:W-:Y:S03]  /*cea0*/  MUFU.EX2 R154, R156 ;  /* 0x0000009c009a7308 */ /* 0x000be60000000800 */
[----:B------:R-:W-:Y:S01]  /*ceb0*/  FADD.FTZ R198, R201, R198 ;  /* 0x000000c6c9c67221 */ /* 0x000fe20000010000 */
[----:B-1----:R-:W-:Y:S01]  /*cec0*/  F2FP.PACK_AB R158, R128, R138 ;  /* 0x0000008a809e723e */ /* 0x002fe200000000ff */
[----:B------:R-:W-:Y:S01]  /*ced0*/  FADD.FTZ R200, R203, R200 ;  /* 0x000000c8cbc87221 */ /* 0x000fe20000010000 */
[----:B----4-:R-:W-:Y:S01]  /*cee0*/  F2FP.PACK_AB R159, R131, R139 ;  /* 0x0000008b839f723e */ /* 0x010fe200000000ff */
[C---:B------:R-:W-:Y:S01]  /*cef0*/  HMMA.16816.F32 R16, R100.reuse, R110, R16 ;  /* 0x0000006e6410723c */ /* 0x040fe20000001810 */
[----:B------:R-:W1:Y:S02]  /*cf00*/  LDSM.16.MT88.4 R108, [R212+0x1100] ;  /* 0x00110000d46c783b */ /* 0x000e640000004200 */
[----:B------:R-:W4:Y:S01]  /*cf10*/  MUFU.EX2 R137, R163 ;  /* 0x000000a300897308 */ /* 0x000f220000000800 */
[----:B------:R-:W-:Y:S01]  /*cf20*/  FADD.FTZ R249, R252, R249 ;  /* 0x000000f9fcf97221 */ /* 0x000fe20000010000 */
[----:B--2---:R-:W-:Y:S03]  /*cf30*/  F2FP.PACK_AB R157, R123, R127 ;  /* 0x0000007f7b9d723e */ /* 0x004fe600000000ff */
[-C--:B---3--:R-:W-:Y:S05]  /*cf40*/  HMMA.16816.F32 R20, R100, R112.reuse, R20 ;  /* 0x000000706414723c */ /* 0x088fea0000001814 */
[----:B------:R-:W2:Y:S03]  /*cf50*/  MUFU.EX2 R129, R162 ;  /* 0x000000a200817308 */ /* 0x000ea60000000800 */
[C---:B------:R-:W-:Y:S04]  /*cf60*/  HMMA.16816.F32 R24, R104.reuse, R112, R24 ;  /* 0x000000706818723c */ /* 0x040fe80000001818 */
[----:B-----5:R-:W-:Y:S03]  /*cf70*/  F2FP.PACK_AB R156, R122, R126 ;  /* 0x0000007e7a9c723e */ /* 0x020fe600000000ff */
[----:B------:R-:W3:Y:S01]  /*cf80*/  MUFU.EX2 R155, R155 ;  /* 0x0000009b009b7308 */ /* 0x000ee20000000800 */
[-C--:B------:R-:W-:Y:S04]  /*cf90*/  HMMA.16816.F32 R28, R104, R114.reuse, R28 ;  /* 0x00000072681c723c */ /* 0x080fe8000000181c */
[----:B----4-:R-:W-:Y:S04]  /*cfa0*/  F2FP.PACK_AB R161, R137, R121 ;  /* 0x0000007989a1723e */ /* 0x010fe800000000ff */
[C---:B------:R-:W-:Y:S01]  /*cfb0*/  HMMA.16816.F32 R32, R100.reuse, R114, R32 ;  /* 0x000000726420723c */ /* 0x040fe20000001820 */
[----:B------:R-:W4:Y:S03]  /*cfc0*/  LDSM.16.MT88.4 R112, [R214+0x1d00] ;  /* 0x001d0000d670783b */ /* 0x000f260000004200 */
[----:B--2---:R-:W-:Y:S04]  /*cfd0*/  F2FP.PACK_AB R162, R130, R129 ;  /* 0x0000008182a2723e */ /* 0x004fe800000000ff */
[-C--:B------:R-:W-:Y:S04]  /*cfe0*/  HMMA.16816.F32 R36, R100, R116.reuse, R36 ;  /* 0x000000746424723c */ /* 0x080fe80000001824 */
[----:B---3--:R-:W-:Y:S04]  /*cff0*/  F2FP.PACK_AB R163, R154, R155 ;  /* 0x0000009b9aa3723e */ /* 0x008fe800000000ff */
        /* <DEDUP_REMOVED lines=9> */
[-C--:B----4-:R-:W-:Y:S08]  /*d090*/  HMMA.16816.F32 R68, R100, R112.reuse, R68 ;  /* 0x000000706444723c */ /* 0x090ff00000001844 */
[C---:B------:R-:W-:Y:S08]  /*d0a0*/  HMMA.16816.F32 R72, R104.reuse, R112, R72 ;  /* 0x000000706848723c */ /* 0x040ff00000001848 */
[-C--:B------:R-:W-:Y:S08]  /*d0b0*/  HMMA.16816.F32 R76, R104, R114.reuse, R76 ;  /* 0x00000072684c723c */ /* 0x080ff0000000184c */
[C---:B------:R-:W-:Y:S08]  /*d0c0*/  HMMA.16816.F32 R80, R100.reuse, R114, R80 ;  /* 0x000000726450723c */ /* 0x040ff00000001850 */
[-C--:B--2---:R-:W-:Y:S08]  /*d0d0*/  HMMA.16816.F32 R84, R100, R116.reuse, R84 ;  /* 0x000000746454723c */ /* 0x084ff00000001854 */
[C---:B------:R-:W-:Y:S08]  /*d0e0*/  HMMA.16816.F32 R88, R104.reuse, R116, R88 ;  /* 0x000000746858723c */ /* 0x040ff00000001858 */
[-C--:B------:R-:W-:Y:S08]  /*d0f0*/  HMMA.16816.F32 R92, R104, R118.reuse, R92 ;  /* 0x00000076685c723c */ /* 0x080ff0000000185c */
[----:B------:R-:W-:Y:S08]  /*d100*/  HMMA.16816.F32 R96, R100, R118, R96 ;  /* 0x000000766460723c */ /* 0x000ff00000001860 */
[-C--:B------:R-:W-:Y:S07]  /*d110*/  HMMA.16816.F32 R144, R156, R132.reuse, R4 ;  /* 0x000000849c90723c */ /* 0x080fee0000001804 */
[----:B------:R-:W-:Y:S01]  /*d120*/  MOV R7, R130 ;  /* 0x0000008200077202 */ /* 0x000fe20000000f00 */
[C---:B------:R-:W-:Y:S04]  /*d130*/  HMMA.16816.F32 R140, R160.reuse, R132, R8 ;  /* 0x00000084a08c723c */ /* 0x040fe80000001808 */
[----:B------:R-:W-:Y:S02]  /*d140*/  MOV R6, R131 ;  /* 0x0000008300067202 */ /* 0x000fe40000000f00 */
[----:B------:R-:W-:Y:S02]  /*d150*/  MOV R5, R128 ;  /* 0x0000008000057202 */ /* 0x000fe40000000f00 */
[----:B------:R-:W-:Y:S04]  /*d160*/  MOV R11, R139 ;  /* 0x0000008b000b7202 */ /* 0x000fe80000000f00 */
[----:B------:R-:W-:Y:S02]  /*d170*/  MOV R10, R138 ;  /* 0x0000008a000a7202 */ /* 0x000fe40000000f00 */
[----:B------:R-:W-:Y:S02]  /*d180*/  MOV R9, R137 ;  /* 0x0000008900097202 */ /* 0x000fe40000000f00 */
[----:B------:R-:W-:Y:S02]  /*d190*/  MOV R8, R136 ;  /* 0x0000008800087202 */ /* 0x000fe40000000f00 */
[-C--:B------:R-:W-:Y:S03]  /*d1a0*/  HMMA.16816.F32 R136, R160, R134.reuse, R12 ;  /* 0x00000086a088723c */ /* 0x080fe6000000180c */
[----:B------:R-:W-:Y:S04]  /*d1b0*/  MOV R4, R129 ;  /* 0x0000008100047202 */ /* 0x000fe80000000f00 */
[----:B------:R-:W-:Y:S01]  /*d1c0*/  MOV R15, R123 ;  /* 0x0000007b000f7202 */ /* 0x000fe20000000f00 */
[C---:B------:R-:W-:Y:S04]  /*d1d0*/  HMMA.16816.F32 R132, R156.reuse, R134, R16 ;  /* 0x000000869c84723c */ /* 0x040fe80000001810 */
[----:B------:R-:W-:Y:S02]  /*d1e0*/  MOV R14, R122 ;  /* 0x0000007a000e7202 */ /* 0x000fe40000000f00 */
[----:B------:R-:W-:Y:S02]  /*d1f0*/  MOV R13, R121 ;  /* 0x00000079000d7202 */ /* 0x000fe40000000f00 */
[-C--:B-1----:R-:W-:Y:S04]  /*d200*/  HMMA.16816.F32 R128, R156, R108.reuse, R20 ;  /* 0x0000006c9c80723c */ /* 0x082fe80000001814 */
[----:B------:R-:W-:Y:S02]  /*d210*/  MOV R19, R127 ;  /* 0x0000007f00137202 */ /* 0x000fe40000000f00 */
[----:B------:R-:W-:Y:S02]  /*d220*/  MOV R18, R126 ;  /* 0x0000007e00127202 */ /* 0x000fe40000000f00 */
[----:B------:R-:W-:Y:S01]  /*d230*/  MOV R17, R125 ;  /* 0x0000007d00117202 */ /* 0x000fe20000000f00 */
[----:B------:R-:W-:Y:S03]  /*d240*/  FADD.FTZ R200, R19, R200 ;  /* 0x000000c813c87221 */ /* 0x000fe60000010000 */
[----:B------:R-:W-:Y:S01]  /*d250*/  MOV R16, R124 ;  /* 0x0000007c00107202 */ /* 0x000fe20000000f00 */
[----:B------:R-:W-:Y:S01]  /*d260*/  FADD.FTZ R198, R18, R198 ;  /* 0x000000c612c67221 */ /* 0x000fe20000010000 */
[C---:B------:R-:W-:Y:S04]  /*d270*/  HMMA.16816.F32 R124, R160.reuse, R108, R24 ;  /* 0x0000006ca07c723c */ /* 0x040fe80000001818 */
[----:B------:R-:W-:Y:S01]  /*d280*/  MOV R12, R120 ;  /* 0x00000078000c7202 */ /* 0x000fe20000000f00 */
[----:B------:R-:W-:Y:S02]  /*d290*/  FADD.FTZ R248, R16, R248 ;  /* 0x000000f810f87221 */ /* 0x000fe40000010000 */
[----:B------:R-:W-:Y:S01]  /*d2a0*/  FADD.FTZ R198, R14, R198 ;  /* 0x000000c60ec67221 */ /* 0x000fe20000010000 */
[-C--:B------:R-:W-:Y:S04]  /*d2b0*/  HMMA.16816.F32 R120, R160, R110.reuse, R28 ;  /* 0x0000006ea078723c */ /* 0x080fe8000000181c */
[----:B------:R-:W-:Y:S02]  /*d2c0*/  FADD.FTZ R248, R17, R248 ;  /* 0x000000f811f87221 */ /* 0x000fe40000010000 */
[----:B------:R-:W-:Y:S02]  /*d2d0*/  FADD.FTZ R249, R12, R249 ;  /* 0x000000f90cf97221 */ /* 0x000fe40000010000 */
[C---:B------:R-:W-:Y:S04]  /*d2e0*/  HMMA.16816.F32 R116, R156.reuse, R110, R32 ;  /* 0x0000006e9c74723c */ /* 0x040fe80000001820 */
[----:B------:R-:W-:Y:S02]  /*d2f0*/  FADD.FTZ R248, R13, R248 ;  /* 0x000000f80df87221 */ /* 0x000fe40000010000 */
[----:B------:R-:W-:Y:S02]  /*d300*/  FADD.FTZ R200, R15, R200 ;  /* 0x000000c80fc87221 */ /* 0x000fe40000010000 */
        /* <DEDUP_REMOVED lines=26> */
[----:B------:R-:W-:-:S07]  /*d4b0*/  @P0 BRA `(.L_x_432) ;  /* 0xffffd04000000947 */ /* 0x000fce000383ffff */
.L_x_429:
[----:B------:R-:W-:-:S13]  /*d4c0*/  ISETP.GE.AND P0, PT, R238, R219, PT ;  /* 0x000000dbee00720c */ /* 0x000fda0003f06270 */
[----:B------:R-:W-:Y:S05]  /*d4d0*/  @!P0 BRA `(.L_x_433) ;  /* 0x000044c000008947 */ /* 0x000fea0003800000 */
[----:B------:R-:W-:Y:S01]  /*d4e0*/  IADD3 R243, P0, R220, 0x20, RZ ;  /* 0x00000020dcf37810 */ /* 0x000fe20007f1e0ff */
[----:B------:R-:W-:Y:S01]  /*d4f0*/  ULDC.64 UR4, c[0x0][0x208] ;  /* 0x0000820000047ab9 */ /* 0x000fe20000000a00 */
[----:B------:R-:W-:Y:S01]  /*d500*/  IADD3 R203, P1, R224, 0x20, RZ ;  /* 0x00000020e0cb7810 */ /* 0x000fe20007f3e0ff */
[----:B------:R-:W-:Y:S01]  /*d510*/  UIMAD.WIDE.U32 UR8, UR4, 0x30, URZ ;  /* 0x00000030040878a5 */ /* 0x000fe2000f8e003f */
[-C--:B------:R-:W-:Y:S01]  /*d520*/  IADD3.X R242, RZ, R231.reuse, RZ, P0, !PT ;  /* 0x000000e7fff27210 */ /* 0x080fe200007fe4ff */
[----:B------:R-:W-:Y:S01]  /*d530*/  UIMAD UR5, UR5, 0x30, URZ ;  /* 0x00000030050578a4 */ /* 0x000fe2000f8e023f */
[----:B------:R-:W-:Y:S01]  /*d540*/  IADD3 R241, P2, R220, 0x40, RZ ;  /* 0x00000040dcf17810 */ /* 0x000fe20007f5e0ff */
[----:B------:R-:W-:Y:S01]  /*d550*/  IMAD.MOV.U32 R150, RZ, RZ, R2 ;  /* 0x000000ffff967224 */ /* 0x000fe200078e0002 */
[----:B------:R-:W-:Y:S01]  /*d560*/  IADD3 R201, P0, R224, 0x40, RZ ;  /* 0x00000040e0c97810 */ /* 0x000fe20007f1e0ff */
[----:B------:R-:W-:Y:S01]  /*d570*/  IMAD.MOV.U32 R151, RZ, RZ, R3 ;  /* 0x000000ffff977224 */ /* 0x000fe200078e0003 */
[----:B------:R-:W-:Y:S01]  /*d580*/  IADD3 R239, -R239, 0x30, RZ ;  /* 0x00000030efef7810 */ /* 0x000fe20007ffe1ff */
[----:B------:R-:W-:Y:S01]  /*d590*/  IMAD.MOV.U32 R148, RZ, RZ, R152 ;  /* 0x000000ffff947224 */ /* 0x000fe200078e0098 */
[----:B------:R-:W-:Y:S01]  /*d5a0*/  IADD3.X R240, RZ, R231, RZ, P2, !PT ;  /* 0x000000e7fff07210 */ /* 0x000fe200017fe4ff */
[----:B------:R-:W-:Y:S01]  /*d5b0*/  IMAD.MOV.U32 R149, RZ, RZ, R0 ;  /* 0x000000ffff957224 */ /* 0x000fe200078e0000 */
[----:B------:R-:W-:Y:S01]  /*d5c0*/  IADD3.X R200, RZ, R237, RZ, P0, !PT ;  /* 0x000000edffc87210 */ /* 0x000fe200007fe4ff */
[----:B------:R-:W-:Y:S01]  /*d5d0*/  IMAD.X R202, RZ, RZ, R237, P1 ;  /* 0x000000ffffca7224 */ /* 0x000fe200008e06ed */
[----:B------:R-:W-:-:S02]  /*d5e0*/  UIADD3 UR5, UR9, UR5, URZ ;  /* 0x0000000509057290 */ /* 0x000fc4000fffe03f */
.L_x_451:
[----:B------:R-:W-:Y:S04]  /*d5f0*/  DEPBAR.LE SB0, 0x0 ;  /* 0x000080000000791a */ /* 0x000fe80000000000 */
[----:B------:R-:W-:Y:S01]  /*d600*/  BAR.SYNC.DEFER_BLOCKING 0x0 ;  /* 0x0000000000007b1d */ /* 0x000fe20000010000 */
[----:B------:R-:W-:Y:S01]  /*d610*/  SHF.R.S32.HI R0, RZ, 0x1f, R238 ;  /* 0x0000001fff007819 */ /* 0x000fe200000114ee */
[C---:B------:R-:W-:Y:S02]  /*d620*/  IMAD R25, R238.reuse, UR5, RZ ;  /* 0x00000005ee197c24 */ /* 0x040fe4000f8e02ff */
[----:B------:R-:W-:Y:S04]  /*d630*/  IMAD.WIDE.U32 R20, R238, UR8, RZ ;  /* 0x00000008ee147c25 */ /* 0x000fe8000f8e00ff */
[----:B------:R-:W-:Y:S01]  /*d640*/  IMAD R25, R0, UR8, R25 ;  /* 0x0000000800197c24 */ /* 0x000fe2000f8e0219 */
[-C--:B------:R-:W-:Y:S02]  /*d650*/  IADD3 R0, P0, R220, R20.reuse, RZ ;  /* 0x00000014dc007210 */ /* 0x080fe40007f1e0ff */
[----:B------:R-:W-:Y:S02]  /*d660*/  IADD3 R3, P2, R243, R20, RZ ;  /* 0x00000014f3037210 */ /* 0x000fe40007f5e0ff */
[----:B------:R-:W-:Y:S04]  /*d670*/  IADD3 R25, R21, R25, RZ ;  /* 0x0000001915197210 */ /* 0x000fe80007ffe0ff */
[C---:B------:R-:W-:Y:S02]  /*d680*/  IADD3.X R21, R25.reuse, R231, RZ, P0, !PT ;  /* 0x000000e719157210 */ /* 0x040fe400007fe4ff */
[C---:B------:R-:W-:Y:S02]  /*d690*/  LEA R36, P0, R0.reuse, c[0x0][0x1f8], 0x1 ;  /* 0x00007e0000247a11 */ /* 0x040fe400078008ff */
[----:B------:R-:W-:Y:S02]  /*d6a0*/  IADD3.X R2, R25, R242, RZ, P2, !PT ;  /* 0x000000f219027210 */ /* 0x000fe400017fe4ff */
[C---:B------:R-:W-:Y:S01]  /*d6b0*/  LEA R40, P2, R3.reuse, c[0x0][0x1f8], 0x1 ;  /* 0x00007e0003287a11 */ /* 0x040fe200078408ff */
[----:B------:R-:W-:Y:S01]  /*d6c0*/  LDSM.16.M88.4 R48, [R217+0x4900] ;  /* 0x00490000d930783b */ /* 0x000fe20000000200 */
[----:B------:R-:W-:Y:S02]  /*d6d0*/  LEA.HI.X R37, R0, c[0x0][0x1fc], R21, 0x1, P0 ;  /* 0x00007f0000257a11 */ /* 0x000fe400000f0c15 */
[----:B------:R-:W-:Y:S02]  /*d6e0*/  @!P3 IADD3 R0, P0, R226, R20, RZ ;  /* 0x00000014e200b210 */ /* 0x000fe40007f1e0ff */
[----:B------:R-:W-:Y:S02]  /*d6f0*/  LEA.HI.X R41, R3, c[0x0][0x1fc], R2, 0x1, P2 ;  /* 0x00007f0003297a11 */ /* 0x000fe400010f0c02 */
[C---:B------:R-:W-:Y:S01]  /*d700*/  @!P3 IADD3 R3, P2, R0.reuse, R220, RZ ;  /* 0x000000dc0003b210 */ /* 0x040fe20007f5e0ff */
[----:B------:R-:W1:Y:S08]  /*d710*/  LDSM.16.M88.4 R16, [R216+0x2500] ;  /* 0x00250000d810783b */ /* 0x000e700000000200 */
[----:B------:R-:W2:Y:S08]  /*d720*/  LDSM.16.M88.4 R44, [R217+0x5900] ;  /* 0x00590000d92c783b */ /* 0x000eb00000000200 */
[----:B------:R-:W3:Y:S08]  /*d730*/  LDSM.16.M88.4 R32, [R216+0x2900] ;  /* 0x00290000d820783b */ /* 0x000ef00000000200 */
[----:B------:R-:W4:Y:S08]  /*d740*/  LDSM.16.M88.4 R152, [R216+0x2d00] ;  /* 0x002d0000d898783b */ /* 0x000f300000000200 */
[----:B------:R-:W-:Y:S01]  /*d750*/  LDSM.16.M88.4 R156, [R213+0x4900] ;  /* 0x00490000d59c783b */ /* 0x000fe20000000200 */
[-C--:B-1----:R-:W-:Y:S07]  /*d760*/  HMMA.16816.F32 R4, R48, R16.reuse, RZ ;  /* 0x000000103004723c */ /* 0x082fee00000018ff */
[----:B------:R-:W1:Y:S01]  /*d770*/  LDSM.16.M88.4 R160, [R215] ;  /* 0x00000000d7a0783b */ /* 0x000e620000000200 */
[C---:B--2---:R-:W-:Y:S07]  /*d780*/  HMMA.16816.F32 R8, R44.reuse, R16, RZ ;  /* 0x000000102c08723c */ /* 0x044fee00000018ff */
[----:B------:R-:W2:Y:S01]  /*d790*/  LDSM.16.M88.4 R164, [R213+0x5900] ;  /* 0x00590000d5a4783b */ /* 0x000ea20000000200 */
[----:B------:R-:W-:Y:S01]  /*d7a0*/  IADD3 R17, P1, R241, R20, RZ ;  /* 0x00000014f1117210 */ /* 0x000fe20007f3e0ff */
[-C--:B------:R-:W-:Y:S06]  /*d7b0*/  HMMA.16816.F32 R12, R44, R18.reuse, RZ ;  /* 0x000000122c0c723c */ /* 0x080fec00000018ff */
[----:B------:R-:W5:Y:S01]  /*d7c0*/  LDSM.16.M88.4 R168, [R211] ;  /* 0x00000000d3a8783b */ /* 0x000f620000000200 */
[----:B------:R-:W-:Y:S02]  /*d7d0*/  IADD3.X R16, R25, R240, RZ, P1, !PT ;  /* 0x000000f019107210 */ /* 0x000fe40000ffe4ff */
[----:B------:R-:W-:Y:S03]  /*d7e0*/  LEA R194, P1, R17, c[0x0][0x1f8], 0x1 ;  /* 0x00007e0011c27a11 */ /* 0x000fe600078208ff */
[----:B------:R-:W-:Y:S02]  /*d7f0*/  @!P3 IADD3.X R25, R25, R223, RZ, P0, !PT ;  /* 0x000000df1919b210 */ /* 0x000fe400007fe4ff */
[----:B------:R-:W1:Y:S01]  /*d800*/  LDSM.16.M88.4 R172, [R210] ;  /* 0x00000000d2ac783b */ /* 0x000e620000000200 */
[----:B------:R-:W-:Y:S02]  /*d810*/  LEA.HI.X R195, R17, c[0x0][0x1fc], R16, 0x1, P1 ;  /* 0x00007f0011c37a11 */ /* 0x000fe400008f0c10 */
[C---:B------:R-:W-:Y:S02]  /*d820*/  HMMA.16816.F32 R16, R48.reuse, R18, RZ ;  /* 0x000000123010723c */ /* 0x040fe400000018ff */
[C---:B------:R-:W-:Y:S03]  /*d830*/  @!P3 IADD3 R29, P1, R0.reuse, R243, RZ ;  /* 0x000000f3001db210 */ /* 0x040fe60007f3e0ff */
[----:B------:R-:W-:Y:S01]  /*d840*/  @!PT LDS RZ, [RZ] ;  /* 0x00000000fffff984 */ /* 0x000fe20000000800 */
[----:B------:R-:W-:Y:S01]  /*d850*/  @!PT LDS RZ, [RZ] ;  /* 0x00000000fffff984 */ /* 0x000fe20000000800 */
[----:B------:R-:W-:Y:S01]  /*d860*/  @!PT LDS RZ, [RZ] ;  /* 0x00000000fffff984 */ /* 0x000fe20000000800 */
[----:B------:R4:W-:Y:S01]  /*d870*/  LDGSTS.E.BYPASS.LTC128B.128 [R218+0x100], [R36.64], !P6 ;  /* 0x0010000024da7fae */ /* 0x0009e2000f101d4c */
[----:B------:R-:W-:Y:S02]  /*d880*/  @!P3 IADD3 R31, P0, R0, R241, RZ ;  /* 0x000000f1001fb210 */ /* 0x000fe40007f1e0ff */
[C---:B------:R-:W-:Y:S01]  /*d890*/  @!P3 IADD3.X R0, R25.reuse, R231, RZ, P2, !PT ;  /* 0x000000e71900b210 */ /* 0x040fe200017fe4ff */
[-C--:B---3--:R-:W-:Y:S03]  /*d8a0*/  HMMA.16816.F32 R20, R48, R32.reuse, RZ ;  /* 0x000000203014723c */ /* 0x088fe600000018ff */
[C---:B------:R-:W-:Y:S01]  /*d8b0*/  @!P3 IADD3.X R28, R25.reuse, R242, RZ, P1, !PT ;  /* 0x000000f2191cb210 */ /* 0x040fe20000ffe4ff */
[----:B------:R3:W-:Y:S01]  /*d8c0*/  LDGSTS.E.BYPASS.LTC128B.128 [R218+0xd00], [R40.64], !P5 ;  /* 0x00d0000028da7fae */ /* 0x0007e2000e901d4c */
[----:B------:R-:W-:Y:S02]  /*d8d0*/  @!P3 IADD3.X R30, R25, R240, RZ, P0, !PT ;  /* 0x000000f0191eb210 */ /* 0x000fe400007fe4ff */
[----:B------:R-:W-:Y:S01]  /*d8e0*/  @!P3 LEA R196, P2, R3, c[0x0][0x1f8], 0x1 ;  /* 0x00007e0003c4ba11 */ /* 0x000fe200078408ff */
[C---:B------:R-:W-:Y:S04]  /*d8f0*/  HMMA.16816.F32 R24, R44.reuse, R32, RZ ;  /* 0x000000202c18723c */ /* 0x040fe800000018ff */
[----:B------:R1:W-:Y:S01]  /*d900*/  LDGSTS.E.BYPASS.LTC128B.128 [R218+0x1900], [R194.64], !P4 ;  /* 0x01900000c2da7fae */ /* 0x0003e2000e101d4c */
[----:B------:R-:W-:Y:S02]  /*d910*/  @!P3 LEA R192, P1, R29, c[0x0][0x1f8], 0x1 ;  /* 0x00007e001dc0ba11 */ /* 0x000fe400078208ff */
[----:B------:R-:W-:Y:S02]  /*d920*/  @!P3 LEA R2, P0, R31, c[0x0][0x1f8], 0x1 ;  /* 0x00007e001f02ba11 */ /* 0x000fe400078008ff */
[----:B------:R-:W-:Y:S03]  /*d930*/  @!P3 LEA.HI.X R197, R3, c[0x0][0x1fc], R0, 0x1, P2 ;  /* 0x00007f0003c5ba11 */ /* 0x000fe600010f0c00 */
[----:B------:R-:W-:Y:S02]  /*d940*/  @!P3 LEA.HI.X R193, R29, c[0x0][0x1fc], R28, 0x1, P1 ;  /* 0x00007f001dc1ba11 */ /* 0x000fe400008f0c1c */
[----:B------:R1:W-:Y:S01]  /*d950*/  @!P3 LDGSTS.E.BYPASS.LTC128B.128 [R218+0x900], [R196.64], !P6 ;  /* 0x00900000c4dabfae */ /* 0x0003e2000f101d4c */
[----:B------:R-:W-:Y:S02]  /*d960*/  @!P3 LEA.HI.X R3, R31, c[0x0][0x1fc], R30, 0x1, P0 ;  /* 0x00007f001f03ba11 */ /* 0x000fe400000f0c1e */
[-C--:B------:R-:W-:Y:S01]  /*d970*/  HMMA.16816.F32 R28, R44, R34.reuse, RZ ;  /* 0x000000222c1c723c */ /* 0x080fe200000018ff */
[----:B------:R-:W-:Y:S04]  /*d980*/  ISETP.GT.AND P0, PT, R238, R219, PT ;  /* 0x000000dbee00720c */ /* 0x000fe80003f04270 */
[----:B------:R1:W-:Y:S03]  /*d990*/  @!P3 LDGSTS.E.BYPASS.LTC128B.128 [R218+0x1500], [R192.64], !P5 ;  /* 0x01500000c0dabfae */ /* 0x0003e6000e901d4c */
[C---:B------:R-:W-:Y:S05]  /*d9a0*/  HMMA.16816.F32 R32, R48.reuse, R34, RZ ;  /* 0x000000223020723c */ /* 0x040fea00000018ff */
[----:B------:R1:W-:Y:S03]  /*d9b0*/  @!P3 LDGSTS.E.BYPASS.LTC128B.128 [R218+0x2100], [R2.64], !P4 ;  /* 0x0210000002dabfae */ /* 0x0003e6000e101d4c */
[-C--:B----4-:R-:W-:Y:S05]  /*d9c0*/  HMMA.16816.F32 R36, R48, R152.reuse, RZ ;  /* 0x000000983024723c */ /* 0x090fea00000018ff */
[----:B------:R-:W-:Y:S03]  /*d9d0*/  LDSM.16.M88.4 R176, [R217+0x6900] ;  /* 0x00690000d9b0783b */ /* 0x000fe60000000200 */
[C---:B---3--:R-:W-:Y:S05]  /*d9e0*/  HMMA.16816.F32 R40, R44.reuse, R152, RZ ;  /* 0x000000982c28723c */ /* 0x048fea00000018ff */
[----:B------:R-:W0:Y:S03]  /*d9f0*/  LDGDEPBAR ;  /* 0x00000000000079af */ /* 0x000e260000000000 */
[-C--:B------:R-:W-:Y:S05]  /*da00*/  HMMA.16816.F32 R44, R44, R154.reuse, RZ ;  /* 0x0000009a2c2c723c */ /* 0x080fea00000018ff */
[----:B------:R-:W3:Y:S03]  /*da10*/  LDSM.16.M88.4 R180, [R216+0x3100] ;  /* 0x00310000d8b4783b */ /* 0x000ee60000000200 */
[----:B------:R-:W-:Y:S05]  /*da20*/  HMMA.16816.F32 R48, R48, R154, RZ ;  /* 0x0000009a3030723c */ /* 0x000fea00000018ff */
[----:B------:R-:W4:Y:S03]  /*da30*/  LDSM.16.M88.4 R184, [R217+0x7900] ;  /* 0x00790000d9b8783b */ /* 0x000f260000000200 */
[-C--:B-1----:R-:W-:Y:S05]  /*da40*/  HMMA.16816.F32 R4, R156, R160.reuse, R4 ;  /* 0x000000a09c04723c */ /* 0x082fea0000001804 */
[----:B------:R-:W1:Y:S03]  /*da50*/  LDSM.16.M88.4 R188, [R216+0x3500] ;  /* 0x00350000d8bc783b */ /* 0x000e660000000200 */
[C---:B--2---:R-:W-:Y:S05]  /*da60*/  HMMA.16816.F32 R8, R164.reuse, R160, R8 ;  /* 0x000000a0a408723c */ /* 0x044fea0000001808 */
[----:B------:R-:W2:Y:S03]  /*da70*/  LDSM.16.M88.4 R152, [R216+0x3900] ;  /* 0x00390000d898783b */ /* 0x000ea60000000200 */
[-C--:B------:R-:W-:Y:S05]  /*da80*/  HMMA.16816.F32 R12, R164, R162.reuse, R12 ;  /* 0x000000a2a40c723c */ /* 0x080fea000000180c */
[----:B------:R-:W-:Y:S03]  /*da90*/  LDSM.16.M88.4 R192, [R209] ;  /* 0x00000000d1c0783b */ /* 0x000fe60000000200 */
[C---:B------:R-:W-:Y:S05]  /*daa0*/  HMMA.16816.F32 R16, R156.reuse, R162, R16 ;  /* 0x000000a29c10723c */ /* 0x040fea0000001810 */
[----:B------:R-:W1:Y:S03]  /*dab0*/  LDSM.16.M88.4 R160, [R213+0x6900] ;  /* 0x00690000d5a0783b */ /* 0x000e660000000200 */
[-C--:B-----5:R-:W-:Y:S05]  /*dac0*/  HMMA.16816.F32 R20, R156, R168.reuse, R20 ;  /* 0x000000a89c14723c */ /* 0x0a0fea0000001814 */
[----:B------:R-:W5:Y:S03]  /*dad0*/  LDSM.16.M88.4 R196, [R213+0x7900] ;  /* 0x00790000d5c4783b */ /* 0x000f660000000200 */
        /* <DEDUP_REMOVED lines=9> */
[----:B------:R-:W2:Y:S07]  /*db70*/  LDSM.16.M88.4 R156, [R208] ;  /* 0x00000000d09c783b */ /* 0x000eae0000000200 */
[-C--:B---3--:R-:W-:Y:S01]  /*db80*/  HMMA.16816.F32 R4, R176, R180.reuse, R4 ;  /* 0x000000b4b004723c */ /* 0x088fe20000001804 */
[----:B------:R-:W3:Y:S07]  /*db90*/  LDSM.16.M88.4 R172, [R216+0x3d00] ;  /* 0x003d0000d8ac783b */ /* 0x000eee0000000200 */
[C---:B----4-:R-:W-:Y:S08]  /*dba0*/  HMMA.16816.F32 R8, R184.reuse, R180, R8 ;  /* 0x000000b4b808723c */ /* 0x050ff00000001808 */
        /* <DEDUP_REMOVED lines=8> */
[-C--:B--2---:R-:W-:Y:S08]  /*dc30*/  HMMA.16816.F32 R36, R176, R152.reuse, R36 ;  /* 0x00000098b024723c */ /* 0x084ff00000001824 */
[C---:B------:R-:W-:Y:S08]  /*dc40*/  HMMA.16816.F32 R40, R184.reuse, R152, R40 ;  /* 0x00000098b828723c */ /* 0x040ff00000001828 */
[-C--:B------:R-:W-:Y:S01]  /*dc50*/  HMMA.16816.F32 R44, R184, R154.reuse, R44 ;  /* 0x0000009ab82c723c */ /* 0x080fe2000000182c */
[----:B------:R-:W-:Y:S07]  /*dc60*/  LDSM.16.M88.4 R184, [R213+0x8900] ;  /* 0x00890000d5b8783b */ /* 0x000fee0000000200 */
[----:B------:R-:W-:Y:S01]  /*dc70*/  HMMA.16816.F32 R48, R176, R154, R48 ;  /* 0x0000009ab030723c */ /* 0x000fe20000001830 */
[----:B------:R-:W1:Y:S07]  /*dc80*/  LDSM.16.M88.4 R152, [R217+0x9900] ;  /* 0x00990000d998783b */ /* 0x000e6e0000000200 */
[-C--:B------:R-:W-:Y:S01]  /*dc90*/  HMMA.16816.F32 R4, R160, R192.reuse, R4 ;  /* 0x000000c0a004723c */ /* 0x080fe20000001804 */
[----:B------:R-:W2:Y:S07]  /*dca0*/  LDSM.16.M88.4 R176, [R216+0x4100] ;  /* 0x00410000d8b0783b */ /* 0x000eae0000000200 */
[C---:B-----5:R-:W-:Y:S08]  /*dcb0*/  HMMA.16816.F32 R8, R196.reuse, R192, R8 ;  /* 0x000000c0c408723c */ /* 0x060ff00000001808 */
[-C--:B------:R-:W-:Y:S08]  /*dcc0*/  HMMA.16816.F32 R12, R196, R194.reuse, R12 ;  /* 0x000000c2c40c723c */ /* 0x080ff0000000180c */
[C---:B------:R-:W-:Y:S08]  /*dcd0*/  HMMA.16816.F32 R16, R160.reuse, R194, R16 ;  /* 0x000000c2a010723c */ /* 0x040ff00000001810 */
        /* <DEDUP_REMOVED lines=8> */
[----:B------:R-:W-:Y:S08]  /*dd60*/  HMMA.16816.F32 R48, R160, R166, R48 ;  /* 0x000000a6a030723c */ /* 0x000ff00000001830 */
[-C--:B---3--:R-:W-:Y:S08]  /*dd70*/  HMMA.16816.F32 R4, R168, R172.reuse, R4 ;  /* 0x000000aca804723c */ /* 0x088ff00000001804 */
        /* <DEDUP_REMOVED lines=12> */
[C---:B----4-:R-:W-:Y:S08]  /*de40*/  HMMA.16816.F32 R8, R156.reuse, R188, R8 ;  /* 0x000000bc9c08723c */ /* 0x050ff00000001808 */
[-C--:B------:R-:W-:Y:S08]  /*de50*/  HMMA.16816.F32 R12, R156, R190.reuse, R12 ;  /* 0x000000be9c0c723c */ /* 0x080ff0000000180c */
[----:B------:R-:W-:Y:S01]  /*de60*/  FMUL.FTZ R154, R4, c[0x0][0x320] ;  /* 0x0000c800049a7a20 */ /* 0x000fe20000410000 */
[C---:B------:R-:W-:Y:S04]  /*de70*/  HMMA.16816.F32 R16, R184.reuse, R190, R16 ;  /* 0x000000beb810723c */ /* 0x040fe80000001810 */
[----:B------:R-:W-:Y:S01]  /*de80*/  FMUL.FTZ R160, R5, c[0x0][0x320] ;  /* 0x0000c80005a07a20 */ /* 0x000fe20000410000 */
[----:B------:R-:W1:Y:S01]  /*de90*/  MUFU.TANH R154, R154 ;  /* 0x0000009a009a7308 */ /* 0x000e620000002400 */
[----:B------:R-:W-:Y:S02]  /*dea0*/  FMUL.FTZ R152, R6, c[0x0][0x320] ;  /* 0x0000c80006987a20 */ /* 0x000fe40000410000 */
[----:B------:R-:W-:Y:S02]  /*deb0*/  FMUL.FTZ R155, R7, c[0x0][0x320] ;  /* 0x0000c800079b7a20 */ /* 0x000fe40000410000 */
[----:B------:R-:W2:Y:S02]  /*dec0*/  LDSM.16.M88.4 R4, [R205] ;  /* 0x00000000cd04783b */ /* 0x000ea40000000200 */
[----:B------:R-:W-:Y:S02]  /*ded0*/  FMUL.FTZ R9, R9, c[0x0][0x320] ;  /* 0x0000c80009097a20 */ /* 0x000fe40000410000 */
[----:B------:R-:W-:Y:S01]  /*dee0*/  FMUL.FTZ R2, R10, c[0x0][0x320] ;  /* 0x0000c8000a027a20 */ /* 0x000fe20000410000 */
[----:B------:R-:W3:Y:S01]  /*def0*/  MUFU.TANH R160, R160 ;  /* 0x000000a000a07308 */ /* 0x000ee20000002400 */
[----:B------:R-:W-:Y:S02]  /*df00*/  FMUL.FTZ R3, R11, c[0x0][0x320] ;  /* 0x0000c8000b037a20 */ /* 0x000fe40000410000 */
        /* <DEDUP_REMOVED lines=8> */
[----:B------:R-:W-:Y:S02]  /*df90*/  FMUL.FTZ R14, R18, c[0x0][0x320] ;  /* 0x0000c800120e7a20 */ /* 0x000fe40000410000 */
[----:B------:R-:W-:Y:S01]  /*dfa0*/  FMUL.FTZ R15, R19, c[0x0][0x320] ;  /* 0x0000c800130f7a20 */ /* 0x000fe20000410000 */
[----:B------:R5:W1:Y:S10]  /*dfb0*/  MUFU.TANH R16, R8 ;  /* 0x0000000800107308 */ /* 0x000a740000002400 */
[----:B------:R-:W1:Y:S01]  /*dfc0*/  MUFU.TANH R152, R152 ;  /* 0x0000009800987308 */ /* 0x000e620000002400 */
[-C--:B--2---:R-:W-:Y:S09]  /*dfd0*/  HMMA.16816.F32 R20, R184, R4.reuse, R20 ;  /* 0x00000004b814723c */ /* 0x084ff20000001814 */
[----:B------:R-:W2:Y:S01]  /*dfe0*/  MUFU.TANH R155, R155 ;  /* 0x0000009b009b7308 */ /* 0x000ea20000002400 */
[C---:B------:R-:W-:Y:S01]  /*dff0*/  HMMA.16816.F32 R24, R156.reuse, R4, R24 ;  /* 0x000000049c18723c */ /* 0x040fe20000001818 */
[----:B-----5:R-:W5:Y:S01]  /*e000*/  LDSM.16.M88.4 R8, [R204] ;  /* 0x00000000cc08783b */ /* 0x020f620000000200 */
[----:B------:R-:W-:Y:S07]  /*e010*/  DEPBAR.LE SB0, 0x0 ;  /* 0x000080000000791a */ /* 0x000fee0000000000 */
[----:B------:R-:W1:Y:S01]  /*e020*/  MUFU.TANH R0, R0 ;  /* 0x0000000000007308 */ /* 0x000e620000002400 */
[-C--:B------:R-:W-:Y:S01]  /*e030*/  HMMA.16816.F32 R28, R156, R6.reuse, R28 ;  /* 0x000000069c1c723c */ /* 0x080fe2000000181c */
[----:B------:R-:W-:Y:S07]  /*e040*/  BAR.SYNC.DEFER_BLOCKING 0x0 ;  /* 0x0000000000007b1d */ /* 0x000fee0000010000 */
[C---:B------:R-:W-:Y:S01]  /*e050*/  HMMA.16816.F32 R32, R184.reuse, R6, R32 ;  /* 0x00000006b820723c */ /* 0x040fe20000001820 */
        /* <DEDUP_REMOVED lines=13> */
[-C--:B-----5:R-:W-:Y:S03]  /*e130*/  HMMA.16816.F32 R36, R184, R8.reuse, R36 ;  /* 0x00000008b824723c */ /* 0x0a0fe60000001824 */
[----:B------:R-:W-:Y:S02]  /*e140*/  FMUL.FTZ R29, R29, c[0x0][0x320] ;  /* 0x0000c8001d1d7a20 */ /* 0x000fe40000410000 */
[----:B------:R-:W-:Y:S01]  /*e150*/  FMUL.FTZ R30, R30, c[0x0][0x320] ;  /* 0x0000c8001e1e7a20 */ /* 0x000fe20000410000 */
[----:B------:R-:W1:Y:S01]  /*e160*/  MUFU.TANH R162, R162 ;  /* 0x000000a200a27308 */ /* 0x000e620000002400 */
[----:B------:R-:W-:Y:S01]  /*e170*/  FMUL.FTZ R31, R31, c[0x0][0x320] ;  /* 0x0000c8001f1f7a20 */ /* 0x000fe20000410000 */
[C---:B------:R-:W-:Y:S04]  /*e180*/  HMMA.16816.F32 R40, R156.reuse, R8, R40 ;  /* 0x000000089c28723c */ /* 0x040fe80000001828 */
[----:B------:R-:W-:Y:S02]  /*e190*/  FMUL.FTZ R33, R33, c[0x0][0x320] ;  /* 0x0000c80021217a20 */ /* 0x000fe40000410000 */
[----:B------:R-:W-:Y:S02]  /*e1a0*/  FMUL.FTZ R34, R34, c[0x0][0x320] ;  /* 0x0000c80022227a20 */ /* 0x000fe40000410000 */
[----:B------:R-:W1:Y:S01]  /*e1b0*/  MUFU.TANH R12, R12 ;  /* 0x0000000c000c7308 */ /* 0x000e620000002400 */
[-C--:B------:R-:W-:Y:S03]  /*e1c0*/  HMMA.16816.F32 R44, R156, R10.reuse, R44 ;  /* 0x0000000a9c2c723c */ /* 0x080fe6000000182c */
[----:B------:R-:W-:Y:S04]  /*e1d0*/  FMUL.FTZ R35, R35, c[0x0][0x320] ;  /* 0x0000c80023237a20 */ /* 0x000fe80000410000 */
[----:B------:R-:W-:Y:S01]  /*e1e0*/  FMUL.FTZ R175, R36, c[0x0][0x320] ;  /* 0x0000c80024af7a20 */ /* 0x000fe20000410000 */
        /* <DEDUP_REMOVED lines=20> */
[----:B------:R-:W1:Y:S10]  /*e330*/  MUFU.TANH R19, R19 ;  /* 0x0000001300137308 */ /* 0x000e740000002400 */
[----:B------:R-:W1:Y:S10]  /*e340*/  MUFU.TANH R18, R18 ;  /* 0x0000001200127308 */ /* 0x000e740000002400 */
[----:B------:R-:W1:Y:S10]  /*e350*/  MUFU.TANH R5, R5 ;  /* 0x0000000500057308 */ /* 0x000e740000002400 */
[----:B------:R-:W1:Y:S10]  /*e360*/  MUFU.TANH R4, R4 ;  /* 0x0000000400047308 */ /* 0x000e740000002400 */
        /* <DEDUP_REMOVED lines=19> */
[----:B------:R-:W1:Y:S10]  /*e4a0*/  MUFU.TANH R6, R6 ;  /* 0x0000000600067308 */ /* 0x000e740000002400 */
[----:B------:R-:W1:Y:S10]  /*e4b0*/  MUFU.TANH R165, R165 ;  /* 0x000000a500a57308 */ /* 0x000e740000002400 */
[----:B------:R1:W1:Y:S10]  /*e4c0*/  MUFU.TANH R163, R45 ;  /* 0x0000002d00a37308 */ /* 0x0002740000002400 */
[----:B------:R-:W1:Y:S10]  /*e4d0*/  MUFU.TANH R11, R11 ;  /* 0x0000000b000b7308 */ /* 0x000e740000002400 */
[----:B------:R-:W1:Y:S10]  /*e4e0*/  MUFU.TANH R7, R7 ;  /* 0x0000000700077308 */ /* 0x000e740000002400 */
[----:B------:R-:W1:Y:S10]  /*e4f0*/  MUFU.TANH R174, R174 ;  /* 0x000000ae00ae7308 */ /* 0x000e740000002400 */
[----:B------:R1:W1:Y:S10]  /*e500*/  MUFU.TANH R172, R49 ;  /* 0x0000003100ac7308 */ /* 0x0002740000002400 */
[----:B------:R1:W1:Y:S10]  /*e510*/  MUFU.TANH R170, R50 ;  /* 0x0000003200aa7308 */ /* 0x0002740000002400 */
[----:B------:R1:W1:Y:S01]  /*e520*/  MUFU.TANH R168, R51 ;  /* 0x0000003300a87308 */ /* 0x0002620000002400 */
[----:B------:R-:W-:-:S05]  /*e530*/  @!P0 BRA `(.L_x_434) ;  /* 0x000002e000008947 */ /* 0x000fca0003800000 */
[----:B--234-:R-:W-:Y:S02]  /*e540*/  IADD3 R9, R238, -0x1, RZ ;  /* 0xffffffffee097810 */ /* 0x01cfe40007ffe0ff */
[----:B------:R-:W-:Y:S02]  /*e550*/  ISETP.GE.AND P1, PT, R239, 0x1, PT ;  /* 0x00000001ef00780c */ /* 0x000fe40003f26270 */
[----:B------:R-:W-:Y:S01]  /*e560*/  SHF.R.S32.HI R8, RZ, 0x1f, R9 ;  /* 0x0000001fff087819 */ /* 0x000fe20000011409 */
[C---:B-1----:R-:W-:Y:S04]  /*e570*/  IMAD.WIDE.U32 R28, R9.reuse, c[0x0][0x1e0], RZ ;  /* 0x00007800091c7a25 */ /* 0x042fe800078e00ff */
        /* <DEDUP_REMOVED lines=42> */
.L_x_434:
[----:B--234-:R-:W-:Y:S01]  /*e820*/  PLOP3.LUT P1, PT, PT, PT, UP2, 0x80, 0x0 ;  /* 0x000000000000781c */ /* 0x01cfe20003f2f028 */
[----:B------:R-:W0:Y:S01]  /*e830*/  LDGDEPBAR ;  /* 0x00000000000079af */ /* 0x000e220000000000 */
[----:B------:R-:W-:Y:S01]  /*e840*/  PLOP3.LUT P0, PT, PT, PT, UP2, 0x80, 0x0 ;  /* 0x000000000000781c */ /* 0x000fe20003f0f028 */
[----:B-1----:R-:W-:Y:S02]  /*e850*/  IMAD.MOV.U32 R30, RZ, RZ, R222 ;  /* 0x000000ffff1e7224 */ /* 0x002fe400078e00de */
[----:B------:R-:W-:Y:S04]  /*e860*/  IMAD R22, R238, -0x30, RZ ;  /* 0xffffffd0ee167824 */ /* 0x000fe800078e02ff */
[----:B------:R-:W-:Y:S01]  /*e870*/  IMAD.IADD R9, R22, 0x1, -R227 ;  /* 0x0000000116097824 */ /* 0x000fe200078e0ae3 */
        /* <DEDUP_REMOVED lines=9> */
[--C-:B-1----:R-:W-:Y:S02]  /*e910*/  IMAD.IADD R33, R29, 0x1, R8.reuse ;  /* 0x000000011d217824 */ /* 0x102fe400078e0208 */
        /* <DEDUP_REMOVED lines=16> */
.L_x_437:
[----:B------:R-:W-:Y:S04]  /*ea20*/  MOV R8, c[0x0][0x32c] ;  /* 0x0000cb0000087a02 */ /* 0x000fe80000000f00 */
[----:B------:R-:W-:Y:S11]  /*ea30*/  ISETP.NE.AND P0, PT, R8, 0x1, PT ;  /* 0x000000010800780c */ /* 0x000ff60003f05270 */
[----:B------:R-:W-:Y:S02]  /*ea40*/  @!UPT UIADD3 URZ, URZ, URZ, URZ ;  /* 0x0000003f3f3ff290 */ /* 0x000fe4000fffe03f */
[----:B------:R-:W-:Y:S05]  /*ea50*/  @P0 IMAD.HI.U32 R8, R10, c[0x0][0x330], RZ ;  /* 0x0000cc000a080a27 */ /* 0x000fea00078e00ff */
[----:B------:R-:W-:Y:S02]  /*ea60*/  @P0 SHF.R.U32.HI R10, RZ, c[0x0][0x334], R8 ;  /* 0x0000cd00ff0a0a19 */ /* 0x000fe40000011608 */
.L_x_438:
[----:B------:R-:W-:Y:S05]  /*ea70*/  BSYNC B0 ;  /* 0x0000000000007941 */ /* 0x000fea0003800000 */
.L_x_436:
[----:B------:R-:W-:Y:S05]  /*ea80*/  IMAD R10, R10, c[0x0][0x32c], R9 ;  /* 0x0000cb000a0a7a24 */ /* 0x000fea00078e0209 */
[----:B------:R-:W-:Y:S02]  /*ea90*/  IADD3 R8, R10, c[0x0][0x32c], RZ ;  /* 0x0000cb000a087a10 */ /* 0x000fe40007ffe0ff */
[----:B------:R-:W-:Y:S02]  /*eaa0*/  IMNMX R31, R31, R10, !PT ;  /* 0x0000000a1f1f7217 */ /* 0x000fe40007800200 */
[----:B------:R-:W-:Y:S02]  /*eab0*/  IMNMX R33, R33, R8, PT ;  /* 0x0000000821217217 */ /* 0x000fe40003800200 */
.L_x_435:
[C---:B------:R-:W-:Y:S02]  /*eac0*/  ISETP.GE.AND P0, PT, R22.reuse, 0x2, PT ;  /* 0x000000021600780c */ /* 0x040fe40003f06270 */
[C---:B------:R-:W-:Y:S02]  /*ead0*/  ISETP.GE.AND P1, PT, R22.reuse, 0x9, PT ;  /* 0x000000091600780c */ /* 0x040fe40003f26270 */
[----:B------:R-:W-:Y:S02]  /*eae0*/  P2R R10, PR, RZ, 0x1 ;  /* 0x00000001ff0a7803 */ /* 0x000fe40000000000 */
[----:B------:R-:W-:Y:S02]  /*eaf0*/  ISETP.GT.AND P0, PT, R31, 0x1, !P0 ;  /* 0x000000011f00780c */ /* 0x000fe40004704270 */
[----:B------:R-:W-:Y:S02]  /*eb00*/  P2R R27, PR, RZ, 0x2 ;  /* 0x00000002ff1b7803 */ /* 0x000fe40000000000 */
[----:B------:R-:W-:Y:S02]  /*eb10*/  ISETP.LT.OR P0, PT, R33, 0x2, P0 ;  /* 0x000000022100780c */ /* 0x000fe40000701670 */
[----:B------:R-:W-:Y:S02]  /*eb20*/  ISETP.GE.AND P2, PT, R22, 0x1, PT ;  /* 0x000000011600780c */ /* 0x000fe40003f46270 */
[----:B------:R-:W-:Y:S02]  /*eb30*/  FSEL R160, R160, -INF , !P0 ;  /* 0xff800000a0a07808 */ /* 0x000fe40004000000 */
[----:B------:R-:W-:Y:S02]  /*eb40*/  ISETP.GT.AND P0, PT, R31, 0x8, !P1 ;  /* 0x000000081f00780c */ /* 0x000fe40004f04270 */
[----:B------:R-:W-:Y:S02]  /*eb50*/  ISETP.GE.AND P1, PT, R22, 0xa, PT ;  /* 0x0000000a1600780c */ /* 0x000fe40003f26270 */
[----:B------:R-:W-:Y:S02]  /*eb60*/  ISETP.LT.OR P0, PT, R33, 0x9, P0 ;  /* 0x000000092100780c */ /* 0x000fe40000701670 */
[----:B------:R-:W-:Y:S02]  /*eb70*/  P2R R8, PR, RZ, 0x2 ;  /* 0x00000002ff087803 */ /* 0x000fe40000000000 */
[----:B------:R-:W-:Y:S02]  /*eb80*/  FSEL R20, R16, -INF , !P0 ;  /* 0xff80000010147808 */ /* 0x000fe40004000000 */
[----:B------:R-:W-:Y:S02]  /*eb90*/  ISETP.GT.AND P0, PT, R31, 0x9, !P1 ;  /* 0x000000091f00780c */ /* 0x000fe40004f04270 */
[C---:B------:R-:W-:Y:S02]  /*eba0*/  ISETP.GE.AND P1, PT, R22.reuse, 0x11, PT ;  /* 0x000000111600780c */ /* 0x040fe40003f26270 */
        /* <DEDUP_REMOVED lines=9> */
[----:B------:R-:W-:Y:S02]  /*ec40*/  ISETP.GE.AND P1, PT, R22, 0x19, PT ;  /* 0x000000191600780c */ /* 0x000fe40003f26270 */
[----:B------:R-:W-:Y:S02]  /*ec50*/  ISETP.LT.OR P0, PT, R33, 0x12, P0 ;  /* 0x000000122100780c */ /* 0x000fe40000701670 */
[----:B------:R-:W-:Y:S02]  /*ec60*/  P2R R24, PR, RZ, 0x2 ;  /* 0x00000002ff187803 */ /* 0x000fe40000000000 */
[----:B------:R-:W-:Y:S02]  /*ec70*/  FSEL R40, R18, -INF , !P0 ;  /* 0xff80000012287808 */ /* 0x000fe40004000000 */
[----:B------:R-:W-:Y:S01]  /*ec80*/  ISETP.GT.AND P0, PT, R31, 0x18, !P1 ;  /* 0x000000181f00780c */ /* 0x000fe20004f04270 */
[----:B------:R-:W1:Y:S01]  /*ec90*/  SHFL.IDX PT, R18, R30, 0x1, 0x1c1f ;  /* 0x003c1f001e127f89 */ /* 0x000e6200000e0000 */
        /* <DEDUP_REMOVED lines=11> */
[----:B------:R-:W-:Y:S01]  /*ed50*/  ISETP.LT.OR P0, PT, R33, 0x21, P0 ;  /* 0x000000212100780c */ /* 0x000fe20000701670 */
[--C-:B-1----:R-:W-:Y:S01]  /*ed60*/  IMAD.IADD R17, R28, 0x1, R18.reuse ;  /* 0x000000011c117824 */ /* 0x102fe200078e0212 */
[----:B------:R-:W-:Y:S02]  /*ed70*/  P2R R19, PR, RZ, 0x2 ;  /* 0x00000002ff137803 */ /* 0x000fe40000000000 */
[----:B------:R-:W-:Y:S02]  /*ed80*/  FSEL R175, R175, -INF , !P0 ;  /* 0xff800000afaf7808 */ /* 0x000fe40004000000 */
[----:B------:R-:W-:Y:S02]  /*ed90*/  ISETP.GT.AND P0, PT, R31, 0x21, !P1 ;  /* 0x000000211f00780c */ /* 0x000fe40004f04270 */
[----:B------:R-:W-:Y:S02]  /*eda0*/  ISETP.GE.AND P1, PT, R22, 0x29, PT ;  /* 0x000000291600780c */ /* 0x000fe40003f26270 */
[----:B------:R-:W-:Y:S02]  /*edb0*/  ISETP.LT.OR P0, PT, R33, 0x22, P0 ;  /* 0x000000222100780c */ /* 0x000fe40000701670 */
[----:B------:R-:W-:Y:S02]  /*edc0*/  P2R R32, PR, RZ, 0x4 ;  /* 0x00000004ff207803 */ /* 0x000fe40000000000 */
[----:B------:R-:W-:Y:S02]  /*edd0*/  FSEL R250, R250, -INF , !P0 ;  /* 0xff800000fafa7808 */ /* 0x000fe40004000000 */
[----:B------:R-:W-:Y:S04]  /*ede0*/  ISETP.GT.AND P0, PT, R31, 0x28, !P1 ;  /* 0x000000281f00780c */ /* 0x000fe80004f04270 */
[----:B------:R-:W-:Y:S04]  /*edf0*/  ISETP.LT.OR P0, PT, R33, 0x29, P0 ;  /* 0x000000292100780c */ /* 0x000fe80000701670 */
[----:B------:R-:W-:Y:S02]  /*ee00*/  FSEL R174, R174, -INF , !P0 ;  /* 0xff800000aeae7808 */ /* 0x000fe40004000000 */
[----:B------:R-:W-:Y:S04]  /*ee10*/  ISETP.GT.AND P0, PT, R31, RZ, !P2 ;  /* 0x000000ff1f00720c */ /* 0x000fe80005704270 */
[----:B------:R-:W-:Y:S04]  /*ee20*/  ISETP.LT.OR P0, PT, R33, 0x1, P0 ;  /* 0x000000012100780c */ /* 0x000fe80000701670 */
[----:B------:R-:W-:Y:S02]  /*ee30*/  FSEL R154, R154, -INF , !P0 ;  /* 0xff8000009a9a7808 */ /* 0x000fe40004000000 */
[----:B------:R-:W-:Y:S04]  /*ee40*/  ISETP.GE.AND P0, PT, R22, 0x2a, PT ;  /* 0x0000002a1600780c */ /* 0x000fe80003f06270 */
[----:B------:R-:W-:Y:S01]  /*ee50*/  ISETP.GT.AND P2, PT, R31, 0x29, !P0 ;  /* 0x000000291f00780c */ /* 0x000fe20004744270 */
[----:B------:R-:W-:Y:S03]  /*ee60*/  IMAD.IADD R31, R29, 0x1, R18 ;  /* 0x000000011d1f7824 */ /* 0x000fe600078e0212 */
        /* <DEDUP_REMOVED lines=19> */
.L_x_441:
[----:B------:R-:W-:Y:S04]  /*efa0*/  MOV R18, c[0x0][0x32c] ;  /* 0x0000cb0000127a02 */ /* 0x000fe80000000f00 */
[----:B------:R-:W-:Y:S11]  /*efb0*/  ISETP.NE.AND P2, PT, R18, 0x1, PT ;  /* 0x000000011200780c */ /* 0x000ff60003f45270 */
[----:B------:R-:W-:Y:S02]  /*efc0*/  @!UPT UIADD3 URZ, URZ, URZ, URZ ;  /* 0x0000003f3f3ff290 */ /* 0x000fe4000fffe03f */
[----:B------:R-:W-:Y:S05]  /*efd0*/  @P2 IMAD.HI.U32 R18, R22, c[0x0][0x330], RZ ;  /* 0x0000cc0016122a27 */ /* 0x000fea00078e00ff */
[----:B------:R-:W-:Y:S02]  /*efe0*/  @P2 SHF.R.U32.HI R22, RZ, c[0x0][0x334], R18 ;  /* 0x0000cd00ff162a19 */ /* 0x000fe40000011612 */
.L_x_442:
[----:B------:R-:W-:Y:S05]  /*eff0*/  BSYNC B0 ;  /* 0x0000000000007941 */ /* 0x000fea0003800000 */
.L_x_440:
[----:B------:R-:W-:Y:S05]  /*f000*/  IMAD R22, R22, c[0x0][0x32c], R9 ;  /* 0x0000cb0016167a24 */ /* 0x000fea00078e0209 */
[----:B------:R-:W-:Y:S02]  /*f010*/  IADD3 R18, R22, c[0x0][0x32c], RZ ;  /* 0x0000cb0016127a10 */ /* 0x000fe40007ffe0ff */
[----:B------:R-:W-:Y:S02]  /*f020*/  IMNMX R17, R17, R22, !PT ;  /* 0x0000001611117217 */ /* 0x000fe40007800200 */
[----:B------:R-:W-:Y:S02]  /*f030*/  IMNMX R31, R31, R18, PT ;  /* 0x000000121f1f7217 */ /* 0x000fe40003800200 */
.L_x_439:
        /* <DEDUP_REMOVED lines=21> */
[----:B------:R-:W-:Y:S01]  /*f190*/  FSEL R44, R4, -INF , !P2 ;  /* 0xff800000042c7808 */ /* 0x000fe20005000000 */
[----:B------:R-:W-:Y:S01]  /*f1a0*/  IMAD.IADD R4, R28, 0x1, R15 ;  /* 0x000000011c047824 */ /* 0x000fe200078e020f */
        /* <DEDUP_REMOVED lines=43> */
.L_x_445:
[----:B------:R-:W-:Y:S04]  /*f460*/  MOV R15, c[0x0][0x32c] ;  /* 0x0000cb00000f7a02 */ /* 0x000fe80000000f00 */
[----:B------:R-:W-:Y:S11]  /*f470*/  ISETP.NE.AND P2, PT, R15, 0x1, PT ;  /* 0x000000010f00780c */ /* 0x000ff60003f45270 */
[----:B------:R-:W-:Y:S02]  /*f480*/  @!UPT UIADD3 URZ, URZ, URZ, URZ ;  /* 0x0000003f3f3ff290 */ /* 0x000fe4000fffe03f */
[----:B------:R-:W-:Y:S05]  /*f490*/  @P2 IMAD.HI.U32 R15, R34, c[0x0][0x330], RZ ;  /* 0x0000cc00220f2a27 */ /* 0x000fea00078e00ff */
[----:B------:R-:W-:Y:S02]  /*f4a0*/  @P2 SHF.R.U32.HI R34, RZ, c[0x0][0x334], R15 ;  /* 0x0000cd00ff222a19 */ /* 0x000fe4000001160f */
.L_x_446:
[----:B------:R-:W-:Y:S05]  /*f4b0*/  BSYNC B0 ;  /* 0x0000000000007941 */ /* 0x000fea0003800000 */
.L_x_444:
[----:B------:R-:W-:Y:S05]  /*f4c0*/  IMAD R15, R34, c[0x0][0x32c], R9 ;  /* 0x0000cb00220f7a24 */ /* 0x000fea00078e0209 */
[----:B------:R-:W-:Y:S02]  /*f4d0*/  IADD3 R34, R15, c[0x0][0x32c], RZ ;  /* 0x0000cb000f227a10 */ /* 0x000fe40007ffe0ff */
[----:B------:R-:W-:Y:S02]  /*f4e0*/  IMNMX R4, R4, R15, !PT ;  /* 0x0000000f04047217 */ /* 0x000fe40007800200 */
[----:B------:R-:W-:Y:S02]  /*f4f0*/  IMNMX R5, R5, R34, PT ;  /* 0x0000002205057217 */ /* 0x000fe40003800200 */
.L_x_443:
[----:B------:R-:W-:Y:S04]  /*f500*/  ISETP.NE.AND P2, PT, R10, RZ, PT ;  /* 0x000000ff0a00720c */ /* 0x000fe80003f45270 */
[C---:B------:R-:W-:Y:S04]  /*f510*/  ISETP.GT.AND P2, PT, R4.reuse, 0x1, !P2 ;  /* 0x000000010400780c */ /* 0x040fe80005744270 */
        /* <DEDUP_REMOVED lines=8> */
[C---:B------:R-:W-:Y:S04]  /*f5a0*/  ISETP.LT.OR P2, PT, R5.reuse, 0xa, P2 ;  /* 0x0000000a0500780c */ /* 0x040fe80001741670 */
        /* <DEDUP_REMOVED lines=14> */
[C---:B------:R-:W-:Y:S04]  /*f690*/  ISETP.GT.AND P2, PT, R4.reuse, 0x19, !P2 ;  /* 0x000000190400780c */ /* 0x040fe80005744270 */
        /* <DEDUP_REMOVED lines=10> */
[----:B------:R-:W-:Y:S04]  /*f740*/  ISETP.GT.AND P2, PT, R4, 0x28, !P1 ;  /* 0x000000280400780c */ /* 0x000fe80004f44270 */
[----:B------:R-:W-:Y:S04]  /*f750*/  ISETP.LT.OR P2, PT, R5, 0x29, P2 ;  /* 0x000000290500780c */ /* 0x000fe80001741670 */
[----:B------:R-:W-:Y:S02]  /*f760*/  FSEL R165, R165, -INF , !P2 ;  /* 0xff800000a5a57808 */ /* 0x000fe40005000000 */
[----:B------:R-:W-:Y:S04]  /*f770*/  ISETP.NE.AND P2, PT, R32, RZ, PT ;  /* 0x000000ff2000720c */ /* 0x000fe80003f45270 */
[----:B------:R-:W-:Y:S04]  /*f780*/  ISETP.GT.AND P2, PT, R4, RZ, !P2 ;  /* 0x000000ff0400720c */ /* 0x000fe80005744270 */
[C---:B------:R-:W-:Y:S04]  /*f790*/  ISETP.LT.OR P2, PT, R5.reuse, 0x1, P2 ;  /* 0x000000010500780c */ /* 0x040fe80001741670 */
[----:B------:R-:W-:Y:S02]  /*f7a0*/  FSEL R31, R0, -INF , !P2 ;  /* 0xff800000001f7808 */ /* 0x000fe40005000000 */
[----:B------:R-:W1:Y:S01]  /*f7b0*/  SHFL.IDX PT, R0, R30, 0x3, 0x1c1f ;  /* 0x007c1f001e007f89 */ /* 0x000e6200000e0000 */
[----:B------:R-:W-:Y:S04]  /*f7c0*/  ISETP.GT.AND P2, PT, R4, 0x29, !P0 ;  /* 0x000000290400780c */ /* 0x000fe80004744270 */
        /* <DEDUP_REMOVED lines=20> */
.L_x_449:
[----:B------:R-:W-:Y:S04]  /*f910*/  MOV R0, c[0x0][0x32c] ;  /* 0x0000cb0000007a02 */ /* 0x000fe80000000f00 */
[----:B------:R-:W-:Y:S11]  /*f920*/  ISETP.NE.AND P2, PT, R0, 0x1, PT ;  /* 0x000000010000780c */ /* 0x000ff60003f45270 */
[----:B------:R-:W-:Y:S02]  /*f930*/  @!UPT UIADD3 URZ, URZ, URZ, URZ ;  /* 0x0000003f3f3ff290 */ /* 0x000fe4000fffe03f */
[----:B------:R-:W-:Y:S05]  /*f940*/  @P2 IMAD.HI.U32 R0, R4, c[0x0][0x330], RZ ;  /* 0x0000cc0004002a27 */ /* 0x000fea00078e00ff */
[----:B------:R-:W-:Y:S02]  /*f950*/  @P2 SHF.R.U32.HI R4, RZ, c[0x0][0x334], R0 ;  /* 0x0000cd00ff042a19 */ /* 0x000fe40000011600 */
.L_x_450:
[----:B------:R-:W-:Y:S05]  /*f960*/  BSYNC B0 ;  /* 0x0000000000007941 */ /* 0x000fea0003800000 */
.L_x_448:
[----:B------:R-:W-:Y:S05]  /*f970*/  IMAD R9, R4, c[0x0][0x32c], R9 ;  /* 0x0000cb0004097a24 */ /* 0x000fea00078e0209 */
[----:B------:R-:W-:Y:S02]  /*f980*/  IADD3 R0, R9, c[0x0][0x32c], RZ ;  /* 0x0000cb0009007a10 */ /* 0x000fe40007ffe0ff */
[----:B------:R-:W-:Y:S02]  /*f990*/  IMNMX R28, R28, R9, !PT ;  /* 0x000000091c1c7217 */ /* 0x000fe40007800200 */
[----:B------:R-:W-:Y:S02]  /*f9a0*/  IMNMX R29, R29, R0, PT ;  /* 0x000000001d1d7217 */ /* 0x000fe40003800200 */
.L_x_447:
[----:B------:R-:W-:Y:S01]  /*f9b0*/  ISETP.NE.AND P2, PT, R32, RZ, PT ;  /* 0x000000ff2000720c */ /* 0x000fe20003f45270 */
[----:B------:R-:W-:Y:S01]  /*f9c0*/  LDSM.16.MT88.4 R36, [R212+0x100] ;  /* 0x00010000d424783b */ /* 0x000fe20000004200 */
[----:B------:R-:W-:Y:S02]  /*f9d0*/  FMNMX.FTZ R5, R152, R150, !PT ;  /* 0x0000009698057209 */ /* 0x000fe40007810000 */
[----:B------:R-:W-:Y:S02]  /*f9e0*/  ISETP.GT.AND P2, PT, R28, RZ, !P2 ;  /* 0x000000ff1c00720c */ /* 0x000fe40005744270 */
[----:B------:R-:W-:Y:S02]  /*f9f0*/  FMNMX.FTZ R5, R22, R5, !PT ;  /* 0x0000000516057209 */ /* 0x000fe40007810000 */
[C---:B------:R-:W-:Y:S02]  /*fa00*/  ISETP.LT.OR P2, PT, R29.reuse, 0x1, P2 ;  /* 0x000000011d00780c */ /* 0x040fe40001741670 */
        /* <DEDUP_REMOVED lines=37> */
[----:B------:R-:W-:Y:S02]  /*fc60*/  FMNMX.FTZ R13, R197, R0, !PT ;  /* 0x00000000c50d7209 */ /* 0x000fe40007810000 */
[----:B------:R-:W-:Y:S01]  /*fc70*/  FSEL R252, R252, -INF , !P2 ;  /* 0xff800000fcfc7808 */ /* 0x000fe20005000000 */
[----:B------:R-:W1:Y:S01]  /*fc80*/  SHFL.BFLY PT, R4, R3, 0x2, 0x1f ;  /* 0x0c401f0003047f89 */ /* 0x000e6200000e0000 */
[----:B------:R-:W-:Y:S02]  /*fc90*/  ISETP.NE.AND P2, PT, R24, RZ, PT ;  /* 0x000000ff1800720c */ /* 0x000fe40003f45270 */
[----:B------:R-:W-:Y:S02]  /*fca0*/  FMNMX.FTZ R13, R248, R13, !PT ;  /* 0x0000000df80d7209 */ /* 0x000fe40007810000 */
[----:B------:R-:W-:Y:S02]  /*fcb0*/  ISETP.GT.AND P2, PT, R28, 0x18, !P2 ;  /* 0x000000181c00780c */ /* 0x000fe40005744270 */
[----:B------:R-:W-:Y:S02]  /*fcc0*/  FMNMX.FTZ R0, R31, R149, !PT ;  /* 0x000000951f007209 */ /* 0x000fe40007810000 */
[----:B------:R-:W-:Y:S02]  /*fcd0*/  ISETP.LT.OR P2, PT, R29, 0x19, P2 ;  /* 0x000000191d00780c */ /* 0x000fe40001741670 */
[----:B------:R-:W-:Y:S02]  /*fce0*/  FMNMX.FTZ R0, R17, R0, !PT ;  /* 0x0000000011007209 */ /* 0x000fe40007810000 */
[----:B------:R-:W-:Y:S02]  /*fcf0*/  FMNMX.FTZ R13, R246, R13, !PT ;  /* 0x0000000df60d7209 */ /* 0x000fe40007810000 */
[----:B------:R-:W-:Y:S02]  /*fd00*/  FSEL R251, R251, -INF , !P2 ;  /* 0xff800000fbfb7808 */ /* 0x000fe40005000000 */
[----:B------:R-:W-:Y:S02]  /*fd10*/  ISETP.NE.AND P2, PT, R23, RZ, PT ;  /* 0x000000ff1700720c */ /* 0x000fe40003f45270 */
[----:B------:R-:W-:Y:S02]  /*fd20*/  FMNMX.FTZ R13, R170, R13, !PT ;  /* 0x0000000daa0d7209 */ /* 0x000fe40007810000 */
[----:B------:R-:W-:Y:S02]  /*fd30*/  FMNMX.FTZ R0, R161, R0, !PT ;  /* 0x00000000a1007209 */ /* 0x000fe40007810000 */
[----:B------:R-:W-:Y:S02]  /*fd40*/  FMNMX.FTZ R5, R168, R13, !PT ;  /* 0x0000000da8057209 */ /* 0x000fe40007810000 */
[----:B------:R-:W-:Y:S02]  /*fd50*/  ISETP.GT.AND P2, PT, R28, 0x19, !P2 ;  /* 0x000000191c00780c */ /* 0x000fe40005744270 */
[----:B------:R-:W-:Y:S01]  /*fd60*/  FMNMX.FTZ R13, R15, R0, !PT ;  /* 0x000000000f0d7209 */ /* 0x000fe20007810000 */
[----:B------:R-:W2:Y:S01]  /*fd70*/  SHFL.BFLY PT, R2, R5, 0x2, 0x1f ;  /* 0x0c401f0005027f89 */ /* 0x000ea200000e0000 */
        /* <DEDUP_REMOVED lines=10> */
[----:B------:R-:W-:Y:S02]  /*fe20*/  FMNMX.FTZ R0, R169, R0, !PT ;  /* 0x00000000a9007209 */ /* 0x000fe40007810000 */
[----:B------:R-:W-:Y:S02]  /*fe30*/  ISETP.NE.AND P2, PT, R19, RZ, PT ;  /* 0x000000ff1300720c */ /* 0x000fe40003f45270 */
[----:B-1----:R-:W-:Y:S02]  /*fe40*/  FMNMX.FTZ R4, R3, R4, !PT ;  /* 0x0000000403047209 */ /* 0x002fe40007810000 */
[----:B------:R-:W-:Y:S02]  /*fe50*/  FMNMX.FTZ R0, R167, R0, !PT ;  /* 0x00000000a7007209 */ /* 0x000fe40007810000 */
[----:B------:R-:W-:Y:S01]  /*fe60*/  ISETP.GT.AND P2, PT, R28, 0x21, !P2 ;  /* 0x000000211c00780c */ /* 0x000fe20005744270 */
[----:B------:R-:W1:Y:S01]  /*fe70*/  SHFL.BFLY PT, R3, R4, 0x1, 0x1f ;  /* 0x0c201f0004037f89 */ /* 0x000e6200000e0000 */
[----:B------:R-:W-:Y:S02]  /*fe80*/  FMNMX.FTZ R0, R165, R0, !PT ;  /* 0x00000000a5007209 */ /* 0x000fe40007810000 */
[----:B------:R-:W-:Y:S02]  /*fe90*/  ISETP.LT.OR P2, PT, R29, 0x22, P2 ;  /* 0x000000221d00780c */ /* 0x000fe40001741670 */
[----:B--2---:R-:W-:Y:S02]  /*fea0*/  FMNMX.FTZ R2, R5, R2, !PT ;  /* 0x0000000205027209 */ /* 0x004fe40007810000 */
[----:B------:R-:W-:Y:S02]  /*feb0*/  FSEL R162, R6, -INF , !P2 ;  /* 0xff80000006a27808 */ /* 0x000fe40005000000 */
[----:B------:R-:W-:Y:S01]  /*fec0*/  FMNMX.FTZ R6, R163, R0, !PT ;  /* 0x00000000a3067209 */ /* 0x000fe20007810000 */
[----:B------:R-:W2:Y:S01]  /*fed0*/  SHFL.BFLY PT, R13, R2, 0x1, 0x1f ;  /* 0x0c201f00020d7f89 */ /* 0x000ea200000e0000 */
[----:B------:R-:W-:Y:S02]  /*fee0*/  FMNMX.FTZ R19, R9, R148, !PT ;  /* 0x0000009409137209 */ /* 0x000fe40007810000 */
[----:B------:R-:W-:Y:S02]  /*fef0*/  ISETP.GT.AND P1, PT, R28, 0x28, !P1 ;  /* 0x000000281c00780c */ /* 0x000fe40004f24270 */
[----:B------:R-:W-:Y:S02]  /*ff00*/  FMNMX.FTZ R19, R10, R19, !PT ;  /* 0x000000130a137209 */ /* 0x000fe40007810000 */
[C---:B------:R-:W-:Y:S01]  /*ff10*/  ISETP.LT.OR P1, PT, R29.reuse, 0x29, P1 ;  /* 0x000000291d00780c */ /* 0x040fe20000f21670 */
[----:B------:R-:W3:Y:S01]  /*ff20*/  SHFL.BFLY PT, R5, R6, 0x2, 0x1f ;  /* 0x0c401f0006057f89 */ /* 0x000ee200000e0000 */
[----:B------:R-:W-:Y:S02]  /*ff30*/  FMNMX.FTZ R19, R12, R19, !PT ;  /* 0x000000130c137209 */ /* 0x000fe40007810000 */
[----:B------:R-:W-:Y:S02]  /*ff40*/  ISETP.GT.AND P0, PT, R28, 0x29, !P0 ;  /* 0x000000291c00780c */ /* 0x000fe40004704270 */
[----:B------:R-:W-:Y:S02]  /*ff50*/  FMNMX.FTZ R0, R8, R19, !PT ;  /* 0x0000001308007209 */ /* 0x000fe40007810000 */
[----:B-1----:R-:W-:Y:S02]  /*ff60*/  FMNMX.FTZ R3, R4, R3, !PT ;  /* 0x0000000304037209 */ /* 0x002fe40007810000 */
[----:B------:R-:W-:Y:S02]  /*ff70*/  ISETP.LT.OR P0, PT, R29, 0x2a, P0 ;  /* 0x0000002a1d00780c */ /* 0x000fe40000701670 */
[C---:B------:R-:W-:Y:S01]  /*ff80*/  FSETP.NEU.FTZ.AND P2, PT, R3.reuse, -INF , PT ;  /* 0xff8000000300780b */ /* 0x040fe20003f5d000 */
[----:B------:R-:W-:Y:S01]  /*ff90*/  FMUL.FTZ R173, R3, c[0x0][0x2d0] ;  /* 0x0000b40003ad7a20 */ /* 0x000fe20000410000 */
[----:B------:R-:W-:Y:S02]  /*ffa0*/  FSEL R153, R7, -INF , !P0 ;  /* 0xff80000007997808 */ /* 0x000fe40004000000 */
[----:B--2---:R-:W-:Y:S02]  /*ffb0*/  FMNMX.FTZ R2, R2, R13, !PT ;  /* 0x0000000d02027209 */ /* 0x004fe40007810000 */
[----:B------:R-:W-:Y:S03]  /*ffc0*/  FSEL R173, R173, RZ, P2 ;  /* 0x000000ffadad7208 */ /* 0x000fe60001000000 */
[----:B------:R-:W-:Y:S02]  /*ffd0*/  FMUL.FTZ R171, R2, c[0x0][0x2d0] ;  /* 0x0000b40002ab7a20 */ /* 0x000fe40000410000 */
[--C-:B------:R-:W-:Y:S01]  /*ffe0*/  FFMA.FTZ R178, R160, c[0x0][0x2d0], -R173.reuse ;  /* 0x0000b400a0b27a23 */ /* 0x100fe200000108ad */
[----:B------:R-:W-:Y:S01]  /*fff0*/  FSEL R160, R11, -INF , !P1 ;  /* 0xff8000000ba07808 */ /* 0x000fe20004800000 */
[--C-:B------:R-:W-:Y:S01]  /*10000*/  FFMA.FTZ R177, R20, c[0x0][0x2d0], -R173.reuse ;  /* 0x0000b40014b17a23 */ /* 0x100fe200000108ad */
[----:B------:R-:W-:Y:S01]  /*10010*/  FMNMX.FTZ R11, R247, R0, !PT ;  /* 0x00000000f70b7209 */ /* 0x000fe20007810000 */
[--C-:B------:R-:W-:Y:S01]  /*10020*/  FFMA.FTZ R179, R154, c[0x0][0x2d0], -R173.reuse ;  /* 0x0000b4009ab37a23 */ /* 0x100fe200000108ad */
[----:B---3--:R-:W-:Y:S01]  /*10030*/  FMNMX.FTZ R6, R6, R5, !PT ;  /* 0x0000000506067209 */ /* 0x008fe20007810000 */
[--C-:B------:R-:W-:Y:S01]  /*10040*/  FFMA.FTZ R176, R16, c[0x0][0x2d0], -R173.reuse ;  /* 0x0000b40010b07a23 */ /* 0x100fe200000108ad */
[----:B------:R-:W-:Y:S01]  /*10050*/  FMNMX.FTZ R0, R252, R11, !PT ;  /* 0x0000000bfc007209 */ /* 0x000fe20007810000 */
[----:B------:R-:W-:Y:S01]  /*10060*/  MUFU.EX2 R178, R178 ;  /* 0x000000b200b27308 */ /* 0x000fe20000000800 */
[----:B------:R-:W-:Y:S01]  /*10070*/  FSETP.NEU.FTZ.AND P1, PT, R2, -INF , PT ;  /* 0xff8000000200780b */ /* 0x000fe20003f3d000 */
[----:B------:R-:W1:Y:S01]  /*10080*/  SHFL.BFLY PT, R5, R6, 0x1, 0x1f ;  /* 0x0c201f0006057f89 */ /* 0x000e6200000e0000 */
[----:B------:R-:W-:Y:S01]  /*10090*/  FMNMX.FTZ R0, R251, R0, !PT ;  /* 0x00000000fb007209 */ /* 0x000fe20007810000 */
[--C-:B------:R-:W-:Y:S01]  /*100a0*/  FFMA.FTZ R175, R175, c[0x0][0x2d0], -R173.reuse ;  /* 0x0000b400afaf7a23 */ /* 0x100fe200000108ad */
[----:B------:R-:W-:Y:S01]  /*100b0*/  FSEL R171, R171, RZ, P1 ;  /* 0x000000ffabab7208 */ /* 0x000fe20000800000 */
[--C-:B------:R-:W-:Y:S01]  /*100c0*/  FFMA.FTZ R174, R174, c[0x0][0x2d0], -R173.reuse ;  /* 0x0000b400aeae7a23 */ /* 0x100fe200000108ad */
[----:B------:R-:W-:Y:S01]  /*100d0*/  FMNMX.FTZ R11, R249, R0, !PT ;  /* 0x00000000f90b7209 */ /* 0x000fe20007810000 */
[----:B------:R-:W-:Y:S01]  /*100e0*/  FFMA.FTZ R190, R42, c[0x0][0x2d0], -R173 ;  /* 0x0000b4002abe7a23 */ /* 0x000fe200000108ad */
[----:B------:R-:W-:Y:S01]  /*100f0*/  FSEL R7, R2, RZ, P1 ;  /* 0x000000ff02077208 */ /* 0x000fe20000800000 */
[--C-:B------:R-:W-:Y:S01]  /*10100*/  FFMA.FTZ R155, R152, c[0x0][0x2d0], -R171.reuse ;  /* 0x0000b400989b7a23 */ /* 0x100fe200000108ab */
[----:B------:R-:W-:Y:S01]  /*10110*/  FMNMX.FTZ R11, R164, R11, !PT ;  /* 0x0000000ba40b7209 */ /* 0x000fe20007810000 */
[--C-:B------:R-:W-:Y:S01]  /*10120*/  FFMA.FTZ R154, R22, c[0x0][0x2d0], -R171.reuse ;  /* 0x0000b400169a7a23 */ /* 0x100fe200000108ab */
[----:B------:R-:W2:Y:S01]  /*10130*/  MUFU.EX2 R179, R179 ;  /* 0x000000b300b37308 */ /* 0x000ea20000000800 */
[----:B------:R-:W-:Y:S01]  /*10140*/  LDSM.16.MT88.4 R20, [R214+0x100] ;  /* 0x00010000d614783b */ /* 0x000fe20000004200 */
[----:B------:R-:W-:Y:S01]  /*10150*/  FMNMX.FTZ R11, R162, R11, !PT ;  /* 0x0000000ba20b7209 */ /* 0x000fe20007810000 */
[--C-:B------:R-:W-:Y:S02]  /*10160*/  FFMA.FTZ R183, R18, c[0x0][0x2d0], -R171.reuse ;  /* 0x0000b40012b77a23 */ /* 0x100fe400000108ab */
[--C-:B------:R-:W-:Y:S01]  /*10170*/  FFMA.FTZ R182, R14, c[0x0][0x2d0], -R171.reuse ;  /* 0x0000b4000eb67a23 */ /* 0x100fe200000108ab */
[----:B------:R-:W-:Y:S01]  /*10180*/  FMNMX.FTZ R0, R160, R11, !PT ;  /* 0x0000000ba0007209 */ /* 0x000fe20007810000 */
[----:B------:R-:W-:Y:S02]  /*10190*/  FFMA.FTZ R170, R170, c[0x0][0x2d0], -R171 ;  /* 0x0000b400aaaa7a23 */ /* 0x000fe400000108ab */
[----:B------:R-:W-:Y:S01]  /*101a0*/  FFMA.FTZ R191, R40, c[0x0][0x2d0], -R173 ;  /* 0x0000b40028bf7a23 */ /* 0x000fe200000108ad */
[----:B------:R-:W-:Y:S01]  /*101b0*/  FMNMX.FTZ R4, R153, R0, !PT ;  /* 0x0000000099047209 */ /* 0x000fe20007810000 */
[----:B------:R-:W-:Y:S01]  /*101c0*/  MUFU.EX2 R177, R177 ;  /* 0x000000b100b17308 */ /* 0x000fe20000000800 */
[--C-:B------:R-:W-:Y:S01]  /*101d0*/  FFMA.FTZ R192, R46, c[0x0][0x2d0], -R171.reuse ;  /* 0x0000b4002ec07a23 */ /* 0x100fe200000108ab */
[----:B-1----:R-:W-:Y:S01]  /*101e0*/  FMNMX.FTZ R0, R6, R5, !PT ;  /* 0x0000000506007209 */ /* 0x002fe20007810000 */
[----:B------:R-:W-:Y:S01]  /*101f0*/  FADD.FTZ R6, -R7, R150 ;  /* 0x0000009607067221 */ /* 0x000fe20000010100 */
[----:B------:R-:W1:Y:S01]  /*10200*/  SHFL.BFLY PT, R5, R4, 0x2, 0x1f ;  /* 0x0c401f0004057f89 */ /* 0x000e6200000e0000 */
[----:B------:R-:W-:Y:S01]  /*10210*/  FFMA.FTZ R193, R44, c[0x0][0x2d0], -R171 ;  /* 0x0000b4002cc17a23 */ /* 0x000fe200000108ab */
[C---:B------:R-:W-:Y:S01]  /*10220*/  FSETP.NEU.FTZ.AND P0, PT, R0.reuse, -INF , PT ;  /* 0xff8000000000780b */ /* 0x040fe20003f1d000 */
[----:B------:R-:W-:Y:S02]  /*10230*/  FMUL.FTZ R166, R0, c[0x0][0x2d0] ;  /* 0x0000b40000a67a20 */ /* 0x000fe40000410000 */
[----:B------:R-:W-:Y:S01]  /*10240*/  FMUL.FTZ R150, R6, c[0x0][0x2d0] ;  /* 0x0000b40006967a20 */ /* 0x000fe20000410000 */
[----:B------:R-:W3:Y:S01]  /*10250*/  MUFU.EX2 R176, R176 ;  /* 0x000000b000b07308 */ /* 0x000ee20000000800 */
[--C-:B------:R-:W-:Y:S01]  /*10260*/  FFMA.FTZ R194, R194, c[0x0][0x2d0], -R173.reuse ;  /* 0x0000b400c2c27a23 */ /* 0x100fe200000108ad */
[----:B------:R-:W-:Y:S01]  /*10270*/  FSEL R166, R166, RZ, P0 ;  /* 0x000000ffa6a67208 */ /* 0x000fe20000000000 */
[----:B------:R-:W-:Y:S01]  /*10280*/  FFMA.FTZ R195, R195, c[0x0][0x2d0], -R173 ;  /* 0x0000b400c3c37a23 */ /* 0x000fe200000108ad */
[----:B--2---:R-:W-:Y:S01]  /*10290*/  F2FP.PACK_AB R156, R178, R179 ;  /* 0x000000b3b29c723e */ /* 0x004fe200000000ff */
[--C-:B------:R-:W-:Y:S02]  /*102a0*/  FFMA.FTZ R196, R196, c[0x0][0x2d0], -R171.reuse ;  /* 0x0000b400c4c47a23 */ /* 0x100fe400000108ab */
[--C-:B------:R-:W-:Y:S02]  /*102b0*/  FFMA.FTZ R185, R161, c[0x0][0x2d0], -R166.reuse ;  /* 0x0000b400a1b97a23 */ /* 0x100fe400000108a6 */
[--C-:B------:R-:W-:Y:S01]  /*102c0*/  FFMA.FTZ R181, R31, c[0x0][0x2d0], -R166.reuse ;  /* 0x0000b4001fb57a23 */ /* 0x100fe200000108a6 */
[----:B------:R-:W2:Y:S01]  /*102d0*/  MUFU.EX2 R150, R150 ;  /* 0x0000009600967308 */ /* 0x000ea20000000800 */
[--C-:B------:R-:W-:Y:S02]  /*102e0*/  FFMA.FTZ R180, R17, c[0x0][0x2d0], -R166.reuse ;  /* 0x0000b40011b47a23 */ /* 0x100fe400000108a6 */
[--C-:B------:R-:W-:Y:S02]  /*102f0*/  FFMA.FTZ R184, R15, c[0x0][0x2d0], -R166.reuse ;  /* 0x0000b4000fb87a23 */ /* 0x100fe400000108a6 */
[--C-:B------:R-:W-:Y:S02]  /*10300*/  FFMA.FTZ R169, R169, c[0x0][0x2d0], -R166.reuse ;  /* 0x0000b400a9a97a23 */ /* 0x100fe400000108a6 */
[--C-:B------:R-:W-:Y:S01]  /*10310*/  FFMA.FTZ R167, R167, c[0x0][0x2d0], -R166.reuse ;  /* 0x0000b400a7a77a23 */ /* 0x100fe200000108a6 */
[----:B-1----:R-:W-:Y:S01]  /*10320*/  FMNMX.FTZ R5, R4, R5, !PT ;  /* 0x0000000504057209 */ /* 0x002fe20007810000 */
[--C-:B------:R-:W-:Y:S01]  /*10330*/  FFMA.FTZ R165, R165, c[0x0][0x2d0], -R166.reuse ;  /* 0x0000b400a5a57a23 */ /* 0x100fe200000108a6 */
[----:B------:R-:W-:Y:S01]  /*10340*/  FSEL R4, R3, RZ, P2 ;  /* 0x000000ff03047208 */ /* 0x000fe20001000000 */
[----:B------:R-:W-:Y:S01]  /*10350*/  MUFU.EX2 R155, R155 ;  /* 0x0000009b009b7308 */ /* 0x000fe20000000800 */
[----:B------:R-:W-:Y:S01]  /*10360*/  FFMA.FTZ R197, R197, c[0x0][0x2d0], -R171 ;  /* 0x0000b400c5c57a23 */ /* 0x000fe200000108ab */
[----:B------:R-:W1:Y:S01]  /*10370*/  SHFL.BFLY PT, R152, R5, 0x1, 0x1f ;  /* 0x0c201f0005987f89 */ /* 0x000e6200000e0000 */
[----:B---3--:R-:W-:Y:S01]  /*10380*/  F2FP.PACK_AB R158, R176, R177 ;  /* 0x000000b1b09e723e */ /* 0x008fe200000000ff */
[----:B------:R-:W-:Y:S02]  /*10390*/  FADD.FTZ R4, -R4, R151 ;  /* 0x0000009704047221 */ /* 0x000fe40000010100 */
[--C-:B------:R-:W-:Y:S02]  /*103a0*/  FFMA.FTZ R198, R198, c[0x0][0x2d0], -R166.reuse ;  /* 0x0000b400c6c67a23 */ /* 0x100fe400000108a6 */
[----:B------:R-:W-:Y:S01]  /*103b0*/  FMUL.FTZ R151, R4, c[0x0][0x2d0] ;  /* 0x0000b40004977a20 */ /* 0x000fe20000410000 */
[----:B------:R-:W-:Y:S01]  /*103c0*/  FSEL R4, R0, RZ, P0 ;  /* 0x000000ff00047208 */ /* 0x000fe20000000000 */
[----:B------:R-:W3:Y:S01]  /*103d0*/  MUFU.EX2 R154, R154 ;  /* 0x0000009a009a7308 */ /* 0x000ee20000000800 */
[----:B------:R-:W-:Y:S02]  /*103e0*/  FFMA.FTZ R199, R199, c[0x0][0x2d0], -R166 ;  /* 0x0000b400c7c77a23 */ /* 0x000fe400000108a6 */
[----:B--2---:R-:W-:Y:S02]  /*103f0*/  FMUL.FTZ R6, R150, R146 ;  /* 0x0000009296067220 */ /* 0x004fe40000410000 */
[----:B------:R-:W-:Y:S02]  /*10400*/  FADD.FTZ R4, -R4, R149 ;  /* 0x0000009504047221 */ /* 0x000fe40000010100 */
[----:B------:R-:W-:Y:S02]  /*10410*/  FMUL.FTZ R7, R150, R147 ;  /* 0x0000009396077220 */ /* 0x000fe40000410000 */
[----:B------:R-:W-:Y:S01]  /*10420*/  FMUL.FTZ R149, R4, c[0x0][0x2d0] ;  /* 0x0000b40004957a20 */ /* 0x000fe20000410000 */
[----:B------:R-:W2:Y:S01]  /*10430*/  MUFU.EX2 R151, R151 ;  /* 0x0000009700977308 */ /* 0x000ea20000000800 */
[C---:B------:R-:W-:Y:S02]  /*10440*/  FMUL.FTZ R18, R150.reuse, R134 ;  /* 0x0000008696127220 */ /* 0x040fe40000410000 */
[C---:B------:R-:W-:Y:S02]  /*10450*/  FMUL.FTZ R19, R150.reuse, R135 ;  /* 0x0000008796137220 */ /* 0x040fe40000410000 */
[C---:B------:R-:W-:Y:S01]  /*10460*/  FMUL.FTZ R34, R150.reuse, R118 ;  /* 0x0000007696227220 */ /* 0x040fe20000410000 */
[----:B-1----:R-:W-:Y:S01]  /*10470*/  FMNMX.FTZ R152, R5, R152, !PT ;  /* 0x0000009805987209 */ /* 0x002fe20007810000 */
[C---:B------:R-:W-:Y:S02]  /*10480*/  FMUL.FTZ R35, R150.reuse, R119 ;  /* 0x0000007796237220 */ /* 0x040fe40000410000 */
[----:B------:R-:W-:Y:S01]  /*10490*/  FMUL.FTZ R50, R150, R102 ;  /* 0x0000006696327220 */ /* 0x000fe20000410000 */
[C---:B------:R-:W-:Y:S01]  /*104a0*/  FSETP.NEU.FTZ.AND P0, PT, R152.reuse, -INF , PT ;  /* 0xff8000009800780b */ /* 0x040fe20003f1d000 */
[----:B------:R-:W-:Y:S01]  /*104b0*/  FMUL.FTZ R161, R152, c[0x0][0x2d0] ;  /* 0x0000b40098a17a20 */ /* 0x000fe20000410000 */
[----:B------:R-:W-:Y:S01]  /*104c0*/  MUFU.EX2 R183, R183 ;  /* 0x000000b700b77308 */ /* 0x000fe20000000800 */
[----:B------:R-:W-:Y:S01]  /*104d0*/  FMUL.FTZ R51, R150, R103 ;  /* 0x0000006796337220 */ /* 0x000fe20000410000 */
[----:B------:R-:W-:Y:S01]  /*104e0*/  FSEL R5, R152, RZ, P0 ;  /* 0x000000ff98057208 */ /* 0x000fe20000000000 */
[C---:B------:R-:W-:Y:S01]  /*104f0*/  FMUL.FTZ R54, R150.reuse, R54 ;  /* 0x0000003696367220 */ /* 0x040fe20000410000 */
[----:B------:R-:W-:Y:S01]  /*10500*/  FSEL R161, R161, RZ, P0 ;  /* 0x000000ffa1a17208 */ /* 0x000fe20000000000 */
[----:B------:R-:W-:Y:S01]  /*10510*/  FMUL.FTZ R55, R150, R55 ;  /* 0x0000003796377220 */ /* 0x000fe20000410000 */
[----:B---3--:R-:W-:Y:S01]  /*10520*/  F2FP.PACK_AB R157, R154, R155 ;  /* 0x0000009b9a9d723e */ /* 0x008fe200000000ff */
[----:B------:R-:W-:Y:S01]  /*10530*/  FADD.FTZ R5, -R5, R148 ;  /* 0x0000009405057221 */ /* 0x000fe20000010100 */
[----:B------:R-:W-:Y:S01]  /*10540*/  ISETP.GT.AND P0, PT, R238, R219, PT ;  /* 0x000000dbee00720c */ /* 0x000fe20003f04270 */
[--C-:B------:R-:W-:Y:S01]  /*10550*/  FFMA.FTZ R187, R12, c[0x0][0x2d0], -R161.reuse ;  /* 0x0000b4000cbb7a23 */ /* 0x100fe200000108a1 */
[----:B------:R-:W1:Y:S01]  /*10560*/  MUFU.EX2 R182, R182 ;  /* 0x000000b600b67308 */ /* 0x000e620000000800 */
[--C-:B------:R-:W-:Y:S01]  /*10570*/  FFMA.FTZ R189, R9, c[0x0][0x2d0], -R161.reuse ;  /* 0x0000b40009bd7a23 */ /* 0x100fe200000108a1 */
[----:B------:R-:W-:Y:S01]  /*10580*/  IADD3 R238, R238, -0x1, RZ ;  /* 0xffffffffeeee7810 */ /* 0x000fe20007ffe0ff */
[--C-:B------:R-:W-:Y:S02]  /*10590*/  FFMA.FTZ R188, R10, c[0x0][0x2d0], -R161.reuse ;  /* 0x0000b4000abc7a23 */ /* 0x100fe400000108a1 */
[--C-:B------:R-:W-:Y:S02]  /*105a0*/  FFMA.FTZ R186, R8, c[0x0][0x2d0], -R161.reuse ;  /* 0x0000b40008ba7a23 */ /* 0x100fe400000108a1 */
[----:B------:R-:W-:Y:S02]  /*105b0*/  FMUL.FTZ R8, R5, c[0x0][0x2d0] ;  /* 0x0000b40005087a20 */ /* 0x000fe40000410000 */
[C---:B--2---:R-:W-:Y:S01]  /*105c0*/  FMUL.FTZ R4, R151.reuse, R144 ;  /* 0x0000009097047220 */ /* 0x044fe20000410000 */
[----:B------:R-:W2:Y:S01]  /*105d0*/  MUFU.EX2 R149, R149 ;  /* 0x0000009500957308 */ /* 0x000ea20000000800 */
[C---:B------:R-:W-:Y:S02]  /*105e0*/  FMUL.FTZ R5, R151.reuse, R145 ;  /* 0x0000009197057220 */ /* 0x040fe40000410000 */
[C---:B------:R-:W-:Y:S02]  /*105f0*/  FMUL.FTZ R16, R151.reuse, R132 ;  /* 0x0000008497107220 */ /* 0x040fe40000410000 */
[C---:B------:R-:W-:Y:S02]  /*10600*/  FMUL.FTZ R17, R151.reuse, R133 ;  /* 0x0000008597117220 */ /* 0x040fe40000410000 */
[----:B------:R-:W-:Y:S01]  /*10610*/  LDSM.16.MT88.4 R132, [R214+0x900] ;  /* 0x00090000d684783b */ /* 0x000fe20000004200 */
[C---:B------:R-:W-:Y:S02]  /*10620*/  FMUL.FTZ R32, R151.reuse, R116 ;  /* 0x0000007497207220 */ /* 0x040fe40000410000 */
[----:B------:R3:W4:Y:S01]  /*10630*/  MUFU.EX2 R148, R8 ;  /* 0x0000000800947308 */ /* 0x0007220000000800 */
[C---:B------:R-:W-:Y:S02]  /*10640*/  FMUL.FTZ R33, R151.reuse, R117 ;  /* 0x0000007597217220 */ /* 0x040fe40000410000 */
[C---:B------:R-:W-:Y:S01]  /*10650*/  FMUL.FTZ R48, R151.reuse, R100 ;  /* 0x0000006497307220 */ /* 0x040fe20000410000 */
[----:B-1----:R-:W-:Y:S01]  /*10660*/  F2FP.PACK_AB R159, R182, R183 ;  /* 0x000000b7b69f723e */ /* 0x002fe200000000ff */
[----:B------:R-:W-:Y:S01]  /*10670*/  LDSM.16.MT88.4 R116, [R214+0x1100] ;  /* 0x00110000d674783b */ /* 0x000fe20000004200 */
[C---:B------:R-:W-:Y:S02]  /*10680*/  FMUL.FTZ R49, R151.reuse, R101 ;  /* 0x0000006597317220 */ /* 0x040fe40000410000 */
[----:B------:R-:W-:Y:S02]  /*10690*/  FFMA.FTZ R164, R164, c[0x0][0x2d0], -R161 ;  /* 0x0000b400a4a47a23 */ /* 0x000fe400000108a1 */
[----:B------:R-:W-:Y:S01]  /*106a0*/  MUFU.EX2 R181, R181 ;  /* 0x000000b500b57308 */ /* 0x000fe20000000800 */
[-C--:B------:R-:W-:Y:S01]  /*106b0*/  HMMA.16816.F32 R4, R156, R20.reuse, R4 ;  /* 0x000000149c04723c */ /* 0x080fe20000001804 */
[----:B------:R-:W-:Y:S01]  /*106c0*/  FMUL.FTZ R52, R151, R52 ;  /* 0x0000003497347220 */ /* 0x000fe20000410000 */
[----:B------:R-:W-:Y:S01]  /*106d0*/  LDSM.16.MT88.4 R100, [R214+0x1900] ;  /* 0x00190000d664783b */ /* 0x000fe20000004200 */
[C---:B--2---:R-:W-:Y:S02]  /*106e0*/  FMUL.FTZ R9, R149.reuse, R141 ;  /* 0x0000008d95097220 */ /* 0x044fe40000410000 */
[C---:B------:R-:W-:Y:S02]  /*106f0*/  FMUL.FTZ R12, R149.reuse, R136 ;  /* 0x00000088950c7220 */ /* 0x040fe40000410000 */
[C---:B------:R-:W-:Y:S02]  /*10700*/  FMUL.FTZ R13, R149.reuse, R137 ;  /* 0x00000089950d7220 */ /* 0x040fe40000410000 */
[----:B------:R-:W1:Y:S03]  /*10710*/  MUFU.EX2 R180, R180 ;  /* 0x000000b400b47308 */ /* 0x000e660000000800 */
[C---:B------:R-:W-:Y:S02]  /*10720*/  FMUL.FTZ R40, R149.reuse, R108 ;  /* 0x0000006c95287220 */ /* 0x040fe40000410000 */
[C---:B---3--:R-:W-:Y:S02]  /*10730*/  FMUL.FTZ R8, R149.reuse, R140 ;  /* 0x0000008c95087220 */ /* 0x048fe40000410000 */
[C---:B----4-:R-:W-:Y:S02]  /*10740*/  FMUL.FTZ R10, R148.reuse, R142 ;  /* 0x0000008e940a7220 */ /* 0x050fe40000410000 */
[C---:B------:R-:W-:Y:S01]  /*10750*/  FMUL.FTZ R11, R148.reuse, R143 ;  /* 0x0000008f940b7220 */ /* 0x040fe20000410000 */
[----:B------:R-:W-:Y:S01]  /*10760*/  MUFU.EX2 R185, R185 ;  /* 0x000000b900b97308 */ /* 0x000fe20000000800 */
[C---:B------:R-:W-:Y:S02]  /*10770*/  FMUL.FTZ R14, R148.reuse, R138 ;  /* 0x0000008a940e7220 */ /* 0x040fe40000410000 */
[C---:B------:R-:W-:Y:S02]  /*10780*/  FMUL.FTZ R15, R148.reuse, R139 ;  /* 0x0000008b940f7220 */ /* 0x040fe40000410000 */
[C---:B------:R-:W-:Y:S02]  /*10790*/  FMUL.FTZ R41, R149.reuse, R109 ;  /* 0x0000006d95297220 */ /* 0x040fe40000410000 */
[C---:B------:R-:W-:Y:S02]  /*107a0*/  FMUL.FTZ R42, R148.reuse, R110 ;  /* 0x0000006e942a7220 */ /* 0x040fe40000410000 */
[----:B------:R-:W-:Y:S01]  /*107b0*/  FMUL.FTZ R43, R148, R111 ;  /* 0x0000006f942b7220 */ /* 0x000fe20000410000 */
[----:B------:R-:W2:Y:S01]  /*107c0*/  MUFU.EX2 R184, R184 ;  /* 0x000000b800b87308 */ /* 0x000ea20000000800 */
[----:B------:R-:W-:Y:S01]  /*107d0*/  LDSM.16.MT88.4 R108, [R214+0x500] ;  /* 0x00050000d66c783b */ /* 0x000fe20000004200 */
[C---:B------:R-:W-:Y:S01]  /*107e0*/  FMUL.FTZ R44, R149.reuse, R104 ;  /* 0x00000068952c7220 */ /* 0x040fe20000410000 */
[----:B-1----:R-:W-:Y:S01]  /*107f0*/  F2FP.PACK_AB R144, R180, R181 ;  /* 0x000000b5b490723e */ /* 0x002fe200000000ff */
[C---:B------:R-:W-:Y:S02]  /*10800*/  FMUL.FTZ R45, R149.reuse, R105 ;  /* 0x00000069952d7220 */ /* 0x040fe40000410000 */
[C---:B------:R-:W-:Y:S02]  /*10810*/  FMUL.FTZ R46, R148.reuse, R106 ;  /* 0x0000006a942e7220 */ /* 0x040fe40000410000 */
[C---:B------:R-:W-:Y:S02]  /*10820*/  FMUL.FTZ R47, R148.reuse, R107 ;  /* 0x0000006b942f7220 */ /* 0x040fe40000410000 */
[----:B------:R-:W-:Y:S01]  /*10830*/  MUFU.EX2 R189, R189 ;  /* 0x000000bd00bd7308 */ /* 0x000fe20000000800 */
[----:B------:R-:W-:Y:S01]  /*10840*/  LDSM.16.MT88.4 R104, [R212+0x1900] ;  /* 0x00190000d468783b */ /* 0x000fe20000004200 */
[C---:B------:R-:W-:Y:S02]  /*10850*/  FMUL.FTZ R24, R149.reuse, R124 ;  /* 0x0000007c95187220 */ /* 0x040fe40000410000 */
[C---:B------:R-:W-:Y:S02]  /*10860*/  FMUL.FTZ R25, R149.reuse, R125 ;  /* 0x0000007d95197220 */ /* 0x040fe40000410000 */
[C---:B------:R-:W-:Y:S02]  /*10870*/  FMUL.FTZ R26, R148.reuse, R126 ;  /* 0x0000007e941a7220 */ /* 0x040fe40000410000 */
[C---:B------:R-:W-:Y:S02]  /*10880*/  FMUL.FTZ R27, R148.reuse, R127 ;  /* 0x0000007f941b7220 */ /* 0x040fe40000410000 */
[----:B------:R-:W1:Y:S01]  /*10890*/  MUFU.EX2 R188, R188 ;  /* 0x000000bc00bc7308 */ /* 0x000e620000000800 */
[----:B------:R-:W-:Y:S02]  /*108a0*/  FMUL.FTZ R28, R149, R120 ;  /* 0x00000078951c7220 */ /* 0x000fe40000410000 */
[----:B------:R-:W-:Y:S01]  /*108b0*/  FMUL.FTZ R30, R148, R122 ;  /* 0x0000007a941e7220 */ /* 0x000fe20000410000 */
[----:B--2---:R-:W-:Y:S01]  /*108c0*/  F2FP.PACK_AB R146, R184, R185 ;  /* 0x000000b9b892723e */ /* 0x004fe200000000ff */
[C---:B------:R-:W-:Y:S02]  /*108d0*/  FMUL.FTZ R31, R148.reuse, R123 ;  /* 0x0000007b941f7220 */ /* 0x040fe40000410000 */
[----:B------:R-:W-:Y:S02]  /*108e0*/  FMUL.FTZ R53, R151, R53 ;  /* 0x0000003597357220 */ /* 0x000fe40000410000 */
        /* <DEDUP_REMOVED lines=8> */
[C---:B------:R-:W-:Y:S02]  /*10970*/  FMUL.FTZ R62, R148.reuse, R62 ;  /* 0x0000003e943e7220 */ /* 0x040fe40000410000 */
[----:B------:R-:W-:Y:S01]  /*10980*/  FMUL.FTZ R63, R148, R63 ;  /* 0x0000003f943f7220 */ /* 0x000fe20000410000 */
[----:B-1----:R-:W-:Y:S01]  /*10990*/  F2FP.PACK_AB R145, R188, R189 ;  /* 0x000000bdbc91723e */ /* 0x002fe200000000ff */
[C---:B------:R-:W-:Y:S02]  /*109a0*/  FMUL.FTZ R64, R151.reuse, R64 ;  /* 0x0000004097407220 */ /* 0x040fe40000410000 */
[----:B------:R-:W-:Y:S02]  /*109b0*/  FMUL.FTZ R65, R151, R65 ;  /* 0x0000004197417220 */ /* 0x000fe40000410000 */
[C---:B------:R-:W-:Y:S01]  /*109c0*/  FMUL.FTZ R66, R150.reuse, R66 ;  /* 0x0000004296427220 */ /* 0x040fe20000410000 */
[----:B------:R-:W-:Y:S01]  /*109d0*/  MUFU.EX2 R124, R175 ;  /* 0x000000af007c7308 */ /* 0x000fe20000000800 */
[----:B------:R-:W-:Y:S02]  /*109e0*/  FMUL.FTZ R67, R150, R67 ;  /* 0x0000004396437220 */ /* 0x000fe40000410000 */
[--C-:B------:R-:W-:Y:S02]  /*109f0*/  FFMA.FTZ R244, R244, c[0x0][0x2d0], -R166.reuse ;  /* 0x0000b400f4f47a23 */ /* 0x100fe400000108a6 */
[--C-:B------:R-:W-:Y:S02]  /*10a00*/  FFMA.FTZ R245, R245, c[0x0][0x2d0], -R166.reuse ;  /* 0x0000b400f5f57a23 */ /* 0x100fe400000108a6 */
[----:B------:R-:W-:Y:S02]  /*10a10*/  FFMA.FTZ R166, R163, c[0x0][0x2d0], -R166 ;  /* 0x0000b400a3a67a23 */ /* 0x000fe400000108a6 */
[--C-:B------:R-:W-:Y:S01]  /*10a20*/  FFMA.FTZ R250, R250, c[0x0][0x2d0], -R173.reuse ;  /* 0x0000b400fafa7a23 */ /* 0x100fe200000108ad */
[----:B------:R-:W-:Y:S01]  /*10a30*/  MUFU.EX2 R120, R174 ;  /* 0x000000ae00787308 */ /* 0x000fe20000000800 */
[----:B------:R-:W-:Y:S02]  /*10a40*/  FFMA.FTZ R173, R172, c[0x0][0x2d0], -R173 ;  /* 0x0000b400acad7a23 */ /* 0x000fe400000108ad */
[--C-:B------:R-:W-:Y:S01]  /*10a50*/  FFMA.FTZ R248, R248, c[0x0][0x2d0], -R171.reuse ;  /* 0x0000b400f8f87a23 */ /* 0x100fe200000108ab */
[----:B--2---:R-:W-:Y:S01]  /*10a60*/  F2FP.PACK_AB R147, R186, R187 ;  /* 0x000000bbba93723e */ /* 0x004fe200000000ff */
[--C-:B------:R-:W-:Y:S02]  /*10a70*/  FFMA.FTZ R246, R246, c[0x0][0x2d0], -R171.reuse ;  /* 0x0000b400f6f67a23 */ /* 0x100fe400000108ab */
[----:B------:R-:W-:Y:S02]  /*10a80*/  FFMA.FTZ R171, R168, c[0x0][0x2d0], -R171 ;  /* 0x0000b400a8ab7a23 */ /* 0x000fe400000108ab */
[C---:B------:R-:W-:Y:S01]  /*10a90*/  FMUL.FTZ R29, R149.reuse, R121 ;  /* 0x00000079951d7220 */ /* 0x040fe20000410000 */
[----:B------:R1:W-:Y:S01]  /*10aa0*/  MUFU.EX2 R136, R173 ;  /* 0x000000ad00887308 */ /* 0x0003e20000000800 */
[C---:B------:R-:W-:Y:S01]  /*10ab0*/  HMMA.16816.F32 R8, R144.reuse, R20, R8 ;  /* 0x000000149008723c */ /* 0x040fe20000001808 */
[C---:B------:R-:W-:Y:S02]  /*10ac0*/  FMUL.FTZ R72, R149.reuse, R72 ;  /* 0x0000004895487220 */ /* 0x040fe40000410000 */
[----:B------:R-:W-:Y:S02]  /*10ad0*/  FMUL.FTZ R73, R149, R73 ;  /* 0x0000004995497220 */ /* 0x000fe40000410000 */
[C---:B------:R-:W-:Y:S02]  /*10ae0*/  FMUL.FTZ R74, R148.reuse, R74 ;  /* 0x0000004a944a7220 */ /* 0x040fe40000410000 */
        /* <DEDUP_REMOVED lines=28> */
[C---:B------:R-:W-:Y:S01]  /*10cb0*/  FMUL.FTZ R37, R151.reuse, R113 ;  /* 0x0000007197257220 */ /* 0x040fe20000410000 */
[----:B-1----:R-:W-:Y:S01]  /*10cc0*/  LDSM.16.MT88.4 R168, [R212+0x1500] ;  /* 0x00150000d4a8783b */ /* 0x002fe20000004200 */
[C---:B------:R-:W-:Y:S02]  /*10cd0*/  FMUL.FTZ R94, R148.reuse, R94 ;  /* 0x0000005e945e7220 */ /* 0x040fe40000410000 */
[C---:B------:R-:W-:Y:S01]  /*10ce0*/  HMMA.16816.F32 R32, R156.reuse, R38, R32 ;  /* 0x000000269c20723c */ /* 0x040fe20000001820 */
[----:B------:R-:W-:Y:S03]  /*10cf0*/  FMUL.FTZ R95, R148, R95 ;  /* 0x0000005f945f7220 */ /* 0x000fe60000410000 */
[C---:B------:R-:W-:Y:S01]  /*10d00*/  FMUL.FTZ R96, R151.reuse, R96 ;  /* 0x0000006097607220 */ /* 0x040fe20000410000 */
[----:B------:R-:W-:Y:S01]  /*10d10*/  MUFU.EX2 R139, R166 ;  /* 0x000000a6008b7308 */ /* 0x000fe20000000800 */
[C---:B------:R-:W-:Y:S02]  /*10d20*/  FMUL.FTZ R97, R151.reuse, R97 ;  /* 0x0000006197617220 */ /* 0x040fe40000410000 */
[C---:B------:R-:W-:Y:S04]  /*10d30*/  FMUL.FTZ R38, R150.reuse, R114 ;  /* 0x0000007296267220 */ /* 0x040fe80000410000 */
[C---:B------:R-:W-:Y:S02]  /*10d40*/  FMUL.FTZ R39, R150.reuse, R115 ;  /* 0x0000007396277220 */ /* 0x040fe40000410000 */
[----:B------:R-:W1:Y:S01]  /*10d50*/  LDSM.16.MT88.4 R112, [R212+0xd00] ;  /* 0x000d0000d470783b */ /* 0x000e620000004200 */
[----:B------:R3:W-:Y:S01]  /*10d60*/  MUFU.EX2 R126, R164 ;  /* 0x000000a4007e7308 */ /* 0x0007e20000000800 */
[C---:B------:R-:W-:Y:S02]  /*10d70*/  FMUL.FTZ R98, R150.reuse, R98 ;  /* 0x0000006296627220 */ /* 0x040fe40000410000 */
[C---:B------:R-:W-:Y:S01]  /*10d80*/  FMUL.FTZ R99, R150.reuse, R99 ;  /* 0x0000006396637220 */ /* 0x040fe20000410000 */
        /* <DEDUP_REMOVED lines=16> */
[----:B------:R-:W-:Y:S02]  /*10e90*/  FMUL.FTZ R85, R151, R85 ;  /* 0x0000005597557220 */ /* 0x000fe40000410000 */
[----:B------:R-:W-:Y:S01]  /*10ea0*/  MUFU.EX2 R192, R192 ;  /* 0x000000c000c07308 */ /* 0x000fe20000000800 */
[C---:B------:R-:W-:Y:S02]  /*10eb0*/  FMUL.FTZ R86, R150.reuse, R86 ;  /* 0x0000005696567220 */ /* 0x040fe40000410000 */
[----:B------:R-:W-:Y:S02]  /*10ec0*/  FMUL.FTZ R87, R150, R87 ;  /* 0x0000005796577220 */ /* 0x000fe40000410000 */
[--C-:B------:R-:W-:Y:S01]  /*10ed0*/  FFMA.FTZ R247, R247, c[0x0][0x2d0], -R161.reuse ;  /* 0x0000b400f7f77a23 */ /* 0x100fe200000108a1 */
[-C--:B-1----:R-:W-:Y:S03]  /*10ee0*/  HMMA.16816.F32 R52, R156, R112.reuse, R52 ;  /* 0x000000709c34723c */ /* 0x082fe60000001834 */
[--C-:B------:R-:W-:Y:S01]  /*10ef0*/  FFMA.FTZ R252, R252, c[0x0][0x2d0], -R161.reuse ;  /* 0x0000b400fcfc7a23 */ /* 0x100fe200000108a1 */
[----:B------:R-:W1:Y:S01]  /*10f00*/  MUFU.EX2 R193, R193 ;  /* 0x000000c100c17308 */ /* 0x000e620000000800 */
[--C-:B------:R-:W-:Y:S02]  /*10f10*/  FFMA.FTZ R251, R251, c[0x0][0x2d0], -R161.reuse ;  /* 0x0000b400fbfb7a23 */ /* 0x100fe400000108a1 */
[--C-:B------:R-:W-:Y:S02]  /*10f20*/  FFMA.FTZ R249, R249, c[0x0][0x2d0], -R161.reuse ;  /* 0x0000b400f9f97a23 */ /* 0x100fe400000108a1 */
[--C-:B------:R-:W-:Y:S01]  /*10f30*/  FFMA.FTZ R162, R162, c[0x0][0x2d0], -R161.reuse ;  /* 0x0000b400a2a27a23 */ /* 0x100fe200000108a1 */
[C---:B------:R-:W-:Y:S02]  /*10f40*/  HMMA.16816.F32 R56, R144.reuse, R112, R56 ;  /* 0x000000709038723c */ /* 0x040fe40000001838 */
[--C-:B------:R-:W-:Y:S02]  /*10f50*/  FFMA.FTZ R160, R160, c[0x0][0x2d0], -R161.reuse ;  /* 0x0000b400a0a07a23 */ /* 0x100fe400000108a1 */
[----:B------:R-:W-:Y:S01]  /*10f60*/  MUFU.EX2 R194, R194 ;  /* 0x000000c200c27308 */ /* 0x000fe20000000800 */
[----:B------:R-:W-:Y:S02]  /*10f70*/  FFMA.FTZ R161, R153, c[0x0][0x2d0], -R161 ;  /* 0x0000b40099a17a23 */ /* 0x000fe400000108a1 */
[----:B------:R-:W-:Y:S01]  /*10f80*/  FFMA.FTZ R179, R151, R234, R179 ;  /* 0x000000ea97b37223 */ /* 0x000fe200000100b3 */
[-C--:B------:R-:W-:Y:S01]  /*10f90*/  HMMA.16816.F32 R60, R144, R114.reuse, R60 ;  /* 0x00000072903c723c */ /* 0x080fe2000000183c */
[----:B------:R-:W-:Y:S03]  /*10fa0*/  MOV R151, R3 ;  /* 0x0000000300977202 */ /* 0x000fe60000000f00 */
[----:B------:R-:W-:Y:S01]  /*10fb0*/  FFMA.FTZ R155, R150, R235, R155 ;  /* 0x000000eb969b7223 */ /* 0x000fe2000001009b */
[----:B------:R-:W-:Y:S01]  /*10fc0*/  MOV R150, R2 ;  /* 0x0000000200967202 */ /* 0x000fe20000000f00 */
[----:B------:R-:W3:Y:S01]  /*10fd0*/  MUFU.EX2 R195, R195 ;  /* 0x000000c300c37308 */ /* 0x000ee20000000800 */
[----:B------:R-:W-:Y:S01]  /*10fe0*/  FFMA.FTZ R181, R149, R232, R181 ;  /* 0x000000e895b57223 */ /* 0x000fe200000100b5 */
[C---:B------:R-:W-:Y:S01]  /*10ff0*/  HMMA.16816.F32 R64, R156.reuse, R114, R64 ;  /* 0x000000729c40723c */ /* 0x040fe20000001840 */
[----:B------:R-:W4:Y:S03]  /*11000*/  LDSM.16.MT88.4 R112, [R212+0x500] ;  /* 0x00050000d470783b */ /* 0x000f260000004200 */
[----:B------:R-:W-:Y:S01]  /*11010*/  FFMA.FTZ R189, R148, R233, R189 ;  /* 0x000000e994bd7223 */ /* 0x000fe200000100bd */
[----:B------:R-:W-:Y:S01]  /*11020*/  MOV R149, R0 ;  /* 0x0000000000957202 */ /* 0x000fe20000000f00 */
[----:B------:R-:W-:Y:S01]  /*11030*/  FADD.FTZ R178, R178, R179 ;  /* 0x000000b3b2b27221 */ /* 0x000fe20000010000 */
[----:B------:R-:W-:Y:S01]  /*11040*/  MOV R148, R152 ;  /* 0x0000009800947202 */ /* 0x000fe20000000f00 */
[-C--:B------:R-:W-:Y:S01]  /*11050*/  HMMA.16816.F32 R68, R156, R100.reuse, R68 ;  /* 0x000000649c44723c */ /* 0x080fe20000001844 */
[----:B------:R-:W-:Y:S03]  /*11060*/  MUFU.EX2 R196, R196 ;  /* 0x000000c400c47308 */ /* 0x000fe60000000800 */
[----:B------:R-:W-:Y:S02]  /*11070*/  FADD.FTZ R154, R154, R155 ;  /* 0x0000009b9a9a7221 */ /* 0x000fe40000010000 */
[----:B------:R-:W-:Y:S02]  /*11080*/  FADD.FTZ R180, R180, R181 ;  /* 0x000000b5b4b47221 */ /* 0x000fe40000010000 */
        /* <DEDUP_REMOVED lines=32> */
[----:B-1----:R-:W-:Y:S03]  /*11290*/  F2FP.PACK_AB R104, R199, R198 ;  /* 0x000000c6c768723e */ /* 0x002fe600000000ff */
[----:B------:R-:W-:Y:S02]  /*112a0*/  FADD.FTZ R198, R198, R185 ;  /* 0x000000b9c6c67221 */ /* 0x000fe40000010000 */
[----:B------:R-:W-:Y:S01]  /*112b0*/  FADD.FTZ R197, R197, R196 ;  /* 0x000000c4c5c57221 */ /* 0x000fe20000010000 */
[----:B------:R-:W-:Y:S01]  /*112c0*/  MUFU.EX2 R247, R247 ;  /* 0x000000f700f77308 */ /* 0x000fe20000000800 */
[-C--:B------:R-:W-:Y:S01]  /*112d0*/  HMMA.16816.F32 R4, R100, R108.reuse, R4 ;  /* 0x0000006c6404723c */ /* 0x080fe20000001804 */
[----:B------:R-:W-:Y:S03]  /*112e0*/  F2FP.PACK_AB R158, R136, R120 ;  /* 0x00000078889e723e */ /* 0x000fe600000000ff */
[----:B------:R-:W-:Y:S01]  /*112f0*/  F2FP.PACK_AB R159, R138, R122 ;  /* 0x0000007a8a9f723e */ /* 0x000fe200000000ff */
[----:B------:R-:W-:Y:S04]  /*11300*/  FADD.FTZ R199, R199, R198 ;  /* 0x000000c6c7c77221 */ /* 0x000fe80000010000 */
[----:B------:R-:W1:Y:S03]  /*11310*/  MUFU.EX2 R252, R252 ;  /* 0x000000fc00fc7308 */ /* 0x000e660000000800 */
[C---:B--2---:R-:W-:Y:S01]  /*11320*/  F2FP.PACK_AB R106, R245.reuse, R244 ;  /* 0x000000f4f56a723e */ /* 0x044fe200000000ff */
[----:B------:R-:W-:Y:S04]  /*11330*/  FADD.FTZ R244, R244, R199 ;  /* 0x000000c7f4f47221 */ /* 0x000fe80000010000 */
[----:B------:R-:W-:Y:S02]  /*11340*/  FADD.FTZ R244, R245, R244 ;  /* 0x000000f4f5f47221 */ /* 0x000fe40000010000 */
        /* <DEDUP_REMOVED lines=101> */
.L_x_433:
[----:B------:R-:W1:Y:S01]  /*119a0*/  SHFL.BFLY PT, R5, R234, 0x2, 0x1f ;  /* 0x0c401f00ea057f89 */ /* 0x000e6200000e0000 */
[----:B------:R-:W-:-:S03]  /*119b0*/  PLOP3.LUT P4, PT, PT, PT, PT, 0x8, 0x0 ;  /* 0x000000000000781c */ /* 0x000fc60003f8e170 */
[----:B------:R-:W2:Y:S04]  /*119c0*/  SHFL.BFLY PT, R6, R235, 0x2, 0x1f ;  /* 0x0c401f00eb067f89 */ /* 0x000ea800000e0000 */
[----:B------:R-:W3:Y:S01]  /*119d0*/  SHFL.BFLY PT, R4, R233, 0x2, 0x1f ;  /* 0x0c401f00e9047f89 */ /* 0x000ee200000e0000 */
[----:B-1----:R-:W-:-:S03]  /*119e0*/  FADD.FTZ R12, R5, R234 ;  /* 0x000000ea050c7221 */ /* 0x002fc60000010000 */
[----:B------:R-:W1:Y:S01]  /*119f0*/  SHFL.BFLY PT, R5, R232, 0x2, 0x1f ;  /* 0x0c401f00e8057f89 */ /* 0x000e6200000e0000 */
[----:B--2---:R-:W-:-:S03]  /*11a00*/  FADD.FTZ R13, R6, R235 ;  /* 0x000000eb060d7221 */ /* 0x004fc60000010000 */
[----:B------:R-:W2:Y:S01]  /*11a10*/  SHFL.BFLY PT, R9, R12, 0x1, 0x1f ;  /* 0x0c201f000c097f89 */ /* 0x000ea200000e0000 */
[----:B---3--:R-:W-:-:S03]  /*11a20*/  FADD.FTZ R11, R4, R233 ;  /* 0x000000e9040b7221 */ /* 0x008fc60000010000 */
[----:B------:R-:W3:Y:S04]  /*11a30*/  SHFL.BFLY PT, R8, R13, 0x1, 0x1f ;  /* 0x0c201f000d087f89 */ /* 0x000ee800000e0000 */
[----:B------:R-:W4:Y:S01]  /*11a40*/  SHFL.BFLY PT, R6, R11, 0x1, 0x1f ;  /* 0x0c201f000b067f89 */ /* 0x000f2200000e0000 */
[----:B-1----:R-:W-:Y:S02]  /*11a50*/  FADD.FTZ R10, R5, R232 ;  /* 0x000000e8050a7221 */ /* 0x002fe40000010000 */
[----:B------:R-:W-:Y:S01]  /*11a60*/  CS2R R4, SRZ ;  /* 0x0000000000047805 */ /* 0x000fe2000001ff00 */
[----:B--2---:R-:W-:Y:S02]  /*11a70*/  FADD.FTZ R9, R12, R9 ;  /* 0x000000090c097221 */ /* 0x004fe40000010000 */
[----:B------:R-:W1:Y:S01]  /*11a80*/  SHFL.BFLY PT, R7, R10, 0x1, 0x1f ;  /* 0x0c201f000a077f89 */ /* 0x000e6200000e0000 */
[----:B------:R-:W-:Y:S01]  /*11a90*/  MOV R12, 0xff800000 ;  /* 0xff800000000c7802 */ /* 0x000fe20000000f00 */
[----:B---3--:R-:W-:Y:S01]  /*11aa0*/  FADD.FTZ R8, R13, R8 ;  /* 0x000000080d087221 */ /* 0x008fe20000010000 */
[----:B------:R-:W-:Y:S01]  /*11ab0*/  FSETP.NE.FTZ.AND P3, PT, R9, RZ, PT ;  /* 0x000000ff0900720b */ /* 0x000fe20003f75000 */
[----:B----4-:R-:W-:-:S03]  /*11ac0*/  FADD.FTZ R6, R6, R11 ;  /* 0x0000000b06067221 */ /* 0x010fc60000010000 */
[----:B------:R-:W-:Y:S02]  /*11ad0*/  FSETP.NE.FTZ.AND P2, PT, R8, RZ, PT ;  /* 0x000000ff0800720b */ /* 0x000fe40003f55000 */
[----:B------:R-:W-:Y:S02]  /*11ae0*/  MOV R11, 0xff800000 ;  /* 0xff800000000b7802 */ /* 0x000fe40000000f00 */
[----:B------:R-:W-:-:S05]  /*11af0*/  FSETP.NE.FTZ.AND P0, PT, R6, RZ, PT ;  /* 0x000000ff0600720b */ /* 0x000fca0003f15000 */
[----:B------:R-:W2:Y:S01]  /*11b00*/  @P3 MUFU.RCP R5, R9 ;  /* 0x0000000900053308 */ /* 0x000ea20000001000 */
[----:B------:R-:W-:-:S03]  /*11b10*/  @P3 MOV R17, 0x3f317218 ;  /* 0x3f31721800113802 */ /* 0x000fc60000000f00 */
[----:B------:R-:W-:Y:S02]  /*11b20*/  @P2 MOV R16, 0x3f317218 ;  /* 0x3f31721800102802 */ /* 0x000fe40000000f00 */
[----:B------:R-:W-:Y:S02]  /*11b30*/  @P3 FMUL.FTZ R17, R17, c[0x0][0x2d0] ;  /* 0x0000b40011113a20 */ /* 0x000fe40000410000 */
[----:B-1----:R-:W-:Y:S01]  /*11b40*/  FADD.FTZ R7, R10, R7 ;  /* 0x000000070a077221 */ /* 0x002fe20000010000 */
[----:B------:R-:W-:Y:S01]  /*11b50*/  MOV R10, RZ ;  /* 0x000000ff000a7202 */ /* 0x000fe20000000f00 */
[----:B------:R-:W-:Y:S01]  /*11b60*/  @P2 MUFU.RCP R4, R8 ;  /* 0x0000000800042308 */ /* 0x000fe20000001000 */
[----:B------:R-:W-:Y:S01]  /*11b70*/  @P0 MOV R14, 0x3f317218 ;  /* 0x3f317218000e0802 */ /* 0x000fe20000000f00 */
[----:B------:R-:W-:Y:S01]  /*11b80*/  @P2 FMUL.FTZ R16, R16, c[0x0][0x2d0] ;  /* 0x0000b40010102a20 */ /* 0x000fe20000410000 */
[----:B------:R-:W-:Y:S01]  /*11b90*/  FSETP.NE.FTZ.AND P1, PT, R7, RZ, PT ;  /* 0x000000ff0700720b */ /* 0x000fe20003f35000 */
[----:B--2---:R-:W-:-:S02]  /*11ba0*/  FMUL.FTZ R144, R5, R144 ;  /* 0x0000009005907220 */ /* 0x004fc40000410000 */
[C---:B------:R-:W-:Y:S02]  /*11bb0*/  FMUL.FTZ R145, R5.reuse, R145 ;  /* 0x0000009105917220 */ /* 0x040fe40000410000 */
[----:B------:R-:W-:Y:S01]  /*11bc0*/  @P0 MUFU.RCP R10, R6 ;  /* 0x00000006000a0308 */ /* 0x000fe20000001000 */
[C---:B------:R-:W-:Y:S02]  /*11bd0*/  FMUL.FTZ R132, R5.reuse, R132 ;  /* 0x0000008405847220 */ /* 0x040fe40000410000 */
[C---:B------:R-:W-:Y:S02]  /*11be0*/  FMUL.FTZ R133, R5.reuse, R133 ;  /* 0x0000008505857220 */ /* 0x040fe40000410000 */
[C---:B------:R-:W-:Y:S02]  /*11bf0*/  FMUL.FTZ R128, R5.reuse, R128 ;  /* 0x0000008005807220 */ /* 0x040fe40000410000 */
[C---:B------:R-:W-:Y:S01]  /*11c00*/  FMUL.FTZ R129, R5.reuse, R129 ;  /* 0x0000008105817220 */ /* 0x040fe20000410000 */
[----:B------:R-:W1:Y:S01]  /*11c10*/  @P3 MUFU.LG2 R9, R9 ;  /* 0x0000000900093308 */ /* 0x000e620000000c00 */
[C---:B------:R-:W-:Y:S01]  /*11c20*/  FMUL.FTZ R116, R5.reuse, R116 ;  /* 0x0000007405747220 */ /* 0x040fe20000410000 */
[----:B------:R-:W-:Y:S01]  /*11c30*/  @P1 MOV R15, 0x3f317218 ;  /* 0x3f317218000f1802 */ /* 0x000fe20000000f00 */
[----:B------:R-:W-:-:S02]  /*11c40*/  FMUL.FTZ R117, R5, R117 ;  /* 0x0000007505757220 */ /* 0x000fc40000410000 */
[C---:B------:R-:W-:Y:S02]  /*11c50*/  FMUL.FTZ R112, R5.reuse, R112 ;  /* 0x0000007005707220 */ /* 0x040fe40000410000 */
[C---:B------:R-:W-:Y:S01]  /*11c60*/  FMUL.FTZ R113, R5.reuse, R113 ;  /* 0x0000007105717220 */ /* 0x040fe20000410000 */
[----:B------:R-:W2:Y:S01]  /*11c70*/  @P2 MUFU.LG2 R8, R8 ;  /* 0x0000000800082308 */ /* 0x000ea20000000c00 */
        /* <DEDUP_REMOVED lines=8> */
[C---:B------:R-:W-:Y:S01]  /*11d00*/  FMUL.FTZ R69, R5.reuse, R69 ;  /* 0x0000004505457220 */ /* 0x040fe20000410000 */
[----:B------:R-:W4:Y:S01]  /*11d10*/  @P0 MUFU.LG2 R6, R6 ;  /* 0x0000000600060308 */ /* 0x000f220000000c00 */
[C---:B------:R-:W-:Y:S02]  /*11d20*/  FMUL.FTZ R80, R5.reuse, R80 ;  /* 0x0000005005507220 */ /* 0x040fe40000410000 */
[C---:B------:R-:W-:Y:S02]  /*11d30*/  FMUL.FTZ R81, R5.reuse, R81 ;  /* 0x0000005105517220 */ /* 0x040fe40000410000 */
[----:B------:R-:W-:-:S02]  /*11d40*/  FMUL.FTZ R84, R5, R84 ;  /* 0x0000005405547220 */ /* 0x000fc40000410000 */
[C---:B------:R-:W-:Y:S02]  /*11d50*/  FMUL.FTZ R85, R5.reuse, R85 ;  /* 0x0000005505557220 */ /* 0x040fe40000410000 */
[C---:B------:R-:W-:Y:S02]  /*11d60*/  FMUL.FTZ R96, R5.reuse, R96 ;  /* 0x0000006005607220 */ /* 0x040fe40000410000 */
[----:B------:R-:W-:Y:S01]  /*11d70*/  FMUL.FTZ R97, R5, R97 ;  /* 0x0000006105617220 */ /* 0x000fe20000410000 */
[----:B------:R-:W-:Y:S01]  /*11d80*/  MOV R5, RZ ;  /* 0x000000ff00057202 */ /* 0x000fe20000000f00 */
[----:B-1----:R-:W-:Y:S02]  /*11d90*/  @P3 FMUL.FTZ R18, R9, 0.69314718246459960938 ;  /* 0x3f31721809123820 */ /* 0x002fe40000410000 */
[----:B--2---:R-:W-:Y:S02]  /*11da0*/  @P2 FMUL.FTZ R9, R8, 0.69314718246459960938 ;  /* 0x3f31721808092820 */ /* 0x004fe40000410000 */
[----:B---3--:R-:W-:Y:S01]  /*11db0*/  @P1 FMUL.FTZ R13, R13, 0.69314718246459960938 ;  /* 0x3f3172180d0d1820 */ /* 0x008fe20000410000 */
[----:B------:R1:W2:Y:S01]  /*11dc0*/  @P1 MUFU.RCP R5, R7 ;  /* 0x0000000700051308 */ /* 0x0002a20000001000 */
[----:B------:R-:W-:-:S02]  /*11dd0*/  @P1 FMUL.FTZ R15, R15, c[0x0][0x2d0] ;  /* 0x0000b4000f0f1a20 */ /* 0x000fc40000410000 */
[----:B----4-:R-:W-:Y:S02]  /*11de0*/  @P0 FMUL.FTZ R19, R6, 0.69314718246459960938 ;  /* 0x3f31721806130820 */ /* 0x010fe40000410000 */
[----:B------:R-:W-:Y:S02]  /*11df0*/  @P0 FMUL.FTZ R14, R14, c[0x0][0x2d0] ;  /* 0x0000b4000e0e0a20 */ /* 0x000fe40000410000 */
[C---:B------:R-:W-:Y:S02]  /*11e00*/  FMUL.FTZ R146, R4.reuse, R146 ;  /* 0x0000009204927220 */ /* 0x040fe40000410000 */
[C---:B------:R-:W-:Y:S02]  /*11e10*/  FMUL.FTZ R147, R4.reuse, R147 ;  /* 0x0000009304937220 */ /* 0x040fe40000410000 */
[C---:B------:R-:W-:Y:S02]  /*11e20*/  FMUL.FTZ R134, R4.reuse, R134 ;  /* 0x0000008604867220 */ /* 0x040fe40000410000 */
[----:B------:R-:W-:-:S02]  /*11e30*/  FMUL.FTZ R135, R4, R135 ;  /* 0x0000008704877220 */ /* 0x000fc40000410000 */
[C---:B------:R-:W-:Y:S01]  /*11e40*/  FMUL.FTZ R130, R4.reuse, R130 ;  /* 0x0000008204827220 */ /* 0x040fe20000410000 */
[----:B-1----:R-:W-:Y:S01]  /*11e50*/  MOV R7, 0xff800000 ;  /* 0xff80000000077802 */ /* 0x002fe20000000f00 */
        /* <DEDUP_REMOVED lines=43> */
[----:B------:R-:W-:Y:S01]  /*12110*/  MOV R10, 0xff800000 ;  /* 0xff800000000a7802 */ /* 0x000fe20000000f00 */
[C---:B--2---:R-:W-:Y:S02]  /*12120*/  FMUL.FTZ R140, R5.reuse, R140 ;  /* 0x0000008c058c7220 */ /* 0x044fe40000410000 */
        /* <DEDUP_REMOVED lines=23> */
[----:B------:R-:W-:Y:S02]  /*122a0*/  @P3 FFMA.FTZ R7, R17, R3, R18 ;  /* 0x0000000311073223 */ /* 0x000fe40000010012 */
[----:B------:R-:W-:Y:S02]  /*122b0*/  @P2 FFMA.FTZ R10, R16, R2, R9 ;  /* 0x00000002100a2223 */ /* 0x000fe40000010009 */
[----:B------:R-:W-:Y:S02]  /*122c0*/  @P1 FFMA.FTZ R11, R15, R0, R13 ;  /* 0x000000000f0b1223 */ /* 0x000fe4000001000d */
[----:B------:R-:W-:-:S02]  /*122d0*/  @P0 FFMA.FTZ R12, R14, R152, R19 ;  /* 0x000000980e0c0223 */ /* 0x000fc40000010013 */
.L_x_379:
[----:B------:R-:W-:Y:S05]  /*122e0*/  @P4 BRA `(.L_x_452) ;  /* 0x00001a9000004947 */ /* 0x000fea0003800000 */
[----:B------:R-:W1:Y:S01]  /*122f0*/  S2R R9, SR_TID.X ;  /* 0x0000000000097919 */ /* 0x000e620000002100 */
[----:B------:R-:W-:Y:S01]  /*12300*/  IMAD R18, RZ, RZ, -UR10 ;  /* 0x8000000aff127e24 */ /* 0x000fe2000f8e02ff */
[----:B------:R-:W-:Y:S01]  /*12310*/  USHF.R.S32.HI UR6, URZ, 0x1f, UR10 ;  /* 0x0000001f3f067899 */ /* 0x000fe2000801140a */
[----:B------:R-:W-:Y:S01]  /*12320*/  IMAD.MOV.U32 R14, RZ, RZ, c[0x0][0x4e8] ;  /* 0x00013a00ff0e7624 */ /* 0x000fe200078e00ff */
[----:B------:R-:W2:Y:S01]  /*12330*/  S2R R3, SR_CTAID.Y ;  /* 0x0000000000037919 */ /* 0x000ea20000002600 */
[----:B------:R-:W-:Y:S01]  /*12340*/  ULDC.64 UR4, c[0x0][0x4d0] ;  /* 0x0001340000047ab9 */ /* 0x000fe20000000a00 */
[----:B------:R-:W-:Y:S01]  /*12350*/  BSSY B0, `(.L_x_453) ;  /* 0x00000c4000007945 */ /* 0x000fe20003800000 */
[----:B------:R-:W-:Y:S01]  /*12360*/  UIMAD UR7, UR6, UR4, URZ ;  /* 0x00000004060772a4 */ /* 0x000fe2000f8e023f */
[----:B------:R-:W3:Y:S01]  /*12370*/  S2R R22, SR_CTAID.Z ;  /* 0x0000000000167919 */ /* 0x000ee20000002700 */
[----:B------:R-:W-:-:S03]  /*12380*/  UIMAD.WIDE.U32 UR8, UR10, UR4, URZ ;  /* 0x000000040a0872a5 */ /* 0x000fc6000f8e003f */
[----:B------:R-:W-:Y:S01]  /*12390*/  BAR.SYNC.DEFER_BLOCKING 0x1, 0x80 ;  /* 0x0042000000007b1d */ /* 0x000fe20000010000 */
[----:B------:R-:W-:Y:S01]  /*123a0*/  UIMAD UR5, UR10, UR5, UR7 ;  /* 0x000000050a0572a4 */ /* 0x000fe2000f8e0207 */
[C---:B------:R-:W-:Y:S01]  /*123b0*/  ISETP.NE.AND P0, PT, R14.reuse, 0x1, PT ;  /* 0x000000010e00780c */ /* 0x040fe20003f05270 */
[----:B------:R-:W-:Y:S02]  /*123c0*/  IMAD.U32 R25, RZ, RZ, UR9 ;  /* 0x00000009ff197e24 */ /* 0x000fe4000f8e00ff */
[----:B------:R-:W-:Y:S01]  /*123d0*/  UIADD3 UR5, UR9, UR5, URZ ;  /* 0x0000000509057290 */ /* 0x000fe2000fffe03f */
[----:B------:R-:W4:Y:S01]  /*123e0*/  S2R R15, SR_CTAID.X ;  /* 0x00000000000f7919 */ /* 0x000f220000002500 */
[----:B------:R-:W-:Y:S02]  /*123f0*/  IMAD.U32 R24, RZ, RZ, UR8 ;  /* 0x00000008ff187e24 */ /* 0x000fe4000f8e00ff */
[----:B------:R-:W-:Y:S02]  /*12400*/  IMAD R14, R14, c[0x0][0x388], RZ ;  /* 0x0000e2000e0e7a24 */ /* 0x000fe400078e02ff */
[----:B------:R-:W-:Y:S01]  /*12410*/  IMAD.U32 R25, RZ, RZ, UR5 ;  /* 0x00000005ff197e24 */ /* 0x000fe2000f8e00ff */
[----:B-1----:R-:W-:Y:S01]  /*12420*/  SHF.R.S32.HI R6, RZ, 0x1f, R9 ;  /* 0x0000001fff067819 */ /* 0x002fe20000011409 */
[----:B------:R-:W-:-:S02]  /*12430*/  ULDC.64 UR4, c[0x0][0x438] ;  /* 0x00010e0000047ab9 */ /* 0x000fc40000000a00 */
[----:B------:R-:W-:Y:S01]  /*12440*/  UIMAD UR6, UR6, UR4, URZ ;  /* 0x00000004060672a4 */ /* 0x000fe2000f8e023f */
[-C--:B------:R-:W-:Y:S01]  /*12450*/  LEA.HI R0, R6, R9.reuse, RZ, 0x2 ;  /* 0x0000000906007211 */ /* 0x080fe200078f10ff */
[----:B--2---:R-:W-:Y:S01]  /*12460*/  IMAD R18, R18, c[0x0][0x550], R3 ;  /* 0x0001540012127a24 */ /* 0x004fe200078e0203 */
[-C--:B------:R-:W-:Y:S01]  /*12470*/  LEA.HI R6, R6, R9.reuse, RZ, 0x5 ;  /* 0x0000000906067211 */ /* 0x080fe200078f28ff */
[----:B------:R-:W-:Y:S01]  /*12480*/  UIMAD.WIDE.U32 UR8, UR10, UR4, URZ ;  /* 0x000000040a0872a5 */ /* 0x000fe2000f8e003f */
[----:B------:R-:W-:Y:S01]  /*12490*/  LOP3.LUT R0, R0, 0xfffffffc, RZ, 0xc0, !PT ;  /* 0xfffffffc00007812 */ /* 0x000fe200078ec0ff */
[----:B------:R-:W-:Y:S01]  /*124a0*/  UIMAD UR4, UR10, UR5, UR6 ;  /* 0x000000050a0472a4 */ /* 0x000fe2000f8e0206 */
[----:B------:R-:W-:Y:S01]  /*124b0*/  LOP3.LUT R2, R6, 0xffffffe0, RZ, 0xc0, !PT ;  /* 0xffffffe006027812 */ /* 0x000fe200078ec0ff */
[----:B---3--:R-:W-:Y:S01]  /*124c0*/  IMAD.WIDE.U32 R24, R22, c[0x0][0x4d8], R24 ;  /* 0x0001360016187a25 */ /* 0x008fe200078e0018 */
[----:B------:R-:W-:Y:S01]  /*124d0*/  IADD3 R0, -R0, R9, RZ ;  /* 0x0000000900007210 */ /* 0x000fe20007ffe1ff */
[----:B------:R-:W-:Y:S01]  /*124e0*/  UIADD3 UR4, UR9, UR4, URZ ;  /* 0x0000000409047290 */ /* 0x000fe2000fffe03f */
[----:B------:R-:W-:Y:S01]  /*124f0*/  SHF.R.S32.HI R19, RZ, 0x5, R6 ;  /* 0x00000005ff137819 */ /* 0x000fe20000011406 */
[----:B------:R-:W-:Y:S01]  /*12500*/  IMAD.IADD R2, R9, 0x1, -R2 ;  /* 0x0000000109027824 */ /* 0x000fe200078e0a02 */
[----:B------:R-:W-:Y:S01]  /*12510*/  LEA.HI R3, R0, R0, RZ, 0x1 ;  /* 0x0000000000037211 */ /* 0x000fe200078f08ff */
[----:B------:R-:W-:Y:S01]  /*12520*/  IMAD.U32 R17, RZ, RZ, UR9 ;  /* 0x00000009ff117e24 */ /* 0x000fe2000f8e00ff */
[----:B------:R-:W-:Y:S01]  /*12530*/  SHF.R.S32.HI R6, RZ, 0x1f, R6 ;  /* 0x0000001fff067819 */ /* 0x000fe20000011406 */
[----:B------:R-:W-:Y:S01]  /*12540*/  IMAD.U32 R17, RZ, RZ, UR4 ;  /* 0x00000004ff117e24 */ /* 0x000fe2000f8e00ff */
[----:B------:R-:W-:-:S02]  /*12550*/  LOP3.LUT R9, R3, 0x1ffffffe, RZ, 0xc0, !PT ;  /* 0x1ffffffe03097812 */ /* 0x000fc400078ec0ff */
[----:B------:R-:W-:Y:S02]  /*12560*/  LEA.HI R6, R6, R19, RZ, 0x2 ;  /* 0x0000001306067211 */ /* 0x000fe400078f10ff */
[----:B------:R-:W-:Y:S01]  /*12570*/  SHF.R.S32.HI R13, RZ, 0x1f, R2 ;  /* 0x0000001fff0d7819 */ /* 0x000fe20000011402 */
[----:B------:R-:W-:Y:S01]  /*12580*/  IMAD.IADD R0, R0, 0x1, -R9 ;  /* 0x0000000100007824 */ /* 0x000fe200078e0a09 */
[----:B------:R-:W-:Y:S02]  /*12590*/  SHF.L.U32 R9, R3, 0x5, RZ ;  /* 0x0000000503097819 */ /* 0x000fe400000006ff */
[----:B------:R-:W-:Y:S02]  /*125a0*/  LOP3.LUT R6, R6, 0xffffffc, RZ, 0xc0, !PT ;  /* 0x0ffffffc06067812 */ /* 0x000fe400078ec0ff */
[----:B------:R-:W-:Y:S02]  /*125b0*/  LOP3.LUT R9, R9, 0xffffffc0, RZ, 0xc0, !PT ;  /* 0xffffffc009097812 */ /* 0x000fe400078ec0ff */
[----:B------:R-:W-:Y:S01]  /*125c0*/  SHF.R.S32.HI R3, RZ, 0x1f, R22 ;  /* 0x0000001fff037819 */ /* 0x000fe20000011416 */
[----:B------:R-:W-:Y:S01]  /*125d0*/  IMAD.IADD R19, R19, 0x1, -R6 ;  /* 0x0000000113137824 */ /* 0x000fe200078e0a06 */
[----:B------:R-:W-:Y:S01]  /*125e0*/  MOV R16, UR8 ;  /* 0x0000000800107c02 */ /* 0x000fe20008000f00 */
[----:B------:R-:W-:Y:S01]  /*125f0*/  IMAD R9, R0, 0x8, R9 ;  /* 0x0000000800097824 */ /* 0x000fe200078e0209 */
[----:B------:R-:W-:Y:S01]  /*12600*/  LEA.HI R0, R13, R2, RZ, 0x2 ;  /* 0x000000020d007211 */ /* 0x000fe200078f10ff */
[C---:B------:R-:W-:Y:S01]  /*12610*/  IMAD R13, R3.reuse, c[0x0][0x4d8], RZ ;  /* 0x00013600030d7a24 */ /* 0x040fe200078e02ff */
[----:B------:R-:W-:Y:S01]  /*12620*/  LOP3.LUT P1, RZ, R2, 0x3, RZ, 0xc0, !PT ;  /* 0x0000000302ff7812 */ /* 0x000fe2000782c0ff */
[----:B------:R-:W-:Y:S01]  /*12630*/  IMAD R3, R3, c[0x0][0x440], RZ ;  /* 0x0001100003037a24 */ /* 0x000fe200078e02ff */
[----:B------:R-:W-:Y:S01]  /*12640*/  SHF.R.S32.HI R8, RZ, 0x2, R0 ;  /* 0x00000002ff087819 */ /* 0x000fe20000011400 */
[----:B------:R-:W-:-:S02]  /*12650*/  IMAD R13, R22, c[0x0][0x4dc], R13 ;  /* 0x00013700160d7a24 */ /* 0x000fc400078e020d */
[C---:B------:R-:W-:Y:S01]  /*12660*/  IMAD R3, R22.reuse, c[0x0][0x444], R3 ;  /* 0x0001110016037a24 */ /* 0x040fe200078e0203 */
[----:B------:R-:W-:Y:S01]  /*12670*/  LEA R8, R19, R8, 0x4 ;  /* 0x0000000813087211 */ /* 0x000fe200078e20ff */
[----:B------:R-:W-:Y:S02]  /*12680*/  IMAD.IADD R25, R25, 0x1, R13 ;  /* 0x0000000119197824 */ /* 0x000fe400078e020d */
[----:B------:R-:W-:Y:S01]  /*12690*/  IMAD.WIDE.U32 R22, R22, c[0x0][0x440], R16 ;  /* 0x0001100016167a25 */ /* 0x000fe200078e0010 */
[----:B------:R-:W-:-:S03]  /*126a0*/  SHF.R.S32.HI R16, RZ, 0x1f, R18 ;  /* 0x0000001fff107819 */ /* 0x000fc60000011412 */
[----:B------:R-:W-:Y:S02]  /*126b0*/  IMAD.IADD R6, R8, 0x1, R9 ;  /* 0x0000000108067824 */ /* 0x000fe400078e0209 */
[----:B------:R-:W-:Y:S02]  /*126c0*/  IMAD.IADD R23, R23, 0x1, R3 ;  /* 0x0000000117177824 */ /* 0x000fe400078e0203 */
[----:B------:R-:W-:Y:S01]  /*126d0*/  IMAD R17, R16, c[0x0][0x448], RZ ;  /* 0x0001120010117a24 */ /* 0x000fe200078e02ff */
[C---:B----4-:R-:W-:Y:S01]  /*126e0*/  LEA R13, R15.reuse, R6, 0x7 ;  /* 0x000000060f0d7211 */ /* 0x050fe200078e38ff */
[----:B------:R-:W-:Y:S01]  /*126f0*/  IMAD.WIDE.U32 R22, R18, c[0x0][0x448], R22 ;  /* 0x0001120012167a25 */ /* 0x000fe200078e0016 */
[----:B------:R-:W-:Y:S02]  /*12700*/  LEA R15, R15, R8, 0x7 ;  /* 0x000000080f0f7211 */ /* 0x000fe400078e38ff */
[----:B------:R-:W-:Y:S01]  /*12710*/  MOV R6, R13 ;  /* 0x0000000d00067202 */ /* 0x000fe20000000f00 */
[----:B------:R-:W-:Y:S01]  /*12720*/  @P0 IMAD.HI.U32 R19, R13, c[0x0][0x4ec], RZ ;  /* 0x00013b000d130a27 */ /* 0x000fe200078e00ff */
[----:B------:R-:W-:-:S03]  /*12730*/  ISETP.GE.OR P4, PT, R15, R14, P1 ;  /* 0x0000000e0f00720c */ /* 0x000fc60000f86670 */
[----:B------:R-:W-:-:S04]  /*12740*/  @P0 IMAD.HI.U32 R9, R13, c[0x0][0x4ec], RZ ;  /* 0x00013b000d090a27 */ /* 0x000fc800078e00ff */
[----:B------:R-:W-:Y:S01]  /*12750*/  IMAD.MOV.U32 R3, RZ, RZ, R13 ;  /* 0x000000ffff037224 */ /* 0x000fe200078e000d */
[----:B------:R-:W-:Y:S01]  /*12760*/  @P0 SHF.R.U32.HI R3, RZ, c[0x0][0x4f0], R19 ;  /* 0x00013c00ff030a19 */ /* 0x000fe20000011613 */
[----:B------:R-:W-:Y:S01]  /*12770*/  IMAD R17, R18, c[0x0][0x44c], R17 ;  /* 0x0001130012117a24 */ /* 0x000fe200078e0211 */
[----:B------:R-:W-:Y:S01]  /*12780*/  @P0 SHF.R.U32.HI R6, RZ, c[0x0][0x4f0], R9 ;  /* 0x00013c00ff060a19 */ /* 0x000fe20000011609 */
[----:B------:R-:W-:Y:S02]  /*12790*/  IMAD R9, R16, c[0x0][0x4e0], RZ ;  /* 0x0001380010097a24 */ /* 0x000fe400078e02ff */
[----:B------:R-:W-:Y:S02]  /*127a0*/  IMAD.MOV R20, RZ, RZ, -R3 ;  /* 0x000000ffff147224 */ /* 0x000fe400078e0a03 */
[C---:B------:R-:W-:Y:S01]  /*127b0*/  IMAD R16, R18.reuse, c[0x0][0x4e4], R9 ;  /* 0x0001390012107a24 */ /* 0x040fe200078e0209 */
[----:B------:R-:W-:Y:S01]  /*127c0*/  SHF.R.S32.HI R9, RZ, 0x1f, R6 ;  /* 0x0000001fff097819 */ /* 0x000fe20000011406 */
[----:B------:R-:W-:-:S04]  /*127d0*/  IMAD.WIDE.U32 R18, R18, c[0x0][0x4e0], R24 ;  /* 0x0001380012127a25 */ /* 0x000fc800078e0018 */
[----:B------:R-:W-:Y:S01]  /*127e0*/  IMAD R20, R20, c[0x0][0x4e8], R13 ;  /* 0x00013a0014147a24 */ /* 0x000fe200078e020d */
[----:B------:R-:W-:Y:S01]  /*127f0*/  IADD3 R18, P0, R3, R18, RZ ;  /* 0x0000001203127210 */ /* 0x000fe20007f1e0ff */
[----:B------:R-:W-:Y:S01]  /*12800*/  IMAD.IADD R23, R23, 0x1, R17 ;  /* 0x0000000117177824 */ /* 0x000fe200078e0211 */
[----:B------:R-:W-:Y:S01]  /*12810*/  SHF.R.S32.HI R17, RZ, 0x1f, R3 ;  /* 0x0000001fff117819 */ /* 0x000fe20000011403 */
[----:B------:R-:W-:Y:S01]  /*12820*/  IMAD R9, R9, c[0x0][0x430], RZ ;  /* 0x00010c0009097a24 */ /* 0x000fe200078e02ff */
[----:B------:R-:W-:Y:S02]  /*12830*/  SHF.R.S32.HI R3, RZ, 0x1f, R20 ;  /* 0x0000001fff037819 */ /* 0x000fe40000011414 */
[----:B------:R-:W-:Y:S01]  /*12840*/  IADD3.X R19, R17, R19, R16, P0, !PT ;  /* 0x0000001311137210 */ /* 0x000fe200007fe410 */
[----:B------:R-:W-:-:S04]  /*12850*/  IMAD.WIDE.U32 R16, R6, c[0x0][0x430], R22 ;  /* 0x00010c0006107a25 */ /* 0x000fc800078e0016 */
[----:B------:R-:W-:Y:S02]  /*12860*/  IMAD R3, R3, c[0x0][0x4c8], RZ ;  /* 0x0001320003037a24 */ /* 0x000fe400078e02ff */
[C---:B------:R-:W-:Y:S01]  /*12870*/  IMAD R9, R6.reuse, c[0x0][0x434], R9 ;  /* 0x00010d0006097a24 */ /* 0x040fe200078e0209 */
[----:B------:R-:W-:Y:S01]  /*12880*/  IADD3 R6, -R6, RZ, RZ ;  /* 0x000000ff06067210 */ /* 0x000fe20007ffe1ff */
[----:B------:R-:W-:-:S04]  /*12890*/  IMAD.WIDE.U32 R18, R20, c[0x0][0x4c8], R18 ;  /* 0x0001320014127a25 */ /* 0x000fc800078e0012 */
[----:B------:R-:W-:Y:S01]  /*128a0*/  IMAD R3, R20, c[0x0][0x4cc], R3 ;  /* 0x0001330014037a24 */ /* 0x000fe200078e0203 */
[----:B------:R-:W-:Y:S01]  /*128b0*/  LEA R25, P0, R18, c[0x0][0x4a8], 0x2 ;  /* 0x00012a0012197a11 */ /* 0x000fe200078010ff */
[----:B------:R-:W-:Y:S02]  /*128c0*/  IMAD R6, R6, c[0x0][0x4e8], R13 ;  /* 0x00013a0006067a24 */ /* 0x000fe400078e020d */
[----:B------:R-:W-:Y:S02]  /*128d0*/  IMAD.IADD R13, R19, 0x1, R3 ;  /* 0x00000001130d7824 */ /* 0x000fe400078e0203 */
[----:B------:R-:W-:Y:S01]  /*128e0*/  SHFL.IDX PT, R22, R25, RZ, 0x1c1f ;  /* 0x001c1fff19167589 */ /* 0x000fe200000e0000 */
[----:B------:R-:W-:Y:S01]  /*128f0*/  IMAD.IADD R9, R17, 0x1, R9 ;  /* 0x0000000111097824 */ /* 0x000fe200078e0209 */
[----:B------:R-:W-:Y:S01]  /*12900*/  SHF.R.S32.HI R3, RZ, 0x1f, R6 ;  /* 0x0000001fff037819 */ /* 0x000fe20000011406 */
[----:B------:R-:W-:Y:S01]  /*12910*/  IMAD.MOV.U32 R8, RZ, RZ, R16 ;  /* 0x000000ffff087224 */ /* 0x000fe200078e0010 */
[----:B------:R-:W-:Y:S01]  /*12920*/  LEA.HI.X R24, R18, c[0x0][0x4ac], R13, 0x2, P0 ;  /* 0x00012b0012187a11 */ /* 0x000fe200000f140d */
[----:B------:R-:W-:Y:S01]  /*12930*/  SHFL.IDX PT, R20, R25, 0x1, 0x1c1f ;  /* 0x003c1f0019147f89 */ /* 0x000fe200000e0000 */
[C---:B------:R-:W-:Y:S01]  /*12940*/  IADD3 R13, R15.reuse, 0x8, RZ ;  /* 0x000000080f0d7810 */ /* 0x040fe20007ffe0ff */
[C---:B------:R-:W-:Y:S01]  /*12950*/  IMAD.WIDE.U32 R26, R6.reuse, c[0x0][0x428], R8 ;  /* 0x00010a00061a7a25 */ /* 0x040fe200078e0008 */
[C---:B------:R-:W-:Y:S01]  /*12960*/  IADD3 R9, R15.reuse, 0x40, RZ ;  /* 0x000000400f097810 */ /* 0x040fe20007ffe0ff */
[----:B------:R-:W1:Y:S01]  /*12970*/  SHFL.IDX PT, R23, R24, RZ, 0x1c1f ;  /* 0x001c1fff18177589 */ /* 0x000e6200000e0000 */
[----:B------:R-:W-:Y:S01]  /*12980*/  IADD3 R8, R15, 0x48, RZ ;  /* 0x000000480f087810 */ /* 0x000fe20007ffe0ff */
[----:B------:R-:W-:Y:S01]  /*12990*/  IMAD R3, R3, c[0x0][0x428], RZ ;  /* 0x00010a0003037a24 */ /* 0x000fe200078e02ff */
[-C--:B------:R-:W-:Y:S01]  /*129a0*/  ISETP.GE.OR P3, PT, R13, R14.reuse, P1 ;  /* 0x0000000e0d00720c */ /* 0x080fe20000f66670 */
[----:B------:R-:W2:Y:S01]  /*129b0*/  SHFL.IDX PT, R21, R24, 0x1, 0x1c1f ;  /* 0x003c1f0018157f89 */ /* 0x000ea200000e0000 */
[-C--:B------:R-:W-:Y:S01]  /*129c0*/  ISETP.GE.OR P2, PT, R9, R14.reuse, P1 ;  /* 0x0000000e0900720c */ /* 0x080fe20000f46670 */
[----:B------:R-:W-:Y:S01]  /*129d0*/  IMAD R3, R6, c[0x0][0x42c], R3 ;  /* 0x00010b0006037a24 */ /* 0x000fe200078e0203 */
[-C--:B------:R-:W-:Y:S01]  /*129e0*/  ISETP.GE.OR P1, PT, R8, R14.reuse, P1 ;  /* 0x0000000e0800720c */ /* 0x080fe20000f26670 */
[----:B------:R-:W-:Y:S01]  /*129f0*/  SHFL.IDX PT, R18, R25, 0x2, 0x1c1f ;  /* 0x005c1f0019127f89 */ /* 0x000fe200000e0000 */
[----:B------:R-:W-:Y:S01]  /*12a00*/  LEA R6, P0, R26, c[0x0][0x400], 0x2 ;  /* 0x000100001a067a11 */ /* 0x000fe200078010ff */
[----:B------:R-:W-:Y:S01]  /*12a10*/  IMAD.IADD R3, R27, 0x1, R3 ;  /* 0x000000011b037824 */ /* 0x000fe200078e0203 */
[-C--:B------:R-:W-:Y:S01]  /*12a20*/  ISETP.GE.AND P5, PT, R9, R14.reuse, PT ;  /* 0x0000000e0900720c */ /* 0x080fe20003fa6270 */
[----:B------:R-:W3:Y:S01]  /*12a30*/  SHFL.IDX PT, R19, R24, 0x2, 0x1c1f ;  /* 0x005c1f0018137f89 */ /* 0x000ee200000e0000 */
[----:B------:R-:W-:-:S02]  /*12a40*/  ISETP.GE.AND P6, PT, R8, R14, PT ;  /* 0x0000000e0800720c */ /* 0x000fc40003fc6270 */
[----:B------:R-:W-:Y:S01]  /*12a50*/  LEA.HI.X R3, R26, c[0x0][0x404], R3, 0x2, P0 ;  /* 0x000101001a037a11 */ /* 0x000fe200000f1403 */
[----:B------:R-:W-:Y:S01]  /*12a60*/  SHFL.IDX PT, R16, R25, 0x3, 0x1c1f ;  /* 0x007c1f0019107f89 */ /* 0x000fe200000e0000 */
[-C--:B------:R-:W-:Y:S02]  /*12a70*/  ISETP.GE.AND P0, PT, R13, R14.reuse, PT ;  /* 0x0000000e0d00720c */ /* 0x080fe40003f06270 */
[----:B------:R-:W-:Y:S01]  /*12a80*/  LOP3.LUT R13, R0, 0x7ffffffc, RZ, 0xc0, !PT ;  /* 0x7ffffffc000d7812 */ /* 0x000fe200078ec0ff */
[----:B------:R-:W4:Y:S04]  /*12a90*/  SHFL.IDX PT, R17, R24, 0x3, 0x1c1f ;  /* 0x007c1f0018117f89 */ /* 0x000f2800000e0000 */
[----:B-1----:R1:W-:Y:S04]  /*12aa0*/  @!P4 ST.E [R22.64], R7 ;  /* 0x000000071600c985 */ /* 0x0023e8000c10190c */
[----:B--2---:R2:W-:Y:S04]  /*12ab0*/  @!P3 ST.E [R20.64], R10 ;  /* 0x0000000a1400b985 */ /* 0x0045e8000c10190c */
[----:B------:R2:W2:Y:S04]  /*12ac0*/  SHFL.IDX PT, R24, R6, RZ, 0x1c1f ;  /* 0x001c1fff06187589 */ /* 0x0004a800000e0000 */
[----:B---3--:R3:W-:Y:S04]  /*12ad0*/  @!P2 ST.E [R18.64], R11 ;  /* 0x0000000b1200a985 */ /* 0x0087e8000c10190c */
[----:B------:R3:W2:Y:S04]  /*12ae0*/  SHFL.IDX PT, R25, R3, RZ, 0x1c1f ;  /* 0x001c1fff03197589 */ /* 0x0006a800000e0000 */
[----:B----4-:R3:W-:Y:S01]  /*12af0*/  @!P1 ST.E [R16.64], R12 ;  /* 0x0000000c10009985 */ /* 0x0107e2000c10190c */
[----:B------:R-:W-:-:S02]  /*12b00*/  ISETP.GE.AND P1, PT, R15, R14, PT ;  /* 0x0000000e0f00720c */ /* 0x000fc40003f26270 */
[----:B-1----:R-:W-:-:S05]  /*12b10*/  IADD3 R7, R2, -R13, RZ ;  /* 0x8000000d02077210 */ /* 0x002fca0007ffe0ff */
[----:B------:R-:W-:-:S06]  /*12b20*/  IMAD.SHL.U32 R7, R7, 0x2, RZ ;  /* 0x0000000207077824 */ /* 0x000fcc00078e00ff */
[----:B------:R-:W-:Y:S05]  /*12b30*/  @P1 BRA `(.L_x_454) ;  /* 0x0000045000001947 */ /* 0x000fea0003800000 */
[C---:B---3--:R-:W-:Y:S02]  /*12b40*/  IADD3 R11, R7.reuse, 0x8, RZ ;  /* 0x00000008070b7810 */ /* 0x048fe40007ffe0ff */
[C---:B------:R-:W-:Y:S02]  /*12b50*/  IADD3 R9, R7.reuse, 0x10, RZ ;  /* 0x0000001007097810 */ /* 0x040fe40007ffe0ff */
[----:B------:R-:W-:Y:S02]  /*12b60*/  IADD3 R0, R7, 0x18, RZ ;  /* 0x0000001807007810 */ /* 0x000fe40007ffe0ff */
[----:B------:R-:W-:Y:S02]  /*12b70*/  ISETP.GE.AND P3, PT, R11, c[0x0][0x3c8], PT ;  /* 0x0000f2000b007a0c */ /* 0x000fe40003f66270 */
[----:B------:R-:W-:Y:S02]  /*12b80*/  ISETP.GE.AND P2, PT, R9, c[0x0][0x3c8], PT ;  /* 0x0000f20009007a0c */ /* 0x000fe40003f46270 */
[----:B------:R-:W-:-:S02]  /*12b90*/  ISETP.GE.AND P1, PT, R0, c[0x0][0x3c8], PT ;  /* 0x0000f20000007a0c */ /* 0x000fc40003f26270 */
[C---:B------:R-:W-:Y:S02]  /*12ba0*/  ISETP.GE.AND P4, PT, R7.reuse, c[0x0][0x3c8], PT ;  /* 0x0000f20007007a0c */ /* 0x040fe40003f86270 */
[C---:B------:R-:W-:Y:S02]  /*12bb0*/  IADD3 R14, R7.reuse, 0x28, RZ ;  /* 0x00000028070e7810 */ /* 0x040fe40007ffe0ff */
[----:B------:R-:W-:-:S03]  /*12bc0*/  IADD3 R2, R7, 0x30, RZ ;  /* 0x0000003007027810 */ /* 0x000fc60007ffe0ff */
[----:B------:R-:W-:Y:S02]  /*12bd0*/  @!P3 LEA.HI R11, R11, R11, RZ, 0x1 ;  /* 0x0000000b0b0bb211 */ /* 0x000fe400078f08ff */
[----:B------:R-:W-:Y:S02]  /*12be0*/  @!P2 LEA.HI R9, R9, R9, RZ, 0x1 ;  /* 0x000000090909a211 */ /* 0x000fe400078f08ff */
[----:B------:R-:W-:Y:S02]  /*12bf0*/  @!P1 LEA.HI R0, R0, R0, RZ, 0x1 ;  /* 0x0000000000009211 */ /* 0x000fe400078f08ff */
[----:B------:R-:W-:Y:S01]  /*12c00*/  @!P3 LOP3.LUT R11, R11, 0xfffffffe, RZ, 0xc0, !PT ;  /* 0xfffffffe0b0bb812 */ /* 0x000fe200078ec0ff */
[--C-:B--2---:R-:W-:Y:S01]  /*12c10*/  @!P4 IMAD.WIDE R12, R7, 0x4, R24.reuse ;  /* 0x00000004070cc825 */ /* 0x104fe200078e0218 */
[----:B------:R-:W-:Y:S02]  /*12c20*/  @!P2 LOP3.LUT R9, R9, 0xfffffffe, RZ, 0xc0, !PT ;  /* 0xfffffffe0909a812 */ /* 0x000fe400078ec0ff */
[----:B------:R-:W-:Y:S01]  /*12c30*/  @!P1 LOP3.LUT R15, R0, 0xfffffffe, RZ, 0xc0, !PT ;  /* 0xfffffffe000f9812 */ /* 0x000fe200078ec0ff */
[--C-:B------:R-:W-:Y:S01]  /*12c40*/  @!P3 IMAD.WIDE R10, R11, 0x4, R24.reuse ;  /* 0x000000040b0ab825 */ /* 0x100fe200078e0218 */
[----:B------:R-:W-:Y:S01]  /*12c50*/  IADD3 R0, R7, 0x20, RZ ;  /* 0x0000002007007810 */ /* 0x000fe20007ffe0ff */
[----:B------:R1:W-:Y:S02]  /*12c60*/  @!P4 ST.E.64 [R12.64], R144 ;  /* 0x000000900c00c985 */ /* 0x0003e4000c101b0c */
[--C-:B------:R-:W-:Y:S01]  /*12c70*/  @!P2 IMAD.WIDE R8, R9, 0x4, R24.reuse ;  /* 0x000000040908a825 */ /* 0x100fe200078e0218 */
[----:B------:R-:W-:Y:S01]  /*12c80*/  ISETP.GE.AND P4, PT, R0, c[0x0][0x3c8], PT ;  /* 0x0000f20000007a0c */ /* 0x000fe20003f86270 */
[----:B------:R2:W-:Y:S01]  /*12c90*/  @!P3 ST.E.64 [R10.64], R132 ;  /* 0x000000840a00b985 */ /* 0x0005e2000c101b0c */
[----:B------:R-:W-:Y:S01]  /*12ca0*/  ISETP.GE.AND P3, PT, R14, c[0x0][0x3c8], PT ;  /* 0x0000f2000e007a0c */ /* 0x000fe20003f66270 */
[----:B------:R-:W-:Y:S01]  /*12cb0*/  @!P1 IMAD.WIDE R16, R15, 0x4, R24 ;  /* 0x000000040f109825 */ /* 0x000fe200078e0218 */
[----:B------:R-:W-:Y:S01]  /*12cc0*/  IADD3 R15, R7, 0x38, RZ ;  /* 0x00000038070f7810 */ /* 0x000fe20007ffe0ff */
[----:B------:R3:W-:Y:S01]  /*12cd0*/  @!P2 ST.E.64 [R8.64], R128 ;  /* 0x000000800800a985 */ /* 0x0007e2000c101b0c */
[----:B------:R-:W-:-:S03]  /*12ce0*/  ISETP.GE.AND P2, PT, R2, c[0x0][0x3c8], PT ;  /* 0x0000f20002007a0c */ /* 0x000fc60003f46270 */
[----:B------:R4:W-:Y:S01]  /*12cf0*/  @!P1 ST.E.64 [R16.64], R116 ;  /* 0x0000007410009985 */ /* 0x0009e2000c101b0c */
[----:B------:R-:W-:-:S03]  /*12d00*/  ISETP.GE.AND P1, PT, R15, c[0x0][0x3c8], PT ;  /* 0x0000f2000f007a0c */ /* 0x000fc60003f26270 */
[----:B------:R-:W-:Y:S02]  /*12d10*/  @!P4 LEA.HI R0, R0, R0, RZ, 0x1 ;  /* 0x000000000000c211 */ /* 0x000fe400078f08ff */
[----:B------:R-:W-:-:S04]  /*12d20*/  @!P3 LEA.HI R14, R14, R14, RZ, 0x1 ;  /* 0x0000000e0e0eb211 */ /* 0x000fc800078f08ff */
[----:B------:R-:W-:-:S04]  /*12d30*/  @!P2 LEA.HI R2, R2, R2, RZ, 0x1 ;  /* 0x000000020202a211 */ /* 0x000fc800078f08ff */
[----:B------:R-:W-:Y:S02]  /*12d40*/  @!P1 LEA.HI R15, R15, R15, RZ, 0x1 ;  /* 0x0000000f0f0f9211 */ /* 0x000fe400078f08ff */
[----:B-1----:R-:W-:Y:S02]  /*12d50*/  @!P2 LOP3.LUT R13, R2, 0xfffffffe, RZ, 0xc0, !PT ;  /* 0xfffffffe020da812 */ /* 0x002fe400078ec0ff */
[----:B------:R-:W-:Y:S02]  /*12d60*/  @!P1 LOP3.LUT R15, R15, 0xfffffffe, RZ, 0xc0, !PT ;  /* 0xfffffffe0f0f9812 */ /* 0x000fe400078ec0ff */
[----:B--2---:R-:W-:Y:S01]  /*12d70*/  @!P3 LOP3.LUT R11, R14, 0xfffffffe, RZ, 0xc0, !PT ;  /* 0xfffffffe0e0bb812 */ /* 0x004fe200078ec0ff */
[--C-:B------:R-:W-:Y:S01]  /*12d80*/  @!P2 IMAD.WIDE R12, R13, 0x4, R24.reuse ;  /* 0x000000040d0ca825 */ /* 0x100fe200078e0218 */
[----:B------:R-:W-:Y:S02]  /*12d90*/  IADD3 R2, R7, 0x48, RZ ;  /* 0x0000004807027810 */ /* 0x000fe40007ffe0ff */
[----:B---3--:R-:W-:Y:S01]  /*12da0*/  @!P4 LOP3.LUT R9, R0, 0xfffffffe, RZ, 0xc0, !PT ;  /* 0xfffffffe0009c812 */ /* 0x008fe200078ec0ff */
[----:B------:R-:W-:Y:S01]  /*12db0*/  @!P3 IMAD.WIDE R10, R11, 0x4, R24 ;  /* 0x000000040b0ab825 */ /* 0x000fe200078e0218 */
[----:B------:R-:W-:-:S02]  /*12dc0*/  IADD3 R0, R7, 0x40, RZ ;  /* 0x0000004007007810 */ /* 0x000fc40007ffe0ff */
[----:B----4-:R-:W-:Y:S01]  /*12dd0*/  IADD3 R17, R7, 0x50, RZ ;  /* 0x0000005007117810 */ /* 0x010fe20007ffe0ff */
[----:B------:R-:W-:Y:S01]  /*12de0*/  @!P4 IMAD.WIDE R8, R9, 0x4, R24 ;  /* 0x000000040908c825 */ /* 0x000fe200078e0218 */
[----:B------:R-:W-:-:S03]  /*12df0*/  IADD3 R16, R7, 0x58, RZ ;  /* 0x0000005807107810 */ /* 0x000fc60007ffe0ff */
[----:B------:R-:W-:Y:S01]  /*12e00*/  @!P1 IMAD.WIDE R14, R15, 0x4, R24 ;  /* 0x000000040f0e9825 */ /* 0x000fe200078e0218 */
[----:B------:R1:W-:Y:S01]  /*12e10*/  @!P4 ST.E.64 [R8.64], R112 ;  /* 0x000000700800c985 */ /* 0x0003e2000c101b0c */
[----:B------:R-:W-:-:S03]  /*12e20*/  ISETP.GE.AND P4, PT, R0, c[0x0][0x3c8], PT ;  /* 0x0000f20000007a0c */ /* 0x000fc60003f86270 */
[----:B------:R2:W-:Y:S01]  /*12e30*/  @!P3 ST.E.64 [R10.64], R100 ;  /* 0x000000640a00b985 */ /* 0x0005e2000c101b0c */
[----:B------:R-:W-:-:S03]  /*12e40*/  ISETP.GE.AND P3, PT, R2, c[0x0][0x3c8], PT ;  /* 0x0000f20002007a0c */ /* 0x000fc60003f66270 */
[----:B------:R3:W-:Y:S01]  /*12e50*/  @!P2 ST.E.64 [R12.64], R52 ;  /* 0x000000340c00a985 */ /* 0x0007e2000c101b0c */
[----:B------:R-:W-:-:S03]  /*12e60*/  ISETP.GE.AND P2, PT, R17, c[0x0][0x3c8], PT ;  /* 0x0000f20011007a0c */ /* 0x000fc60003f46270 */
[----:B------:R4:W-:Y:S01]  /*12e70*/  @!P1 ST.E.64 [R14.64], R64 ;  /* 0x000000400e009985 */ /* 0x0009e2000c101b0c */
[----:B------:R-:W-:Y:S02]  /*12e80*/  ISETP.GE.AND P1, PT, R16, c[0x0][0x3c8], PT ;  /* 0x0000f20010007a0c */ /* 0x000fe40003f26270 */
[----:B------:R-:W-:-:S03]  /*12e90*/  @!P4 LEA.HI R0, R0, R0, RZ, 0x1 ;  /* 0x000000000000c211 */ /* 0x000fc600078f08ff */
[----:B------:R-:W-:-:S04]  /*12ea0*/  @!P3 LEA.HI R2, R2, R2, RZ, 0x1 ;  /* 0x000000020202b211 */ /* 0x000fc800078f08ff */
[----:B------:R-:W-:-:S04]  /*12eb0*/  @!P2 LEA.HI R17, R17, R17, RZ, 0x1 ;  /* 0x000000111111a211 */ /* 0x000fc800078f08ff */
[----:B------:R-:W-:Y:S02]  /*12ec0*/  @!P1 LEA.HI R16, R16, R16, RZ, 0x1 ;  /* 0x0000001010109211 */ /* 0x000fe400078f08ff */
[----:B------:R-:W-:Y:S02]  /*12ed0*/  @!P2 LOP3.LUT R17, R17, 0xfffffffe, RZ, 0xc0, !PT ;  /* 0xfffffffe1111a812 */ /* 0x000fe400078ec0ff */
[----:B-1----:R-:W-:Y:S02]  /*12ee0*/  @!P4 LOP3.LUT R9, R0, 0xfffffffe, RZ, 0xc0, !PT ;  /* 0xfffffffe0009c812 */ /* 0x002fe400078ec0ff */
[----:B--2---:R-:W-:-:S03]  /*12ef0*/  @!P3 LOP3.LUT R11, R2, 0xfffffffe, RZ, 0xc0, !PT ;  /* 0xfffffffe020bb812 */ /* 0x004fc600078ec0ff */
[----:B------:R-:W-:Y:S01]  /*12f00*/  @!P4 IMAD.WIDE R8, R9, 0x4, R24 ;  /* 0x000000040908c825 */ /* 0x000fe200078e0218 */
[----:B---3--:R-:W-:-:S03]  /*12f10*/  @!P1 LOP3.LUT R13, R16, 0xfffffffe, RZ, 0xc0, !PT ;  /* 0xfffffffe100d9812 */ /* 0x008fc600078ec0ff */
[--C-:B------:R-:W-:Y:S01]  /*12f20*/  @!P3 IMAD.WIDE R10, R11, 0x4, R24.reuse ;  /* 0x000000040b0ab825 */ /* 0x100fe200078e0218 */
[----:B------:R1:W-:Y:S03]  /*12f30*/  @!P4 ST.E.64 [R8.64], R68 ;  /* 0x000000440800c985 */ /* 0x0003e6000c101b0c */
[--C-:B----4-:R-:W-:Y:S01]  /*12f40*/  @!P2 IMAD.WIDE R14, R17, 0x4, R24.reuse ;  /* 0x00000004110ea825 */ /* 0x110fe200078e0218 */
[----:B------:R1:W-:Y:S03]  /*12f50*/  @!P3 ST.E.64 [R10.64], R80 ;  /* 0x000000500a00b985 */ /* 0x0003e6000c101b0c */
[----:B------:R-:W-:Y:S01]  /*12f60*/  @!P1 IMAD.WIDE R24, R13, 0x4, R24 ;  /* 0x000000040d189825 */ /* 0x000fe200078e0218 */
[----:B------:R1:W-:Y:S04]  /*12f70*/  @!P2 ST.E.64 [R14.64], R84 ;  /* 0x000000540e00a985 */ /* 0x0003e8000c101b0c */
[----:B------:R1:W-:Y:S02]  /*12f80*/  @!P1 ST.E.64 [R24.64], R96 ;  /* 0x0000006018009985 */ /* 0x0003e4000c101b0c */
.L_x_454:
[----:B------:R-:W-:Y:S05]  /*12f90*/  BSYNC B0 ;  /* 0x0000000000007941 */ /* 0x000fea0003800000 */
.L_x_453:
[----:B------:R4:W1:Y:S01]  /*12fa0*/  SHFL.IDX PT, R13, R3, 0x1, 0x1c1f ;  /* 0x003c1f00030d7f89 */ /* 0x00086200000e0000 */
[----:B------:R-:W-:Y:S03]  /*12fb0*/  BSSY B0, `(.L_x_455) ;  /* 0x0000048000007945 */ /* 0x000fe60003800000 */
[----:B---3--:R4:W3:Y:S01]  /*12fc0*/  SHFL.IDX PT, R12, R6, 0x1, 0x1c1f ;  /* 0x003c1f00060c7f89 */ /* 0x0088e200000e0000 */
[----:B------:R-:W-:Y:S05]  /*12fd0*/  @P0 BRA `(.L_x_456) ;  /* 0x0000045000000947 */ /* 0x000fea0003800000 */
[C---:B-1----:R-:W-:Y:S02]  /*12fe0*/  IADD3 R11, R7.reuse, 0x8, RZ ;  /* 0x00000008070b7810 */ /* 0x042fe40007ffe0ff */
[----:B------:R-:W-:-:S02]  /*12ff0*/  ISETP.GE.AND P1, PT, R7, c[0x0][0x3c8], PT ;  /* 0x0000f20007007a0c */ /* 0x000fc40003f26270 */
[----:B------:R-:W-:Y:S02]  /*13000*/  ISETP.GE.AND P0, PT, R11, c[0x0][0x3c8], PT ;  /* 0x0000f2000b007a0c */ /* 0x000fe40003f06270 */
[C---:B--2---:R-:W-:Y:S02]  /*13010*/  IADD3 R10, R7.reuse, 0x10, RZ ;  /* 0x00000010070a7810 */ /* 0x044fe40007ffe0ff */
[C---:B------:R-:W-:Y:S02]  /*13020*/  IADD3 R9, R7.reuse, 0x18, RZ ;  /* 0x0000001807097810 */ /* 0x040fe40007ffe0ff */
[----:B------:R-:W-:Y:S02]  /*13030*/  ISETP.GE.AND P4, PT, R10, c[0x0][0x3c8], PT ;  /* 0x0000f2000a007a0c */ /* 0x000fe40003f86270 */
[----:B------:R-:W-:Y:S02]  /*13040*/  IADD3 R8, R7, 0x20, RZ ;  /* 0x0000002007087810 */ /* 0x000fe40007ffe0ff */
[----:B------:R-:W-:Y:S01]  /*13050*/  ISETP.GE.AND P3, PT, R9, c[0x0][0x3c8], PT ;  /* 0x0000f20009007a0c */ /* 0x000fe20003f66270 */
[C---:B---3--:R-:W-:Y:S01]  /*13060*/  @!P1 IMAD.WIDE R14, R7.reuse, 0x4, R12 ;  /* 0x00000004070e9825 */ /* 0x048fe200078e020c */
[----:B------:R-:W-:-:S02]  /*13070*/  IADD3 R2, R7, 0x28, RZ ;  /* 0x0000002807027810 */ /* 0x000fc40007ffe0ff */
[----:B------:R-:W-:Y:S02]  /*13080*/  @!P0 LEA.HI R11, R11, R11, RZ, 0x1 ;  /* 0x0000000b0b0b8211 */ /* 0x000fe400078f08ff */
[----:B------:R-:W-:Y:S01]  /*13090*/  IADD3 R0, R7, 0x30, RZ ;  /* 0x0000003007007810 */ /* 0x000fe20007ffe0ff */
[----:B------:R1:W-:Y:S01]  /*130a0*/  @!P1 ST.E.64 [R14.64], R146 ;  /* 0x000000920e009985 */ /* 0x0003e2000c101b0c */
[----:B------:R-:W-:Y:S02]  /*130b0*/  @!P0 LOP3.LUT R11, R11, 0xfffffffe, RZ, 0xc0, !PT ;  /* 0xfffffffe0b0b8812 */ /* 0x000fe400078ec0ff */
[----:B------:R-:W-:Y:S02]  /*130c0*/  ISETP.GE.AND P2, PT, R8, c[0x0][0x3c8], PT ;  /* 0x0000f20008007a0c */ /* 0x000fe40003f46270 */
[----:B------:R-:W-:Y:S01]  /*130d0*/  ISETP.GE.AND P1, PT, R2, c[0x0][0x3c8], PT ;  /* 0x0000f20002007a0c */ /* 0x000fe20003f26270 */
[----:B------:R-:W-:Y:S01]  /*130e0*/  @!P0 IMAD.WIDE R16, R11, 0x4, R12 ;  /* 0x000000040b108825 */ /* 0x000fe200078e020c */
[----:B------:R-:W-:-:S02]  /*130f0*/  @!P4 LEA.HI R10, R10, R10, RZ, 0x1 ;  /* 0x0000000a0a0ac211 */ /* 0x000fc400078f08ff */
[----:B------:R-:W-:Y:S02]  /*13100*/  @!P3 LEA.HI R9, R9, R9, RZ, 0x1 ;  /* 0x000000090909b211 */ /* 0x000fe400078f08ff */
[----:B------:R2:W-:Y:S01]  /*13110*/  @!P0 ST.E.64 [R16.64], R134 ;  /* 0x0000008610008985 */ /* 0x0005e2000c101b0c */
[----:B------:R-:W-:Y:S02]  /*13120*/  ISETP.GE.AND P0, PT, R0, c[0x0][0x3c8], PT ;  /* 0x0000f20000007a0c */ /* 0x000fe40003f06270 */
[----:B------:R-:W-:Y:S02]  /*13130*/  @!P4 LOP3.LUT R11, R10, 0xfffffffe, RZ, 0xc0, !PT ;  /* 0xfffffffe0a0bc812 */ /* 0x000fe400078ec0ff */
[----:B------:R-:W-:Y:S02]  /*13140*/  @!P2 LEA.HI R8, R8, R8, RZ, 0x1 ;  /* 0x000000080808a211 */ /* 0x000fe400078f08ff */
[----:B------:R-:W-:Y:S01]  /*13150*/  @!P3 LOP3.LUT R9, R9, 0xfffffffe, RZ, 0xc0, !PT ;  /* 0xfffffffe0909b812 */ /* 0x000fe200078ec0ff */
[----:B------:R-:W-:Y:S01]  /*13160*/  @!P4 IMAD.WIDE R18, R11, 0x4, R12 ;  /* 0x000000040b12c825 */ /* 0x000fe200078e020c */
[----:B------:R-:W-:-:S02]  /*13170*/  @!P1 LEA.HI R2, R2, R2, RZ, 0x1 ;  /* 0x0000000202029211 */ /* 0x000fc400078f08ff */
[C---:B------:R-:W-:Y:S02]  /*13180*/  IADD3 R21, R7.reuse, 0x48, RZ ;  /* 0x0000004807157810 */ /* 0x040fe40007ffe0ff */
[----:B------:R-:W-:Y:S01]  /*13190*/  @!P1 LOP3.LUT R11, R2, 0xfffffffe, RZ, 0xc0, !PT ;  /* 0xfffffffe020b9812 */ /* 0x000fe200078ec0ff */
[----:B------:R3:W-:Y:S01]  /*131a0*/  @!P4 ST.E.64 [R18.64], R130 ;  /* 0x000000821200c985 */ /* 0x0007e2000c101b0c */
[----:B------:R-:W-:Y:S02]  /*131b0*/  @!P0 LEA.HI R0, R0, R0, RZ, 0x1 ;  /* 0x0000000000008211 */ /* 0x000fe400078f08ff */
[----:B------:R-:W-:Y:S01]  /*131c0*/  IADD3 R2, R7, 0x40, RZ ;  /* 0x0000004007027810 */ /* 0x000fe20007ffe0ff */
[----:B------:R-:W-:Y:S01]  /*131d0*/  @!P1 IMAD.WIDE R10, R11, 0x4, R12 ;  /* 0x000000040b0a9825 */ /* 0x000fe200078e020c */
[----:B-1----:R-:W-:Y:S02]  /*131e0*/  @!P2 LOP3.LUT R15, R8, 0xfffffffe, RZ, 0xc0, !PT ;  /* 0xfffffffe080fa812 */ /* 0x002fe400078ec0ff */
[----:B------:R-:W-:-:S03]  /*131f0*/  IADD3 R20, R7, 0x50, RZ ;  /* 0x0000005007147810 */ /* 0x000fc60007ffe0ff */
[----:B------:R-:W-:-:S04]  /*13200*/  @!P2 IMAD.WIDE R14, R15, 0x4, R12 ;  /* 0x000000040f0ea825 */ /* 0x000fc800078e020c */
[--C-:B--2---:R-:W-:Y:S01]  /*13210*/  @!P3 IMAD.WIDE R16, R9, 0x4, R12.reuse ;  /* 0x000000040910b825 */ /* 0x104fe200078e020c */
[----:B------:R-:W-:Y:S02]  /*13220*/  @!P0 LOP3.LUT R9, R0, 0xfffffffe, RZ, 0xc0, !PT ;  /* 0xfffffffe00098812 */ /* 0x000fe400078ec0ff */
[----:B------:R-:W-:Y:S02]  /*13230*/  IADD3 R0, R7, 0x38, RZ ;  /* 0x0000003807007810 */ /* 0x000fe40007ffe0ff */
[----:B------:R1:W-:Y:S01]  /*13240*/  @!P3 ST.E.64 [R16.64], R118 ;  /* 0x000000761000b985 */ /* 0x0003e2000c101b0c */
[----:B------:R-:W-:Y:S01]  /*13250*/  @!P0 IMAD.WIDE R8, R9, 0x4, R12 ;  /* 0x0000000409088825 */ /* 0x000fe200078e020c */
[----:B------:R-:W-:Y:S02]  /*13260*/  ISETP.GE.AND P4, PT, R0, c[0x0][0x3c8], PT ;  /* 0x0000f20000007a0c */ /* 0x000fe40003f86270 */
[----:B------:R2:W-:Y:S01]  /*13270*/  @!P2 ST.E.64 [R14.64], R114 ;  /* 0x000000720e00a985 */ /* 0x0005e2000c101b0c */
[----:B------:R-:W-:-:S02]  /*13280*/  ISETP.GE.AND P3, PT, R2, c[0x0][0x3c8], PT ;  /* 0x0000f20002007a0c */ /* 0x000fc40003f66270 */
[----:B------:R-:W-:Y:S01]  /*13290*/  ISETP.GE.AND P2, PT, R21, c[0x0][0x3c8], PT ;  /* 0x0000f20015007a0c */ /* 0x000fe20003f46270 */
[----:B------:R5:W-:Y:S01]  /*132a0*/  @!P1 ST.E.64 [R10.64], R102 ;  /* 0x000000660a009985 */ /* 0x000be2000c101b0c */
[----:B---3--:R-:W-:Y:S02]  /*132b0*/  IADD3 R18, R7, 0x58, RZ ;  /* 0x0000005807127810 */ /* 0x008fe40007ffe0ff */
[----:B------:R-:W-:Y:S01]  /*132c0*/  ISETP.GE.AND P1, PT, R20, c[0x0][0x3c8], PT ;  /* 0x0000f20014007a0c */ /* 0x000fe20003f26270 */
[----:B------:R3:W-:Y:S01]  /*132d0*/  @!P0 ST.E.64 [R8.64], R54 ;  /* 0x0000003608008985 */ /* 0x0007e2000c101b0c */
[----:B------:R-:W-:Y:S02]  /*132e0*/  ISETP.GE.AND P0, PT, R18, c[0x0][0x3c8], PT ;  /* 0x0000f20012007a0c */ /* 0x000fe40003f06270 */
[----:B------:R-:W-:-:S03]  /*132f0*/  @!P4 LEA.HI R0, R0, R0, RZ, 0x1 ;  /* 0x000000000000c211 */ /* 0x000fc600078f08ff */
[----:B------:R-:W-:Y:S02]  /*13300*/  @!P3 LEA.HI R2, R2, R2, RZ, 0x1 ;  /* 0x000000020202b211 */ /* 0x000fe400078f08ff */
[----:B------:R-:W-:-:S04]  /*13310*/  @!P2 LEA.HI R21, R21, R21, RZ, 0x1 ;  /* 0x000000151515a211 */ /* 0x000fc800078f08ff */
[----:B------:R-:W-:Y:S02]  /*13320*/  @!P1 LEA.HI R20, R20, R20, RZ, 0x1 ;  /* 0x0000001414149211 */ /* 0x000fe400078f08ff */
[----:B------:R-:W-:Y:S02]  /*13330*/  @!P0 LEA.HI R18, R18, R18, RZ, 0x1 ;  /* 0x0000001212128211 */ /* 0x000fe400078f08ff */
[----:B------:R-:W-:Y:S02]  /*13340*/  @!P2 LOP3.LUT R21, R21, 0xfffffffe, RZ, 0xc0, !PT ;  /* 0xfffffffe1515a812 */ /* 0x000fe400078ec0ff */
[----:B-1----:R-:W-:Y:S02]  /*13350*/  @!P0 LOP3.LUT R17, R18, 0xfffffffe, RZ, 0xc0, !PT ;  /* 0xfffffffe12118812 */ /* 0x002fe400078ec0ff */
[----:B--2---:R-:W-:Y:S01]  /*13360*/  @!P1 LOP3.LUT R15, R20, 0xfffffffe, RZ, 0xc0, !PT ;  /* 0xfffffffe140f9812 */ /* 0x004fe200078ec0ff */
[----:B------:R-:W-:Y:S01]  /*13370*/  @!P2 IMAD.WIDE R18, R21, 0x4, R12 ;  /* 0x000000041512a825 */ /* 0x000fe200078e020c */
[----:B-----5:R-:W-:-:S03]  /*13380*/  @!P3 LOP3.LUT R11, R2, 0xfffffffe, RZ, 0xc0, !PT ;  /* 0xfffffffe020bb812 */ /* 0x020fc600078ec0ff */
[----:B------:R-:W-:Y:S01]  /*13390*/  @!P1 IMAD.WIDE R14, R15, 0x4, R12 ;  /* 0x000000040f0e9825 */ /* 0x000fe200078e020c */
[----:B---3--:R-:W-:-:S03]  /*133a0*/  @!P4 LOP3.LUT R9, R0, 0xfffffffe, RZ, 0xc0, !PT ;  /* 0xfffffffe0009c812 */ /* 0x008fc600078ec0ff */
[----:B------:R-:W-:-:S04]  /*133b0*/  @!P3 IMAD.WIDE R10, R11, 0x4, R12 ;  /* 0x000000040b0ab825 */ /* 0x000fc800078e020c */
[----:B------:R-:W-:-:S04]  /*133c0*/  @!P4 IMAD.WIDE R8, R9, 0x4, R12 ;  /* 0x000000040908c825 */ /* 0x000fc800078e020c */
[----:B------:R-:W-:Y:S01]  /*133d0*/  @!P0 IMAD.WIDE R12, R17, 0x4, R12 ;  /* 0x00000004110c8825 */ /* 0x000fe200078e020c */
[----:B------:R1:W-:Y:S04]  /*133e0*/  @!P4 ST.E.64 [R8.64], R66 ;  /* 0x000000420800c985 */ /* 0x0003e8000c101b0c */
[----:B------:R1:W-:Y:S04]  /*133f0*/  @!P3 ST.E.64 [R10.64], R70 ;  /* 0x000000460a00b985 */ /* 0x0003e8000c101b0c */
[----:B------:R1:W-:Y:S04]  /*13400*/  @!P2 ST.E.64 [R18.64], R82 ;  /* 0x000000521200a985 */ /* 0x0003e8000c101b0c */
[----:B------:R1:W-:Y:S04]  /*13410*/  @!P1 ST.E.64 [R14.64], R86 ;  /* 0x000000560e009985 */ /* 0x0003e8000c101b0c */
[----:B------:R1:W-:Y:S02]  /*13420*/  @!P0 ST.E.64 [R12.64], R98 ;  /* 0x000000620c008985 */ /* 0x0003e4000c101b0c */
.L_x_456:
[----:B------:R-:W-:Y:S05]  /*13430*/  BSYNC B0 ;  /* 0x0000000000007941 */ /* 0x000fea0003800000 */
.L_x_455:
[----:B-1----:R1:W4:Y:S01]  /*13440*/  SHFL.IDX PT, R13, R3, 0x2, 0x1c1f ;  /* 0x005c1f00030d7f89 */ /* 0x00232200000e0000 */
[----:B------:R-:W-:Y:S03]  /*13450*/  BSSY B0, `(.L_x_457) ;  /* 0x0000048000007945 */ /* 0x000fe60003800000 */
[----:B---3--:R1:W3:Y:S01]  /*13460*/  SHFL.IDX PT, R12, R6, 0x2, 0x1c1f ;  /* 0x005c1f00060c7f89 */ /* 0x0082e200000e0000 */
[----:B------:R-:W-:Y:S05]  /*13470*/  @P5 BRA `(.L_x_458) ;  /* 0x0000045000005947 */ /* 0x000fea0003800000 */
[C---:B--2---:R-:W-:Y:S02]  /*13480*/  IADD3 R10, R7.reuse, 0x8, RZ ;  /* 0x00000008070a7810 */ /* 0x044fe40007ffe0ff */
[----:B------:R-:W-:-:S02]  /*13490*/  IADD3 R9, R7, 0x10, RZ ;  /* 0x0000001007097810 */ /* 0x000fc40007ffe0ff */
[----:B------:R-:W-:Y:S02]  /*134a0*/  ISETP.GE.AND P4, PT, R10, c[0x0][0x3c8], PT ;  /* 0x0000f2000a007a0c */ /* 0x000fe40003f86270 */
[----:B------:R-:W-:Y:S02]  /*134b0*/  IADD3 R8, R7, 0x18, RZ ;  /* 0x0000001807087810 */ /* 0x000fe40007ffe0ff */
[----:B------:R-:W-:Y:S02]  /*134c0*/  ISETP.GE.AND P3, PT, R9, c[0x0][0x3c8], PT ;  /* 0x0000f20009007a0c */ /* 0x000fe40003f66270 */
[C---:B------:R-:W-:Y:S02]  /*134d0*/  IADD3 R2, R7.reuse, 0x20, RZ ;  /* 0x0000002007027810 */ /* 0x040fe40007ffe0ff */
[----:B------:R-:W-:Y:S02]  /*134e0*/  IADD3 R0, R7, 0x28, RZ ;  /* 0x0000002807007810 */ /* 0x000fe40007ffe0ff */
[----:B------:R-:W-:-:S02]  /*134f0*/  ISETP.GE.AND P2, PT, R8, c[0x0][0x3c8], PT ;  /* 0x0000f20008007a0c */ /* 0x000fc40003f46270 */
[----:B------:R-:W-:Y:S02]  /*13500*/  ISETP.GE.AND P1, PT, R2, c[0x0][0x3c8], PT ;  /* 0x0000f20002007a0c */ /* 0x000fe40003f26270 */
[----:B------:R-:W-:Y:S02]  /*13510*/  ISETP.GE.AND P0, PT, R0, c[0x0][0x3c8], PT ;  /* 0x0000f20000007a0c */ /* 0x000fe40003f06270 */
[----:B------:R-:W-:Y:S02]  /*13520*/  ISETP.GE.AND P5, PT, R7, c[0x0][0x3c8], PT ;  /* 0x0000f20007007a0c */ /* 0x000fe40003fa6270 */
[----:B------:R-:W-:Y:S02]  /*13530*/  @!P4 LEA.HI R10, R10, R10, RZ, 0x1 ;  /* 0x0000000a0a0ac211 */ /* 0x000fe400078f08ff */
[----:B------:R-:W-:Y:S02]  /*13540*/  @!P3 LEA.HI R9, R9, R9, RZ, 0x1 ;  /* 0x000000090909b211 */ /* 0x000fe400078f08ff */
[----:B------:R-:W-:-:S02]  /*13550*/  @!P4 LOP3.LUT R11, R10, 0xfffffffe, RZ, 0xc0, !PT ;  /* 0xfffffffe0a0bc812 */ /* 0x000fc400078ec0ff */
[----:B------:R-:W-:Y:S02]  /*13560*/  @!P2 LEA.HI R8, R8, R8, RZ, 0x1 ;  /* 0x000000080808a211 */ /* 0x000fe400078f08ff */
[----:B------:R-:W-:Y:S01]  /*13570*/  @!P3 LOP3.LUT R9, R9, 0xfffffffe, RZ, 0xc0, !PT ;  /* 0xfffffffe0909b812 */ /* 0x000fe200078ec0ff */
[--C-:B---34-:R-:W-:Y:S01]  /*13580*/  @!P4 IMAD.WIDE R18, R11, 0x4, R12.reuse ;  /* 0x000000040b12c825 */ /* 0x118fe200078e020c */
[----:B------:R-:W-:Y:S02]  /*13590*/  @!P1 LEA.HI R2, R2, R2, RZ, 0x1 ;  /* 0x0000000202029211 */ /* 0x000fe400078f08ff */
[----:B------:R-:W-:Y:S01]  /*135a0*/  @!P0 LEA.HI R0, R0, R0, RZ, 0x1 ;  /* 0x0000000000008211 */ /* 0x000fe200078f08ff */
[--C-:B------:R-:W-:Y:S01]  /*135b0*/  @!P5 IMAD.WIDE R14, R7, 0x4, R12.reuse ;  /* 0x00000004070ed825 */ /* 0x100fe200078e020c */
[----:B------:R-:W-:Y:S02]  /*135c0*/  @!P2 LOP3.LUT R17, R8, 0xfffffffe, RZ, 0xc0, !PT ;  /* 0xfffffffe0811a812 */ /* 0x000fe400078ec0ff */
[----:B------:R-:W-:Y:S01]  /*135d0*/  @!P1 LOP3.LUT R11, R2, 0xfffffffe, RZ, 0xc0, !PT ;  /* 0xfffffffe020b9812 */ /* 0x000fe200078ec0ff */
[--C-:B------:R-:W-:Y:S01]  /*135e0*/  @!P3 IMAD.WIDE R20, R9, 0x4, R12.reuse ;  /* 0x000000040914b825 */ /* 0x100fe200078e020c */
[----:B------:R-:W-:Y:S01]  /*135f0*/  @!P0 LOP3.LUT R9, R0, 0xfffffffe, RZ, 0xc0, !PT ;  /* 0xfffffffe00098812 */ /* 0x000fe200078ec0ff */
[----:B------:R2:W-:Y:S01]  /*13600*/  @!P5 ST.E.64 [R14.64], R140 ;  /* 0x0000008c0e00d985 */ /* 0x0005e2000c101b0c */
[----:B------:R-:W-:Y:S01]  /*13610*/  IADD3 R0, R7, 0x30, RZ ;  /* 0x0000003007007810 */ /* 0x000fe20007ffe0ff */
[--C-:B------:R-:W-:Y:S01]  /*13620*/  @!P1 IMAD.WIDE R10, R11, 0x4, R12.reuse ;  /* 0x000000040b0a9825 */ /* 0x100fe200078e020c */
[C---:B------:R-:W-:Y:S01]  /*13630*/  IADD3 R2, R7.reuse, 0x38, RZ ;  /* 0x0000003807027810 */ /* 0x040fe20007ffe0ff */
[----:B------:R-:W-:Y:S01]  /*13640*/  @!P4 ST.E.64 [R18.64], R136 ;  /* 0x000000881200c985 */ /* 0x000fe2000c101b0c */
[----:B------:R-:W-:Y:S01]  /*13650*/  IADD3 R23, R7, 0x40, RZ ;  /* 0x0000004007177810 */ /* 0x000fe20007ffe0ff */
[----:B------:R-:W-:Y:S01]  /*13660*/  @!P0 IMAD.WIDE R8, R9, 0x4, R12 ;  /* 0x0000000409088825 */ /* 0x000fe200078e020c */
[----:B------:R-:W-:Y:S01]  /*13670*/  IADD3 R22, R7, 0x48, RZ ;  /* 0x0000004807167810 */ /* 0x000fe20007ffe0ff */
[----:B------:R3:W-:Y:S01]  /*13680*/  @!P3 ST.E.64 [R20.64], R124 ;  /* 0x0000007c1400b985 */ /* 0x0007e2000c101b0c */
[----:B------:R-:W-:-:S02]  /*13690*/  ISETP.GE.AND P5, PT, R0, c[0x0][0x3c8], PT ;  /* 0x0000f20000007a0c */ /* 0x000fc40003fa6270 */
[----:B------:R-:W-:Y:S02]  /*136a0*/  IADD3 R16, R7, 0x58, RZ ;  /* 0x0000005807107810 */ /* 0x000fe40007ffe0ff */
[----:B------:R-:W-:Y:S02]  /*136b0*/  ISETP.GE.AND P4, PT, R2, c[0x0][0x3c8], PT ;  /* 0x0000f20002007a0c */ /* 0x000fe40003f86270 */
[----:B------:R-:W-:-:S07]  /*136c0*/  ISETP.GE.AND P3, PT, R23, c[0x0][0x3c8], PT ;  /* 0x0000f20017007a0c */ /* 0x000fce0003f66270 */
[----:B------:R-:W-:-:S04]  /*136d0*/  @!P5 LEA.HI R0, R0, R0, RZ, 0x1 ;  /* 0x000000000000d211 */ /* 0x000fc800078f08ff */
[----:B------:R-:W-:Y:S02]  /*136e0*/  @!P4 LEA.HI R2, R2, R2, RZ, 0x1 ;  /* 0x000000020202c211 */ /* 0x000fe400078f08ff */
[----:B------:R-:W-:Y:S01]  /*136f0*/  @!P3 LEA.HI R23, R23, R23, RZ, 0x1 ;  /* 0x000000171717b211 */ /* 0x000fe200078f08ff */
[--C-:B--2---:R-:W-:Y:S01]  /*13700*/  @!P2 IMAD.WIDE R14, R17, 0x4, R12.reuse ;  /* 0x00000004110ea825 */ /* 0x104fe200078e020c */
[----:B------:R-:W-:Y:S02]  /*13710*/  IADD3 R17, R7, 0x50, RZ ;  /* 0x0000005007117810 */ /* 0x000fe40007ffe0ff */
[----:B------:R-:W-:Y:S02]  /*13720*/  @!P3 LOP3.LUT R23, R23, 0xfffffffe, RZ, 0xc0, !PT ;  /* 0xfffffffe1717b812 */ /* 0x000fe400078ec0ff */
[----:B------:R2:W-:Y:S01]  /*13730*/  @!P2 ST.E.64 [R14.64], R120 ;  /* 0x000000780e00a985 */ /* 0x0005e2000c101b0c */
[----:B------:R-:W-:Y:S02]  /*13740*/  ISETP.GE.AND P2, PT, R22, c[0x0][0x3c8], PT ;  /* 0x0000f20016007a0c */ /* 0x000fe40003f46270 */
[----:B---3--:R-:W-:Y:S01]  /*13750*/  @!P3 IMAD.WIDE R20, R23, 0x4, R12 ;  /* 0x000000041714b825 */ /* 0x008fe200078e020c */
[----:B------:R3:W-:Y:S01]  /*13760*/  @!P1 ST.E.64 [R10.64], R108 ;  /* 0x0000006c0a009985 */ /* 0x0007e2000c101b0c */
[----:B------:R-:W-:-:S03]  /*13770*/  ISETP.GE.AND P1, PT, R17, c[0x0][0x3c8], PT ;  /* 0x0000f20011007a0c */ /* 0x000fc60003f26270 */
[----:B------:R4:W-:Y:S01]  /*13780*/  @!P0 ST.E.64 [R8.64], R104 ;  /* 0x0000006808008985 */ /* 0x0009e2000c101b0c */
[----:B------:R-:W-:-:S05]  /*13790*/  ISETP.GE.AND P0, PT, R16, c[0x0][0x3c8], PT ;  /* 0x0000f20010007a0c */ /* 0x000fca0003f06270 */
[----:B------:R-:W-:-:S04]  /*137a0*/  @!P2 LEA.HI R22, R22, R22, RZ, 0x1 ;  /* 0x000000161616a211 */ /* 0x000fc800078f08ff */
[----:B------:R-:W-:-:S04]  /*137b0*/  @!P1 LEA.HI R17, R17, R17, RZ, 0x1 ;  /* 0x0000001111119211 */ /* 0x000fc800078f08ff */
[----:B------:R-:W-:Y:S02]  /*137c0*/  @!P0 LEA.HI R16, R16, R16, RZ, 0x1 ;  /* 0x0000001010108211 */ /* 0x000fe400078f08ff */
[----:B------:R-:W-:Y:S02]  /*137d0*/  @!P1 LOP3.LUT R17, R17, 0xfffffffe, RZ, 0xc0, !PT ;  /* 0xfffffffe11119812 */ /* 0x000fe400078ec0ff */
[----:B------:R-:W-:Y:S02]  /*137e0*/  @!P0 LOP3.LUT R19, R16, 0xfffffffe, RZ, 0xc0, !PT ;  /* 0xfffffffe10138812 */ /* 0x000fe400078ec0ff */
[----:B--2---:R-:W-:Y:S01]  /*137f0*/  @!P2 LOP3.LUT R15, R22, 0xfffffffe, RZ, 0xc0, !PT ;  /* 0xfffffffe160fa812 */ /* 0x004fe200078ec0ff */
[----:B------:R-:W-:Y:S01]  /*13800*/  @!P1 IMAD.WIDE R16, R17, 0x4, R12 ;  /* 0x0000000411109825 */ /* 0x000fe200078e020c */
[----:B---3--:R-:W-:-:S03]  /*13810*/  @!P4 LOP3.LUT R11, R2, 0xfffffffe, RZ, 0xc0, !PT ;  /* 0xfffffffe020bc812 */ /* 0x008fc600078ec0ff */
[----:B------:R-:W-:Y:S01]  /*13820*/  @!P2 IMAD.WIDE R14, R15, 0x4, R12 ;  /* 0x000000040f0ea825 */ /* 0x000fe200078e020c */
[----:B----4-:R-:W-:-:S03]  /*13830*/  @!P5 LOP3.LUT R9, R0, 0xfffffffe, RZ, 0xc0, !PT ;  /* 0xfffffffe0009d812 */ /* 0x010fc600078ec0ff */
[----:B------:R-:W-:-:S04]  /*13840*/  @!P4 IMAD.WIDE R10, R11, 0x4, R12 ;  /* 0x000000040b0ac825 */ /* 0x000fc800078e020c */
[----:B------:R-:W-:-:S04]  /*13850*/  @!P5 IMAD.WIDE R8, R9, 0x4, R12 ;  /* 0x000000040908d825 */ /* 0x000fc800078e020c */
[----:B------:R-:W-:Y:S01]  /*13860*/  @!P0 IMAD.WIDE R12, R19, 0x4, R12 ;  /* 0x00000004130c8825 */ /* 0x000fe200078e020c */
[----:B------:R2:W-:Y:S04]  /*13870*/  @!P5 ST.E.64 [R8.64], R56 ;  /* 0x000000380800d985 */ /* 0x0005e8000c101b0c */
[----:B------:R2:W-:Y:S04]  /*13880*/  @!P4 ST.E.64 [R10.64], R60 ;  /* 0x0000003c0a00c985 */ /* 0x0005e8000c101b0c */
[----:B------:R2:W-:Y:S04]  /*13890*/  @!P3 ST.E.64 [R20.64], R72 ;  /* 0x000000481400b985 */ /* 0x0005e8000c101b0c */
[----:B------:R2:W-:Y:S04]  /*138a0*/  @!P2 ST.E.64 [R14.64], R76 ;  /* 0x0000004c0e00a985 */ /* 0x0005e8000c101b0c */
[----:B------:R2:W-:Y:S04]  /*138b0*/  @!P1 ST.E.64 [R16.64], R88 ;  /* 0x0000005810009985 */ /* 0x0005e8000c101b0c */
[----:B------:R2:W-:Y:S02]  /*138c0*/  @!P0 ST.E.64 [R12.64], R4 ;  /* 0x000000040c008985 */ /* 0x0005e4000c101b0c */
.L_x_458:
[----:B------:R-:W-:Y:S05]  /*138d0*/  BSYNC B0 ;  /* 0x0000000000007941 */ /* 0x000fea0003800000 */
.L_x_457:
[----:B--2---:R2:W1:Y:S04]  /*138e0*/  SHFL.IDX PT, R9, R3, 0x3, 0x1c1f ;  /* 0x007c1f0003097f89 */ /* 0x00446800000e0000 */
[----:B------:R2:W4:Y:S01]  /*138f0*/  SHFL.IDX PT, R8, R6, 0x3, 0x1c1f ;  /* 0x007c1f0006087f89 */ /* 0x00052200000e0000 */
[----:B------:R-:W-:Y:S05]  /*13900*/  @P6 EXIT ;  /* 0x000000000000694d */ /* 0x000fea0003800000 */
[C---:B------:R-:W-:Y:S02]  /*13910*/  IADD3 R5, R7.reuse, 0x8, RZ ;  /* 0x0000000807057810 */ /* 0x040fe40007ffe0ff */
[----:B------:R-:W-:-:S02]  /*13920*/  IADD3 R4, R7, 0x10, RZ ;  /* 0x0000001007047810 */ /* 0x000fc40007ffe0ff */
[----:B-12-4-:R-:W-:Y:S02]  /*13930*/  IADD3 R3, R7, 0x18, RZ ;  /* 0x0000001807037810 */ /* 0x016fe40007ffe0ff */
        /* <DEDUP_REMOVED lines=10> */
[----:B------:R-:W-:Y:S01]  /*139e0*/  @!P3 IMAD.WIDE R10, R7, 0x4, R8 ;  /* 0x00000004070ab825 */ /* 0x000fe200078e0208 */
[----:B------:R-:W-:-:S02]  /*139f0*/  @!P2 LOP3.LUT R5, R5, 0xfffffffe, RZ, 0xc0, !PT ;  /* 0xfffffffe0505a812 */ /* 0x000fc400078ec0ff */
[----:B------:R-:W-:Y:S02]  /*13a00*/  @!P1 LOP3.LUT R4, R4, 0xfffffffe, RZ, 0xc0, !PT ;  /* 0xfffffffe04049812 */ /* 0x000fe400078ec0ff */
[----:B------:R-:W-:Y:S01]  /*13a10*/  @!P0 LOP3.LUT R3, R3, 0xfffffffe, RZ, 0xc0, !PT ;  /* 0xfffffffe03038812 */ /* 0x000fe200078ec0ff */
[--C-:B---3--:R-:W-:Y:S01]  /*13a20*/  @!P2 IMAD.WIDE R12, R5, 0x4, R8.reuse ;  /* 0x00000004050ca825 */ /* 0x108fe200078e0208 */
[----:B------:R-:W-:Y:S01]  /*13a30*/  ISETP.GE.AND P5, PT, R0, c[0x0][0x3c8], PT ;  /* 0x0000f20000007a0c */ /* 0x000fe20003fa6270 */
[----:B------:R1:W-:Y:S01]  /*13a40*/  @!P3 ST.E.64 [R10.64], R142 ;  /* 0x0000008e0a00b985 */ /* 0x0003e2000c101b0c */
[C---:B------:R-:W-:Y:S01]  /*13a50*/  IADD3 R18, R7.reuse, 0x30, RZ ;  /* 0x0000003007127810 */ /* 0x040fe20007ffe0ff */
[--C-:B------:R-:W-:Y:S01]  /*13a60*/  @!P1 IMAD.WIDE R4, R4, 0x4, R8.reuse ;  /* 0x0000000404049825 */ /* 0x100fe200078e0208 */
[C---:B------:R-:W-:Y:S01]  /*13a70*/  IADD3 R17, R7.reuse, 0x38, RZ ;  /* 0x0000003807117810 */ /* 0x040fe20007ffe0ff */
[----:B------:R-:W-:Y:S01]  /*13a80*/  @!P2 ST.E.64 [R12.64], R138 ;  /* 0x0000008a0c00a985 */ /* 0x000fe2000c101b0c */
[----:B------:R-:W-:Y:S01]  /*13a90*/  IADD3 R16, R7, 0x40, RZ ;  /* 0x0000004007107810 */ /* 0x000fe20007ffe0ff */
[----:B------:R-:W-:Y:S01]  /*13aa0*/  @!P0 IMAD.WIDE R14, R3, 0x4, R8 ;  /* 0x00000004030e8825 */ /* 0x000fe200078e0208 */
[C---:B------:R-:W-:Y:S01]  /*13ab0*/  IADD3 R6, R7.reuse, 0x48, RZ ;  /* 0x0000004807067810 */ /* 0x040fe20007ffe0ff */
[----:B------:R2:W-:Y:S01]  /*13ac0*/  @!P1 ST.E.64 [R4.64], R126 ;  /* 0x0000007e04009985 */ /* 0x0005e2000c101b0c */
[----:B------:R-:W-:-:S02]  /*13ad0*/  IADD3 R3, R7, 0x50, RZ ;  /* 0x0000005007037810 */ /* 0x000fc40007ffe0ff */
[----:B------:R-:W-:Y:S01]  /*13ae0*/  ISETP.GE.AND P4, PT, R18, c[0x0][0x3c8], PT ;  /* 0x0000f20012007a0c */ /* 0x000fe20003f86270 */
[----:B------:R3:W-:Y:S01]  /*13af0*/  @!P0 ST.E.64 [R14.64], R122 ;  /* 0x0000007a0e008985 */ /* 0x0007e2000c101b0c */
[----:B------:R-:W-:Y:S02]  /*13b00*/  ISETP.GE.AND P3, PT, R17, c[0x0][0x3c8], PT ;  /* 0x0000f20011007a0c */ /* 0x000fe40003f66270 */
[----:B------:R-:W-:Y:S02]  /*13b10*/  ISETP.GE.AND P2, PT, R16, c[0x0][0x3c8], PT ;  /* 0x0000f20010007a0c */ /* 0x000fe40003f46270 */
[----:B------:R-:W-:Y:S02]  /*13b20*/  ISETP.GE.AND P1, PT, R6, c[0x0][0x3c8], PT ;  /* 0x0000f20006007a0c */ /* 0x000fe40003f26270 */
[----:B------:R-:W-:Y:S02]  /*13b30*/  ISETP.GE.AND P0, PT, R3, c[0x0][0x3c8], PT ;  /* 0x0000f20003007a0c */ /* 0x000fe40003f06270 */
[----:B------:R-:W-:-:S02]  /*13b40*/  @!P6 LEA.HI R2, R2, R2, RZ, 0x1 ;  /* 0x000000020202e211 */ /* 0x000fc400078f08ff */
[----:B------:R-:W-:Y:S02]  /*13b50*/  @!P5 LEA.HI R0, R0, R0, RZ, 0x1 ;  /* 0x000000000000d211 */ /* 0x000fe400078f08ff */
[----:B------:R-:W-:Y:S02]  /*13b60*/  @!P4 LEA.HI R18, R18, R18, RZ, 0x1 ;  /* 0x000000121212c211 */ /* 0x000fe400078f08ff */
[----:B------:R-:W-:Y:S02]  /*13b70*/  @!P3 LEA.HI R17, R17, R17, RZ, 0x1 ;  /* 0x000000111111b211 */ /* 0x000fe400078f08ff */
[----:B-1----:R-:W-:Y:S02]  /*13b80*/  @!P5 LOP3.LUT R11, R0, 0xfffffffe, RZ, 0xc0, !PT ;  /* 0xfffffffe000bd812 */ /* 0x002fe400078ec0ff */
[----:B------:R-:W-:Y:S02]  /*13b90*/  @!P2 LEA.HI R16, R16, R16, RZ, 0x1 ;  /* 0x000000101010a211 */ /* 0x000fe400078f08ff */
[----:B------:R-:W-:Y:S01]  /*13ba0*/  @!P1 LEA.HI R6, R6, R6, RZ, 0x1 ;  /* 0x0000000606069211 */ /* 0x000fe200078f08ff */
[----:B------:R-:W-:Y:S01]  /*13bb0*/  @!P5 IMAD.WIDE R10, R11, 0x4, R8 ;  /* 0x000000040b0ad825 */ /* 0x000fe200078e0208 */
[----:B------:R-:W-:-:S02]  /*13bc0*/  @!P0 LEA.HI R3, R3, R3, RZ, 0x1 ;  /* 0x0000000303038211 */ /* 0x000fc400078f08ff */
[----:B--2---:R-:W-:Y:S02]  /*13bd0*/  @!P6 LOP3.LUT R5, R2, 0xfffffffe, RZ, 0xc0, !PT ;  /* 0xfffffffe0205e812 */ /* 0x004fe400078ec0ff */
[----:B------:R-:W-:Y:S02]  /*13be0*/  @!P4 LOP3.LUT R13, R18, 0xfffffffe, RZ, 0xc0, !PT ;  /* 0xfffffffe120dc812 */ /* 0x000fe400078ec0ff */
[----:B------:R-:W-:Y:S01]  /*13bf0*/  @!P3 LOP3.LUT R17, R17, 0xfffffffe, RZ, 0xc0, !PT ;  /* 0xfffffffe1111b812 */ /* 0x000fe200078ec0ff */
[----:B------:R-:W-:Y:S01]  /*13c00*/  @!P6 IMAD.WIDE R4, R5, 0x4, R8 ;  /* 0x000000040504e825 */ /* 0x000fe200078e0208 */
[----:B---3--:R-:W-:Y:S02]  /*13c10*/  @!P2 LOP3.LUT R15, R16, 0xfffffffe, RZ, 0xc0, !PT ;  /* 0xfffffffe100fa812 */ /* 0x008fe400078ec0ff */
[----:B------:R-:W-:Y:S02]  /*13c20*/  @!P1 LOP3.LUT R19, R6, 0xfffffffe, RZ, 0xc0, !PT ;  /* 0xfffffffe06139812 */ /* 0x000fe400078ec0ff */
[----:B------:R1:W-:Y:S01]  /*13c30*/  @!P6 ST.E.64 [R4.64], R110 ;  /* 0x0000006e0400e985 */ /* 0x0003e2000c101b0c */
[----:B------:R-:W-:-:S02]  /*13c40*/  @!P0 LOP3.LUT R3, R3, 0xfffffffe, RZ, 0xc0, !PT ;  /* 0xfffffffe03038812 */ /* 0x000fc400078ec0ff */
[----:B------:R-:W-:Y:S01]  /*13c50*/  IADD3 R7, R7, 0x58, RZ ;  /* 0x0000005807077810 */ /* 0x000fe20007ffe0ff */
[----:B------:R2:W-:Y:S02]  /*13c60*/  @!P5 ST.E.64 [R10.64], R106 ;  /* 0x0000006a0a00d985 */ /* 0x0005e4000c101b0c */
[----:B------:R-:W-:-:S04]  /*13c70*/  @!P0 IMAD.WIDE R2, R3, 0x4, R8 ;  /* 0x0000000403028825 */ /* 0x000fc800078e0208 */
[----:B-1----:R-:W-:-:S04]  /*13c80*/  @!P4 IMAD.WIDE R4, R13, 0x4, R8 ;  /* 0x000000040d04c825 */ /* 0x002fc800078e0208 */
[--C-:B--2---:R-:W-:Y:S01]  /*13c90*/  @!P3 IMAD.WIDE R10, R17, 0x4, R8.reuse ;  /* 0x00000004110ab825 */ /* 0x104fe200078e0208 */
[----:B------:R1:W-:Y:S03]  /*13ca0*/  @!P4 ST.E.64 [R4.64], R58 ;  /* 0x0000003a0400c985 */ /* 0x0003e6000c101b0c */
[--C-:B------:R-:W-:Y:S01]  /*13cb0*/  @!P2 IMAD.WIDE R12, R15, 0x4, R8.reuse ;  /* 0x000000040f0ca825 */ /* 0x100fe200078e0208 */
[----:B------:R1:W-:Y:S03]  /*13cc0*/  @!P3 ST.E.64 [R10.64], R62 ;  /* 0x0000003e0a00b985 */ /* 0x0003e6000c101b0c */
[----:B------:R-:W-:Y:S01]  /*13cd0*/  @!P1 IMAD.WIDE R14, R19, 0x4, R8 ;  /* 0x00000004130e9825 */ /* 0x000fe200078e0208 */
[----:B------:R1:W-:Y:S04]  /*13ce0*/  @!P2 ST.E.64 [R12.64], R74 ;  /* 0x0000004a0c00a985 */ /* 0x0003e8000c101b0c */
[----:B------:R1:W-:Y:S04]  /*13cf0*/  @!P1 ST.E.64 [R14.64], R78 ;  /* 0x0000004e0e009985 */ /* 0x0003e8000c101b0c */
[----:B------:R1:W-:Y:S01]  /*13d00*/  @!P0 ST.E.64 [R2.64], R90 ;  /* 0x0000005a02008985 */ /* 0x0003e2000c101b0c */
[----:B------:R-:W-:-:S13]  /*13d10*/  ISETP.GE.AND P0, PT, R7, c[0x0][0x3c8], PT ;  /* 0x0000f20007007a0c */ /* 0x000fda0003f06270 */
[----:B------:R-:W-:Y:S05]  /*13d20*/  @P0 EXIT ;  /* 0x000000000000094d */ /* 0x000fea0003800000 */
[----:B-1----:R-:W-:-:S04]  /*13d30*/  LEA.HI R3, R7, R7, RZ, 0x1 ;  /* 0x0000000707037211 */ /* 0x002fc800078f08ff */
[----:B------:R-:W-:-:S05]  /*13d40*/  LOP3.LUT R3, R3, 0xfffffffe, RZ, 0xc0, !PT ;  /* 0xfffffffe03037812 */ /* 0x000fca00078ec0ff */
[----:B------:R-:W-:-:S05]  /*13d50*/  IMAD.WIDE R8, R3, 0x4, R8 ;  /* 0x0000000403087825 */ /* 0x000fca00078e0208 */
[----:B------:R-:W-:Y:S01]  /*13d60*/  ST.E.64 [R8.64], R94 ;  /* 0x0000005e08007985 */ /* 0x000fe2000c101b0c */
[----:B------:R-:W-:Y:S05]  /*13d70*/  EXIT ;  /* 0x000000000000794d */ /* 0x000fea0003800000 */
.L_x_452:
        /* <DEDUP_REMOVED lines=9> */
[----:B------:R-:W1:Y:S01]  /*13e10*/  S2R R5, SR_CTAID.Z ;  /* 0x0000000000057919 */ /* 0x000e620000002700 */
[----:B------:R-:W-:Y:S01]  /*13e20*/  USHF.R.S32.HI UR6, URZ, 0x1f, UR10 ;  /* 0x0000001f3f067899 */ /* 0x000fe2000801140a */
[----:B------:R-:W-:Y:S01]  /*13e30*/  ISETP.NE.AND P0, PT, R0, 0x1, PT ;  /* 0x000000010000780c */ /* 0x000fe20003f05270 */
[----:B------:R-:W-:Y:S01]  /*13e40*/  ULDC.64 UR4, c[0x0][0x4d0] ;  /* 0x0001340000047ab9 */ /* 0x000fe20000000a00 */
[----:B------:R-:W2:Y:S01]  /*13e50*/  S2R R3, SR_CTAID.Y ;  /* 0x0000000000037919 */ /* 0x000ea20000002600 */
[----:B------:R-:W-:Y:S01]  /*13e60*/  UIMAD UR6, UR6, UR4, URZ ;  /* 0x00000004060672a4 */ /* 0x000fe2000f8e023f */
[----:B------:R-:W-:Y:S01]  /*13e70*/  IADD3 R2, RZ, -UR10, RZ ;  /* 0x8000000aff027c10 */ /* 0x000fe2000fffe0ff */
[----:B------:R-:W-:Y:S01]  /*13e80*/  UIMAD.WIDE.U32 UR8, UR10, UR4, URZ ;  /* 0x000000040a0872a5 */ /* 0x000fe2000f8e003f */
[----:B------:R-:W-:Y:S01]  /*13e90*/  MOV R6, R7 ;  /* 0x0000000700067202 */ /* 0x000fe20000000f00 */
[----:B------:R-:W-:-:S04]  /*13ea0*/  UIMAD UR4, UR10, UR5, UR6 ;  /* 0x000000050a0472a4 */ /* 0x000fc8000f8e0206 */
[----:B------:R-:W-:Y:S01]  /*13eb0*/  UIADD3 UR4, UR9, UR4, URZ ;  /* 0x0000000409047290 */ /* 0x000fe2000fffe03f */
[----:B------:R-:W-:Y:S01]  /*13ec0*/  MOV R9, UR9 ;  /* 0x0000000900097c02 */ /* 0x000fe20008000f00 */
[----:B------:R-:W-:-:S04]  /*13ed0*/  @P0 IMAD.HI.U32 R4, R7, c[0x0][0x4ec], RZ ;  /* 0x00013b0007040a27 */ /* 0x000fc800078e00ff */
[----:B------:R-:W-:Y:S01]  /*13ee0*/  IMAD.U32 R8, RZ, RZ, UR8 ;  /* 0x00000008ff087e24 */ /* 0x000fe2000f8e00ff */
[----:B------:R-:W-:Y:S01]  /*13ef0*/  @P0 SHF.R.U32.HI R6, RZ, c[0x0][0x4f0], R4 ;  /* 0x00013c00ff060a19 */ /* 0x000fe20000011604 */
[----:B------:R-:W-:Y:S01]  /*13f00*/  IMAD.U32 R9, RZ, RZ, UR4 ;  /* 0x00000004ff097e24 */ /* 0x000fe2000f8e00ff */
[----:B-1----:R-:W-:-:S03]  /*13f10*/  SHF.R.S32.HI R0, RZ, 0x1f, R5 ;  /* 0x0000001fff007819 */ /* 0x002fc60000011405 */
[----:B------:R-:W-:Y:S01]  /*13f20*/  IMAD.WIDE.U32 R8, R5, c[0x0][0x4d8], R8 ;  /* 0x0001360005087a25 */ /* 0x000fe200078e0008 */
[----:B------:R-:W-:-:S03]  /*13f30*/  IADD3 R4, -R6, RZ, RZ ;  /* 0x000000ff06047210 */ /* 0x000fc60007ffe1ff */
[----:B------:R-:W-:Y:S02]  /*13f40*/  IMAD R0, R0, c[0x0][0x4d8], RZ ;  /* 0x0001360000007a24 */ /* 0x000fe400078e02ff */
[----:B--2---:R-:W-:Y:S02]  /*13f50*/  IMAD R2, R2, c[0x0][0x550], R3 ;  /* 0x0001540002027a24 */ /* 0x004fe400078e0203 */
[----:B------:R-:W-:Y:S02]  /*13f60*/  IMAD R0, R5, c[0x0][0x4dc], R0 ;  /* 0x0001370005007a24 */ /* 0x000fe400078e0200 */
[----:B------:R-:W-:Y:S01]  /*13f70*/  IMAD R4, R4, c[0x0][0x4e8], R7 ;  /* 0x00013a0004047a24 */ /* 0x000fe200078e0207 */
[----:B------:R-:W-:Y:S01]  /*13f80*/  SHF.R.S32.HI R3, RZ, 0x1f, R2 ;  /* 0x0000001fff037819 */ /* 0x000fe20000011402 */
[----:B------:R-:W-:Y:S01]  /*13f90*/  IMAD.IADD R9, R0, 0x1, R9 ;  /* 0x0000000100097824 */ /* 0x000fe200078e0209 */
[----:B------:R-:W-:-:S03]  /*13fa0*/  SHF.R.S32.HI R0, RZ, 0x1f, R6 ;  /* 0x0000001fff007819 */ /* 0x000fc60000011406 */
[----:B------:R-:W-:Y:S02]  /*13fb0*/  IMAD R3, R3, c[0x0][0x4e0], RZ ;  /* 0x0001380003037a24 */ /* 0x000fe400078e02ff */
[----:B------:R-:W-:-:S04]  /*13fc0*/  IMAD.WIDE.U32 R8, R2, c[0x0][0x4e0], R8 ;  /* 0x0001380002087a25 */ /* 0x000fc800078e0008 */
[----:B------:R-:W-:Y:S01]  /*13fd0*/  IMAD R3, R2, c[0x0][0x4e4], R3 ;  /* 0x0001390002037a24 */ /* 0x000fe200078e0203 */
[----:B------:R-:W-:Y:S02]  /*13fe0*/  SHF.R.S32.HI R2, RZ, 0x1f, R4 ;  /* 0x0000001fff027819 */ /* 0x000fe40000011404 */
[----:B------:R-:W-:-:S03]  /*13ff0*/  IADD3 R6, P0, R6, R8, RZ ;  /* 0x0000000806067210 */ /* 0x000fc60007f1e0ff */
[----:B------:R-:W-:Y:S01]  /*14000*/  IMAD R5, R2, c[0x0][0x4c8], RZ ;  /* 0x0001320002057a24 */ /* 0x000fe200078e02ff */
[----:B------:R-:W-:-:S03]  /*14010*/  IADD3.X R7, R0, R9, R3, P0, !PT ;  /* 0x0000000900077210 */ /* 0x000fc600007fe403 */
[C---:B------:R-:W-:Y:S02]  /*14020*/  IMAD R5, R4.reuse, c[0x0][0x4cc], R5 ;  /* 0x0001330004057a24 */ /* 0x040fe400078e0205 */
[----:B------:R-:W-:-:S05]  /*14030*/  IMAD.WIDE.U32 R6, R4, c[0x0][0x4c8], R6 ;  /* 0x0001320004067a25 */ /* 0x000fca00078e0006 */
[----:B------:R-:W-:Y:S02]  /*14040*/  IADD3 R5, R7, R5, RZ ;  /* 0x0000000507057210 */ /* 0x000fe40007ffe0ff */
[----:B------:R-:W-:-:S04]  /*14050*/  LEA R2, P0, R6, c[0x0][0x4a8], 0x2 ;  /* 0x00012a0006027a11 */ /* 0x000fc800078010ff */
[----:B------:R-:W-:Y:S02]  /*14060*/  LEA.HI.X R3, R6, c[0x0][0x4ac], R5, 0x2, P0 ;  /* 0x00012b0006037a11 */ /* 0x000fe400000f1405 */
[----:B------:R-:W-:-:S05]  /*14070*/  MOV R5, 0xff800000 ;  /* 0xff80000000057802 */ /* 0x000fca0000000f00 */
[----:B------:R-:W-:Y:S01]  /*14080*/  STG.E [R2.64], R5 ;  /* 0x0000000502007986 */ /* 0x000fe2000c10190c */
[----:B------:R-:W-:Y:S05]  /*14090*/  EXIT ;  /* 0x000000000000794d */ /* 0x000fea0003800000 */
.L_x_459:
        /* <DEDUP_REMOVED lines=14> */
.L_x_1435:


//--------------------- .text._ZN7cutlass13device_kernelIN5flash19enable_sm80_to_sm89INS1_16FlashAttnFwdSm80INS1_25CollectiveMainloopFwdSm80ILi4ELi1ELb0EN4cute5tupleIJNS5_1CILi128EEENS7_ILi48EEENS7_ILi96EEEEEELi96ENS_6half_tEfNS_4arch4Sm80ELb0ELb1ELb1ELb1ELb0ELb0ELb1ELb1EEENS1_21CollectiveEpilogueFwdINS6_IJS8_SA_S9_EEENS6_IJNS7_ILi1EEESI_SI_EEESC_SE_Li128ELb1ELb1ELb1ELb0EEENS1_36VarlenDynamicPersistentTileSchedulerILi128ELi48ELi128ELi128ELb1ELb1ELb0ELb1ELb0ELb1EEEEEEEEEvNT_6ParamsE --------------------------
	.section	.text._ZN7cutlass13device_kernelIN5flash19enable_sm80_to_sm89INS1_16FlashAttnFwdSm80INS1_25CollectiveMainloopFwdSm80ILi4ELi1ELb0EN4cute5tupleIJNS5_1CILi128EEENS7_ILi48EEENS7_ILi96EEEEEELi96ENS_6half_tEfNS_4arch4Sm80ELb0ELb1ELb1ELb1ELb0ELb0ELb1ELb1EEENS1_21CollectiveEpilogueFwdINS6_IJS8_SA_S9_EEENS6_IJNS7_ILi1EEESI_SI_EEESC_SE_Li128ELb1ELb1ELb1ELb0EEENS1_36VarlenDynamicPersistentTileSchedulerILi128ELi48ELi128ELi128ELb1ELb1ELb0ELb1ELb0ELb1EEEEEEEEEvNT_6ParamsE,"ax",@progbits
	.sectioninfo	@"SHI_REGISTERS=255"
	.align	128
.text._ZN7cutlass13device_kernelIN5flash19enable_sm80_to_sm89INS1_16FlashAttnFwdSm80INS1_25CollectiveMainloopFwdSm80ILi4ELi1ELb0EN4cute5tupleIJNS5_1CILi128EEENS7_ILi48EEENS7_ILi96EEEEEELi96ENS_6half_tEfNS_4arch4Sm80ELb0ELb1ELb1ELb1ELb0ELb0ELb1ELb1EEENS1_21CollectiveEpilogueFwdINS6_IJS8_SA_S9_EEENS6_IJNS7_ILi1EEESI_SI_EEESC_SE_Li128ELb1ELb1ELb1ELb0EEENS1_36VarlenDynamicPersistentTileSchedulerILi128ELi48ELi128ELi128ELb1ELb1ELb0ELb1ELb0ELb1EEEEEEEEEvNT_6ParamsE:
        .type           _ZN7cutlass13device_kernelIN5flash19enable_sm80_to_sm89INS1_16FlashAttnFwdSm80INS1_25CollectiveMainloopFwdSm80ILi4ELi1ELb0EN4cute5tupleIJNS5_1CILi128EEENS7_ILi48EEENS7_ILi96EEEEEELi96ENS_6half_tEfNS_4arch4Sm80ELb0ELb1ELb1ELb1ELb0ELb0ELb1ELb1EEENS1_21CollectiveEpilogueFwdINS6_IJS8_SA_S9_EEENS6_IJNS7_ILi1EEESI_SI_EEESC_SE_Li128ELb1ELb1ELb1ELb0EEENS1_36VarlenDynamicPersistentTileSchedulerILi128ELi48ELi128ELi128ELb1ELb1ELb0ELb1ELb0ELb1EEEEEEEEEvNT_6ParamsE,@function
        .size           _ZN7cutlass13device_kernelIN5flash19enable_sm80_to_sm89INS1_16FlashAttnFwdSm80INS1_25CollectiveMainloopFwdSm80ILi4ELi1ELb0EN4cute5tupleIJNS5_1CILi128EEENS7_ILi48EEENS7_ILi96EEEEEELi96ENS_6half_tEfNS_4arch4Sm80ELb0ELb1ELb1ELb1ELb0ELb0ELb1ELb1EEENS1_21CollectiveEpilogueFwdINS6_IJS8_SA_S9_EEENS6_IJNS7_ILi1EEESI_SI_EEESC_SE_Li128ELb1ELb1ELb1ELb0EEENS1_36VarlenDynamicPersistentTileSchedulerILi128ELi48ELi128ELi128ELb1ELb1ELb0ELb1ELb0ELb1EEEEEEEEEvNT_6ParamsE,(.L_x_1436 - _ZN7cutlass13device_kernelIN5flash19enable_sm80_to_sm89INS1_16FlashAttnFwdSm80INS1_25CollectiveMainloopFwdSm80ILi4ELi1ELb0EN4cute5tupleIJNS5_1CILi128EEENS7_ILi48EEENS7_ILi96EEEEEELi96ENS_6half_tEfNS_4arch4Sm80ELb0ELb1ELb1ELb1ELb0ELb0ELb1ELb1EEENS1_21CollectiveEpilogueFwdINS6_IJS8_SA_S9_EEENS6_IJNS7_ILi1EEESI_SI_EEESC_SE_Li128ELb1ELb1ELb1ELb0EEENS1_36VarlenDynamicPersistentTileSchedulerILi128ELi48ELi128ELi128ELb1ELb1ELb0ELb1ELb0ELb1EEEEEEEEEvNT_6ParamsE)
        .other          _ZN7cutlass13device_kernelIN5flash19enable_sm80_to_sm89INS1_16FlashAttnFwdSm80INS1_25CollectiveMainloopFwdSm80ILi4ELi1ELb0EN4cute5tupleIJNS5_1CILi128EEENS7_ILi48EEENS7_ILi96EEEEEELi96ENS_6half_tEfNS_4arch4Sm80ELb0ELb1ELb1ELb1ELb0ELb0ELb1ELb1EEENS1_21CollectiveEpilogueFwdINS6_IJS8_SA_S9_EEENS6_IJNS7_ILi1EEESI_SI_EEESC_SE_Li128ELb1ELb1ELb1ELb0EEENS1_36VarlenDynamicPersistentTileSchedulerILi128ELi48ELi128ELi128ELb1ELb1ELb0ELb1ELb0ELb1EEEEEEEEEvNT_6ParamsE,@"STO_CUDA_ENTRY STV_DEFAULT"
_ZN7cutlass13device_kernelIN5flash19enable_sm80_to_sm89INS1_16FlashAttnFwdSm80INS1_25CollectiveMainloopFwdSm80ILi4ELi1ELb0EN4cute5tupleIJNS5_1CILi128EEENS7_ILi48EEENS7_ILi96EEEEEELi96ENS_6half_tEfNS_4arch4Sm80ELb0ELb1ELb1ELb1ELb0ELb0ELb1ELb1EEENS1_21CollectiveEpilogueFwdINS6_IJS8_SA_S9_EEENS6_IJNS7_ILi1EEESI_SI_EEESC_SE_Li128ELb1ELb1ELb1ELb0EEENS1_36VarlenDynamicPersistentTileSchedulerILi128ELi48ELi128ELi128ELb1ELb1ELb0ELb1ELb0ELb1EEEEEEEEEvNT_6ParamsE:
        /* <DEDUP_REMOVED lines=15> */
[----:B------:R-:W-:-:S03]  /*00f0*/  CS2R R8, SRZ ;  /* 0x0000000000087805 */ /* 0x000fc6000001ff00 */
[----:B------:R-:W-:-:S04]  /*0100*/  ISETP.NE.AND P6, PT, R13, 0x1f, PT ;  /* 0x0000001f0d00780c */ /* 0x000fc80003fc5270 */
[----:B------:R-:W-:-:S13]  /*0110*/  ISETP.GE.OR P0, PT, R13, c[0x0][0x53c], !P6 ;  /* 0x00014f000d007a0c */ /* 0x000fda0007706670 */
[----:B-1----:R-:W-:Y:S02]  /*0120*/  @!P0 IMAD.MOV.U32 R4, RZ, RZ, 0x4 ;  /* 0x00000004ff048424 */ /* 0x002fe400078e00ff */
[----:B------:R-:W-:Y:S02]  /*0130*/  @!P0 IMAD.MOV.U32 R2, RZ, RZ, 0x4 ;  /* 0x00000004ff028424 */ /* 0x000fe400078e00ff */
[----:B------:R-:W-:-:S04]  /*0140*/  @!P0 IMAD.WIDE.U32 R4, R13, R4, c[0x0][0x580] ;  /* 0x000160000d048625 */ /* 0x000fc800078e0004 */
[C---:B------:R-:W-:Y:S01]  /*0150*/  @!P0 IMAD.WIDE.U32 R2, R13.reuse, R2, c[0x0][0x578] ;  /* 0x00015e000d028625 */ /* 0x040fe200078e0002 */
[----:B------:R-:W2:Y:S04]  /*0160*/  @!P0 LDG.E R9, [R4.64] ;  /* 0x0000000604098981 */ /* 0x000ea8000c1e1900 */
[----:B------:R-:W2:Y:S01]  /*0170*/  @!P0 LDG.E R8, [R2.64] ;  /* 0x0000000602088981 */ /* 0x000ea2000c1e1900 */
[C---:B------:R-:W-:Y:S01]  /*0180*/  ISETP.NE.AND P5, PT, R13.reuse, RZ, PT ;  /* 0x000000ff0d00720c */ /* 0x040fe20003fa5270 */
[----:B------:R-:W1:Y:S01]  /*0190*/  S2UR UR4, SR_CTAID.X ;  /* 0x00000000000479c3 */ /* 0x000e620000002500 */
[C---:B------:R-:W-:Y:S01]  /*01a0*/  ISETP.GE.U32.AND P4, PT, R13.reuse, 0x2, PT ;  /* 0x000000020d00780c */ /* 0x040fe20003f86070 */
[----:B------:R-:W-:Y:S01]  /*01b0*/  IMAD.MOV.U32 R7, RZ, RZ, RZ ;  /* 0x000000ffff077224 */ /* 0x000fe200078e00ff */
        /* <DEDUP_REMOVED lines=26> */
.L_x_465:
[----:B------:R-:W-:-:S04]  /*0360*/  IADD3 R0, R7, 0x1f, RZ ;  /* 0x0000001f07007810 */ /* 0x000fc80007ffe0ff */
[----:B------:R-:W-:-:S13]  /*0370*/  ISETP.GE.AND P0, PT, R0, c[0x0][0x53c], PT ;  /* 0x00014f0000007a0c */ /* 0x000fda0003f06270 */
[----:B------:R-:W-:Y:S05]  /*0380*/  @P0 BRA `(.L_x_462) ;  /* 0x00000c4000000947 */ /* 0x000fea0003800000 */
[----:B------:R-:W-:Y:S01]  /*0390*/  MOV R7, R0 ;  /* 0x0000000000077202 */ /* 0x000fe20000000f00 */
[----:B------:R-:W-:-:S03]  /*03a0*/  CS2R R8, SRZ ;  /* 0x0000000000087805 */ /* 0x000fc6000001ff00 */
[----:B------:R-:W-:-:S04]  /*03b0*/  IADD3 R0, R13, R7, RZ ;  /* 0x000000070d007210 */ /* 0x000fc80007ffe0ff */
[----:B------:R-:W-:-:S13]  /*03c0*/  ISETP.GE.OR P0, PT, R0, c[0x0][0x53c], !P6 ;  /* 0x00014f0000007a0c */ /* 0x000fda0007706670 */
[----:B------:R-:W-:Y:S02]  /*03d0*/  @!P0 MOV R2, 0x4 ;  /* 0x0000000400028802 */ /* 0x000fe40000000f00 */
        /* <DEDUP_REMOVED lines=8> */
.L_x_645:
        /* <DEDUP_REMOVED lines=16> */
.L_x_646:
[----:B--2---:R-:W-:-:S05]  /*0560*/  IMAD R0, R0, c[0x0][0x538], RZ ;  /* 0x00014e0000007a24 */ /* 0x004fca00078e02ff */
[----:B------:R-:W-:-:S04]  /*0570*/  IADD3 R6, R0, R6, RZ ;  /* 0x0000000600067210 */ /* 0x000fc80007ffe0ff */
[----:B------:R-:W-:-:S13]  /*0580*/  ISETP.GT.AND P0, PT, R6, UR4, PT ;  /* 0x0000000406007c0c */ /* 0x000fda000bf04270 */
[----:B-1----:R-:W-:Y:S05]  /*0590*/  @!P0 BRA `(.L_x_465) ;  /* 0xfffffdc000008947 */ /* 0x002fea000383ffff */
.L_x_461:
[----:B------:R-:W-:-:S05]  /*05a0*/  IADD3 R11, -R0, R6, RZ ;  /* 0x00000006000b7210 */ /* 0x000fca0007ffe1ff */
[----:B------:R-:W-:-:S05]  /*05b0*/  IMAD R0, R4, c[0x0][0x538], R11 ;  /* 0x00014e0004007a24 */ /* 0x000fca00078e020b */
[----:B------:R-:W-:Y:S01]  /*05c0*/  ISETP.GT.AND P0, PT, R0, UR4, PT ;  /* 0x0000000400007c0c */ /* 0x000fe2000bf04270 */
[----:B------:R-:W-:-:S12]  /*05d0*/  BRA.DIV ~URZ, `(.L_x_466) ;  /* 0x000184227f007947 */ /* 0x000fd8000b800000 */
[----:B------:R-:W-:-:S04]  /*05e0*/  VOTE.ANY R10, PT, !P0 ;  /* 0x00000000000a7806 */ /* 0x000fc800040e0100 */
.L_x_647:
[----:B------:R-:W1:Y:S02]  /*05f0*/  POPC R6, R10 ;  /* 0x0000000a00067309 */ /* 0x000e640000000000 */
[----:B-1----:R-:W-:-:S05]  /*0600*/  IADD3 R0, R6, R7, RZ ;  /* 0x0000000706007210 */ /* 0x002fca0007ffe0ff */
[----:B------:R1:W-:Y:S01]  /*0610*/  STL [R1+0x2c], R0 ;  /* 0x00002c0001007387 */ /* 0x0003e20000100800 */
[----:B------:R-:W-:Y:S05]  /*0620*/  BRA.DIV ~URZ, `(.L_x_467) ;  /* 0x000184227f007947 */ /* 0x000fea000b800000 */
[----:B------:R2:W3:Y:S01]  /*0630*/  SHFL.IDX PT, R12, R9, R6, 0x1f ;  /* 0x00001f06090c7589 */ /* 0x0004e200000e0000 */
[----:B------:R-:W-:-:S03]  /*0640*/  MOV R7, RZ ;  /* 0x000000ff00077202 */ /* 0x000fc60000000f00 */
[----:B------:R2:W4:Y:S04]  /*0650*/  SHFL.IDX PT, R9, R8, R6, 0x1f ;  /* 0x00001f0608097589 */ /* 0x00052800000e0000 */
.L_x_648:
[----:B------:R-:W-:Y:S01]  /*0660*/  ISETP.NE.AND P0, PT, R10, RZ, PT ;  /* 0x000000ff0a00720c */ /* 0x000fe20003f05270 */
[----:B------:R-:W-:-:S12]  /*0670*/  BSSY B0, `(.L_x_468) ;  /* 0x0000005000007945 */ /* 0x000fd80003800000 */
[----:B------:R-:W-:Y:S05]  /*0680*/  @!P0 BRA `(.L_x_469) ;  /* 0x0000003000008947 */ /* 0x000fea0003800000 */
[----:B------:R-:W-:Y:S01]  /*0690*/  IADD3 R3, R6, -0x1, RZ ;  /* 0xffffffff06037810 */ /* 0x000fe20007ffe0ff */
[----:B------:R-:W-:Y:S05]  /*06a0*/  BRA.DIV ~URZ, `(.L_x_470) ;  /* 0x000184827f007947 */ /* 0x000fea000b800000 */
[----:B------:R1:W2:Y:S02]  /*06b0*/  SHFL.IDX PT, R7, R4, R3, 0x1f ;  /* 0x00001f0304077589 */ /* 0x0002a400000e0000 */
.L_x_469:
[----:B------:R-:W-:Y:S05]  /*06c0*/  BSYNC B0 ;  /* 0x0000000000007941 */ /* 0x000fea0003800000 */
.L_x_468:
[----:B-12---:R-:W-:Y:S01]  /*06d0*/  IMAD R0, R7, c[0x0][0x538], R11 ;  /* 0x00014e0007007a24 */ /* 0x006fe200078e020b */
[----:B----4-:R-:W-:Y:S01]  /*06e0*/  ISETP.NE.AND P0, PT, R9, 0x1, PT ;  /* 0x000000010900780c */ /* 0x010fe20003f05270 */
[----:B------:R-:W-:Y:S03]  /*06f0*/  BSSY B0, `(.L_x_471) ;  /* 0x0000089000007945 */ /* 0x000fe60003800000 */
[----:B------:R1:W-:Y:S01]  /*0700*/  STL [R1+0x20], R0 ;  /* 0x0000200001007387 */ /* 0x0003e20000100800 */
[----:B------:R-:W-:-:S08]  /*0710*/  IADD3 R11, -R0, UR4, RZ ;  /* 0x00000004000b7c10 */ /* 0x000fd0000fffe1ff */
[----:B------:R-:W-:Y:S05]  /*0720*/  @!P0 BRA `(.L_x_472) ;  /* 0x000003f000008947 */ /* 0x000fea0003800000 */
[-C--:B-1-3--:R-:W-:Y:S02]  /*0730*/  IABS R0, R12.reuse ;  /* 0x0000000c00007213 */ /* 0x08afe40000000000 */
[----:B------:R-:W-:-:S03]  /*0740*/  IABS R6, R12 ;  /* 0x0000000c00067213 */ /* 0x000fc60000000000 */
[----:B------:R-:W-:Y:S01]  /*0750*/  IMAD.MOV.U32 R5, RZ, RZ, R0 ;  /* 0x000000ffff057224 */ /* 0x000fe200078e0000 */
[----:B------:R-:W-:-:S03]  /*0760*/  IABS R0, R9 ;  /* 0x0000000900007213 */ /* 0x000fc60000000000 */
[----:B------:R-:W1:Y:S02]  /*0770*/  I2F.RP R2, R5 ;  /* 0x0000000500027306 */ /* 0x000e640000209400 */
[----:B------:R-:W-:Y:S01]  /*0780*/  IMAD.MOV.U32 R8, RZ, RZ, R0 ;  /* 0x000000ffff087224 */ /* 0x000fe200078e0000 */
[----:B------:R-:W-:-:S05]  /*0790*/  IABS R0, R11 ;  /* 0x0000000b00007213 */ /* 0x000fca0000000000 */
[----:B------:R-:W-:Y:S08]  /*07a0*/  I2F.RP R7, R8 ;  /* 0x0000000800077306 */ /* 0x000ff00000209400 */
[----:B-1----:R-:W1:Y:S02]  /*07b0*/  MUFU.RCP R2, R2 ;  /* 0x0000000200027308 */ /* 0x002e640000001000 */
[----:B-1----:R-:W-:-:S06]  /*07c0*/  IADD3 R2, R2, 0xffffffe, RZ ;  /* 0x0ffffffe02027810 */ /* 0x002fcc0007ffe0ff */
[----:B------:R-:W1:Y:S02]  /*07d0*/  F2I.FTZ.U32.TRUNC.NTZ R3, R2 ;  /* 0x0000000200037305 */ /* 0x000e64000021f000 */
[----:B-1----:R-:W-:-:S04]  /*07e0*/  IMAD.MOV R2, RZ, RZ, -R3 ;  /* 0x000000ffff027224 */ /* 0x002fc800078e0a03 */
[----:B------:R-:W-:Y:S02]  /*07f0*/  IMAD R4, R2, R5, RZ ;  /* 0x0000000502047224 */ /* 0x000fe400078e02ff */
[----:B------:R-:W-:-:S04]  /*0800*/  IMAD.MOV.U32 R2, RZ, RZ, RZ ;  /* 0x000000ffff027224 */ /* 0x000fc800078e00ff */
[----:B------:R-:W-:Y:S01]  /*0810*/  IMAD.HI.U32 R2, R3, R4, R2 ;  /* 0x0000000403027227 */ /* 0x000fe200078e0002 */
[----:B------:R-:W-:-:S03]  /*0820*/  MOV R3, R0 ;  /* 0x0000000000037202 */ /* 0x000fc60000000f00 */
[----:B------:R-:W-:Y:S02]  /*0830*/  IMAD.MOV R0, RZ, RZ, -R6 ;  /* 0x000000ffff007224 */ /* 0x000fe400078e0a06 */
        /* <DEDUP_REMOVED lines=28> */
[----:B------:R-:W-:-:S03]  /*0a00*/  IMAD.MOV R5, RZ, RZ, -R4 ;  /* 0x000000ffff057224 */ /* 0x000fc600078e0a04 */
        /* <DEDUP_REMOVED lines=10> */
[----:B------:R-:W-:-:S04]  /*0ab0*/  IMAD.MOV R2, RZ, RZ, -R0 ;  /* 0x000000ffff027224 */ /* 0x000fc800078e0a00 */
[C---:B------:R-:W-:Y:S01]  /*0ac0*/  IMAD R3, R9.reuse, R2, R4 ;  /* 0x0000000209037224 */ /* 0x040fe200078e0204 */
[----:B------:R-:W-:Y:S01]  /*0ad0*/  LEA R2, R9, R0, 0x18 ;  /* 0x0000000009027211 */ /* 0x000fe200078ec0ff */
[----:B------:R-:W-:-:S04]  /*0ae0*/  IMAD R0, R12, R5, R11 ;  /* 0x000000050c007224 */ /* 0x000fc800078e020b */
[----:B------:R-:W-:-:S05]  /*0af0*/  IMAD R2, R3, 0x10000, R2 ;  /* 0x0001000003027824 */ /* 0x000fca00078e0202 */
[----:B------:R1:W-:Y:S01]  /*0b00*/  STL [R1+0x28], R2 ;  /* 0x0000280201007387 */ /* 0x0003e20000100800 */
[----:B------:R-:W-:Y:S05]  /*0b10*/  BRA `(.L_x_473) ;  /* 0x0000046000007947 */ /* 0x000fea0003800000 */
.L_x_472:
[----:B------:R-:W2:Y:S01]  /*0b20*/  LDL R3, [R1+0x2c] ;  /* 0x00002c0001037983 */ /* 0x000ea20000100800 */
[----:B------:R-:W-:-:S04]  /*0b30*/  IMAD.MOV.U32 R2, RZ, RZ, 0x4 ;  /* 0x00000004ff027424 */ /* 0x000fc800078e00ff */
[----:B--2---:R-:W-:-:S05]  /*0b40*/  IMAD.WIDE R2, R3, R2, c[0x0][0x590] ;  /* 0x0001640003027625 */ /* 0x004fca00078e0202 */
[----:B------:R-:W2:Y:S02]  /*0b50*/  LDG.E R7, [R2.64] ;  /* 0x0000000602077981 */ /* 0x000ea4000c1e1900 */
[----:B--23--:R-:W-:-:S05]  /*0b60*/  IMAD R9, R7, R12, RZ ;  /* 0x0000000c07097224 */ /* 0x00cfca00078e02ff */
[-C--:B-1----:R-:W-:Y:S02]  /*0b70*/  IABS R0, R9.reuse ;  /* 0x0000000900007213 */ /* 0x082fe40000000000 */
[----:B------:R-:W-:-:S03]  /*0b80*/  IABS R8, R9 ;  /* 0x0000000900087213 */ /* 0x000fc60000000000 */
[----:B------:R-:W-:-:S04]  /*0b90*/  IMAD.MOV.U32 R6, RZ, RZ, R0 ;  /* 0x000000ffff067224 */ /* 0x000fc800078e0000 */
[----:B------:R-:W1:Y:S08]  /*0ba0*/  I2F.RP R2, R6 ;  /* 0x0000000600027306 */ /* 0x000e700000209400 */
[----:B-1----:R-:W1:Y:S02]  /*0bb0*/  MUFU.RCP R2, R2 ;  /* 0x0000000200027308 */ /* 0x002e640000001000 */
[----:B-1----:R-:W-:-:S06]  /*0bc0*/  IADD3 R2, R2, 0xffffffe, RZ ;  /* 0x0ffffffe02027810 */ /* 0x002fcc0007ffe0ff */
[----:B------:R-:W1:Y:S02]  /*0bd0*/  F2I.FTZ.U32.TRUNC.NTZ R3, R2 ;  /* 0x0000000200037305 */ /* 0x000e64000021f000 */
[----:B-1----:R-:W-:-:S04]  /*0be0*/  IMAD.MOV R0, RZ, RZ, -R3 ;  /* 0x000000ffff007224 */ /* 0x002fc800078e0a03 */
[----:B------:R-:W-:Y:S01]  /*0bf0*/  IMAD.MOV.U32 R2, RZ, RZ, R0 ;  /* 0x000000ffff027224 */ /* 0x000fe200078e0000 */
[----:B------:R-:W-:-:S03]  /*0c00*/  IABS R0, R11 ;  /* 0x0000000b00007213 */ /* 0x000fc60000000000 */
[----:B------:R-:W-:Y:S01]  /*0c10*/  IMAD R4, R2, R6, RZ ;  /* 0x0000000602047224 */ /* 0x000fe200078e02ff */
[----:B------:R-:W-:Y:S01]  /*0c20*/  MOV R5, R0 ;  /* 0x0000000000057202 */ /* 0x000fe20000000f00 */
[----:B------:R-:W-:-:S04]  /*0c30*/  IMAD.MOV.U32 R2, RZ, RZ, RZ ;  /* 0x000000ffff027224 */ /* 0x000fc800078e00ff */
[----:B------:R-:W-:-:S04]  /*0c40*/  IMAD.HI.U32 R0, R3, R4, R2 ;  /* 0x0000000403007227 */ /* 0x000fc800078e0002 */
[----:B------:R-:W-:Y:S02]  /*0c50*/  IMAD.MOV R2, RZ, RZ, -R8 ;  /* 0x000000ffff027224 */ /* 0x000fe400078e0a08 */
        /* <DEDUP_REMOVED lines=9> */
[----:B------:R-:W-:-:S04]  /*0cf0*/  @P2 IADD3 R0, R0, 0x1, RZ ;  /* 0x0000000100002810 */ /* 0x000fc80007ffe0ff */
[----:B------:R-:W-:-:S05]  /*0d00*/  MOV R4, R0 ;  /* 0x0000000000047202 */ /* 0x000fca0000000f00 */
[----:B------:R-:W-:Y:S01]  /*0d10*/  @!P1 IMAD.MOV R4, RZ, RZ, -R4 ;  /* 0x000000ffff049224 */ /* 0x000fe200078e0a04 */
[----:B------:R-:W-:-:S05]  /*0d20*/  @!P0 LOP3.LUT R4, RZ, R9, RZ, 0x33, !PT ;  /* 0x00000009ff048212 */ /* 0x000fca00078e33ff */
[----:B------:R-:W-:-:S05]  /*0d30*/  IMAD R10, R7, R4, RZ ;  /* 0x00000004070a7224 */ /* 0x000fca00078e02ff */
[----:B------:R-:W-:-:S04]  /*0d40*/  IADD3 R0, -R10, c[0x0][0x538], RZ ;  /* 0x00014e000a007a10 */ /* 0x000fc80007ffe1ff */
[----:B------:R-:W-:-:S04]  /*0d50*/  IMNMX R6, R7, R0, PT ;  /* 0x0000000007067217 */ /* 0x000fc80003800200 */
[----:B------:R-:W-:-:S05]  /*0d60*/  IABS R0, R6 ;  /* 0x0000000600007213 */ /* 0x000fca0000000000 */
[----:B------:R-:W-:-:S04]  /*0d70*/  IMAD.MOV.U32 R5, RZ, RZ, R0 ;  /* 0x000000ffff057224 */ /* 0x000fc800078e0000 */
[----:B------:R-:W1:Y:S08]  /*0d80*/  I2F.RP R2, R5 ;  /* 0x0000000500027306 */ /* 0x000e700000209400 */
[----:B-1----:R-:W1:Y:S02]  /*0d90*/  MUFU.RCP R2, R2 ;  /* 0x0000000200027308 */ /* 0x002e640000001000 */
[----:B-1----:R-:W-:-:S06]  /*0da0*/  IADD3 R2, R2, 0xffffffe, RZ ;  /* 0x0ffffffe02027810 */ /* 0x002fcc0007ffe0ff */
[----:B------:R1:W2:Y:S02]  /*0db0*/  F2I.FTZ.U32.TRUNC.NTZ R3, R2 ;  /* 0x0000000200037305 */ /* 0x0002a4000021f000 */
[----:B-1----:R-:W-:Y:S01]  /*0dc0*/  IMAD.MOV R2, RZ, RZ, -R4 ;  /* 0x000000ffff027224 */ /* 0x002fe200078e0a04 */
[----:B--2---:R-:W-:-:S03]  /*0dd0*/  IADD3 R0, RZ, -R3, RZ ;  /* 0x80000003ff007210 */ /* 0x004fc60007ffe0ff */
[----:B------:R-:W-:Y:S01]  /*0de0*/  IMAD R8, R9, R2, R11 ;  /* 0x0000000209087224 */ /* 0x000fe200078e020b */
[----:B------:R-:W-:Y:S01]  /*0df0*/  IABS R9, R6 ;  /* 0x0000000600097213 */ /* 0x000fe20000000000 */
[----:B------:R-:W-:Y:S02]  /*0e00*/  IMAD.MOV.U32 R7, RZ, RZ, R0 ;  /* 0x000000ffff077224 */ /* 0x000fe400078e0000 */
[----:B------:R-:W-:Y:S01]  /*0e10*/  IMAD.MOV.U32 R2, RZ, RZ, RZ ;  /* 0x000000ffff027224 */ /* 0x000fe200078e00ff */
[----:B------:R-:W-:Y:S01]  /*0e20*/  IABS R0, R8 ;  /* 0x0000000800007213 */ /* 0x000fe20000000000 */
[----:B------:R-:W-:-:S04]  /*0e30*/  IMAD R7, R7, R5, RZ ;  /* 0x0000000507077224 */ /* 0x000fc800078e02ff */
[----:B------:R-:W-:Y:S01]  /*0e40*/  IMAD.MOV.U32 R4, RZ, RZ, R0 ;  /* 0x000000ffff047224 */ /* 0x000fe200078e0000 */
[----:B------:R-:W-:Y:S01]  /*0e50*/  IADD3 R0, RZ, -R9, RZ ;  /* 0x80000009ff007210 */ /* 0x000fe20007ffe0ff */
[----:B------:R-:W-:-:S04]  /*0e60*/  IMAD.HI.U32 R3, R3, R7, R2 ;  /* 0x0000000703037227 */ /* 0x000fc800078e0002 */
[----:B------:R-:W-:Y:S02]  /*0e70*/  IMAD.MOV.U32 R2, RZ, RZ, R0 ;  /* 0x000000ffff027224 */ /* 0x000fe400078e0000 */
[----:B------:R-:W-:Y:S01]  /*0e80*/  IMAD.HI.U32 R0, R3, R4, RZ ;  /* 0x0000000403007227 */ /* 0x000fe200078e00ff */
[----:B------:R-:W-:-:S03]  /*0e90*/  IADD3 R3, R10, 0x1000000, R8 ;  /* 0x010000000a037810 */ /* 0x000fc60007ffe008 */
[----:B------:R-:W-:-:S05]  /*0ea0*/  IMAD R2, R0, R2, R4 ;  /* 0x0000000200027224 */ /* 0x000fca00078e0204 */
[----:B------:R-:W-:-:S13]  /*0eb0*/  ISETP.GT.U32.AND P0, PT, R5, R2, PT ;  /* 0x000000020500720c */ /* 0x000fda0003f04070 */
[----:B------:R-:W-:Y:S01]  /*0ec0*/  @!P0 IMAD.IADD R2, R2, 0x1, -R5 ;  /* 0x0000000102028824 */ /* 0x000fe200078e0a05 */
[----:B------:R-:W-:Y:S02]  /*0ed0*/  @!P0 IADD3 R0, R0, 0x1, RZ ;  /* 0x0000000100008810 */ /* 0x000fe40007ffe0ff */
[----:B------:R-:W-:Y:S02]  /*0ee0*/  ISETP.NE.AND P0, PT, R6, RZ, PT ;  /* 0x000000ff0600720c */ /* 0x000fe40003f05270 */
[----:B------:R-:W-:Y:S02]  /*0ef0*/  ISETP.GE.U32.AND P2, PT, R2, R5, PT ;  /* 0x000000050200720c */ /* 0x000fe40003f46070 */
[----:B------:R-:W-:-:S04]  /*0f00*/  LOP3.LUT R2, R8, R6, RZ, 0x3c, !PT ;  /* 0x0000000608027212 */ /* 0x000fc800078e3cff */
[----:B------:R-:W-:Y:S01]  /*0f10*/  ISETP.GE.AND P1, PT, R2, RZ, PT ;  /* 0x000000ff0200720c */ /* 0x000fe20003f26270 */
[----:B------:R-:W-:-:S06]  /*0f20*/  IMAD.MOV R2, RZ, RZ, -R6 ;  /* 0x000000ffff027224 */ /* 0x000fcc00078e0a06 */
[----:B------:R-:W-:-:S06]  /*0f30*/  @P2 IADD3 R0, R0, 0x1, RZ ;  /* 0x0000000100002810 */ /* 0x000fcc0007ffe0ff */
[----:B------:R-:W-:Y:S02]  /*0f40*/  @!P1 IADD3 R0, -R0, RZ, RZ ;  /* 0x000000ff00009210 */ /* 0x000fe40007ffe1ff */
[----:B------:R-:W-:-:S05]  /*0f50*/  @!P0 LOP3.LUT R0, RZ, R6, RZ, 0x33, !PT ;  /* 0x00000006ff008212 */ /* 0x000fca00078e33ff */
[----:B------:R-:W-:-:S05]  /*0f60*/  IMAD R2, R0, R2, R3 ;  /* 0x0000000200027224 */ /* 0x000fca00078e0203 */
[----:B------:R1:W-:Y:S02]  /*0f70*/  STL [R1+0x28], R2 ;  /* 0x0000280201007387 */ /* 0x0003e40000100800 */
.L_x_473:
[----:B------:R-:W-:Y:S05]  /*0f80*/  BSYNC B0 ;  /* 0x0000000000007941 */ /* 0x000fea0003800000 */
.L_x_471:
[----:B------:R-:W-:-:S04]  /*0f90*/  LOP3.LUT R0, RZ, R0, RZ, 0x33, !PT ;  /* 0x00000000ff007212 */ /* 0x000fc800078e33ff */
[----:B------:R-:W-:-:S05]  /*0fa0*/  IADD3 R0, R0, R12, RZ ;  /* 0x0000000c00007210 */ /* 0x000fca0007ffe0ff */
[----:B------:R2:W-:Y:S01]  /*0fb0*/  STL [R1+0x24], R0 ;  /* 0x0000240001007387 */ /* 0x0005e20000100800 */
[----:B------:R-:W-:Y:S05]  /*0fc0*/  BRA `(.L_x_474) ;  /* 0x0000006000007947 */ /* 0x000fea0003800000 */
.L_x_462:
[----:B------:R-:W-:Y:S01]  /*0fd0*/  MOV R0, UR4 ;  /* 0x0000000400007c02 */ /* 0x000fe20008000f00 */
[----:B------:R-:W-:Y:S04]  /*0fe0*/  STL [R1+0x24], RZ ;  /* 0x000024ff01007387 */ /* 0x000fe80000100800 */
[----:B------:R-:W-:Y:S04]  /*0ff0*/  STL [R1+0x28], RZ ;  /* 0x000028ff01007387 */ /* 0x000fe80000100800 */
[----:B------:R1:W-:Y:S02]  /*1000*/  STL [R1+0x20], R0 ;  /* 0x0000200001007387 */ /* 0x0003e40000100800 */
[----:B-1----:R-:W-:-:S05]  /*1010*/  MOV R0, c[0x0][0x53c] ;  /* 0x00014f0000007a02 */ /* 0x002fca0000000f00 */
[----:B------:R1:W-:Y:S02]  /*1020*/  STL [R1+0x2c], R0 ;  /* 0x00002c0001007387 */ /* 0x0003e40000100800 */
.L_x_474:
[----:B------:R-:W3:Y:S04]  /*1030*/  LDL R4, [R1+0x20] ;  /* 0x0000200001047983 */ /* 0x000ee80000100800 */
[----:B------:R-:W3:Y:S04]  /*1040*/  LDL R5, [R1+0x24] ;  /* 0x0000240001057983 */ /* 0x000ee80000100800 */
[----:B------:R-:W3:Y:S04]  /*1050*/  LDL R6, [R1+0x28] ;  /* 0x0000280001067983 */ /* 0x000ee80000100800 */
[----:B------:R-:W3:Y:S01]  /*1060*/  LDL R7, [R1+0x2c] ;  /* 0x00002c0001077983 */ /* 0x000ee20000100800 */
[----:B------:R-:W-:Y:S01]  /*1070*/  ISETP.NE.AND P0, PT, R13, RZ, PT ;  /* 0x000000ff0d00720c */ /* 0x000fe20003f05270 */
[----:B------:R-:W-:-:S12]  /*1080*/  WARPSYNC 0xffffffff ;  /* 0xffffffff00007948 */ /* 0x000fd80003800000 */
[----:B---3--:R3:W-:Y:S04]  /*1090*/  @!P0 STS.128 [0xc080], R4 ;  /* 0x00c08004ff008388 */ /* 0x0087e80000000c00 */
[----:B------:R-:W-:Y:S06]  /*10a0*/  BAR.ARV 0x5, 0x80 ;  /* 0x0142000000007b1d */ /* 0x000fec0000002000 */
.L_x_460:
[----:B-12---:R-:W2:Y:S02]  /*10b0*/  LDL R0, [R1+0x2c] ;  /* 0x00002c0001007983 */ /* 0x006ea40000100800 */
[----:B--2---:R-:W-:-:S13]  /*10c0*/  ISETP.GE.AND P0, PT, R0, c[0x0][0x53c], PT ;  /* 0x00014f0000007a0c */ /* 0x004fda0003f06270 */
[----:B------:R-:W-:Y:S05]  /*10d0*/  @P0 EXIT ;  /* 0x000000000000094d */ /* 0x000fea0003800000 */
[----:B------:R-:W1:Y:S02]  /*10e0*/  S2R R11, SR_TID.X ;  /* 0x00000000000b7919 */ /* 0x000e640000002100 */
[----:B-1----:R-:W-:-:S04]  /*10f0*/  SHF.R.S32.HI R8, RZ, 0x1f, R11 ;  /* 0x0000001fff087819 */ /* 0x002fc8000001140b */
[CC--:B------:R-:W-:Y:S02]  /*1100*/  LEA.HI R17, R8.reuse, R11.reuse, RZ, 0x3 ;  /* 0x0000000b08117211 */ /* 0x0c0fe400078f18ff */
[----:B------:R-:W-:Y:S02]  /*1110*/  LEA.HI R3, R8, R11, RZ, 0x4 ;  /* 0x0000000b08037211 */ /* 0x000fe400078f20ff */
[----:B------:R-:W-:Y:S02]  /*1120*/  LOP3.LUT R2, R17, 0xfffffff8, RZ, 0xc0, !PT ;  /* 0xfffffff811027812 */ /* 0x000fe400078ec0ff */
[----:B---3--:R-:W-:Y:S02]  /*1130*/  SHF.R.S32.HI R5, RZ, 0x4, R3 ;  /* 0x00000004ff057819 */ /* 0x008fe40000011403 */
[----:B------:R-:W-:Y:S01]  /*1140*/  LOP3.LUT R0, R3, 0xfffffff0, RZ, 0xc0, !PT ;  /* 0xfffffff003007812 */ /* 0x000fe200078ec0ff */
[----:B------:R-:W-:Y:S01]  /*1150*/  IMAD.IADD R2, R11, 0x1, -R2 ;  /* 0x000000010b027824 */ /* 0x000fe200078e0a02 */
[----:B------:R-:W-:-:S02]  /*1160*/  LEA.HI R3, R3, R5, RZ, 0x1 ;  /* 0x0000000503037211 */ /* 0x000fc400078f08ff */
[----:B------:R-:W-:Y:S01]  /*1170*/  LEA.HI R6, R8, R11, RZ, 0x2 ;  /* 0x0000000b08067211 */ /* 0x000fe200078f10ff */
[----:B------:R-:W-:Y:S01]  /*1180*/  IMAD.IADD R0, R11, 0x1, -R0 ;  /* 0x000000010b007824 */ /* 0x000fe200078e0a00 */
[----:B------:R-:W-:Y:S02]  /*1190*/  LEA.HI R7, R2, R2, RZ, 0x1 ;  /* 0x0000000202077211 */ /* 0x000fe400078f08ff */
[----:B------:R-:W-:Y:S02]  /*11a0*/  LOP3.LUT R4, R3, 0xfffffffe, RZ, 0xc0, !PT ;  /* 0xfffffffe03047812 */ /* 0x000fe400078ec0ff */
[----:B------:R-:W-:Y:S02]  /*11b0*/  LOP3.LUT R3, R7, 0x3fffffe, RZ, 0xc0, !PT ;  /* 0x03fffffe07037812 */ /* 0x000fe400078ec0ff */
[----:B------:R-:W-:Y:S01]  /*11c0*/  LEA.HI R10, R0, R0, RZ, 0x1 ;  /* 0x00000000000a7211 */ /* 0x000fe200078f08ff */
[----:B------:R-:W-:Y:S01]  /*11d0*/  IMAD.IADD R12, R5, 0x1, -R4 ;  /* 0x00000001050c7824 */ /* 0x000fe200078e0a04 */
[----:B------:R-:W-:Y:S01]  /*11e0*/  SHF.R.S32.HI R4, RZ, 0x3, R17 ;  /* 0x00000003ff047819 */ /* 0x000fe20000011411 */
[----:B------:R-:W-:Y:S01]  /*11f0*/  IMAD.IADD R15, R2, 0x1, -R3 ;  /* 0x00000001020f7824 */ /* 0x000fe200078e0a03 */
[----:B------:R-:W-:-:S02]  /*1200*/  LOP3.LUT R2, R10, 0x7fffffe, RZ, 0xc0, !PT ;  /* 0x07fffffe0a027812 */ /* 0x000fc400078ec0ff */
[----:B------:R-:W-:Y:S02]  /*1210*/  SHF.R.S32.HI R3, RZ, 0x1f, R0 ;  /* 0x0000001fff037819 */ /* 0x000fe40000011400 */
[----:B------:R-:W-:Y:S01]  /*1220*/  LOP3.LUT R5, R6, 0xfffffffc, RZ, 0xc0, !PT ;  /* 0xfffffffc06057812 */ /* 0x000fe200078ec0ff */
[----:B------:R-:W-:Y:S01]  /*1230*/  IMAD.IADD R13, R0, 0x1, -R2 ;  /* 0x00000001000d7824 */ /* 0x000fe200078e0a02 */
[----:B------:R-:W-:Y:S01]  /*1240*/  LEA.HI R16, R3, R0, RZ, 0x3 ;  /* 0x0000000003107211 */ /* 0x000fe200078f18ff */
[----:B------:R-:W-:Y:S01]  /*1250*/  IMAD.SHL.U32 R0, R4, 0x40, RZ ;  /* 0x0000004004007824 */ /* 0x000fe200078e00ff */
[----:B------:R-:W-:Y:S01]  /*1260*/  LEA.HI R8, R8, R11, RZ, 0x5 ;  /* 0x0000000b08087211 */ /* 0x000fe200078f28ff */
[----:B------:R-:W-:Y:S01]  /*1270*/  IMAD.IADD R18, R11, 0x1, -R5 ;  /* 0x000000010b127824 */ /* 0x000fe200078e0a05 */
[----:B------:R-:W-:Y:S02]  /*1280*/  SHF.R.S32.HI R14, RZ, 0x2, R6 ;  /* 0x00000002ff0e7819 */ /* 0x000fe40000011406 */
[----:B------:R-:W-:Y:S01]  /*1290*/  LOP3.LUT R2, R8, 0xffffffe0, RZ, 0xc0, !PT ;  /* 0xffffffe008027812 */ /* 0x000fe200078ec0ff */
[----:B------:R-:W-:Y:S01]  /*12a0*/  IMAD.SHL.U32 R22, R18, 0x8, RZ ;  /* 0x0000000812167824 */ /* 0x000fe200078e00ff */
[----:B------:R-:W-:-:S02]  /*12b0*/  LOP3.LUT R0, R0, 0xc0, RZ, 0xc0, !PT ;  /* 0x000000c000007812 */ /* 0x000fc400078ec0ff */
[----:B------:R-:W-:Y:S01]  /*12c0*/  LEA.HI R5, R6, R14, RZ, 0x1 ;  /* 0x0000000e06057211 */ /* 0x000fe200078f08ff */
[----:B------:R-:W-:Y:S01]  /*12d0*/  IMAD.IADD R21, R11, 0x1, -R2 ;  /* 0x000000010b157824 */ /* 0x000fe200078e0a02 */
[----:B------:R-:W-:Y:S02]  /*12e0*/  SHF.R.U32.HI R4, RZ, 0x3, R0 ;  /* 0x00000003ff047819 */ /* 0x000fe40000011600 */
[----:B------:R-:W-:Y:S02]  /*12f0*/  LOP3.LUT R3, R0, 0x18, R22, 0xf8, !PT ;  /* 0x0000001800037812 */ /* 0x000fe400078ef816 */
[--C-:B------:R-:W-:Y:S02]  /*1300*/  SHF.R.S32.HI R9, RZ, 0x5, R8.reuse ;  /* 0x00000005ff097819 */ /* 0x100fe40000011408 */
[----:B------:R-:W-:Y:S02]  /*1310*/  SHF.R.S32.HI R0, RZ, 0x1f, R8 ;  /* 0x0000001fff007819 */ /* 0x000fe40000011408 */
[----:B------:R-:W-:-:S02]  /*1320*/  LOP3.LUT R2, R5, 0x7fffffe, RZ, 0xc0, !PT ;  /* 0x07fffffe05027812 */ /* 0x000fc400078ec0ff */
[----:B------:R-:W-:Y:S02]  /*1330*/  LEA.HI R0, R0, R9, RZ, 0x2 ;  /* 0x0000000900007211 */ /* 0x000fe400078f10ff */
[----:B------:R-:W-:Y:S01]  /*1340*/  LOP3.LUT R5, R3, R4, RZ, 0x3c, !PT ;  /* 0x0000000403057212 */ /* 0x000fe200078e3cff */
[----:B------:R-:W-:Y:S01]  /*1350*/  IMAD.IADD R2, R14, 0x1, -R2 ;  /* 0x000000010e027824 */ /* 0x000fe200078e0a02 */
[----:B------:R-:W-:Y:S02]  /*1360*/  SHF.R.S32.HI R4, RZ, 0x1f, R6 ;  /* 0x0000001fff047819 */ /* 0x000fe40000011406 */
[----:B------:R-:W-:Y:S02]  /*1370*/  SHF.R.S32.HI R8, RZ, 0x1f, R21 ;  /* 0x0000001fff087819 */ /* 0x000fe40000011415 */
[----:B------:R-:W-:Y:S01]  /*1380*/  LOP3.LUT R3, R0, 0xffffffc, RZ, 0xc0, !PT ;  /* 0x0ffffffc00037812 */ /* 0x000fe200078ec0ff */
[----:B------:R-:W-:Y:S01]  /*1390*/  IMAD R0, R9, 0x8, R2 ;  /* 0x0000000809007824 */ /* 0x000fe200078e0202 */
[----:B------:R-:W-:-:S02]  /*13a0*/  LEA.HI R2, R4, R14, RZ, 0x3 ;  /* 0x0000000e04027211 */ /* 0x000fc400078f18ff */
[----:B------:R-:W-:Y:S01]  /*13b0*/  LEA.HI R11, R8, R21, RZ, 0x2 ;  /* 0x00000015080b7211 */ /* 0x000fe200078f10ff */
[C---:B------:R-:W-:Y:S01]  /*13c0*/  IMAD.IADD R4, R9.reuse, 0x1, -R3 ;  /* 0x0000000109047824 */ /* 0x040fe200078e0a03 */
[----:B------:R-:W-:Y:S01]  /*13d0*/  LOP3.LUT R2, R2, 0xfffffff8, RZ, 0xc0, !PT ;  /* 0xfffffff802027812 */ /* 0x000fe200078ec0ff */
[----:B------:R-:W-:Y:S01]  /*13e0*/  IMAD.U32 R5, R0, 0x20, R5 ;  /* 0x0000002000057824 */ /* 0x000fe200078e0005 */
[----:B------:R-:W-:Y:S01]  /*13f0*/  SHF.R.S32.HI R3, RZ, 0x2, R11 ;  /* 0x00000002ff037819 */ /* 0x000fe2000001140b */
[----:B------:R-:W-:Y:S01]  /*1400*/  IMAD.SHL.U32 R9, R9, 0x200, RZ ;  /* 0x0000020009097824 */ /* 0x000fe200078e00ff */
[----:B------:R-:W-:Y:S01]  /*1410*/  LEA.HI R0, R18, R18, RZ, 0x1 ;  /* 0x0000001212007211 */ /* 0x000fe200078f08ff */
[----:B------:R-:W-:Y:S01]  /*1420*/  IMAD.IADD R6, R14, 0x1, -R2 ;  /* 0x000000010e067824 */ /* 0x000fe200078e0a02 */
[----:B------:R-:W-:Y:S01]  /*1430*/  SHF.R.S32.HI R8, RZ, 0x1, R10 ;  /* 0x00000001ff087819 */ /* 0x000fe2000001140a */
[----:B------:R-:W-:Y:S01]  /*1440*/  IMAD R19, R4, 0x10, R3 ;  /* 0x0000001004137824 */ /* 0x000fe200078e0203 */
[C---:B------:R-:W-:Y:S01]  /*1450*/  LOP3.LUT R2, R0.reuse, 0x1ffffffe, RZ, 0xc0, !PT ;  /* 0x1ffffffe00027812 */ /* 0x040fe200078ec0ff */
[----:B------:R-:W-:Y:S01]  /*1460*/  IMAD.SHL.U32 R0, R0, 0x20, RZ ;  /* 0x0000002000007824 */ /* 0x000fe200078e00ff */
[----:B------:R-:W-:Y:S01]  /*1470*/  SHF.R.S32.HI R3, RZ, 0x1, R7 ;  /* 0x00000001ff037819 */ /* 0x000fe20000011407 */
[----:B------:R1:W-:Y:S01]  /*1480*/  STL [R1+0x5c], R5 ;  /* 0x00005c0501007387 */ /* 0x0003e20000100800 */
[----:B------:R-:W-:Y:S01]  /*1490*/  LEA.HI R7, R6, R6, RZ, 0x1 ;  /* 0x0000000606077211 */ /* 0x000fe200078f08ff */
[----:B------:R-:W-:Y:S01]  /*14a0*/  IMAD.IADD R4, R18, 0x1, -R2 ;  /* 0x0000000112047824 */ /* 0x000fe200078e0a02 */
[----:B------:R-:W-:Y:S01]  /*14b0*/  LOP3.LUT R0, R0, 0xffffffc0, RZ, 0xc0, !PT ;  /* 0xffffffc000007812 */ /* 0x000fe200078ec0ff */
[C---:B------:R-:W-:Y:S01]  /*14c0*/  IMAD.SHL.U32 R2, R3.reuse, 0x40, RZ ;  /* 0x0000004003027824 */ /* 0x040fe200078e00ff */
[----:B------:R-:W-:Y:S01]  /*14d0*/  SHF.R.S32.HI R10, RZ, 0x1f, R10 ;  /* 0x0000001fff0a7819 */ /* 0x000fe2000001140a */
[----:B------:R-:W-:Y:S01]  /*14e0*/  STL [R1+0x64], R19 ;  /* 0x0000641301007387 */ /* 0x000fe20000100800 */
[----:B------:R-:W-:Y:S01]  /*14f0*/  LOP3.LUT P2, RZ, R3, 0x2, RZ, 0xc0, !PT ;  /* 0x0000000203ff7812 */ /* 0x000fe2000784c0ff */
[----:B------:R-:W-:Y:S01]  /*1500*/  IMAD R14, R4, 0x8, R0 ;  /* 0x00000008040e7824 */ /* 0x000fe200078e0200 */
[----:B------:R-:W-:-:S02]  /*1510*/  LEA.HI R3, R10, R8, RZ, 0x2 ;  /* 0x000000080a037211 */ /* 0x000fc400078f10ff */
[----:B------:R-:W-:Y:S02]  /*1520*/  LOP3.LUT R0, R2, 0xc0, RZ, 0xc0, !PT ;  /* 0x000000c002007812 */ /* 0x000fe400078ec0ff */
[----:B------:R-:W-:Y:S01]  /*1530*/  LOP3.LUT R2, R3, 0xfffffffc, RZ, 0xc0, !PT ;  /* 0xfffffffc03027812 */ /* 0x000fe200078ec0ff */
[----:B------:R-:W-:Y:S01]  /*1540*/  IMAD R3, R18, 0x2, R9 ;  /* 0x0000000212037824 */ /* 0x000fe200078e0209 */
[----:B------:R-:W-:Y:S02]  /*1550*/  SHF.R.U32.HI R4, RZ, 0x3, R0 ;  /* 0x00000003ff047819 */ /* 0x000fe40000011600 */
[----:B------:R-:W-:Y:S01]  /*1560*/  IADD3 R20, R22, 0x20, RZ ;  /* 0x0000002016147810 */ /* 0x000fe20007ffe0ff */
[----:B------:R-:W-:Y:S01]  /*1570*/  IMAD.IADD R2, R8, 0x1, -R2 ;  /* 0x0000000108027824 */ /* 0x000fe200078e0a02 */
[----:B------:R-:W-:Y:S01]  /*1580*/  SHF.R.S32.HI R23, RZ, 0x1f, R22 ;  /* 0x0000001fff177819 */ /* 0x000fe20000011416 */
[----:B------:R-:W-:-:S03]  /*1590*/  IMAD R8, R12, 0x8, R15 ;  /* 0x000000080c087824 */ /* 0x000fc600078e020f */
[C---:B------:R-:W-:Y:S01]  /*15a0*/  LOP3.LUT P3, RZ, R2.reuse, 0x2, RZ, 0xc0, !PT ;  /* 0x0000000202ff7812 */ /* 0x040fe2000786c0ff */
[----:B------:R-:W-:Y:S01]  /*15b0*/  IMAD.SHL.U32 R2, R2, 0x40, RZ ;  /* 0x0000004002027824 */ /* 0x000fe200078e00ff */
[----:B-1----:R-:W-:-:S04]  /*15c0*/  LOP3.LUT R5, R7, 0x3fffffe, RZ, 0xc0, !PT ;  /* 0x03fffffe07057812 */ /* 0x002fc800078ec0ff */
[----:B------:R-:W-:Y:S01]  /*15d0*/  LOP3.LUT R2, R2, 0xc0, RZ, 0xc0, !PT ;  /* 0x000000c002027812 */ /* 0x000fe200078ec0ff */
[----:B------:R-:W-:Y:S01]  /*15e0*/  IMAD.IADD R6, R6, 0x1, -R5 ;  /* 0x0000000106067824 */ /* 0x000fe200078e0a05 */
[----:B------:R-:W-:Y:S02]  /*15f0*/  LOP3.LUT R5, R0, 0x8, R17, 0xf8, !PT ;  /* 0x0000000800057812 */ /* 0x000fe400078ef811 */
[----:B------:R-:W-:Y:S01]  /*1600*/  SHF.R.S32.HI R0, RZ, 0x1, R7 ;  /* 0x00000001ff007819 */ /* 0x000fe20000011407 */
[----:B------:R-:W-:Y:S01]  /*1610*/  IMAD R6, R6, 0x20, R3 ;  /* 0x0000002006067824 */ /* 0x000fe200078e0203 */
[----:B------:R-:W-:Y:S01]  /*1620*/  LOP3.LUT R10, R5, R4, RZ, 0x3c, !PT ;  /* 0x00000004050a7212 */ /* 0x000fe200078e3cff */
[----:B------:R-:W-:Y:S01]  /*1630*/  IMAD.SHL.U32 R5, R16, 0x20, RZ ;  /* 0x0000002010057824 */ /* 0x000fe200078e00ff */
[C---:B------:R-:W-:Y:S01]  /*1640*/  LOP3.LUT P0, RZ, R0.reuse, 0x2, RZ, 0xc0, !PT ;  /* 0x0000000200ff7812 */ /* 0x040fe2000780c0ff */
[C---:B------:R-:W-:Y:S01]  /*1650*/  IMAD.SHL.U32 R3, R0.reuse, 0x40, RZ ;  /* 0x0000004000037824 */ /* 0x040fe200078e00ff */
[----:B------:R-:W-:Y:S01]  /*1660*/  LOP3.LUT R4, R0, 0x1, RZ, 0xc0, !PT ;  /* 0x0000000100047812 */ /* 0x000fe200078ec0ff */
[----:B------:R-:W-:Y:S01]  /*1670*/  IMAD.SHL.U32 R7, R12, 0x8, RZ ;  /* 0x000000080c077824 */ /* 0x000fe200078e00ff */
[----:B------:R-:W-:-:S02]  /*1680*/  LOP3.LUT R0, R5, 0xffffff00, RZ, 0xc0, !PT ;  /* 0xffffff0005007812 */ /* 0x000fc400078ec0ff */
[----:B------:R-:W-:Y:S02]  /*1690*/  LOP3.LUT R3, R3, 0xc0, RZ, 0xc0, !PT ;  /* 0x000000c003037812 */ /* 0x000fe400078ec0ff */
[----:B------:R-:W-:Y:S01]  /*16a0*/  ISETP.NE.U32.AND P1, PT, R4, 0x1, PT ;  /* 0x000000010400780c */ /* 0x000fe20003f25070 */
[----:B------:R-:W-:Y:S01]  /*16b0*/  IMAD.IADD R4, R0, 0x1, R9 ;  /* 0x0000000100047824 */ /* 0x000fe200078e0209 */
[----:B------:R-:W-:Y:S02]  /*16c0*/  LEA.HI R3, R3, R3, RZ, 0x1d ;  /* 0x0000000303037211 */ /* 0x000fe400078fe8ff */
[----:B------:R-:W-:-:S03]  /*16d0*/  SHF.R.U32.HI R5, RZ, 0x3, R2 ;  /* 0x00000003ff057819 */ /* 0x000fc60000011602 */
[----:B------:R-:W-:Y:S01]  /*16e0*/  IMAD.IADD R3, R3, 0x1, R6 ;  /* 0x0000000103037824 */ /* 0x000fe200078e0206 */
[----:B------:R-:W-:Y:S01]  /*16f0*/  LOP3.LUT R6, R2, 0x8, R7, 0xf8, !PT ;  /* 0x0000000802067812 */ /* 0x000fe200078ef807 */
[----:B------:R-:W-:Y:S01]  /*1700*/  IMAD R2, R13, 0x20, R4 ;  /* 0x000000200d027824 */ /* 0x000fe200078e0204 */
[----:B------:R-:W-:Y:S01]  /*1710*/  LOP3.LUT R4, R11, 0x7ffffffc, RZ, 0xc0, !PT ;  /* 0x7ffffffc0b047812 */ /* 0x000fe200078ec0ff */
[----:B------:R-:W-:Y:S01]  /*1720*/  IMAD.SHL.U32 R18, R3, 0x2, RZ ;  /* 0x0000000203127824 */ /* 0x000fe200078e00ff */
[----:B------:R-:W-:Y:S01]  /*1730*/  LOP3.LUT R3, R6, R5, RZ, 0x3c, !PT ;  /* 0x0000000506037212 */ /* 0x000fe200078e3cff */
[----:B------:R-:W-:Y:S02]  /*1740*/  IMAD R7, R13, 0x20, R0 ;  /* 0x000000200d077824 */ /* 0x000fe400078e0200 */
[----:B------:R-:W-:Y:S01]  /*1750*/  IMAD.IADD R4, R21, 0x1, -R4 ;  /* 0x0000000115047824 */ /* 0x000fe200078e0a04 */
[C---:B------:R-:W-:Y:S01]  /*1760*/  IADD3 R5, R18.reuse, 0x80, RZ ;  /* 0x0000008012057810 */ /* 0x040fe20007ffe0ff */
[----:B------:R-:W-:Y:S01]  /*1770*/  IMAD.MOV.U32 R6, RZ, RZ, 0x20 ;  /* 0x00000020ff067424 */ /* 0x000fe200078e00ff */
[----:B------:R-:W-:Y:S01]  /*1780*/  IADD3 R17, R18, 0x70, RZ ;  /* 0x0000007012117810 */ /* 0x000fe20007ffe0ff */
[----:B------:R-:W-:Y:S01]  /*1790*/  IMAD.SHL.U32 R236, R4, 0x2, RZ ;  /* 0x0000000204ec7824 */ /* 0x000fe200078e00ff */
[----:B------:R-:W-:Y:S01]  /*17a0*/  @P1 IADD3 R17, R5, 0x10, RZ ;  /* 0x0000001005111810 */ /* 0x000fe20007ffe0ff */
[----:B------:R-:W-:Y:S01]  /*17b0*/  STL [R1+0x44], R18 ;  /* 0x0000441201007387 */ /* 0x000fe20000100800 */
[----:B------:R-:W-:Y:S01]  /*17c0*/  IADD3 R5, R22, 0x40, RZ ;  /* 0x0000004016057810 */ /* 0x000fe20007ffe0ff */
[C---:B------:R-:W-:Y:S01]  /*17d0*/  IMAD.IADD R2, R3.reuse, 0x1, R2 ;  /* 0x0000000103027824 */ /* 0x040fe200078e0202 */
[----:B------:R-:W-:Y:S01]  /*17e0*/  IADD3 R16, R236, 0x10, RZ ;  /* 0x00000010ec107810 */ /* 0x000fe20007ffe0ff */
[----:B------:R-:W-:Y:S01]  /*17f0*/  IMAD.U32 R0, R8, 0x20, R10 ;  /* 0x0000002008007824 */ /* 0x000fe200078e000a */
[----:B------:R-:W-:Y:S01]  /*1800*/  STL [R1+0x48], R17 ;  /* 0x0000481101007387 */ /* 0x000fe20000100800 */
[----:B------:R-:W-:Y:S01]  /*1810*/  IMAD.IADD R3, R3, 0x1, R7 ;  /* 0x0000000103037824 */ /* 0x000fe200078e0207 */
[----:B------:R-:W-:-:S02]  /*1820*/  SHF.R.S32.HI R7, RZ, 0x1f, R20 ;  /* 0x0000001fff077819 */ /* 0x000fc40000011414 */
[----:B------:R-:W-:Y:S01]  /*1830*/  STL [R1+0x1c], R20 ;  /* 0x00001c1401007387 */ /* 0x000fe20000100800 */
[----:B------:R-:W-:Y:S02]  /*1840*/  SHF.R.S32.HI R4, RZ, 0x1f, R5 ;  /* 0x0000001fff047819 */ /* 0x000fe40000011405 */
[C---:B------:R-:W-:Y:S01]  /*1850*/  IADD3 R10, R236.reuse, 0x40, RZ ;  /* 0x00000040ec0a7810 */ /* 0x040fe20007ffe0ff */
[----:B------:R1:W-:Y:S01]  /*1860*/  STL [R1+0x38], R5 ;  /* 0x0000380501007387 */ /* 0x0003e20000100800 */
[----:B------:R-:W-:Y:S02]  /*1870*/  IADD3 R8, R236, 0x50, RZ ;  /* 0x00000050ec087810 */ /* 0x000fe40007ffe0ff */
[----:B------:R-:W-:Y:S01]  /*1880*/  LEA R184, R0, 0x3c80, 0x1 ;  /* 0x00003c8000b87811 */ /* 0x000fe200078e08ff */
[----:B------:R-:W-:Y:S01]  /*1890*/  STL.64 [R1+0x30], R22 ;  /* 0x0000301601007387 */ /* 0x000fe20000100a00 */
[----:B------:R-:W-:Y:S02]  /*18a0*/  SHF.R.S32.HI R0, RZ, 0x1f, R10 ;  /* 0x0000001fff007819 */ /* 0x000fe4000001140a */
[----:B------:R-:W-:Y:S01]  /*18b0*/  SHF.R.S32.HI R0, RZ, 0x1f, R8 ;  /* 0x0000001fff007819 */ /* 0x000fe20000011408 */
[----:B------:R2:W-:Y:S01]  /*18c0*/  STL [R1+0x58], R7 ;  /* 0x0000580701007387 */ /* 0x0005e20000100800 */
[----:B------:R-:W-:-:S02]  /*18d0*/  IADD3 R13, R236, 0x28, RZ ;  /* 0x00000028ec0d7810 */ /* 0x000fc40007ffe0ff */
[----:B------:R-:W-:Y:S01]  /*18e0*/  IADD3 R11, R236, 0x38, RZ ;  /* 0x00000038ec0b7810 */ /* 0x000fe20007ffe0ff */
[----:B------:R3:W-:Y:S01]  /*18f0*/  STL [R1+0x54], R4 ;  /* 0x0000540401007387 */ /* 0x0007e20000100800 */
[----:B------:R-:W-:Y:S02]  /*1900*/  IADD3 R189, R184, 0x20, RZ ;  /* 0x00000020b8bd7810 */ /* 0x000fe40007ffe0ff */
[----:B------:R-:W-:Y:S02]  /*1910*/  LEA R187, R2, 0x6080, 0x1 ;  /* 0x0000608002bb7811 */ /* 0x000fe400078e08ff */
[----:B------:R-:W-:Y:S02]  /*1920*/  LEA R185, R3, 0x1880, 0x1 ;  /* 0x0000188003b97811 */ /* 0x000fe400078e08ff */
[C---:B------:R-:W-:Y:S02]  /*1930*/  IADD3 R15, R236.reuse, 0x18, RZ ;  /* 0x00000018ec0f7810 */ /* 0x040fe40007ffe0ff */
[----:B------:R-:W-:-:S02]  /*1940*/  IADD3 R12, R236, 0x30, RZ ;  /* 0x00000030ec0c7810 */ /* 0x000fc40007ffe0ff */
[----:B------:R-:W-:Y:S02]  /*1950*/  IADD3 R9, R236, 0x48, RZ ;  /* 0x00000048ec097810 */ /* 0x000fe40007ffe0ff */
[----:B-1----:R-:W-:Y:S02]  /*1960*/  SEL R5, R6, 0xffffffe0, !P0 ;  /* 0xffffffe006057807 */ /* 0x002fe40004000000 */
[----:B------:R-:W-:Y:S02]  /*1970*/  @P2 IADD3 R189, R184, -0x20, RZ ;  /* 0xffffffe0b8bd2810 */ /* 0x000fe40007ffe0ff */
[----:B------:R-:W-:Y:S01]  /*1980*/  SHF.R.S32.HI R15, RZ, 0x1f, R15 ;  /* 0x0000001fff0f7819 */ /* 0x000fe2000001140f */
[----:B------:R-:W-:Y:S01]  /*1990*/  IMAD.IADD R0, R18, 0x1, R5 ;  /* 0x0000000112007824 */ /* 0x000fe200078e0205 */
[----:B------:R-:W-:Y:S01]  /*19a0*/  SHF.R.S32.HI R12, RZ, 0x1f, R12 ;  /* 0x0000001fff0c7819 */ /* 0x000fe2000001140c */
[----:B--2---:R-:W-:Y:S01]  /*19b0*/  IMAD.IADD R7, R19, 0x1, R14 ;  /* 0x0000000113077824 */ /* 0x004fe200078e020e */
[----:B------:R-:W-:-:S02]  /*19c0*/  IADD3 R19, R236, 0x8, RZ ;  /* 0x00000008ec137810 */ /* 0x000fc40007ffe0ff */
[----:B------:R-:W-:Y:S02]  /*19d0*/  IADD3 R14, R236, 0x20, RZ ;  /* 0x00000020ec0e7810 */ /* 0x000fe40007ffe0ff */
[----:B------:R1:W-:Y:S01]  /*19e0*/  STL [R1+0x3c], R7 ;  /* 0x00003c0701007387 */ /* 0x0003e20000100800 */
[----:B---3--:R-:W-:Y:S02]  /*19f0*/  SHF.R.S32.HI R4, RZ, 0x1f, R236 ;  /* 0x0000001fff047819 */ /* 0x008fe400000114ec */
[----:B------:R-:W-:Y:S01]  /*1a00*/  SEL R4, R6, 0xffffffe0, !P3 ;  /* 0xffffffe006047807 */ /* 0x000fe20005800000 */
[----:B------:R2:W-:Y:S01]  /*1a10*/  STL [R1+0x50], R0 ;  /* 0x0000500001007387 */ /* 0x0005e20000100800 */
[----:B------:R-:W-:Y:S02]  /*1a20*/  SHF.R.S32.HI R6, RZ, 0x1f, R16 ;  /* 0x0000001fff067819 */ /* 0x000fe40000011410 */
[----:B------:R-:W-:Y:S01]  /*1a30*/  SHF.R.S32.HI R6, RZ, 0x1f, R13 ;  /* 0x0000001fff067819 */ /* 0x000fe2000001140d */
[----:B------:R-:W-:Y:S01]  /*1a40*/  IMAD.IADD R188, R187, 0x1, R4 ;  /* 0x00000001bbbc7824 */ /* 0x000fe200078e0204 */
[----:B------:R-:W-:Y:S01]  /*1a50*/  SHF.R.S32.HI R6, RZ, 0x1f, R11 ;  /* 0x0000001fff067819 */ /* 0x000fe2000001140b */
[----:B------:R-:W-:Y:S01]  /*1a60*/  IMAD.IADD R186, R4, 0x1, R185 ;  /* 0x0000000104ba7824 */ /* 0x000fe200078e02b9 */
[----:B------:R-:W-:-:S02]  /*1a70*/  SHF.R.S32.HI R19, RZ, 0x1f, R19 ;  /* 0x0000001fff137819 */ /* 0x000fc40000011413 */
[----:B------:R-:W-:Y:S02]  /*1a80*/  SHF.R.S32.HI R14, RZ, 0x1f, R14 ;  /* 0x0000001fff0e7819 */ /* 0x000fe4000001140e */
[----:B------:R-:W-:Y:S02]  /*1a90*/  SHF.R.S32.HI R9, RZ, 0x1f, R9 ;  /* 0x0000001fff097819 */ /* 0x000fe40000011409 */
[C---:B------:R-:W-:Y:S02]  /*1aa0*/  IADD3 R197, R189.reuse, 0x400, RZ ;  /* 0x00000400bdc57810 */ /* 0x040fe40007ffe0ff */
[C---:B------:R-:W-:Y:S02]  /*1ab0*/  IADD3 R196, R189.reuse, 0x800, RZ ;  /* 0x00000800bdc47810 */ /* 0x040fe40007ffe0ff */
[C---:B------:R-:W-:Y:S02]  /*1ac0*/  IADD3 R195, R189.reuse, 0xc00, RZ ;  /* 0x00000c00bdc37810 */ /* 0x040fe40007ffe0ff */
[----:B------:R-:W-:-:S02]  /*1ad0*/  IADD3 R194, R189, 0x1000, RZ ;  /* 0x00001000bdc27810 */ /* 0x000fc40007ffe0ff */
[----:B-1----:R-:W-:Y:S02]  /*1ae0*/  IADD3 R7, R236, 0x58, RZ ;  /* 0x00000058ec077810 */ /* 0x002fe40007ffe0ff */
[----:B------:R-:W-:Y:S01]  /*1af0*/  IADD3 R193, R189, 0x1400, RZ ;  /* 0x00001400bdc17810 */ /* 0x000fe20007ffe0ff */
[----:B--2---:R-:W-:Y:S01]  /*1b00*/  IMAD.IADD R0, R5, 0x1, R17 ;  /* 0x0000000105007824 */ /* 0x004fe200078e0211 */
[----:B------:R-:W-:Y:S02]  /*1b10*/  SHF.R.S32.HI R6, RZ, 0x1f, R7 ;  /* 0x0000001fff067819 */ /* 0x000fe40000011407 */
[C---:B------:R-:W-:Y:S02]  /*1b20*/  IADD3 R192, R189.reuse, 0x1800, RZ ;  /* 0x00001800bdc07810 */ /* 0x040fe40007ffe0ff */
[----:B------:R1:W-:Y:S01]  /*1b30*/  STL [R1+0x4c], R0 ;  /* 0x00004c0001007387 */ /* 0x0003e20000100800 */
[C---:B------:R-:W-:Y:S02]  /*1b40*/  IADD3 R191, R189.reuse, 0x1c00, RZ ;  /* 0x00001c00bdbf7810 */ /* 0x040fe40007ffe0ff */
[----:B------:R-:W-:-:S02]  /*1b50*/  IADD3 R190, R189, 0x2000, RZ ;  /* 0x00002000bdbe7810 */ /* 0x000fc40007ffe0ff */
.L_x_644:
[----:B------:R-:W2:Y:S04]  /*1b60*/  LDL R77, [R1+0x2c] ;  /* 0x00002c00014d7983 */ /* 0x000ea80000100800 */
[----:B------:R-:W3:Y:S01]  /*1b70*/  LDL R15, [R1+0x28] ;  /* 0x00002800010f7983 */ /* 0x000ee20000100800 */
[----:B------:R-:W-:-:S02]  /*1b80*/  ISETP.NE.U32.AND P0, PT, RZ, c[0x0][0x370], PT ;  /* 0x0000dc00ff007a0c */ /* 0x000fc40003f05070 */
[----:B------:R-:W-:Y:S02]  /*1b90*/  ISETP.NE.U32.AND P2, PT, RZ, c[0x0][0x360], PT ;  /* 0x0000d800ff007a0c */ /* 0x000fe40003f45070 */
[----:B------:R-:W-:Y:S02]  /*1ba0*/  ISETP.NE.AND.EX P1, PT, RZ, c[0x0][0x374], PT, P0 ;  /* 0x0000dd00ff007a0c */ /* 0x000fe40003f25300 */
[----:B------:R-:W-:Y:S02]  /*1bb0*/  ISETP.NE.AND.EX P0, PT, RZ, c[0x0][0x364], PT, P2 ;  /* 0x0000d900ff007a0c */ /* 0x000fe40003f05320 */
[----:B------:R-:W-:Y:S02]  /*1bc0*/  ISETP.NE.U32.AND P3, PT, RZ, c[0x0][0x348], PT ;  /* 0x0000d200ff007a0c */ /* 0x000fe40003f65070 */
[----:B------:R-:W-:Y:S02]  /*1bd0*/  ISETP.NE.U32.AND P4, PT, RZ, c[0x0][0x350], PT ;  /* 0x0000d400ff007a0c */ /* 0x000fe40003f85070 */
[----:B------:R-:W-:-:S02]  /*1be0*/  ISETP.NE.AND.EX P3, PT, RZ, c[0x0][0x34c], PT, P3 ;  /* 0x0000d300ff007a0c */ /* 0x000fc40003f65330 */
[----:B------:R-:W-:Y:S01]  /*1bf0*/  ISETP.NE.AND.EX P4, PT, RZ, c[0x0][0x354], PT, P4 ;  /* 0x0000d500ff007a0c */ /* 0x000fe20003f85340 */
[----:B------:R-:W-:Y:S01]  /*1c00*/  IMAD.MOV.U32 R14, RZ, RZ, 0x4 ;  /* 0x00000004ff0e7424 */ /* 0x000fe200078e00ff */
[----:B------:R-:W-:Y:S01]  /*1c10*/  CS2R R12, SRZ ;  /* 0x00000000000c7805 */ /* 0x000fe2000001ff00 */
[----:B------:R-:W-:Y:S02]  /*1c20*/  IMAD.MOV.U32 R4, RZ, RZ, RZ ;  /* 0x000000ffff047224 */ /* 0x000fe400078e00ff */
[----:B--2---:R-:W-:-:S04]  /*1c30*/  @P1 IMAD.WIDE R10, R77, R14, c[0x0][0x370] ;  /* 0x0000dc004d0a1625 */ /* 0x004fc800078e020e */
[CC--:B------:R-:W-:Y:S01]  /*1c40*/  @P0 IMAD.WIDE R8, R77.reuse, R14.reuse, c[0x0][0x360] ;  /* 0x0000d8004d080625 */ /* 0x0c0fe200078e020e */
[----:B------:R2:W5:Y:S03]  /*1c50*/  @P1 LDG.E R4, [R10.64] ;  /* 0x000000060a041981 */ /* 0x000566000c1e1900 */
[CC--:B------:R-:W-:Y:S01]  /*1c60*/  IMAD.WIDE R6, R77.reuse, R14.reuse, c[0x0][0x348] ;  /* 0x0000d2004d067625 */ /* 0x0c0fe200078e020e */
[----:B------:R2:W5:Y:S03]  /*1c70*/  @P0 LDG.E R226, [R8.64] ;  /* 0x0000000608e20981 */ /* 0x000566000c1e1900 */
[----:B------:R-:W-:Y:S01]  /*1c80*/  IMAD.WIDE R2, R77, R14, c[0x0][0x350] ;  /* 0x0000d4004d027625 */ /* 0x000fe200078e020e */
[----:B------:R2:W5:Y:S04]  /*1c90*/  @P3 LDG.E R13, [R6.64] ;  /* 0x00000006060d3981 */ /* 0x000568000c1e1900 */
[----:B------:R2:W5:Y:S01]  /*1ca0*/  @P4 LDG.E R12, [R2.64] ;  /* 0x00000006020c4981 */ /* 0x000562000c1e1900 */
[----:B---3--:R-:W-:-:S05]  /*1cb0*/  LOP3.LUT R76, R15, 0xffff, RZ, 0xc0, !PT ;  /* 0x0000ffff0f4c7812 */ /* 0x008fca00078ec0ff */
[----:B------:R2:W-:Y:S01]  /*1cc0*/  STL [R1+0x40], R76 ;  /* 0x0000404c01007387 */ /* 0x0005e20000100800 */
[----:B------:R-:W-:Y:S01]  /*1cd0*/  YIELD ;  /* 0x0000000000007946 */ /* 0x000fe20003800000 */
[----:B------:R-:W-:Y:S05]  /*1ce0*/  @P0 BRA `(.L_x_475) ;  /* 0x0000005000000947 */ /* 0x000fea0003800000 */
[----:B-----5:R-:W-:Y:S01]  /*1cf0*/  MOV R226, c[0x0][0x168] ;  /* 0x00005a0000e27a02 */ /* 0x020fe20000000f00 */
[----:B------:R-:W-:Y:S05]  /*1d00*/  @!P3 BRA `(.L_x_475) ;  /* 0x000000300000b947 */ /* 0x000fea0003800000 */
[----:B------:R-:W3:Y:S04]  /*1d10*/  LDG.E R5, [R6.64] ;  /* 0x0000000606057981 */ /* 0x000ee8000c1e1900 */
[----:B-1----:R-:W3:Y:S02]  /*1d20*/  LDG.E R0, [R6.64+0x4] ;  /* 0x0000040606007981 */ /* 0x002ee4000c1e1900 */
[----:B---3--:R-:W-:Y:S02]  /*1d30*/  IADD3 R226, -R5, R0, RZ ;  /* 0x0000000005e27210 */ /* 0x008fe40007ffe1ff */
.L_x_475:
[----:B------:R-:W-:-:S04]  /*1d40*/  ISETP.NE.U32.AND P0, PT, RZ, c[0x0][0x368], PT ;  /* 0x0000da00ff007a0c */ /* 0x000fc80003f05070 */
[----:B------:R-:W-:-:S13]  /*1d50*/  ISETP.NE.AND.EX P0, PT, RZ, c[0x0][0x36c], PT, P0 ;  /* 0x0000db00ff007a0c */ /* 0x000fda0003f05300 */
[----:B------:R-:W-:Y:S05]  /*1d60*/  @!P0 BRA `(.L_x_476) ;  /* 0x0000003000008947 */ /* 0x000fea0003800000 */
[----:B--2---:R-:W-:-:S05]  /*1d70*/  IMAD.WIDE R2, R77, R14, c[0x0][0x368] ;  /* 0x0000da004d027625 */ /* 0x004fca00078e020e */
[----:B-1----:R1:W5:Y:S01]  /*1d80*/  LDG.E R0, [R2.64] ;  /* 0x0000000602007981 */ /* 0x002362000c1e1900 */
[----:B------:R-:W-:Y:S05]  /*1d90*/  BRA `(.L_x_477) ;  /* 0x0000005000007947 */ /* 0x000fea0003800000 */
.L_x_476:
[----:B-1----:R-:W-:Y:S01]  /*1da0*/  MOV R0, c[0x0][0x1d0] ;  /* 0x0000740000007a02 */ /* 0x002fe20000000f00 */
[----:B------:R-:W-:Y:S05]  /*1db0*/  @!P4 BRA `(.L_x_477) ;  /* 0x000000300000c947 */ /* 0x000fea0003800000 */
[----:B------:R-:W3:Y:S04]  /*1dc0*/  LDG.E R5, [R2.64] ;  /* 0x0000000602057981 */ /* 0x000ee8000c1e1900 */
[----:B------:R-:W3:Y:S02]  /*1dd0*/  LDG.E R0, [R2.64+0x4] ;  /* 0x0000040602007981 */ /* 0x000ee4000c1e1900 */
[----:B---3--:R-:W-:Y:S02]  /*1de0*/  IADD3 R0, -R5, R0, RZ ;  /* 0x0000000005007210 */ /* 0x008fe40007ffe1ff */
.L_x_477:
[----:B-12---:R-:W2:Y:S01]  /*1df0*/  LDL.LU R2, [R1+0x24] ;  /* 0x0000240001027983 */ /* 0x006ea20000300800 */
[----:B------:R-:W-:Y:S01]  /*1e00*/  IMAD.MOV.U32 R3, RZ, RZ, c[0x0][0x2c4] ;  /* 0x0000b100ff037624 */ /* 0x000fe200078e00ff */
[----:B------:R-:W-:Y:S01]  /*1e10*/  LOP3.LUT R198, R198, 0xfffff7ff, RZ, 0xc0, !PT ;  /* 0xfffff7ffc6c67812 */ /* 0x000fe200078ec0ff */
[----:B------:R-:W-:-:S02]  /*1e20*/  IMAD.MOV.U32 R6, RZ, RZ, c[0x0][0x32c] ;  /* 0x0000cb00ff067624 */ /* 0x000fc400078e00ff */
[--C-:B-----5:R-:W-:Y:S01]  /*1e30*/  IMAD.IADD R227, R0, 0x1, -R4.reuse ;  /* 0x0000000100e37824 */ /* 0x120fe200078e0a04 */
[----:B------:R-:W-:Y:S01]  /*1e40*/  ISETP.NE.AND P5, PT, R3, 0x1, PT ;  /* 0x000000010300780c */ /* 0x000fe20003fa5270 */
[----:B------:R-:W-:Y:S01]  /*1e50*/  IMAD.IADD R12, R12, 0x1, R4 ;  /* 0x000000010c0c7824 */ /* 0x000fe200078e0204 */
[----:B------:R-:W-:-:S11]  /*1e60*/  ISETP.GE.AND P1, PT, R6, 0x1, PT ;  /* 0x000000010600780c */ /* 0x000fd60003f26270 */
[----:B------:R-:W-:-:S04]  /*1e70*/  @P5 LOP3.LUT R198, R198, 0x800, RZ, 0xfc, !PT ;  /* 0x00000800c6c65812 */ /* 0x000fc800078efcff */
[----:B------:R-:W-:-:S04]  /*1e80*/  LOP3.LUT R198, R198, 0xfffffbff, RZ, 0xc0, !PT ;  /* 0xfffffbffc6c67812 */ /* 0x000fc800078ec0ff */
[----:B------:R-:W-:Y:S01]  /*1e90*/  @P1 LOP3.LUT R198, R198, 0x400, RZ, 0xfc, !PT ;  /* 0x00000400c6c61812 */ /* 0x000fe200078efcff */
[----:B--2---:R-:W-:-:S05]  /*1ea0*/  IMAD.SHL.U32 R20, R2, 0x80, RZ ;  /* 0x0000008002147824 */ /* 0x004fca00078e00ff */
[----:B------:R1:W-:Y:S01]  /*1eb0*/  STL [R1+0x18], R20 ;  /* 0x0000181401007387 */ /* 0x0003e20000100800 */
[----:B------:R-:W-:-:S05]  /*1ec0*/  IADD3 R2, R20, 0x7f, RZ ;  /* 0x0000007f14027810 */ /* 0x000fca0007ffe0ff */
[----:B------:R-:W-:-:S04]  /*1ed0*/  @P5 IMAD.HI.U32 R3, R2, c[0x0][0x2c8], RZ ;  /* 0x0000b20002035a27 */ /* 0x000fc800078e00ff */
[----:B------:R-:W-:Y:S01]  /*1ee0*/  IMAD.MOV.U32 R0, RZ, RZ, R2 ;  /* 0x000000ffff007224 */ /* 0x000fe200078e0002 */
[----:B------:R-:W-:Y:S02]  /*1ef0*/  IADD3 R2, R227, 0x1, -R226 ;  /* 0x00000001e3027810 */ /* 0x000fe40007ffe8e2 */
[----:B------:R-:W-:-:S05]  /*1f00*/  @P5 SHF.R.U32.HI R0, RZ, c[0x0][0x2cc], R3 ;  /* 0x0000b300ff005a19 */ /* 0x000fca0000011603 */
[----:B------:R-:W-:-:S05]  /*1f10*/  IMAD.IADD R0, R2, 0x1, R0 ;  /* 0x0000000102007824 */ /* 0x000fca00078e0200 */
[----:B------:R-:W-:Y:S01]  /*1f20*/  IADD3 R3, R0, c[0x0][0x328], RZ ;  /* 0x0000ca0000037a10 */ /* 0x000fe20007ffe0ff */
[----:B------:R-:W-:Y:S05]  /*1f30*/  @!P1 BRA `(.L_x_478) ;  /* 0x0000010000009947 */ /* 0x000fea0003800000 */
[C---:B------:R-:W-:Y:S01]  /*1f40*/  ISETP.GT.AND P0, PT, R0.reuse, RZ, PT ;  /* 0x000000ff0000720c */ /* 0x040fe20003f04270 */
[----:B------:R-:W-:Y:S01]  /*1f50*/  BSSY B0, `(.L_x_479) ;  /* 0x000000c000007945 */ /* 0x000fe20003800000 */
[----:B------:R-:W-:-:S11]  /*1f60*/  IADD3 R2, R0, -0x1, RZ ;  /* 0xffffffff00027810 */ /* 0x000fd60007ffe0ff */
[----:B------:R-:W-:Y:S05]  /*1f70*/  @P0 BRA `(.L_x_480) ;  /* 0x0000006000000947 */ /* 0x000fea0003800000 */
[----:B------:R-:W-:Y:S01]  /*1f80*/  ISETP.NE.AND P0, PT, R6, 0x1, PT ;  /* 0x000000010600780c */ /* 0x000fe20003f05270 */
[----:B------:R-:W-:-:S12]  /*1f90*/  IMAD.MOV R0, RZ, RZ, -R0 ;  /* 0x000000ffff007224 */ /* 0x000fd800078e0a00 */
[----:B------:R-:W-:-:S05]  /*1fa0*/  @P0 IMAD.HI.U32 R2, R0, c[0x0][0x330], RZ ;  /* 0x0000cc0000020a27 */ /* 0x000fca00078e00ff */
[----:B------:R-:W-:-:S04]  /*1fb0*/  @P0 SHF.R.U32.HI R0, RZ, c[0x0][0x334], R2 ;  /* 0x0000cd00ff000a19 */ /* 0x000fc80000011602 */
[----:B------:R-:W-:Y:S01]  /*1fc0*/  LOP3.LUT R2, RZ, R0, RZ, 0x33, !PT ;  /* 0x00000000ff027212 */ /* 0x000fe200078e33ff */
[----:B------:R-:W-:Y:S05]  /*1fd0*/  BRA `(.L_x_481) ;  /* 0x0000003000007947 */ /* 0x000fea0003800000 */
.L_x_480:
[----:B------:R-:W-:-:S13]  /*1fe0*/  ISETP.NE.AND P0, PT, R6, 0x1, PT ;  /* 0x000000010600780c */ /* 0x000fda0003f05270 */
[----:B------:R-:W-:-:S05]  /*1ff0*/  @P0 IMAD.HI.U32 R0, R2, c[0x0][0x330], RZ ;  /* 0x0000cc0002000a27 */ /* 0x000fca00078e00ff */
[----:B------:R-:W-:Y:S02]  /*2000*/  @P0 SHF.R.U32.HI R2, RZ, c[0x0][0x334], R0 ;  /* 0x0000cd00ff020a19 */ /* 0x000fe40000011600 */
.L_x_481:
[----:B------:R-:W-:Y:S05]  /*2010*/  BSYNC B0 ;  /* 0x0000000000007941 */ /* 0x000fea0003800000 */
.L_x_479:
[----:B------:R-:W-:-:S05]  /*2020*/  IMAD R2, R2, R6, c[0x0][0x32c] ;  /* 0x0000cb0002027624 */ /* 0x000fca00078e0206 */
[----:B------:R-:W-:-:S04]  /*2030*/  IMNMX R3, R3, R2, PT ;  /* 0x0000000203037217 */ /* 0x000fc80003800200 */
.L_x_478:
[----:B------:R-:W-:Y:S01]  /*2040*/  IADD3 R3, R3, 0x2f, RZ ;  /* 0x0000002f03037810 */ /* 0x000fe20007ffe0ff */
[----:B------:R-:W-:Y:S01]  /*2050*/  @P5 IMAD.HI.U32 R4, R20, c[0x0][0x2c8], RZ ;  /* 0x0000b20014045a27 */ /* 0x000fe200078e00ff */
[----:B------:R-:W-:-:S03]  /*2060*/  IADD3 R2, R227, 0x2f, RZ ;  /* 0x0000002fe3027810 */ /* 0x000fc60007ffe0ff */
[----:B------:R-:W-:-:S04]  /*2070*/  IMAD.HI R5, R3, 0x2aaaaaab, RZ ;  /* 0x2aaaaaab03057827 */ /* 0x000fc800078e02ff */
[----:B------:R-:W-:-:S04]  /*2080*/  IMAD.HI R2, R2, 0x2aaaaaab, RZ ;  /* 0x2aaaaaab02027827 */ /* 0x000fc800078e02ff */
[----:B------:R-:W-:Y:S01]  /*2090*/  IMAD.MOV.U32 R0, RZ, RZ, R20 ;  /* 0x000000ffff007224 */ /* 0x000fe200078e0014 */
[----:B------:R-:W-:Y:S01]  /*20a0*/  @P5 SHF.R.U32.HI R0, RZ, c[0x0][0x2cc], R4 ;  /* 0x0000b300ff005a19 */ /* 0x000fe20000011604 */
[----:B------:R-:W-:Y:S01]  /*20b0*/  IMAD.IADD R240, R227, 0x1, -R226 ;  /* 0x00000001e3f07824 */ /* 0x000fe200078e0ae2 */
[----:B------:R-:W-:Y:S02]  /*20c0*/  SHF.R.U32.HI R4, RZ, 0x1f, R5 ;  /* 0x0000001fff047819 */ /* 0x000fe40000011605 */
[----:B------:R-:W-:Y:S01]  /*20d0*/  SHF.R.U32.HI R3, RZ, 0x1f, R2 ;  /* 0x0000001fff037819 */ /* 0x000fe20000011602 */
[----:B------:R-:W-:Y:S01]  /*20e0*/  IMAD.IADD R0, R240, 0x1, R0 ;  /* 0x00000001f0007824 */ /* 0x000fe200078e0200 */
[----:B------:R-:W-:Y:S02]  /*20f0*/  LEA.HI.SX32 R4, R5, R4, 0x1d ;  /* 0x0000000405047211 */ /* 0x000fe400078feaff */
[----:B------:R-:W-:Y:S02]  /*2100*/  LEA.HI.SX32 R3, R2, R3, 0x1d ;  /* 0x0000000302037211 */ /* 0x000fe400078feaff */
[----:B------:R-:W-:-:S02]  /*2110*/  IADD3 R2, R0, -c[0x0][0x324], RZ ;  /* 0x8000c90000027a10 */ /* 0x000fc40007ffe0ff */
[----:B------:R-:W-:Y:S01]  /*2120*/  IMNMX R10, R3, R4, PT ;  /* 0x00000004030a7217 */ /* 0x000fe20003800200 */
[----:B------:R-:W-:Y:S05]  /*2130*/  @!P1 BRA `(.L_x_482) ;  /* 0x000000f000009947 */ /* 0x000fea0003800000 */
[----:B------:R-:W-:Y:S01]  /*2140*/  ISETP.GT.AND P0, PT, R0, -0x1, PT ;  /* 0xffffffff0000780c */ /* 0x000fe20003f04270 */
[----:B------:R-:W-:-:S12]  /*2150*/  BSSY B0, `(.L_x_483) ;  /* 0x000000b000007945 */ /* 0x000fd80003800000 */
[----:B------:R-:W-:Y:S05]  /*2160*/  @P0 BRA `(.L_x_484) ;  /* 0x0000006000000947 */ /* 0x000fea0003800000 */
[----:B------:R-:W-:Y:S02]  /*2170*/  ISETP.NE.AND P0, PT, R6, 0x1, PT ;  /* 0x000000010600780c */ /* 0x000fe40003f05270 */
[----:B------:R-:W-:-:S11]  /*2180*/  LOP3.LUT R0, RZ, R0, RZ, 0x33, !PT ;  /* 0x00000000ff007212 */ /* 0x000fd600078e33ff */
[----:B------:R-:W-:-:S05]  /*2190*/  @P0 IMAD.HI.U32 R3, R0, c[0x0][0x330], RZ ;  /* 0x0000cc0000030a27 */ /* 0x000fca00078e00ff */
[----:B------:R-:W-:-:S04]  /*21a0*/  @P0 SHF.R.U32.HI R0, RZ, c[0x0][0x334], R3 ;  /* 0x0000cd00ff000a19 */ /* 0x000fc80000011603 */
[----:B------:R-:W-:Y:S01]  /*21b0*/  LOP3.LUT R0, RZ, R0, RZ, 0x33, !PT ;  /* 0x00000000ff007212 */ /* 0x000fe200078e33ff */
[----:B------:R-:W-:Y:S05]  /*21c0*/  BRA `(.L_x_485) ;  /* 0x0000003000007947 */ /* 0x000fea0003800000 */
.L_x_484:
[----:B------:R-:W-:-:S13]  /*21d0*/  ISETP.NE.AND P0, PT, R6, 0x1, PT ;  /* 0x000000010600780c */ /* 0x000fda0003f05270 */
[----:B------:R-:W-:-:S05]  /*21e0*/  @P0 IMAD.HI.U32 R3, R0, c[0x0][0x330], RZ ;  /* 0x0000cc0000030a27 */ /* 0x000fca00078e00ff */
[----:B------:R-:W-:Y:S02]  /*21f0*/  @P0 SHF.R.U32.HI R0, RZ, c[0x0][0x334], R3 ;  /* 0x0000cd00ff000a19 */ /* 0x000fe40000011603 */
.L_x_485:
[----:B------:R-:W-:Y:S05]  /*2200*/  BSYNC B0 ;  /* 0x0000000000007941 */ /* 0x000fea0003800000 */
.L_x_483:
[----:B------:R-:W-:-:S05]  /*2210*/  IMAD R0, R0, c[0x0][0x32c], RZ ;  /* 0x0000cb0000007a24 */ /* 0x000fca00078e02ff */
[----:B------:R-:W-:-:S05]  /*2220*/  IMNMX R2, R2, R0, !PT ;  /* 0x0000000002027217 */ /* 0x000fca0007800200 */
.L_x_482:
[----:B------:R-:W-:Y:S01]  /*2230*/  IMAD.HI R2, R2, 0x2aaaaaab, RZ ;  /* 0x2aaaaaab02027827 */ /* 0x000fe200078e02ff */
[C---:B------:R-:W-:Y:S01]  /*2240*/  LOP3.LUT R3, R15.reuse, 0xff000000, RZ, 0xc0, !PT ;  /* 0xff0000000f037812 */ /* 0x040fe200078ec0ff */
[----:B------:R-:W-:Y:S03]  /*2250*/  BSSY B0, `(.L_x_486) ;  /* 0x000002d000007945 */ /* 0x000fe60003800000 */
[----:B------:R-:W-:Y:S02]  /*2260*/  SHF.R.U32.HI R0, RZ, 0x1f, R2 ;  /* 0x0000001fff007819 */ /* 0x000fe40000011602 */
[----:B------:R-:W-:Y:S02]  /*2270*/  SHF.R.U32.HI R3, RZ, 0x8, R3 ;  /* 0x00000008ff037819 */ /* 0x000fe40000011603 */
[----:B------:R-:W-:Y:S02]  /*2280*/  LEA.HI.SX32 R2, R2, R0, 0x1d ;  /* 0x0000000002027211 */ /* 0x000fe400078feaff */
[----:B------:R-:W-:-:S02]  /*2290*/  LOP3.LUT R0, R15, 0xff0000, RZ, 0xc0, !PT ;  /* 0x00ff00000f007812 */ /* 0x000fc400078ec0ff */
[----:B------:R-:W-:Y:S01]  /*22a0*/  IMNMX R6, RZ, R2, !PT ;  /* 0x00000002ff067217 */ /* 0x000fe20007800200 */
[----:B------:R-:W-:Y:S01]  /*22b0*/  IMAD.MOV.U32 R2, RZ, RZ, RZ ;  /* 0x000000ffff027224 */ /* 0x000fe200078e00ff */
[----:B------:R-:W-:Y:S02]  /*22c0*/  LEA.HI R0, R0, R3, RZ, 0x10 ;  /* 0x0000000300007211 */ /* 0x000fe400078f80ff */
[----:B------:R-:W-:Y:S02]  /*22d0*/  ISETP.GT.AND P0, PT, R10, R6, PT ;  /* 0x000000060a00720c */ /* 0x000fe40003f04270 */
[----:B------:R-:W-:Y:S02]  /*22e0*/  LOP3.LUT R15, R0, 0xff, RZ, 0xc0, !PT ;  /* 0x000000ff000f7812 */ /* 0x000fe400078ec0ff */
[----:B------:R-:W-:-:S03]  /*22f0*/  SHF.R.U32.HI R5, RZ, 0x10, R0 ;  /* 0x00000010ff057819 */ /* 0x000fc60000011600 */
[----:B------:R2:W-:Y:S04]  /*2300*/  STL [R1+0x28], R15 ;  /* 0x0000280f01007387 */ /* 0x0005e80000100800 */
[----:B------:R2:W-:Y:S02]  /*2310*/  STL [R1+0x24], R5 ;  /* 0x0000240501007387 */ /* 0x0005e40000100800 */
[----:B------:R-:W-:Y:S05]  /*2320*/  @!P0 BRA `(.L_x_487) ;  /* 0x000001f000008947 */ /* 0x000fea0003800000 */
[----:B------:R-:W-:-:S04]  /*2330*/  ISETP.NE.AND P0, PT, R5, RZ, PT ;  /* 0x000000ff0500720c */ /* 0x000fc80003f05270 */
[----:B------:R-:W-:-:S04]  /*2340*/  SEL R0, R5, c[0x0][0x338], P0 ;  /* 0x0000ce0005007a07 */ /* 0x000fc80000000000 */
[----:B------:R-:W-:Y:S02]  /*2350*/  IABS R3, R0 ;  /* 0x0000000000037213 */ /* 0x000fe40000000000 */
[----:B------:R-:W-:Y:S02]  /*2360*/  IADD3 R7, R0, -0x1, R10 ;  /* 0xffffffff00077810 */ /* 0x000fe40007ffe00a */
[----:B------:R-:W3:Y:S03]  /*2370*/  I2F.RP R2, R3 ;  /* 0x0000000300027306 */ /* 0x000ee60000209400 */
[----:B------:R-:W-:-:S05]  /*2380*/  IMAD.IADD R7, R7, 0x1, -R6 ;  /* 0x0000000107077824 */ /* 0x000fca00078e0a06 */
[----:B------:R-:W-:Y:S01]  /*2390*/  IABS R11, R7 ;  /* 0x00000007000b7213 */ /* 0x000fe20000000000 */
[----:B---3--:R-:W3:Y:S02]  /*23a0*/  MUFU.RCP R2, R2 ;  /* 0x0000000200027308 */ /* 0x008ee40000001000 */
[----:B---3--:R-:W-:-:S06]  /*23b0*/  IADD3 R2, R2, 0xffffffe, RZ ;  /* 0x0ffffffe02027810 */ /* 0x008fcc0007ffe0ff */
[----:B--2---:R-:W2:Y:S02]  /*23c0*/  F2I.FTZ.U32.TRUNC.NTZ R5, R2 ;  /* 0x0000000200057305 */ /* 0x004ea4000021f000 */
[----:B--2---:R-:W-:-:S04]  /*23d0*/  IMAD.MOV R2, RZ, RZ, -R5 ;  /* 0x000000ffff027224 */ /* 0x004fc800078e0a05 */
        /* <DEDUP_REMOVED lines=20> */
.L_x_487:
[----:B------:R-:W-:Y:S05]  /*2520*/  BSYNC B0 ;  /* 0x0000000000007941 */ /* 0x000fea0003800000 */
.L_x_486:
[----:B------:R-:W-:Y:S01]  /*2530*/  IMAD R3, R15, R2, R6 ;  /* 0x000000020f037224 */ /* 0x000fe200078e0206 */
        /* <DEDUP_REMOVED lines=56> */
[----:B---3--:R-:W-:Y:S01]  /*28c0*/  ISETP.NE.U32.AND P0, PT, RZ, c[0x0][0x340], PT ;  /* 0x0000d000ff007a0c */ /* 0x008fe20003f05070 */
[----:B------:R-:W3:Y:S03]  /*28d0*/  LDL.64 R74, [R1+0x30] ;  /* 0x00003000014a7983 */ /* 0x000ee60000100a00 */
[----:B------:R-:W-:Y:S01]  /*28e0*/  ISETP.NE.AND.EX P0, PT, RZ, c[0x0][0x344], PT, P0 ;  /* 0x0000d100ff007a0c */ /* 0x000fe20003f05300 */
[----:B------:R-:W4:Y:S04]  /*28f0*/  LDL R21, [R1+0x1c] ;  /* 0x00001c0001157983 */ /* 0x000f280000100800 */
[----:B------:R-:W5:Y:S04]  /*2900*/  LDL R18, [R1+0x38] ;  /* 0x0000380001127983 */ /* 0x000f680000100800 */
[----:B--2---:R-:W2:Y:S04]  /*2910*/  S2R R5, SR_TID.X ;  /* 0x0000000000057919 */ /* 0x004ea80000002100 */
[----:B------:R-:W-:-:S05]  /*2920*/  @P0 IMAD.WIDE R2, R77, R14, c[0x0][0x340] ;  /* 0x0000d0004d020625 */ /* 0x000fca00078e020e */
[----:B------:R1:W5:Y:S01]  /*2930*/  @P0 LDG.E R16, [R2.64] ;  /* 0x0000000602100981 */ /* 0x000362000c1e1900 */
[----:B------:R-:W-:-:S05]  /*2940*/  SHF.R.S32.HI R0, RZ, 0x1f, R13 ;  /* 0x0000001fff007819 */ /* 0x000fca000001140d */
[----:B------:R-:W-:Y:S01]  /*2950*/  IMAD R0, R0, c[0x0][0x178], RZ ;  /* 0x00005e0000007a24 */ /* 0x000fe200078e02ff */
[--C-:B--2---:R-:W-:Y:S02]  /*2960*/  SHF.R.S32.HI R7, RZ, 0x1f, R5.reuse ;  /* 0x0000001fff077819 */ /* 0x104fe40000011405 */
[----:B------:R-:W-:Y:S02]  /*2970*/  SHF.R.S32.HI R19, RZ, 0x1f, R5 ;  /* 0x0000001fff137819 */ /* 0x000fe40000011405 */
[-C--:B------:R-:W-:Y:S02]  /*2980*/  LEA.HI R7, R7, R5.reuse, RZ, 0x2 ;  /* 0x0000000507077211 */ /* 0x080fe400078f10ff */
[----:B------:R-:W-:Y:S02]  /*2990*/  LEA.HI R19, R19, R5, RZ, 0x2 ;  /* 0x0000000513137211 */ /* 0x000fe400078f10ff */
[----:B------:R-:W-:Y:S01]  /*29a0*/  LOP3.LUT R7, R7, 0xfffffffc, RZ, 0xc0, !PT ;  /* 0xfffffffc07077812 */ /* 0x000fe200078ec0ff */
[C---:B------:R-:W-:Y:S01]  /*29b0*/  IMAD R0, R13.reuse, c[0x0][0x17c], R0 ;  /* 0x00005f000d007a24 */ /* 0x040fe200078e0200 */
[----:B------:R-:W-:Y:S01]  /*29c0*/  SHF.R.S32.HI R19, RZ, 0x2, R19 ;  /* 0x00000002ff137819 */ /* 0x000fe20000011413 */
[----:B-1----:R-:W-:-:S04]  /*29d0*/  IMAD.WIDE.U32 R2, R13, c[0x0][0x178], RZ ;  /* 0x00005e000d027a25 */ /* 0x002fc800078e00ff */
[----:B------:R-:W-:Y:S02]  /*29e0*/  IMAD.IADD R7, R5, 0x1, -R7 ;  /* 0x0000000105077824 */ /* 0x000fe400078e0a07 */
[----:B------:R-:W-:Y:S01]  /*29f0*/  IMAD.IADD R5, R3, 0x1, R0 ;  /* 0x0000000103057824 */ /* 0x000fe200078e0200 */
[----:B------:R-:W-:Y:S02]  /*2a00*/  SHF.R.S32.HI R14, RZ, 0x1f, R77 ;  /* 0x0000001fff0e7819 */ /* 0x000fe4000001144d */
[----:B------:R-:W-:Y:S01]  /*2a10*/  LEA R0, R7, R19, 0x5 ;  /* 0x0000001307007211 */ /* 0x000fe200078e28ff */
[----:B------:R-:W-:Y:S01]  /*2a20*/  IMAD.MOV.U32 R4, RZ, RZ, R2 ;  /* 0x000000ffff047224 */ /* 0x000fe200078e0002 */
[----:B------:R-:W-:Y:S02]  /*2a30*/  SEL R6, R14, RZ, !P3 ;  /* 0x000000ff0e067207 */ /* 0x000fe40005800000 */
[----:B------:R-:W-:Y:S01]  /*2a40*/  SHF.R.S32.HI R9, RZ, 0x1f, R12 ;  /* 0x0000001fff097819 */ /* 0x000fe2000001140c */
[----:B------:R-:W-:Y:S01]  /*2a50*/  IMAD.IADD R8, R20, 0x1, R0 ;  /* 0x0000000114087824 */ /* 0x000fe200078e0200 */
[----:B------:R-:W-:Y:S01]  /*2a60*/  IADD3 R2, P1, R19, R12, RZ ;  /* 0x0000000c13027210 */ /* 0x000fe20007f3e0ff */
[----:B------:R-:W-:Y:S01]  /*2a70*/  IMAD.WIDE.U32 R4, R76, c[0x0][0x1b8], R4 ;  /* 0x00006e004c047a25 */ /* 0x000fe200078e0004 */
[----:B------:R-:W-:-:S02]  /*2a80*/  SEL R3, R77, RZ, !P3 ;  /* 0x000000ff4d037207 */ /* 0x000fc40005800000 */
[----:B------:R-:W-:Y:S01]  /*2a90*/  LEA.HI.X.SX32 R9, R19, R9, 0x1, P1 ;  /* 0x0000000913097211 */ /* 0x000fe200008f0eff */
[----:B------:R-:W-:Y:S01]  /*2aa0*/  @P5 IMAD.HI.U32 R7, R8, c[0x0][0x2c8], RZ ;  /* 0x0000b20008075a27 */ /* 0x000fe200078e00ff */
[----:B------:R-:W-:-:S03]  /*2ab0*/  MOV R0, R8 ;  /* 0x0000000800007202 */ /* 0x000fc60000000f00 */
[----:B------:R-:W-:Y:S02]  /*2ac0*/  IMAD R5, R76, c[0x0][0x1bc], R5 ;  /* 0x00006f004c057a24 */ /* 0x000fe400078e0205 */
[----:B------:R-:W-:Y:S01]  /*2ad0*/  IMAD R6, R6, c[0x0][0x1c0], RZ ;  /* 0x0000700006067a24 */ /* 0x000fe200078e02ff */
[----:B------:R-:W-:Y:S01]  /*2ae0*/  @P5 SHF.R.U32.HI R0, RZ, c[0x0][0x2cc], R7 ;  /* 0x0000b300ff005a19 */ /* 0x000fe20000011607 */
[----:B------:R-:W-:-:S04]  /*2af0*/  IMAD.WIDE.U32 R4, R3, c[0x0][0x1c0], R4 ;  /* 0x0000700003047a25 */ /* 0x000fc800078e0004 */
[----:B------:R-:W-:Y:S02]  /*2b00*/  IMAD R12, R3, c[0x0][0x1c4], R6 ;  /* 0x00007100030c7a24 */ /* 0x000fe400078e0206 */
[C---:B------:R-:W-:Y:S02]  /*2b10*/  IMAD R13, R9.reuse, c[0x0][0x1e0], RZ ;  /* 0x00007800090d7a24 */ /* 0x040fe400078e02ff */
[----:B------:R-:W-:Y:S02]  /*2b20*/  IMAD R3, R9, c[0x0][0x208], RZ ;  /* 0x0000820009037a24 */ /* 0x000fe400078e02ff */
[C---:B------:R-:W-:Y:S02]  /*2b30*/  IMAD R13, R2.reuse, c[0x0][0x1e4], R13 ;  /* 0x00007900020d7a24 */ /* 0x040fe400078e020d */
[----:B------:R-:W-:Y:S02]  /*2b40*/  IMAD.MOV R9, RZ, RZ, -R0 ;  /* 0x000000ffff097224 */ /* 0x000fe400078e0a00 */
[----:B------:R-:W-:-:S02]  /*2b50*/  IMAD R15, R2, c[0x0][0x20c], R3 ;  /* 0x00008300020f7a24 */ /* 0x000fc400078e0203 */
[----:B------:R-:W-:Y:S02]  /*2b60*/  IMAD.IADD R3, R5, 0x1, R12 ;  /* 0x0000000105037824 */ /* 0x000fe400078e020c */
[----:B------:R-:W-:Y:S01]  /*2b70*/  IMAD R12, R9, c[0x0][0x2c4], R8 ;  /* 0x0000b100090c7a24 */ /* 0x000fe200078e0208 */
[----:B------:R-:W-:Y:S02]  /*2b80*/  LOP3.LUT R198, R198, 0xffffff7f, RZ, 0xc0, !PT ;  /* 0xffffff7fc6c67812 */ /* 0x000fe400078ec0ff */
[----:B------:R-:W-:Y:S01]  /*2b90*/  IADD3 R96, R200, -0x1, RZ ;  /* 0xffffffffc8607810 */ /* 0x000fe20007ffe0ff */
[----:B---3--:R-:W-:-:S04]  /*2ba0*/  IMAD.WIDE.U32 R6, R2, c[0x0][0x1e0], R74 ;  /* 0x0000780002067a25 */ /* 0x008fc800078e004a */
[----:B------:R-:W-:Y:S01]  /*2bb0*/  IMAD.WIDE.U32 R10, R2, c[0x0][0x208], R74 ;  /* 0x00008200020a7a25 */ /* 0x000fe200078e004a */
[----:B----4-:R-:W-:Y:S02]  /*2bc0*/  ISETP.GE.AND P3, PT, R21, c[0x0][0x1d4], PT ;  /* 0x0000750015007a0c */ /* 0x010fe40003f66270 */
[----:B------:R-:W-:Y:S02]  /*2bd0*/  SHF.R.S32.HI R2, RZ, 0x1f, R0 ;  /* 0x0000001fff027819 */ /* 0x000fe40000011400 */
[----:B------:R-:W-:Y:S02]  /*2be0*/  SEL R8, RZ, 0xffffffff, P3 ;  /* 0xffffffffff087807 */ /* 0x000fe40001800000 */
[----:B------:R-:W-:Y:S01]  /*2bf0*/  ISETP.GE.AND P2, PT, R74, c[0x0][0x1d4], PT ;  /* 0x000075004a007a0c */ /* 0x000fe20003f46270 */
[----:B------:R-:W-:Y:S01]  /*2c00*/  IMAD R5, R2, c[0x0][0x1b0], RZ ;  /* 0x00006c0002057a24 */ /* 0x000fe200078e02ff */
[----:B------:R-:W-:Y:S01]  /*2c10*/  MOV R2, R4 ;  /* 0x0000000400027202 */ /* 0x000fe20000000f00 */
[----:B------:R-:W-:Y:S01]  /*2c20*/  IMAD.SHL.U32 R8, R8, 0x2, RZ ;  /* 0x0000000208087824 */ /* 0x000fe200078e00ff */
[----:B------:R-:W-:Y:S01]  /*2c30*/  SEL R4, RZ, 0x1, P2 ;  /* 0x00000001ff047807 */ /* 0x000fe20001000000 */
[----:B------:R-:W-:-:S02]  /*2c40*/  IMAD R5, R0, c[0x0][0x1b4], R5 ;  /* 0x00006d0000057a24 */ /* 0x000fc400078e0205 */
[----:B------:R-:W-:Y:S01]  /*2c50*/  IMAD.WIDE.U32 R2, R0, c[0x0][0x1b0], R2 ;  /* 0x00006c0000027a25 */ /* 0x000fe200078e0002 */
[----:B------:R-:W-:Y:S02]  /*2c60*/  SHF.R.S32.HI R0, RZ, 0x1f, R12 ;  /* 0x0000001fff007819 */ /* 0x000fe4000001140c */
[----:B------:R-:W-:Y:S01]  /*2c70*/  LOP3.LUT R17, R8, 0x2, R4, 0xe2, !PT ;  /* 0x0000000208117812 */ /* 0x000fe200078ee204 */
[----:B------:R-:W-:Y:S01]  /*2c80*/  IMAD.IADD R9, R7, 0x1, R13 ;  /* 0x0000000107097824 */ /* 0x000fe200078e020d */
[----:B------:R-:W-:Y:S01]  /*2c90*/  IADD3 R7, R11, R15, RZ ;  /* 0x0000000f0b077210 */ /* 0x000fe20007ffe0ff */
[----:B------:R-:W-:Y:S01]  /*2ca0*/  IMAD.MOV.U32 R8, RZ, RZ, R6 ;  /* 0x000000ffff087224 */ /* 0x000fe200078e0006 */
[----:B------:R-:W-:Y:S01]  /*2cb0*/  MOV R6, R10 ;  /* 0x0000000a00067202 */ /* 0x000fe20000000f00 */
[----:B------:R-:W-:Y:S02]  /*2cc0*/  IMAD.IADD R5, R3, 0x1, R5 ;  /* 0x0000000103057824 */ /* 0x000fe400078e0205 */
[----:B------:R-:W-:Y:S01]  /*2cd0*/  IMAD.MOV.U32 R4, RZ, RZ, R2 ;  /* 0x000000ffff047224 */ /* 0x000fe200078e0002 */
[----:B-----5:R-:W-:Y:S01]  /*2ce0*/  @P0 SHF.R.S32.HI R3, RZ, 0x1f, R16 ;  /* 0x0000001fff030819 */ /* 0x020fe20000011410 */
[----:B------:R-:W-:-:S02]  /*2cf0*/  IMAD R0, R0, c[0x0][0x1a8], RZ ;  /* 0x00006a0000007a24 */ /* 0x000fc400078e02ff */
[----:B------:R-:W-:Y:S01]  /*2d00*/  @P0 IMAD.MOV.U32 R2, RZ, RZ, R16 ;  /* 0x000000ffff020224 */ /* 0x000fe200078e0010 */
[----:B------:R-:W-:Y:S01]  /*2d10*/  @!P0 MOV R2, R77 ;  /* 0x0000004d00028202 */ /* 0x000fe20000000f00 */
[----:B------:R-:W-:Y:S01]  /*2d20*/  @!P0 IMAD.MOV.U32 R3, RZ, RZ, R14 ;  /* 0x000000ffff038224 */ /* 0x000fe200078e000e */
[----:B------:R-:W-:Y:S01]  /*2d30*/  ISETP.GE.AND P1, PT, R18, c[0x0][0x1d4], PT ;  /* 0x0000750012007a0c */ /* 0x000fe20003f26270 */
[----:B------:R-:W-:Y:S01]  /*2d40*/  IMAD.WIDE.U32 R10, R12, c[0x0][0x1a8], R4 ;  /* 0x00006a000c0a7a25 */ /* 0x000fe200078e0004 */
[----:B------:R-:W-:-:S03]  /*2d50*/  @P3 LOP3.LUT R198, R198, 0x80, RZ, 0xfc, !PT ;  /* 0x00000080c6c63812 */ /* 0x000fc600078efcff */
[----:B------:R-:W-:Y:S02]  /*2d60*/  IMAD R13, R12, c[0x0][0x1ac], R0 ;  /* 0x00006b000c0d7a24 */ /* 0x000fe400078e0200 */
[----:B------:R-:W-:Y:S01]  /*2d70*/  IMAD.WIDE.U32 R4, R76, c[0x0][0x1e8], R8 ;  /* 0x00007a004c047a25 */ /* 0x000fe200078e0008 */
[----:B------:R-:W-:-:S03]  /*2d80*/  SEL R8, R2, RZ, !P4 ;  /* 0x000000ff02087207 */ /* 0x000fc60006000000 */
[C---:B------:R-:W-:Y:S01]  /*2d90*/  IMAD.WIDE.U32 R6, R76.reuse, c[0x0][0x210], R6 ;  /* 0x000084004c067a25 */ /* 0x040fe200078e0006 */
[----:B------:R-:W-:Y:S02]  /*2da0*/  SEL R2, RZ, 0x4, P1 ;  /* 0x00000004ff027807 */ /* 0x000fe40000800000 */
[----:B------:R-:W-:Y:S01]  /*2db0*/  SEL R0, R3, RZ, !P4 ;  /* 0x000000ff03007207 */ /* 0x000fe20006000000 */
[----:B------:R-:W-:Y:S01]  /*2dc0*/  IMAD R3, R76, c[0x0][0x214], R7 ;  /* 0x000085004c037a24 */ /* 0x000fe200078e0207 */
[----:B------:R-:W-:Y:S02]  /*2dd0*/  IADD3 R7, R11, R13, RZ ;  /* 0x0000000d0b077210 */ /* 0x000fe40007ffe0ff */
[----:B------:R-:W-:Y:S02]  /*2de0*/  LOP3.LUT R198, R198, 0xfffffeff, RZ, 0xc0, !PT ;  /* 0xfffffeffc6c67812 */ /* 0x000fe400078ec0ff */
[----:B------:R-:W-:Y:S01]  /*2df0*/  LOP3.LUT R13, R17, R2, RZ, 0xfc, !PT ;  /* 0x00000002110d7212 */ /* 0x000fe200078efcff */
[----:B------:R-:W-:-:S02]  /*2e00*/  IMAD.MOV.U32 R2, RZ, RZ, R6 ;  /* 0x000000ffff027224 */ /* 0x000fc400078e0006 */
[----:B------:R-:W-:Y:S01]  /*2e10*/  IMAD R6, R0, c[0x0][0x1f0], RZ ;  /* 0x00007c0000067a24 */ /* 0x000fe200078e02ff */
[----:B------:R-:W-:Y:S01]  /*2e20*/  @P2 LOP3.LUT R198, R198, 0x100, RZ, 0xfc, !PT ;  /* 0x00000100c6c62812 */ /* 0x000fe200078efcff */
[----:B------:R-:W-:Y:S02]  /*2e30*/  IMAD R0, R0, c[0x0][0x218], RZ ;  /* 0x0000860000007a24 */ /* 0x000fe400078e02ff */
[----:B------:R-:W-:Y:S01]  /*2e40*/  IMAD R5, R76, c[0x0][0x1ec], R5 ;  /* 0x00007b004c057a24 */ /* 0x000fe200078e0205 */
[----:B------:R-:W-:Y:S01]  /*2e50*/  LOP3.LUT R198, R198, 0xffffffbf, RZ, 0xc0, !PT ;  /* 0xffffffbfc6c67812 */ /* 0x000fe200078ec0ff */
[----:B------:R-:W-:Y:S01]  /*2e60*/  IMAD.WIDE.U32 R228, R8, c[0x0][0x218], R2 ;  /* 0x0000860008e47a25 */ /* 0x000fe200078e0002 */
[----:B------:R-:W-:-:S03]  /*2e70*/  LEA R12, P0, R10, c[0x0][0x160], 0x1 ;  /* 0x000058000a0c7a11 */ /* 0x000fc600078008ff */
[C---:B------:R-:W-:Y:S02]  /*2e80*/  IMAD R0, R8.reuse, c[0x0][0x21c], R0 ;  /* 0x0000870008007a24 */ /* 0x040fe400078e0200 */
[----:B------:R-:W-:-:S04]  /*2e90*/  IMAD.WIDE.U32 R246, R8, c[0x0][0x1f0], R4 ;  /* 0x00007c0008f67a25 */ /* 0x000fc800078e0004 */
[----:B------:R-:W-:Y:S01]  /*2ea0*/  IMAD R2, R8, c[0x0][0x1f4], R6 ;  /* 0x00007d0008027a24 */ /* 0x000fe200078e0206 */
[----:B------:R-:W-:Y:S02]  /*2eb0*/  @P1 LOP3.LUT R198, R198, 0x40, RZ, 0xfc, !PT ;  /* 0x00000040c6c61812 */ /* 0x000fe400078efcff */
[----:B------:R-:W-:Y:S01]  /*2ec0*/  LEA.HI.X R11, R10, c[0x0][0x164], R7, 0x1, P0 ;  /* 0x000059000a0b7a11 */ /* 0x000fe200000f0c07 */
[----:B------:R-:W-:Y:S01]  /*2ed0*/  IMAD.IADD R252, R247, 0x1, R2 ;  /* 0x00000001f7fc7824 */ /* 0x000fe200078e0202 */
[----:B------:R-:W-:Y:S02]  /*2ee0*/  ISETP.GE.AND P4, PT, R74, c[0x0][0x198], PT ;  /* 0x000066004a007a0c */ /* 0x000fe40003f86270 */
[----:B------:R-:W-:Y:S02]  /*2ef0*/  ISETP.GE.AND P3, PT, R21, c[0x0][0x198], PT ;  /* 0x0000660015007a0c */ /* 0x000fe40003f66270 */
[----:B------:R-:W-:Y:S02]  /*2f00*/  IADD3 R9, R19, R20, RZ ;  /* 0x0000001413097210 */ /* 0x000fe40007ffe0ff */
[----:B------:R-:W-:-:S02]  /*2f10*/  IADD3 R232, R229, R0, RZ ;  /* 0x00000000e5e87210 */ /* 0x000fc40007ffe0ff */
[----:B------:R-:W-:Y:S01]  /*2f20*/  ISETP.GE.AND P2, PT, R18, c[0x0][0x198], PT ;  /* 0x0000660012007a0c */ /* 0x000fe20003f46270 */
[----:B------:R-:W-:Y:S10]  /*2f30*/  BRA.DIV ~URZ, `(.L_x_489) ;  /* 0x00015c527f007947 */ /* 0x000ff4000b800000 */
[----:B------:R1:W2:Y:S02]  /*2f40*/  SHFL.IDX PT, R8, R11, RZ, 0x1c1f ;  /* 0x001c1fff0b087589 */ /* 0x0002a400000e0000 */
.L_x_649:
[----:B------:R-:W-:Y:S05]  /*2f50*/  BRA.DIV ~URZ, `(.L_x_490) ;  /* 0x00015ca27f007947 */ /* 0x000fea000b800000 */
[----:B------:R3:W4:Y:S02]  /*2f60*/  SHFL.IDX PT, R0, R12, RZ, 0x1c1f ;  /* 0x001c1fff0c007589 */ /* 0x00072400000e0000 */
.L_x_650:
[----:B------:R-:W-:Y:S01]  /*2f70*/  IMAD R10, R226, c[0x0][0x2c4], RZ ;  /* 0x0000b100e20a7a24 */ /* 0x000fe200078e02ff */
[----:B------:R-:W-:Y:S04]  /*2f80*/  BSSY B0, `(.L_x_491) ;  /* 0x0000016000007945 */ /* 0x000fe80003800000 */
[----:B------:R-:W-:-:S13]  /*2f90*/  ISETP.GE.AND P0, PT, R9, R10, PT ;  /* 0x0000000a0900720c */ /* 0x000fda0003f06270 */
[----:B------:R-:W-:Y:S05]  /*2fa0*/  @P0 BRA `(.L_x_492) ;  /* 0x0000013000000947 */ /* 0x000fea0003800000 */
[----:B------:R-:W5:Y:S04]  /*2fb0*/  LDL.64 R4, [R1+0x30] ;  /* 0x0000300001047983 */ /* 0x000f680000100a00 */
[----:B---3--:R-:W3:Y:S04]  /*2fc0*/  LDL R2, [R1+0x1c] ;  /* 0x00001c0001027983 */ /* 0x008ee80000100800 */
[----:B----4-:R-:W4:Y:S04]  /*2fd0*/  LDL R3, [R1+0x58] ;  /* 0x0000580001037983 */ /* 0x010f280000100800 */
[----:B--2---:R-:W2:Y:S04]  /*2fe0*/  LDL R15, [R1+0x38] ;  /* 0x00003800010f7983 */ /* 0x004ea80000100800 */
[----:B------:R-:W2:Y:S04]  /*2ff0*/  LDL R14, [R1+0x5c] ;  /* 0x00005c00010e7983 */ /* 0x000ea80000100800 */
[----:B------:R-:W2:Y:S01]  /*3000*/  LDL R16, [R1+0x54] ;  /* 0x0000540001107983 */ /* 0x000ea20000100800 */
[----:B-----5:R-:W-:-:S04]  /*3010*/  LEA R6, P0, R4, R0, 0x1 ;  /* 0x0000000004067211 */ /* 0x020fc800078008ff */
[----:B------:R-:W-:Y:S02]  /*3020*/  LEA.HI.X R7, R4, R8, R5, 0x1, P0 ;  /* 0x0000000804077211 */ /* 0x000fe400000f0c05 */
[----:B---3--:R-:W-:-:S04]  /*3030*/  LEA R4, P0, R2, R0, 0x1 ;  /* 0x0000000002047211 */ /* 0x008fc800078008ff */
[----:B----4-:R-:W-:Y:S02]  /*3040*/  LEA.HI.X R5, R2, R8, R3, 0x1, P0 ;  /* 0x0000000802057211 */ /* 0x010fe400000f0c03 */
[----:B--2---:R-:W-:Y:S01]  /*3050*/  LEA R2, P0, R15, R0, 0x1 ;  /* 0x000000000f027211 */ /* 0x004fe200078008ff */
[----:B------:R-:W-:-:S03]  /*3060*/  IMAD.SHL.U32 R0, R14, 0x2, RZ ;  /* 0x000000020e007824 */ /* 0x000fc600078e00ff */
[----:B------:R-:W-:Y:S02]  /*3070*/  LEA.HI.X R3, R15, R8, R16, 0x1, P0 ;  /* 0x000000080f037211 */ /* 0x000fe400000f0c10 */
[----:B------:R-:W-:Y:S01]  /*3080*/  @!PT LDS RZ, [RZ] ;  /* 0x00000000fffff984 */ /* 0x000fe20000000800 */
[----:B------:R-:W-:Y:S01]  /*3090*/  @!PT LDS RZ, [RZ] ;  /* 0x00000000fffff984 */ /* 0x000fe20000000800 */
[----:B------:R-:W-:Y:S01]  /*30a0*/  @!PT LDS RZ, [RZ] ;  /* 0x00000000fffff984 */ /* 0x000fe20000000800 */
[----:B------:R2:W-:Y:S04]  /*30b0*/  LDGSTS.E.BYPASS.LTC128B.128 [R0+0x6080], [R6.64], !P4 ;  /* 0x0608000006007fae */ /* 0x0005e8000e101d46 */
[----:B------:R2:W-:Y:S04]  /*30c0*/  LDGSTS.E.BYPASS.LTC128B.128 [R0+0x8080], [R4.64], !P3 ;  /* 0x0808000004007fae */ /* 0x0005e8000d901d46 */
[----:B------:R2:W-:Y:S02]  /*30d0*/  LDGSTS.E.BYPASS.LTC128B.128 [R0+0xa080], [R2.64], !P2 ;  /* 0x0a08000002007fae */ /* 0x0005e4000d101d46 */
.L_x_492:
[----:B------:R-:W-:Y:S05]  /*30e0*/  BSYNC B0 ;  /* 0x0000000000007941 */ /* 0x000fea0003800000 */
.L_x_491:
[----:B------:R-:W-:Y:S05]  /*30f0*/  BRA.DIV ~URZ, `(.L_x_493) ;  /* 0x00015b627f007947 */ /* 0x000fea000b800000 */
[----:B--2---:R2:W1:Y:S04]  /*3100*/  SHFL.IDX PT, R8, R11, 0x1, 0x1c1f ;  /* 0x003c1f000b087f89 */ /* 0x00446800000e0000 */
[----:B----4-:R2:W4:Y:S02]  /*3110*/  SHFL.IDX PT, R0, R12, 0x1, 0x1c1f ;  /* 0x003c1f000c007f89 */ /* 0x01052400000e0000 */
.L_x_651:
[----:B------:R-:W-:Y:S01]  /*3120*/  IADD3 R2, R9, 0x20, RZ ;  /* 0x0000002009027810 */ /* 0x000fe20007ffe0ff */
[----:B------:R-:W-:Y:S03]  /*3130*/  BSSY B0, `(.L_x_494) ;  /* 0x0000016000007945 */ /* 0x000fe60003800000 */
[----:B------:R-:W-:-:S13]  /*3140*/  ISETP.GE.AND P0, PT, R2, R10, PT ;  /* 0x0000000a0200720c */ /* 0x000fda0003f06270 */
[----:B------:R-:W-:Y:S05]  /*3150*/  @P0 BRA `(.L_x_495) ;  /* 0x0000013000000947 */ /* 0x000fea0003800000 */
[----:B------:R-:W5:Y:S04]  /*3160*/  LDL.64 R4, [R1+0x30] ;  /* 0x0000300001047983 */ /* 0x000f680000100a00 */
[----:B--2---:R-:W2:Y:S04]  /*3170*/  LDL R3, [R1+0x1c] ;  /* 0x00001c0001037983 */ /* 0x004ea80000100800 */
[----:B---3--:R-:W3:Y:S04]  /*3180*/  LDL R17, [R1+0x58] ;  /* 0x0000580001117983 */ /* 0x008ee80000100800 */
[----:B----4-:R-:W4:Y:S04]  /*3190*/  LDL R15, [R1+0x38] ;  /* 0x00003800010f7983 */ /* 0x010f280000100800 */
[----:B------:R-:W4:Y:S04]  /*31a0*/  LDL R14, [R1+0x5c] ;  /* 0x00005c00010e7983 */ /* 0x000f280000100800 */
[----:B------:R-:W4:Y:S01]  /*31b0*/  LDL R16, [R1+0x54] ;  /* 0x0000540001107983 */ /* 0x000f220000100800 */
[----:B-----5:R-:W-:-:S04]  /*31c0*/  LEA R6, P0, R4, R0, 0x1 ;  /* 0x0000000004067211 */ /* 0x020fc800078008ff */
[----:B-1----:R-:W-:Y:S02]  /*31d0*/  LEA.HI.X R7, R4, R8, R5, 0x1, P0 ;  /* 0x0000000804077211 */ /* 0x002fe400000f0c05 */
[----:B--2---:R-:W-:-:S04]  /*31e0*/  LEA R4, P0, R3, R0, 0x1 ;  /* 0x0000000003047211 */ /* 0x004fc800078008ff */
[----:B---3--:R-:W-:Y:S02]  /*31f0*/  LEA.HI.X R5, R3, R8, R17, 0x1, P0 ;  /* 0x0000000803057211 */ /* 0x008fe400000f0c11 */
[----:B----4-:R-:W-:Y:S01]  /*3200*/  LEA R2, P0, R15, R0, 0x1 ;  /* 0x000000000f027211 */ /* 0x010fe200078008ff */
        /* <DEDUP_REMOVED lines=8> */
.L_x_495:
[----:B------:R-:W-:Y:S05]  /*3290*/  BSYNC B0 ;  /* 0x0000000000007941 */ /* 0x000fea0003800000 */
.L_x_494:
[----:B------:R-:W-:Y:S05]  /*32a0*/  BRA.DIV ~URZ, `(.L_x_496) ;  /* 0x00015a727f007947 */ /* 0x000fea000b800000 */
[----:B-1----:R1:W2:Y:S02]  /*32b0*/  SHFL.IDX PT, R8, R11, 0x2, 0x1c1f ;  /* 0x005c1f000b087f89 */ /* 0x0022a400000e0000 */
.L_x_652:
[----:B------:R-:W-:Y:S05]  /*32c0*/  BRA.DIV ~URZ, `(.L_x_497) ;  /* 0x00015ac27f007947 */ /* 0x000fea000b800000 */
[----:B----4-:R4:W1:Y:S02]  /*32d0*/  SHFL.IDX PT, R0, R12, 0x2, 0x1c1f ;  /* 0x005c1f000c007f89 */ /* 0x01086400000e0000 */
.L_x_653:
[----:B------:R-:W-:Y:S01]  /*32e0*/  IADD3 R2, R9, 0x40, RZ ;  /* 0x0000004009027810 */ /* 0x000fe20007ffe0ff */
[----:B------:R-:W-:Y:S03]  /*32f0*/  BSSY B0, `(.L_x_498) ;  /* 0x0000016000007945 */ /* 0x000fe60003800000 */
        /* <DEDUP_REMOVED lines=8> */
[----:B-1---5:R-:W-:-:S04]  /*3380*/  LEA R6, P0, R4, R0, 0x1 ;  /* 0x0000000004067211 */ /* 0x022fc800078008ff */
        /* <DEDUP_REMOVED lines=12> */
.L_x_499:
[----:B------:R-:W-:Y:S05]  /*3450*/  BSYNC B0 ;  /* 0x0000000000007941 */ /* 0x000fea0003800000 */
.L_x_498:
[----:B------:R-:W-:Y:S05]  /*3460*/  BRA.DIV ~URZ, `(.L_x_500) ;  /* 0x000159827f007947 */ /* 0x000fea000b800000 */
[----:B-1----:R1:W3:Y:S04]  /*3470*/  SHFL.IDX PT, R7, R11, 0x3, 0x1c1f ;  /* 0x007c1f000b077f89 */ /* 0x0022e800000e0000 */
[----:B------:R1:W4:Y:S02]  /*3480*/  SHFL.IDX PT, R0, R12, 0x3, 0x1c1f ;  /* 0x007c1f000c007f89 */ /* 0x00032400000e0000 */
.L_x_654:
[----:B------:R-:W5:Y:S04]  /*3490*/  LDL.64 R16, [R1+0x30] ;  /* 0x0000300001107983 */ /* 0x000f680000100a00 */
[----:B----4-:R-:W4:Y:S04]  /*34a0*/  LDL R6, [R1+0x1c] ;  /* 0x00001c0001067983 */ /* 0x010f280000100800 */
[----:B---3--:R-:W3:Y:S04]  /*34b0*/  LDL R14, [R1+0x58] ;  /* 0x00005800010e7983 */ /* 0x008ee80000100800 */
[----:B-12---:R-:W2:Y:S04]  /*34c0*/  LDL R11, [R1+0x38] ;  /* 0x00003800010b7983 */ /* 0x006ea80000100800 */
[----:B------:R-:W2:Y:S04]  /*34d0*/  LDL R8, [R1+0x5c] ;  /* 0x00005c0001087983 */ /* 0x000ea80000100800 */
[----:B------:R-:W2:Y:S01]  /*34e0*/  LDL R12, [R1+0x54] ;  /* 0x00005400010c7983 */ /* 0x000ea20000100800 */
[----:B------:R-:W-:-:S03]  /*34f0*/  IADD3 R2, R9, 0x60, RZ ;  /* 0x0000006009027810 */ /* 0x000fc60007ffe0ff */
[----:B------:R-:W1:Y:S01]  /*3500*/  S2R R24, SR_TID.X ;  /* 0x0000000000187919 */ /* 0x000e620000002100 */
[----:B------:R-:W-:Y:S02]  /*3510*/  ISETP.GE.AND P0, PT, R2, R10, PT ;  /* 0x0000000a0200720c */ /* 0x000fe40003f06270 */
[----:B------:R-:W-:Y:S01]  /*3520*/  SHF.R.S32.HI R9, RZ, 0x1f, R96 ;  /* 0x0000001fff097819 */ /* 0x000fe20000011460 */
[----:B------:R-:W2:Y:S01]  /*3530*/  LDL R241, [R1+0x10] ;  /* 0x0000100001f17983 */ /* 0x000ea20000100800 */
[----:B------:R-:W-:Y:S02]  /*3540*/  MOV R98, R246 ;  /* 0x000000f600627202 */ /* 0x000fe40000000f00 */
[----:B-1----:R-:W-:-:S04]  /*3550*/  SHF.R.S32.HI R132, RZ, 0x1f, R24 ;  /* 0x0000001fff847819 */ /* 0x002fc80000011418 */
[----:B------:R-:W-:-:S04]  /*3560*/  LEA.HI R132, R132, R24, RZ, 0x2 ;  /* 0x0000001884847211 */ /* 0x000fc800078f10ff */
[----:B------:R-:W-:Y:S02]  /*3570*/  SHF.R.S32.HI R132, RZ, 0x2, R132 ;  /* 0x00000002ff847819 */ /* 0x000fe40000011484 */
[----:B------:R-:W-:Y:S02]  /*3580*/  MOV R99, R252 ;  /* 0x000000fc00637202 */ /* 0x000fe40000000f00 */
[C---:B------:R-:W-:Y:S02]  /*3590*/  LOP3.LUT P6, RZ, R198.reuse, 0x80, RZ, 0xc0, !PT ;  /* 0x00000080c6ff7812 */ /* 0x040fe400078cc0ff */
[----:B------:R-:W-:Y:S02]  /*35a0*/  LOP3.LUT P5, RZ, R198, 0x40, RZ, 0xc0, !PT ;  /* 0x00000040c6ff7812 */ /* 0x000fe400078ac0ff */
[----:B-----5:R-:W-:-:S04]  /*35b0*/  @!P0 LEA R4, P1, R16, R0, 0x1 ;  /* 0x0000000010048211 */ /* 0x020fc800078208ff */
[----:B------:R-:W-:Y:S02]  /*35c0*/  @!P0 LEA.HI.X R5, R16, R7, R17, 0x1, P1 ;  /* 0x0000000710058211 */ /* 0x000fe400008f0c11 */
[----:B----4-:R-:W-:-:S04]  /*35d0*/  @!P0 LEA R2, P1, R6, R0, 0x1 ;  /* 0x0000000006028211 */ /* 0x010fc800078208ff */
[----:B---3--:R-:W-:Y:S02]  /*35e0*/  @!P0 LEA.HI.X R3, R6, R7, R14, 0x1, P1 ;  /* 0x0000000706038211 */ /* 0x008fe400008f0c0e */
[----:B--2---:R-:W-:Y:S02]  /*35f0*/  @!P0 LEA R6, P1, R11, R0, 0x1 ;  /* 0x000000000b068211 */ /* 0x004fe400078208ff */
[----:B------:R-:W-:Y:S02]  /*3600*/  MOV R0, 0x30 ;  /* 0x0000003000007802 */ /* 0x000fe40000000f00 */
[----:B------:R-:W-:-:S03]  /*3610*/  SHF.L.U32 R199, R8, 0x1, RZ ;  /* 0x0000000108c77819 */ /* 0x000fc600000006ff */
[----:B------:R-:W-:Y:S02]  /*3620*/  IMAD R0, R200, -0x30, R0 ;  /* 0xffffffd0c8007824 */ /* 0x000fe400078e0200 */
[----:B------:R-:W-:Y:S01]  /*3630*/  @!PT LDS RZ, [RZ] ;  /* 0x00000000fffff984 */ /* 0x000fe20000000800 */
[----:B------:R-:W-:Y:S01]  /*3640*/  @!PT LDS RZ, [RZ] ;  /* 0x00000000fffff984 */ /* 0x000fe20000000800 */
[----:B------:R-:W-:Y:S01]  /*3650*/  @!PT LDS RZ, [RZ] ;  /* 0x00000000fffff984 */ /* 0x000fe20000000800 */
[----:B------:R1:W-:Y:S03]  /*3660*/  @!P0 LDGSTS.E.BYPASS.LTC128B.128 [R199+0x7880], [R4.64], !P4 ;  /* 0x0788000004c78fae */ /* 0x0003e6000e101d46 */
[----:B------:R-:W-:Y:S01]  /*3670*/  IADD3 R97, R227, R0, RZ ;  /* 0x00000000e3617210 */ /* 0x000fe20007ffe0ff */
[----:B------:R2:W-:Y:S01]  /*3680*/  @!P0 LDGSTS.E.BYPASS.LTC128B.128 [R199+0x9880], [R2.64], !P3 ;  /* 0x0988000002c78fae */ /* 0x0005e2000d901d46 */
[----:B------:R-:W-:-:S05]  /*3690*/  @!P0 LEA.HI.X R7, R11, R7, R12, 0x1, P1 ;  /* 0x000000070b078211 */ /* 0x000fca00008f0c0c */
[----:B------:R3:W-:Y:S04]  /*36a0*/  @!P0 LDGSTS.E.BYPASS.LTC128B.128 [R199+0xb880], [R6.64], !P2 ;  /* 0x0b88000006c78fae */ /* 0x0007e8000d101d46 */
[----:B------:R-:W0:Y:S01]  /*36b0*/  LDGDEPBAR ;  /* 0x00000000000079af */ /* 0x000e220000000000 */
[----:B------:R-:W-:Y:S03]  /*36c0*/  WARPSYNC 0xffffffff ;  /* 0xffffffff00007948 */ /* 0x000fe60003800000 */
[----:B------:R-:W-:Y:S01]  /*36d0*/  BAR.SYNC.DEFER_BLOCKING 0x0 ;  /* 0x0000000000007b1d */ /* 0x000fe20000010000 */
[----:B-1----:R-:W-:Y:S01]  /*36e0*/  IMNMX R4, R97, 0x30, PT ;  /* 0x0000003061047817 */ /* 0x002fe20003800200 */
[----:B------:R-:W-:-:S03]  /*36f0*/  IMAD R5, R9, c[0x0][0x1e0], RZ ;  /* 0x0000780009057a24 */ /* 0x000fc600078e02ff */
[----:B------:R-:W-:Y:S01]  /*3700*/  IADD3 R8, -R132, R4, RZ ;  /* 0x0000000484087210 */ /* 0x000fe20007ffe1ff */
[----:B--2---:R-:W-:-:S04]  /*3710*/  IMAD.WIDE.U32 R2, R96, c[0x0][0x1e0], RZ ;  /* 0x0000780060027a25 */ /* 0x004fc800078e00ff */
[----:B------:R-:W-:Y:S01]  /*3720*/  IMAD R4, R96, c[0x0][0x1e4], R5 ;  /* 0x0000790060047a24 */ /* 0x000fe200078e0205 */
[----:B------:R-:W-:-:S04]  /*3730*/  ISETP.GE.AND P1, PT, R8, 0x1, PT ;  /* 0x000000010800780c */ /* 0x000fc80003f26270 */
[----:B------:R-:W-:Y:S01]  /*3740*/  IADD3 R4, R3, R4, RZ ;  /* 0x0000000403047210 */ /* 0x000fe20007ffe0ff */
[----:B------:R-:W-:-:S04]  /*3750*/  IMAD.WIDE.U32 R2, R2, 0x30, R98 ;  /* 0x0000003002027825 */ /* 0x000fc800078e0062 */
[----:B------:R-:W-:Y:S01]  /*3760*/  IMAD R4, R4, 0x30, RZ ;  /* 0x0000003004047824 */ /* 0x000fe200078e02ff */
[----:B------:R-:W-:-:S04]  /*3770*/  LOP3.LUT P4, RZ, R198, 0x100, RZ, 0xc0, !PT ;  /* 0x00000100c6ff7812 */ /* 0x000fc8000788c0ff */
[----:B------:R-:W-:Y:S02]  /*3780*/  IADD3 R3, R3, R4, RZ ;  /* 0x0000000403037210 */ /* 0x000fe40007ffe0ff */
[----:B------:R-:W-:-:S04]  /*3790*/  @P1 LEA R4, P0, R2, c[0x0][0x1c8], 0x1 ;  /* 0x0000720002041a11 */ /* 0x000fc800078008ff */
[----:B------:R-:W-:Y:S02]  /*37a0*/  @P1 LEA.HI.X R5, R2, c[0x0][0x1cc], R3, 0x1, P0 ;  /* 0x0000730002051a11 */ /* 0x000fe400000f0c03 */
[----:B------:R-:W-:Y:S02]  /*37b0*/  ISETP.GE.AND P0, PT, R8, 0x21, PT ;  /* 0x000000210800780c */ /* 0x000fe40003f06270 */
[----:B---3--:R-:W-:Y:S01]  /*37c0*/  MOV R6, 0x20 ;  /* 0x0000002000067802 */ /* 0x008fe20000000f00 */
[----:B------:R-:W-:Y:S01]  /*37d0*/  @!PT LDS RZ, [RZ] ;  /* 0x00000000fffff984 */ /* 0x000fe20000000800 */
[----:B------:R-:W-:Y:S01]  /*37e0*/  @!PT LDS RZ, [RZ] ;  /* 0x00000000fffff984 */ /* 0x000fe20000000800 */
[----:B------:R-:W-:Y:S01]  /*37f0*/  @!PT LDS RZ, [RZ] ;  /* 0x00000000fffff984 */ /* 0x000fe20000000800 */
[----:B------:R1:W-:Y:S04]  /*3800*/  @P1 LDGSTS.E.BYPASS.LTC128B.128 [R199+0x3c80], [R4.64], !P4 ;  /* 0x03c8000004c71fae */ /* 0x0003e8000e101d46 */
[C---:B------:R-:W-:Y:S01]  /*3810*/  IMAD.WIDE.U32 R10, R6.reuse, c[0x0][0x1e0], RZ ;  /* 0x00007800060a7a25 */ /* 0x040fe200078e00ff */
[----:B------:R1:W-:Y:S04]  /*3820*/  @P1 LDGSTS.E.BYPASS.LTC128B.128 [R199+0x4880], [R4.64+0x40], !P6 ;  /* 0x0488004004c71fae */ /* 0x0003e8000f101d46 */
[----:B------:R1:W-:Y:S02]  /*3830*/  @P1 LDGSTS.E.BYPASS.LTC128B.128 [R199+0x5480], [R4.64+0x80], !P5 ;  /* 0x0548008004c71fae */ /* 0x0003e4000e901d46 */
[----:B-1----:R-:W-:Y:S01]  /*3840*/  IMAD R4, R6, c[0x0][0x1e4], RZ ;  /* 0x0000790006047a24 */ /* 0x002fe200078e02ff */
[----:B------:R-:W-:-:S04]  /*3850*/  @P0 IADD3 R6, P1, R2, R10, RZ ;  /* 0x0000000a02060210 */ /* 0x000fc80007f3e0ff */
[----:B------:R-:W-:Y:S02]  /*3860*/  @P0 IADD3.X R3, R3, R11, R4, P1, !PT ;  /* 0x0000000b03030210 */ /* 0x000fe40000ffe404 */
[----:B------:R-:W-:-:S04]  /*3870*/  @P0 LEA R2, P1, R6, c[0x0][0x1c8], 0x1 ;  /* 0x0000720006020a11 */ /* 0x000fc800078208ff */
[----:B------:R-:W-:-:S05]  /*3880*/  @P0 LEA.HI.X R3, R6, c[0x0][0x1cc], R3, 0x1, P1 ;  /* 0x0000730006030a11 */ /* 0x000fca00008f0c03 */
        /* <DEDUP_REMOVED lines=8> */
[----:B------:R-:W-:Y:S02]  /*3910*/  IADD3 R7, R5, R7, RZ ;  /* 0x0000000705077210 */ /* 0x000fe40007ffe0ff */
[----:B-1----:R-:W-:Y:S01]  /*3920*/  MOV R2, R228 ;  /* 0x000000e400027202 */ /* 0x002fe20000000f00 */
[----:B------:R-:W-:-:S04]  /*3930*/  DEPBAR.LE SB0, 0x1 ;  /* 0x000080400000791a */ /* 0x000fc80000000000 */
[----:B------:R-:W-:Y:S01]  /*3940*/  MOV R3, R232 ;  /* 0x000000e800037202 */ /* 0x000fe20000000f00 */
[----:B------:R-:W-:-:S04]  /*3950*/  DEPBAR.LE SB0, 0x0 ;  /* 0x000080000000791a */ /* 0x000fc80000000000 */
[----:B------:R-:W-:Y:S01]  /*3960*/  IMAD.WIDE.U32 R4, R4, 0x30, R2 ;  /* 0x0000003004047825 */ /* 0x000fe200078e0002 */
[----:B------:R-:W-:Y:S03]  /*3970*/  BAR.SYNC.DEFER_BLOCKING 0x0 ;  /* 0x0000000000007b1d */ /* 0x000fe60000010000 */
[----:B------:R-:W-:Y:S01]  /*3980*/  IMAD R3, R7, 0x30, RZ ;  /* 0x0000003007037824 */ /* 0x000fe200078e02ff */
[----:B------:R-:W-:-:S04]  /*3990*/  LEA R2, P0, R4, c[0x0][0x1f8], 0x1 ;  /* 0x00007e0004027a11 */ /* 0x000fc800078008ff */
[----:B------:R-:W-:Y:S02]  /*39a0*/  IADD3 R3, R5, R3, RZ ;  /* 0x0000000305037210 */ /* 0x000fe40007ffe0ff */
[----:B------:R-:W-:Y:S02]  /*39b0*/  @!P3 MOV R5, c[0x0][0x208] ;  /* 0x000082000005ba02 */ /* 0x000fe40000000f00 */
[----:B------:R-:W-:Y:S02]  /*39c0*/  LEA.HI.X R3, R4, c[0x0][0x1fc], R3, 0x1, P0 ;  /* 0x00007f0004037a11 */ /* 0x000fe400000f0c03 */
[----:B------:R-:W-:Y:S02]  /*39d0*/  @!P3 MOV R4, c[0x0][0x20c] ;  /* 0x000083000004ba02 */ /* 0x000fe40000000f00 */
[----:B------:R-:W-:Y:S02]  /*39e0*/  @!P3 LEA R14, P0, R5, R2, 0x6 ;  /* 0x00000002050eb211 */ /* 0x000fe400078030ff */
[----:B------:R-:W-:-:S02]  /*39f0*/  LOP3.LUT P2, RZ, R13, 0x1, RZ, 0xc0, !PT ;  /* 0x000000010dff7812 */ /* 0x000fc4000784c0ff */
[----:B------:R-:W-:Y:S02]  /*3a00*/  IADD3 R12, R0, R227, -R132 ;  /* 0x000000e3000c7210 */ /* 0x000fe40007ffe884 */
[----:B------:R-:W-:Y:S02]  /*3a10*/  @!P3 LEA.HI.X R15, R5, R3, R4, 0x6, P0 ;  /* 0x00000003050fb211 */ /* 0x000fe400000f3404 */
[----:B------:R-:W-:Y:S01]  /*3a20*/  ISETP.LT.OR P0, PT, R12, 0x1, !P2 ;  /* 0x000000010c00780c */ /* 0x000fe20005701670 */
        /* <DEDUP_REMOVED lines=14> */
[----:B------:R-:W-:-:S04]  /*3b10*/  LOP3.LUT P0, RZ, R13, 0x2, RZ, 0xc0, !PT ;  /* 0x000000020dff7812 */ /* 0x000fc8000780c0ff */
[----:B------:R-:W-:Y:S02]  /*3b20*/  ISETP.LT.OR P1, PT, R12, 0x1, !P0 ;  /* 0x000000010c00780c */ /* 0x000fe40004721670 */
[----:B------:R-:W-:-:S04]  /*3b30*/  LOP3.LUT R198, R198, 0xfffffdff, RZ, 0xc0, !PT ;  /* 0xfffffdffc6c67812 */ /* 0x000fc800078ec0ff */
[----:B------:R-:W-:-:S07]  /*3b40*/  @P3 LOP3.LUT R198, R198, 0x200, RZ, 0xfc, !PT ;  /* 0x00000200c6c63812 */ /* 0x000fce00078efcff */
[----:B------:R5:W-:Y:S01]  /*3b50*/  LDGSTS.E.BYPASS.LTC128B.128 [R199+0x2480], [R2.64+0x40], !P1 ;  /* 0x0248004002c77fae */ /* 0x000be2000c901d46 */
[----:B------:R-:W-:-:S04]  /*3b60*/  LOP3.LUT P1, RZ, R13, 0x4, RZ, 0xc0, !PT ;  /* 0x000000040dff7812 */ /* 0x000fc8000782c0ff */
[----:B------:R-:W-:-:S13]  /*3b70*/  ISETP.LT.OR P3, PT, R12, 0x1, !P1 ;  /* 0x000000010c00780c */ /* 0x000fda0004f61670 */
[----:B------:R5:W-:Y:S01]  /*3b80*/  LDGSTS.E.BYPASS.LTC128B.128 [R199+0x3080], [R2.64+0x80], !P3 ;  /* 0x0308008002c77fae */ /* 0x000be2000d901d46 */
[----:B------:R-:W-:-:S13]  /*3b90*/  ISETP.GT.AND P3, PT, R24, 0x3f, PT ;  /* 0x0000003f1800780c */ /* 0x000fda0003f64270 */
[C---:B------:R-:W-:Y:S02]  /*3ba0*/  @!P3 ISETP.LT.OR P2, PT, R12.reuse, 0x21, !P2 ;  /* 0x000000210c00b80c */ /* 0x040fe40005741670 */
[C---:B------:R-:W-:Y:S01]  /*3bb0*/  @!P3 ISETP.LT.OR P0, PT, R12.reuse, 0x21, !P0 ;  /* 0x000000210c00b80c */ /* 0x040fe20004701670 */
[-C--:B-1----:R-:W-:Y:S10]  /*3bc0*/  HMMA.16816.F32 R24, R8, R16.reuse, RZ ;  /* 0x000000100818723c */ /* 0x082ff400000018ff */
[----:B------:R1:W-:Y:S04]  /*3bd0*/  @!P3 LDGSTS.E.BYPASS.LTC128B.128 [R199+0x2080], [R14.64], !P2 ;  /* 0x020800000ec7bfae */ /* 0x0003e8000d101d46 */
[----:B------:R1:W-:Y:S01]  /*3be0*/  @!P3 LDGSTS.E.BYPASS.LTC128B.128 [R199+0x2c80], [R14.64+0x40], !P0 ;  /* 0x02c800400ec7bfae */ /* 0x0003e2000c101d46 */
[----:B------:R-:W-:Y:S01]  /*3bf0*/  @!P3 ISETP.LT.OR P0, PT, R12, 0x21, !P1 ;  /* 0x000000210c00b80c */ /* 0x000fe20004f01670 */
[C---:B------:R-:W-:Y:S11]  /*3c00*/  HMMA.16816.F32 R52, R4.reuse, R16, RZ ;  /* 0x000000100434723c */ /* 0x040ff600000018ff */
[----:B------:R-:W-:Y:S01]  /*3c10*/  @!UPT UIADD3 URZ, URZ, URZ, URZ ;  /* 0x0000003f3f3ff290 */ /* 0x000fe2000fffe03f */
[----:B------:R1:W-:Y:S04]  /*3c20*/  @!P3 LDGSTS.E.BYPASS.LTC128B.128 [R199+0x3880], [R14.64+0x80], !P0 ;  /* 0x038800800ec7bfae */ /* 0x0003e8000c101d46 */
[----:B------:R-:W-:Y:S04]  /*3c30*/  LDSM.16.M88.4 R60, [R184+0xc00] ;  /* 0x000c0000b83c783b */ /* 0x000fe80000000200 */
[----:B------:R-:W4:Y:S01]  /*3c40*/  LDSM.16.M88.4 R36, [R187+0x2000] ;  /* 0x00200000bb24783b */ /* 0x000f220000000200 */
[C---:B--2---:R-:W-:Y:S03]  /*3c50*/  HMMA.16816.F32 R76, R4.reuse, R20, RZ ;  /* 0x00000014044c723c */ /* 0x044fe600000018ff */
[----:B------:R-:W2:Y:S04]  /*3c60*/  LDSM.16.M88.4 R28, [R187+0x3000] ;  /* 0x00300000bb1c783b */ /* 0x000ea80000000200 */
[----:B------:R-:W-:Y:S01]  /*3c70*/  LDSM.16.M88.4 R56, [R195] ;  /* 0x00000000c338783b */ /* 0x000fe20000000200 */
[C---:B---3--:R-:W-:Y:S03]  /*3c80*/  HMMA.16816.F32 R64, R4.reuse, R44, RZ ;  /* 0x0000002c0440723c */ /* 0x048fe600000018ff */
[----:B------:R-:W0:Y:S05]  /*3c90*/  LDGDEPBAR ;  /* 0x00000000000079af */ /* 0x000e2a0000000000 */
[C---:B------:R-:W-:Y:S08]  /*3ca0*/  HMMA.16816.F32 R68, R4.reuse, R22, RZ ;  /* 0x000000160444723c */ /* 0x040ff000000018ff */
[C---:B-1----:R-:W-:Y:S08]  /*3cb0*/  HMMA.16816.F32 R12, R4.reuse, R18, RZ ;  /* 0x00000012040c723c */ /* 0x042ff000000018ff */
[----:B------:R-:W-:Y:S08]  /*3cc0*/  HMMA.16816.F32 R80, R4, R46, RZ ;  /* 0x0000002e0450723c */ /* 0x000ff000000018ff */
[----:B----4-:R-:W-:Y:S01]  /*3cd0*/  HMMA.16816.F32 R4, R40, R48, R24 ;  /* 0x000000302804723c */ /* 0x010fe20000001818 */
[----:B------:R-:W1:Y:S07]  /*3ce0*/  LDSM.16.M88.4 R24, [R188+0x2000] ;  /* 0x00200000bc18783b */ /* 0x000e6e0000000200 */
[C---:B------:R-:W-:Y:S01]  /*3cf0*/  HMMA.16816.F32 R72, R8.reuse, R18, RZ ;  /* 0x000000120848723c */ /* 0x040fe200000018ff */
[----:B------:R-:W-:Y:S07]  /*3d00*/  LDSM.16.M88.4 R16, [R187+0x4000] ;  /* 0x00400000bb10783b */ /* 0x000fee0000000200 */
[C---:B------:R-:W-:Y:S08]  /*3d10*/  HMMA.16816.F32 R92, R8.reuse, R20, RZ ;  /* 0x00000014085c723c */ /* 0x040ff000000018ff */
[C---:B------:R-:W-:Y:S01]  /*3d20*/  HMMA.16816.F32 R116, R8.reuse, R22, RZ ;  /* 0x000000160874723c */ /* 0x040fe200000018ff */
[----:B------:R-:W3:Y:S07]  /*3d30*/  LDSM.16.M88.4 R20, [R188+0x3000] ;  /* 0x00300000bc14783b */ /* 0x000eee0000000200 */
[C---:B------:R-:W-:Y:S08]  /*3d40*/  HMMA.16816.F32 R104, R8.reuse, R44, RZ ;  /* 0x0000002c0868723c */ /* 0x040ff000000018ff */
[----:B------:R-:W-:Y:S01]  /*3d50*/  HMMA.16816.F32 R112, R8, R46, RZ ;  /* 0x0000002e0870723c */ /* 0x000fe200000018ff */
[----:B------:R-:W-:Y:S07]  /*3d60*/  LDSM.16.M88.4 R44, [R192] ;  /* 0x00000000c02c783b */ /* 0x000fee0000000200 */
[----:B------:R-:W-:Y:S01]  /*3d70*/  HMMA.16816.F32 R8, R32, R48, R52 ;  /* 0x000000302008723c */ /* 0x000fe20000001834 */
[----:B------:R-:W4:Y:S07]  /*3d80*/  LDSM.16.M88.4 R52, [R184+0x1800] ;  /* 0x00180000b834783b */ /* 0x000f2e0000000200 */
[----:B------:R-:W-:Y:S08]  /*3d90*/  HMMA.16816.F32 R4, R36, R60, R4 ;  /* 0x0000003c2404723c */ /* 0x000ff00000001804 */
[-C--:B------:R-:W-:Y:S01]  /*3da0*/  HMMA.16816.F32 R100, R32, R50.reuse, R12 ;  /* 0x000000322064723c */ /* 0x080fe2000000180c */
[----:B------:R-:W3:Y:S07]  /*3db0*/  LDSM.16.M88.4 R12, [R187+0x5000] ;  /* 0x00500000bb0c783b */ /* 0x000eee0000000200 */
[----:B------:R-:W-:Y:S08]  /*3dc0*/  HMMA.16816.F32 R72, R40, R50, R72 ;  /* 0x000000322848723c */ /* 0x000ff00000001848 */
[----:B--2---:R-:W-:Y:S01]  /*3dd0*/  HMMA.16816.F32 R48, R28, R60, R8 ;  /* 0x0000003c1c30723c */ /* 0x004fe20000001808 */
[----:B------:R-:W2:Y:S07]  /*3de0*/  LDSM.16.M88.4 R8, [R188+0x4000] ;  /* 0x00400000bc08783b */ /* 0x000eae0000000200 */
[----:B------:R-:W-:Y:S08]  /*3df0*/  HMMA.16816.F32 R124, R32, R84, R64 ;  /* 0x00000054207c723c */ /* 0x000ff00000001840 */
[----:B-1----:R-:W-:Y:S01]  /*3e00*/  HMMA.16816.F32 R64, R24, R56, R4 ;  /* 0x000000381840723c */ /* 0x002fe20000001804 */
[----:B------:R-:W-:Y:S07]  /*3e10*/  LDSM.16.M88.4 R4, [R188+0x5000] ;  /* 0x00500000bc04783b */ /* 0x000fee0000000200 */
[C---:B------:R-:W-:Y:S08]  /*3e20*/  HMMA.16816.F32 R108, R32.reuse, R88, R76 ;  /* 0x00000058206c723c */ /* 0x040ff0000000184c */
[C---:B------:R-:W-:Y:S08]  /*3e30*/  HMMA.16816.F32 R120, R32.reuse, R90, R68 ;  /* 0x0000005a2078723c */ /* 0x040ff00000001844 */
[----:B------:R-:W-:Y:S08]  /*3e40*/  HMMA.16816.F32 R128, R32, R86, R80 ;  /* 0x000000562080723c */ /* 0x000ff00000001850 */
[----:B---3--:R-:W-:Y:S01]  /*3e50*/  HMMA.16816.F32 R32, R20, R56, R48 ;  /* 0x000000381420723c */ /* 0x008fe20000001830 */
[----:B------:R-:W1:Y:S07]  /*3e60*/  LDSM.16.M88.4 R48, [R184+0x1000] ;  /* 0x00100000b830783b */ /* 0x000e6e0000000200 */
[-C--:B------:R-:W-:Y:S08]  /*3e70*/  HMMA.16816.F32 R72, R36, R62.reuse, R72 ;  /* 0x0000003e2448723c */ /* 0x080ff00000001848 */
[----:B------:R-:W-:Y:S01]  /*3e80*/  HMMA.16816.F32 R76, R28, R62, R100 ;  /* 0x0000003e1c4c723c */ /* 0x000fe20000001864 */
[----:B------:R-:W3:Y:S07]  /*3e90*/  LDSM.16.M88.4 R60, [R194] ;  /* 0x00000000c23c783b */ /* 0x000eee0000000200 */
[----:B----4-:R-:W-:Y:S08]  /*3ea0*/  HMMA.16816.F32 R68, R16, R52, R64 ;  /* 0x000000341044723c */ /* 0x010ff00000001840 */
[----:B------:R-:W-:Y:S08]  /*3eb0*/  HMMA.16816.F32 R92, R40, R88, R92 ;  /* 0x00000058285c723c */ /* 0x000ff0000000185c */
[----:B------:R-:W-:Y:S08]  /*3ec0*/  HMMA.16816.F32 R32, R12, R52, R32 ;  /* 0x000000340c20723c */ /* 0x000ff00000001820 */
[-C--:B------:R-:W-:Y:S08]  /*3ed0*/  HMMA.16816.F32 R64, R24, R58.reuse, R72 ;  /* 0x0000003a1840723c */ /* 0x080ff00000001848 */
[----:B------:R-:W-:Y:S08]  /*3ee0*/  HMMA.16816.F32 R72, R20, R58, R76 ;  /* 0x0000003a1448723c */ /* 0x000ff0000000184c */
[----:B--2---:R-:W-:Y:S08]  /*3ef0*/  HMMA.16816.F32 R80, R8, R44, R68 ;  /* 0x0000002c0850723c */ /* 0x004ff00000001844 */
[----:B-1----:R-:W-:Y:S08]  /*3f00*/  HMMA.16816.F32 R68, R36, R48, R92 ;  /* 0x000000302444723c */ /* 0x002ff0000000185c */
[C---:B------:R-:W-:Y:S08]  /*3f10*/  HMMA.16816.F32 R104, R40.reuse, R84, R104 ;  /* 0x000000542868723c */ /* 0x040ff00000001868 */
[----:B------:R-:W-:Y:S08]  /*3f20*/  HMMA.16816.F32 R112, R40, R86, R112 ;  /* 0x000000562870723c */ /* 0x000ff00000001870 */
[----:B------:R-:W-:Y:S01]  /*3f30*/  HMMA.16816.F32 R84, R4, R44, R32 ;  /* 0x0000002c0454723c */ /* 0x000fe20000001820 */
[----:B------:R-:W1:Y:S07]  /*3f40*/  LDSM.16.M88.4 R32, [R184+0x1c00] ;  /* 0x001c0000b820783b */ /* 0x000e6e0000000200 */
[----:B------:R-:W-:Y:S01]  /*3f50*/  HMMA.16816.F32 R56, R16, R54, R64 ;  /* 0x000000361038723c */ /* 0x000fe20000001840 */
[----:B-----5:R-:W-:-:S07]  /*3f60*/  FMUL.FTZ R2, R80, c[0x0][0x320] ;  /* 0x0000c80050027a20 */ /* 0x020fce0000410000 */
[----:B------:R-:W-:Y:S01]  /*3f70*/  HMMA.16816.F32 R100, R40, R90, R116 ;  /* 0x0000005a2864723c */ /* 0x000fe20000001874 */
[----:B------:R2:W4:Y:S07]  /*3f80*/  MUFU.TANH R116, R2 ;  /* 0x0000000200747308 */ /* 0x00052e0000002400 */
[----:B------:R-:W-:Y:S08]  /*3f90*/  HMMA.16816.F32 R40, R28, R48, R108 ;  /* 0x000000301c28723c */ /* 0x000ff0000000186c */
[----:B------:R-:W-:Y:S01]  /*3fa0*/  HMMA.16816.F32 R52, R12, R54, R72 ;  /* 0x000000360c34723c */ /* 0x000fe20000001848 */
[----:B--2---:R-:W-:-:S04]  /*3fb0*/  FMUL.FTZ R2, R81, c[0x0][0x320] ;  /* 0x0000c80051027a20 */ /* 0x004fc80000410000 */
[----:B------:R2:W1:Y:S03]  /*3fc0*/  MUFU.TANH R108, R2 ;  /* 0x00000002006c7308 */ /* 0x0004660000002400 */
[----:B---3--:R-:W-:Y:S08]  /*3fd0*/  HMMA.16816.F32 R68, R24, R60, R68 ;  /* 0x0000003c1844723c */ /* 0x008ff00000001844 */
[----:B------:R-:W-:Y:S01]  /*3fe0*/  HMMA.16816.F32 R76, R8, R46, R56 ;  /* 0x0000002e084c723c */ /* 0x000fe20000001838 */
[----:B------:R-:W-:Y:S01]  /*3ff0*/  LDSM.16.M88.4 R56, [R191] ;  /* 0x00000000bf38783b */ /* 0x000fe20000000200 */
[----:B--2---:R-:W-:-:S04]  /*4000*/  FMUL.FTZ R2, R82, c[0x0][0x320] ;  /* 0x0000c80052027a20 */ /* 0x004fc80000410000 */
[----:B------:R2:W3:Y:S02]  /*4010*/  MUFU.TANH R111, R2 ;  /* 0x00000002006f7308 */ /* 0x0004e40000002400 */
[----:B------:R-:W-:Y:S01]  /*4020*/  HMMA.16816.F32 R40, R20, R60, R40 ;  /* 0x0000003c1428723c */ /* 0x000fe20000001828 */
[----:B--2---:R-:W-:-:S05]  /*4030*/  FMUL.FTZ R2, R83, c[0x0][0x320] ;  /* 0x0000c80053027a20 */ /* 0x004fca0000410000 */
[----:B------:R2:W1:Y:S02]  /*4040*/  MUFU.TANH R109, R2 ;  /* 0x00000002006d7308 */ /* 0x0004640000002400 */
        /* <DEDUP_REMOVED lines=127> */
[----:B------:R-:W-:Y:S02]  /*4840*/  IADD3 R4, R200, -0x2, RZ ;  /* 0xfffffffec8047810 */ /* 0x000fe40007ffe0ff */
[----:B------:R-:W-:-:S02]  /*4850*/  ISETP.GE.AND P0, PT, R6, 0x21, PT ;  /* 0x000000210600780c */ /* 0x000fc40003f06270 */
[----:B-1----:R-:W-:-:S05]  /*4860*/  SHF.R.S32.HI R2, RZ, 0x1f, R4 ;  /* 0x0000001fff027819 */ /* 0x002fca0000011404 */
[----:B------:R-:W-:-:S04]  /*4870*/  IMAD R2, R2, c[0x0][0x1e0], RZ ;  /* 0x0000780002027a24 */ /* 0x000fc800078e02ff */
[----:B------:R-:W-:Y:S02]  /*4880*/  IMAD R7, R4, c[0x0][0x1e4], R2 ;  /* 0x0000790004077a24 */ /* 0x000fe400078e0202 */
[----:B------:R-:W-:Y:S02]  /*4890*/  @P0 IMAD.MOV.U32 R5, RZ, RZ, c[0x0][0x1e0] ;  /* 0x00007800ff050624 */ /* 0x000fe400078e00ff */
[----:B------:R-:W-:Y:S02]  /*48a0*/  @P0 IMAD.MOV.U32 R3, RZ, RZ, 0x5 ;  /* 0x00000005ff030424 */ /* 0x000fe400078e00ff */
[----:B------:R-:W-:-:S03]  /*48b0*/  @P0 IMAD.SHL.U32 R2, R5, 0x20, RZ ;  /* 0x0000002005020824 */ /* 0x000fc600078e00ff */
[----:B------:R-:W-:Y:S01]  /*48c0*/  @P0 SHF.L.U64.HI R3, R5, R3, c[0x0][0x1e4] ;  /* 0x0000790005030619 */ /* 0x000fe20000010203 */
[----:B------:R-:W-:-:S04]  /*48d0*/  IMAD.WIDE.U32 R4, R4, c[0x0][0x1e0], RZ ;  /* 0x0000780004047a25 */ /* 0x000fc800078e00ff */
[----:B------:R-:W-:Y:S02]  /*48e0*/  IMAD.IADD R5, R5, 0x1, R7 ;  /* 0x0000000105057824 */ /* 0x000fe400078e0207 */
[----:B------:R-:W-:-:S04]  /*48f0*/  @P0 IMAD.WIDE.U32 R2, R4, 0x30, R2 ;  /* 0x0000003004020825 */ /* 0x000fc800078e0002 */
[----:B------:R-:W-:Y:S01]  /*4900*/  @P0 IMAD R8, R5, 0x30, RZ ;  /* 0x0000003005080824 */ /* 0x000fe200078e02ff */
[----:B------:R-:W-:-:S04]  /*4910*/  @P0 IADD3 R7, P1, R246, R2, RZ ;  /* 0x00000002f6070210 */ /* 0x000fc80007f3e0ff */
[----:B------:R-:W-:Y:S02]  /*4920*/  @P0 IADD3.X R8, R252, R8, R3, P1, !PT ;  /* 0x00000008fc080210 */ /* 0x000fe40000ffe403 */
[----:B------:R-:W-:-:S13]  /*4930*/  ISETP.GE.AND P1, PT, R6, 0x1, PT ;  /* 0x000000010600780c */ /* 0x000fda0003f26270 */
[----:B------:R-:W-:-:S04]  /*4940*/  @P1 IMAD.WIDE.U32 R2, R4, 0x30, R98 ;  /* 0x0000003004021825 */ /* 0x000fc800078e0062 */
[----:B------:R-:W-:Y:S01]  /*4950*/  @P1 IMAD R5, R5, 0x30, RZ ;  /* 0x0000003005051824 */ /* 0x000fe200078e02ff */
[----:B------:R-:W-:-:S03]  /*4960*/  @P1 LEA R4, P2, R2, c[0x0][0x1c8], 0x1 ;  /* 0x0000720002041a11 */ /* 0x000fc600078408ff */
[----:B------:R-:W-:-:S05]  /*4970*/  @P1 IMAD.IADD R3, R3, 0x1, R5 ;  /* 0x0000000103031824 */ /* 0x000fca00078e0205 */
[----:B------:R-:W-:Y:S02]  /*4980*/  @P1 LEA.HI.X R5, R2, c[0x0][0x1cc], R3, 0x1, P2 ;  /* 0x0000730002051a11 */ /* 0x000fe400010f0c03 */
[----:B------:R-:W-:-:S03]  /*4990*/  @P0 LEA R2, P2, R7, c[0x0][0x1c8], 0x1 ;  /* 0x0000720007020a11 */ /* 0x000fc600078408ff */
[----:B------:R-:W-:Y:S01]  /*49a0*/  @!PT LDS RZ, [RZ] ;  /* 0x00000000fffff984 */ /* 0x000fe20000000800 */
[----:B------:R-:W-:Y:S01]  /*49b0*/  @!PT LDS RZ, [RZ] ;  /* 0x00000000fffff984 */ /* 0x000fe20000000800 */
[----:B------:R-:W-:Y:S01]  /*49c0*/  @!PT LDS RZ, [RZ] ;  /* 0x00000000fffff984 */ /* 0x000fe20000000800 */
[----:B------:R1:W-:Y:S01]  /*49d0*/  @P1 LDGSTS.E.BYPASS.LTC128B.128 [R199+0x3c80], [R4.64], !P4 ;  /* 0x03c8000004c71fae */ /* 0x0003e2000e101d46 */
[----:B------:R-:W-:-:S03]  /*49e0*/  @P0 LEA.HI.X R3, R7, c[0x0][0x1cc], R8, 0x1, P2 ;  /* 0x0000730007030a11 */ /* 0x000fc600010f0c08 */
[----:B------:R1:W-:Y:S04]  /*49f0*/  @P1 LDGSTS.E.BYPASS.LTC128B.128 [R199+0x4880], [R4.64+0x40], !P6 ;  /* 0x0488004004c71fae */ /* 0x0003e8000f101d46 */
[----:B------:R1:W-:Y:S04]  /*4a00*/  @P1 LDGSTS.E.BYPASS.LTC128B.128 [R199+0x5480], [R4.64+0x80], !P5 ;  /* 0x0548008004c71fae */ /* 0x0003e8000e901d46 */
[----:B------:R1:W-:Y:S04]  /*4a10*/  @P0 LDGSTS.E.BYPASS.LTC128B.128 [R199+0x4480], [R2.64], !P4 ;  /* 0x0448000002c70fae */ /* 0x0003e8000e101d46 */
[----:B------:R1:W-:Y:S04]  /*4a20*/  @P0 LDGSTS.E.BYPASS.LTC128B.128 [R199+0x5080], [R2.64+0x40], !P6 ;  /* 0x0508004002c70fae */ /* 0x0003e8000f101d46 */
[----:B------:R1:W-:Y:S02]  /*4a30*/  @P0 LDGSTS.E.BYPASS.LTC128B.128 [R199+0x5c80], [R2.64+0x80], !P5 ;  /* 0x05c8008002c70fae */ /* 0x0003e4000e901d46 */
.L_x_502:
[----:B--234-:R-:W-:Y:S05]  /*4a40*/  BSYNC B0 ;  /* 0x0000000000007941 */ /* 0x01cfea0003800000 */
.L_x_501:
[----:B-1----:R-:W2:Y:S01]  /*4a50*/  LDL R2, [R1+0x3c] ;  /* 0x00003c0001027983 */ /* 0x002ea20000100800 */
[----:B------:R-:W-:-:S03]  /*4a60*/  IMAD.MOV.U32 R244, RZ, RZ, c[0x0][0x2c4] ;  /* 0x0000b100fff47624 */ /* 0x000fc600078e00ff */
[----:B------:R-:W2:Y:S01]  /*4a70*/  LDL R243, [R1+0x18] ;  /* 0x0000180001f37983 */ /* 0x000ea20000100800 */
[----:B------:R-:W-:Y:S01]  /*4a80*/  IMAD.MOV.U32 R242, RZ, RZ, c[0x0][0x32c] ;  /* 0x0000cb00fff27624 */ /* 0x000fe200078e00ff */
[----:B------:R-:W-:Y:S01]  /*4a90*/  ISETP.NE.AND P0, PT, R244, 0x1, PT ;  /* 0x00000001f400780c */ /* 0x000fe20003f05270 */
[----:B------:R-:W-:Y:S01]  /*4aa0*/  ULDC UR4, c[0x0][0x324] ;  /* 0x0000c90000047ab9 */ /* 0x000fe20000000800 */
[--C-:B------:R-:W-:Y:S01]  /*4ab0*/  IMAD.IADD R8, R97, 0x1, -R236.reuse ;  /* 0x0000000161087824 */ /* 0x100fe200078e0aec */
[----:B------:R-:W-:Y:S01]  /*4ac0*/  ULOP3.LUT UR4, URZ, UR4, URZ, 0x33, !UPT ;  /* 0x000000043f047292 */ /* 0x000fe2000f8e333f */
[----:B------:R-:W0:Y:S01]  /*4ad0*/  LDGDEPBAR ;  /* 0x00000000000079af */ /* 0x000e220000000000 */
[----:B------:R-:W-:Y:S02]  /*4ae0*/  IMAD.IADD R9, R0, 0x1, -R236 ;  /* 0x0000000100097824 */ /* 0x000fe400078e0aec */
[----:B--2---:R-:W-:-:S06]  /*4af0*/  IMAD.IADD R2, R2, 0x1, R243 ;  /* 0x0000000102027824 */ /* 0x004fcc00078e02f3 */
[----:B------:R-:W-:-:S04]  /*4b00*/  @P0 IMAD.HI.U32 R3, R2, c[0x0][0x2c8], RZ ;  /* 0x0000b20002030a27 */ /* 0x000fc800078e00ff */
[----:B------:R-:W-:Y:S01]  /*4b10*/  IMAD.MOV.U32 R5, RZ, RZ, R2 ;  /* 0x000000ffff057224 */ /* 0x000fe200078e0002 */
[----:B------:R-:W-:Y:S02]  /*4b20*/  @P0 SHF.R.U32.HI R5, RZ, c[0x0][0x2cc], R3 ;  /* 0x0000b300ff050a19 */ /* 0x000fe40000011603 */
[----:B------:R-:W-:Y:S02]  /*4b30*/  IADD3 R2, -R236, 0x1, R97 ;  /* 0x00000001ec027810 */ /* 0x000fe40007ffe161 */
[----:B------:R-:W-:Y:S01]  /*4b40*/  ISETP.GE.AND P0, PT, R242, 0x1, PT ;  /* 0x00000001f200780c */ /* 0x000fe20003f06270 */
[----:B------:R-:W1:Y:S01]  /*4b50*/  SHFL.IDX PT, R4, R5, RZ, 0x1c1f ;  /* 0x001c1fff05047589 */ /* 0x000e6200000e0000 */
[----:B------:R-:W-:-:S04]  /*4b60*/  IADD3 R2, R2, -R226, RZ ;  /* 0x800000e202027210 */ /* 0x000fc80007ffe0ff */
[C---:B------:R-:W-:Y:S02]  /*4b70*/  IADD3 R6, R2.reuse, c[0x0][0x328], RZ ;  /* 0x0000ca0002067a10 */ /* 0x040fe40007ffe0ff */
[----:B------:R-:W-:Y:S02]  /*4b80*/  IADD3 R7, R2, UR4, RZ ;  /* 0x0000000402077c10 */ /* 0x000fe4000fffe0ff */
[-C--:B-1----:R-:W-:Y:S02]  /*4b90*/  IADD3 R3, R6, R4.reuse, RZ ;  /* 0x0000000406037210 */ /* 0x082fe40007ffe0ff */
[----:B------:R-:W-:Y:S02]  /*4ba0*/  IADD3 R2, R7, R4, RZ ;  /* 0x0000000407027210 */ /* 0x000fe40007ffe0ff */
[----:B------:R-:W-:Y:S01]  /*4bb0*/  IMNMX R3, R8, R3, PT ;  /* 0x0000000308037217 */ /* 0x000fe20003800200 */
[----:B------:R-:W-:Y:S05]  /*4bc0*/  @!P0 BRA `(.L_x_503) ;  /* 0x0000014000008947 */ /* 0x000fea0003800000 */
[----:B------:R-:W-:Y:S01]  /*4bd0*/  IADD3 R4, -R226, R227, R4 ;  /* 0x000000e3e2047210 */ /* 0x000fe20007ffe104 */
[----:B------:R-:W-:Y:S03]  /*4be0*/  BSSY B0, `(.L_x_504) ;  /* 0x000000e000007945 */ /* 0x000fe60003800000 */
        /* <DEDUP_REMOVED lines=9> */
.L_x_505:
[----:B------:R-:W-:-:S04]  /*4c80*/  MOV R10, c[0x0][0x32c] ;  /* 0x0000cb00000a7a02 */ /* 0x000fc80000000f00 */
[----:B------:R-:W-:-:S13]  /*4c90*/  ISETP.NE.AND P0, PT, R10, 0x1, PT ;  /* 0x000000010a00780c */ /* 0x000fda0003f05270 */
[----:B------:R-:W-:-:S05]  /*4ca0*/  @P0 IMAD.HI.U32 R10, R4, c[0x0][0x330], RZ ;  /* 0x0000cc00040a0a27 */ /* 0x000fca00078e00ff */
[----:B------:R-:W-:Y:S02]  /*4cb0*/  @P0 SHF.R.U32.HI R4, RZ, c[0x0][0x334], R10 ;  /* 0x0000cd00ff040a19 */ /* 0x000fe4000001160a */
.L_x_506:
[----:B------:R-:W-:Y:S05]  /*4cc0*/  BSYNC B0 ;  /* 0x0000000000007941 */ /* 0x000fea0003800000 */
.L_x_504:
[----:B------:R-:W-:-:S05]  /*4cd0*/  IMAD R4, R4, c[0x0][0x32c], R9 ;  /* 0x0000cb0004047a24 */ /* 0x000fca00078e0209 */
[----:B------:R-:W-:Y:S02]  /*4ce0*/  IADD3 R10, R4, c[0x0][0x32c], RZ ;  /* 0x0000cb00040a7a10 */ /* 0x000fe40007ffe0ff */
[----:B------:R-:W-:Y:S02]  /*4cf0*/  IMNMX R2, R2, R4, !PT ;  /* 0x0000000402027217 */ /* 0x000fe40007800200 */
[----:B------:R-:W-:Y:S02]  /*4d00*/  IMNMX R3, R3, R10, PT ;  /* 0x0000000a03037217 */ /* 0x000fe40003800200 */
.L_x_503:
[C---:B------:R-:W-:Y:S02]  /*4d10*/  ISETP.GE.AND P0, PT, R0.reuse, 0x2, PT ;  /* 0x000000020000780c */ /* 0x040fe40003f06270 */
[----:B------:R-:W-:Y:S02]  /*4d20*/  ISETP.GE.AND P1, PT, R0, 0x9, PT ;  /* 0x000000090000780c */ /* 0x000fe40003f26270 */
[----:B------:R-:W-:Y:S02]  /*4d30*/  P2R R13, PR, RZ, 0x1 ;  /* 0x00000001ff0d7803 */ /* 0x000fe40000000000 */
[----:B------:R-:W-:-:S02]  /*4d40*/  ISETP.GT.AND P0, PT, R2, 0x1, !P0 ;  /* 0x000000010200780c */ /* 0x000fc40004704270 */
[----:B------:R-:W-:Y:S02]  /*4d50*/  P2R R12, PR, RZ, 0x2 ;  /* 0x00000002ff0c7803 */ /* 0x000fe40000000000 */
[----:B------:R-:W-:Y:S02]  /*4d60*/  ISETP.LT.OR P0, PT, R3, 0x2, P0 ;  /* 0x000000020300780c */ /* 0x000fe40000701670 */
[----:B------:R-:W-:Y:S02]  /*4d70*/  ISETP.GE.AND P6, PT, R0, 0x12, PT ;  /* 0x000000120000780c */ /* 0x000fe40003fc6270 */
[----:B------:R-:W-:Y:S02]  /*4d80*/  FSEL R17, R108, -INF , !P0 ;  /* 0xff8000006c117808 */ /* 0x000fe40004000000 */
[----:B------:R-:W-:Y:S02]  /*4d90*/  ISETP.GT.AND P0, PT, R2, 0x8, !P1 ;  /* 0x000000080200780c */ /* 0x000fe40004f04270 */
[----:B------:R-:W-:-:S02]  /*4da0*/  ISETP.GE.AND P1, PT, R0, 0xa, PT ;  /* 0x0000000a0000780c */ /* 0x000fc40003f26270 */
[----:B------:R-:W-:Y:S02]  /*4db0*/  ISETP.LT.OR P0, PT, R3, 0x9, P0 ;  /* 0x000000090300780c */ /* 0x000fe40000701670 */
[----:B------:R-:W-:Y:S02]  /*4dc0*/  P2R R11, PR, RZ, 0x2 ;  /* 0x00000002ff0b7803 */ /* 0x000fe40000000000 */
[----:B------:R-:W-:Y:S02]  /*4dd0*/  FSEL R18, R93, -INF , !P0 ;  /* 0xff8000005d127808 */ /* 0x000fe40004000000 */
[----:B------:R-:W-:Y:S02]  /*4de0*/  ISETP.GT.AND P0, PT, R2, 0x9, !P1 ;  /* 0x000000090200780c */ /* 0x000fe40004f04270 */
[----:B------:R-:W-:Y:S02]  /*4df0*/  ISETP.GE.AND P1, PT, R0, 0x11, PT ;  /* 0x000000110000780c */ /* 0x000fe40003f26270 */
[----:B------:R-:W-:-:S02]  /*4e00*/  ISETP.LT.OR P0, PT, R3, 0xa, P0 ;  /* 0x0000000a0300780c */ /* 0x000fc40000701670 */
[----:B------:R-:W-:Y:S02]  /*4e10*/  ISETP.GE.AND P5, PT, R0, 0x19, PT ;  /* 0x000000190000780c */ /* 0x000fe40003fa6270 */
[----:B------:R-:W-:Y:S02]  /*4e20*/  FSEL R19, R92, -INF , !P0 ;  /* 0xff8000005c137808 */ /* 0x000fe40004000000 */
[----:B------:R-:W-:Y:S02]  /*4e30*/  ISETP.GT.AND P0, PT, R2, 0x10, !P1 ;  /* 0x000000100200780c */ /* 0x000fe40004f04270 */
[C---:B------:R-:W-:Y:S02]  /*4e40*/  ISETP.GE.AND P4, PT, R0.reuse, 0x1a, PT ;  /* 0x0000001a0000780c */ /* 0x040fe40003f86270 */
[----:B------:R-:W-:Y:S02]  /*4e50*/  ISETP.LT.OR P0, PT, R3, 0x11, P0 ;  /* 0x000000110300780c */ /* 0x000fe40000701670 */
[----:B------:R-:W-:-:S02]  /*4e60*/  ISETP.GE.AND P3, PT, R0, 0x21, PT ;  /* 0x000000210000780c */ /* 0x000fc40003f66270 */
[----:B------:R-:W-:Y:S02]  /*4e70*/  FSEL R21, R85, -INF , !P0 ;  /* 0xff80000055157808 */ /* 0x000fe40004000000 */
[----:B------:R-:W-:Y:S02]  /*4e80*/  ISETP.GT.AND P0, PT, R2, 0x11, !P6 ;  /* 0x000000110200780c */ /* 0x000fe40007704270 */
[----:B------:R-:W-:Y:S02]  /*4e90*/  ISETP.GE.AND P2, PT, R0, 0x22, PT ;  /* 0x000000220000780c */ /* 0x000fe40003f46270 */
[----:B------:R-:W-:Y:S02]  /*4ea0*/  ISETP.LT.OR P0, PT, R3, 0x12, P0 ;  /* 0x000000120300780c */ /* 0x000fe40000701670 */
[----:B------:R-:W-:Y:S02]  /*4eb0*/  P2R R10, PR, RZ, 0x2 ;  /* 0x00000002ff0a7803 */ /* 0x000fe40000000000 */
[----:B------:R-:W-:-:S02]  /*4ec0*/  FSEL R23, R84, -INF , !P0 ;  /* 0xff80000054177808 */ /* 0x000fc40004000000 */
[----:B------:R-:W-:Y:S02]  /*4ed0*/  ISETP.GT.AND P0, PT, R2, 0x18, !P5 ;  /* 0x000000180200780c */ /* 0x000fe40006f04270 */
[----:B------:R-:W-:Y:S02]  /*4ee0*/  ISETP.GE.AND P1, PT, R0, 0x29, PT ;  /* 0x000000290000780c */ /* 0x000fe40003f26270 */
[----:B------:R-:W-:-:S04]  /*4ef0*/  ISETP.LT.OR P0, PT, R3, 0x19, P0 ;  /* 0x000000190300780c */ /* 0x000fc80000701670 */
[----:B------:R-:W-:Y:S02]  /*4f00*/  FSEL R25, R53, -INF , !P0 ;  /* 0xff80000035197808 */ /* 0x000fe40004000000 */
[----:B------:R-:W-:-:S04]  /*4f10*/  ISETP.GT.AND P0, PT, R2, 0x19, !P4 ;  /* 0x000000190200780c */ /* 0x000fc80006704270 */
        /* <DEDUP_REMOVED lines=11> */
[----:B------:R-:W-:-:S04]  /*4fd0*/  ISETP.GE.AND P0, PT, R0, 0x1, PT ;  /* 0x000000010000780c */ /* 0x000fc80003f06270 */
[----:B------:R-:W-:Y:S02]  /*4fe0*/  P2R R14, PR, RZ, 0x1 ;  /* 0x00000001ff0e7803 */ /* 0x000fe40000000000 */
[----:B------:R-:W-:-:S04]  /*4ff0*/  ISETP.GT.AND P0, PT, R2, RZ, !P0 ;  /* 0x000000ff0200720c */ /* 0x000fc80004704270 */
[----:B------:R-:W-:-:S04]  /*5000*/  ISETP.LT.OR P0, PT, R3, 0x1, P0 ;  /* 0x000000010300780c */ /* 0x000fc80000701670 */
[----:B------:R-:W-:Y:S02]  /*5010*/  FSEL R16, R116, -INF , !P0 ;  /* 0xff80000074107808 */ /* 0x000fe40004000000 */
[----:B------:R-:W-:-:S04]  /*5020*/  ISETP.GE.AND P0, PT, R0, 0x2a, PT ;  /* 0x0000002a0000780c */ /* 0x000fc80003f06270 */
[----:B------:R-:W-:Y:S02]  /*5030*/  P2R R4, PR, RZ, 0x1 ;  /* 0x00000001ff047803 */ /* 0x000fe40000000000 */
[----:B------:R-:W-:-:S04]  /*5040*/  ISETP.GT.AND P0, PT, R2, 0x29, !P0 ;  /* 0x000000290200780c */ /* 0x000fc80004704270 */
[----:B------:R-:W-:Y:S02]  /*5050*/  ISETP.LT.OR P0, PT, R3, 0x2a, P0 ;  /* 0x0000002a0300780c */ /* 0x000fe40000701670 */
[----:B------:R-:W1:Y:S02]  /*5060*/  SHFL.IDX PT, R3, R5, 0x1, 0x1c1f ;  /* 0x003c1f0005037f89 */ /* 0x000e6400000e0000 */
[----:B------:R-:W-:Y:S02]  /*5070*/  FSEL R123, R15, -INF , !P0 ;  /* 0xff8000000f7b7808 */ /* 0x000fe40004000000 */
[----:B------:R-:W-:Y:S01]  /*5080*/  ISETP.GE.AND P0, PT, R242, 0x1, PT ;  /* 0x00000001f200780c */ /* 0x000fe20003f06270 */
[--C-:B-1----:R-:W-:Y:S02]  /*5090*/  IMAD.IADD R2, R6, 0x1, R3.reuse ;  /* 0x0000000106027824 */ /* 0x102fe400078e0203 */
[----:B------:R-:W-:-:S03]  /*50a0*/  IMAD.IADD R0, R7, 0x1, R3 ;  /* 0x0000000107007824 */ /* 0x000fc600078e0203 */
[----:B------:R-:W-:-:S07]  /*50b0*/  IMNMX R2, R8, R2, PT ;  /* 0x0000000208027217 */ /* 0x000fce0003800200 */
        /* <DEDUP_REMOVED lines=12> */
.L_x_509:
[----:B------:R-:W-:-:S04]  /*5180*/  MOV R15, c[0x0][0x32c] ;  /* 0x0000cb00000f7a02 */ /* 0x000fc80000000f00 */
[----:B------:R-:W-:-:S13]  /*5190*/  ISETP.NE.AND P0, PT, R15, 0x1, PT ;  /* 0x000000010f00780c */ /* 0x000fda0003f05270 */
[----:B------:R-:W-:-:S05]  /*51a0*/  @P0 IMAD.HI.U32 R15, R3, c[0x0][0x330], RZ ;  /* 0x0000cc00030f0a27 */ /* 0x000fca00078e00ff */
[----:B------:R-:W-:Y:S02]  /*51b0*/  @P0 SHF.R.U32.HI R3, RZ, c[0x0][0x334], R15 ;  /* 0x0000cd00ff030a19 */ /* 0x000fe4000001160f */
.L_x_510:
[----:B------:R-:W-:Y:S05]  /*51c0*/  BSYNC B0 ;  /* 0x0000000000007941 */ /* 0x000fea0003800000 */
.L_x_508:
[----:B------:R-:W-:-:S05]  /*51d0*/  IMAD R3, R3, c[0x0][0x32c], R9 ;  /* 0x0000cb0003037a24 */ /* 0x000fca00078e0209 */
[----:B------:R-:W-:Y:S02]  /*51e0*/  IADD3 R15, R3, c[0x0][0x32c], RZ ;  /* 0x0000cb00030f7a10 */ /* 0x000fe40007ffe0ff */
[----:B------:R-:W-:Y:S02]  /*51f0*/  IMNMX R0, R0, R3, !PT ;  /* 0x0000000300007217 */ /* 0x000fe40007800200 */
[----:B------:R-:W-:Y:S02]  /*5200*/  IMNMX R2, R2, R15, PT ;  /* 0x0000000f02027217 */ /* 0x000fe40003800200 */
.L_x_507:
[----:B------:R-:W-:Y:S01]  /*5210*/  ISETP.NE.AND P0, PT, R13, RZ, PT ;  /* 0x000000ff0d00720c */ /* 0x000fe20003f05270 */
[----:B------:R-:W1:Y:S03]  /*5220*/  SHFL.IDX PT, R3, R5, 0x2, 0x1c1f ;  /* 0x005c1f0005037f89 */ /* 0x000e6600000e0000 */
[----:B------:R-:W-:-:S04]  /*5230*/  ISETP.GT.AND P0, PT, R0, 0x1, !P0 ;  /* 0x000000010000780c */ /* 0x000fc80004704270 */
[----:B------:R-:W-:-:S04]  /*5240*/  ISETP.LT.OR P0, PT, R2, 0x2, P0 ;  /* 0x000000020200780c */ /* 0x000fc80000701670 */
[----:B------:R-:W-:Y:S02]  /*5250*/  FSEL R24, R109, -INF , !P0 ;  /* 0xff8000006d187808 */ /* 0x000fe40004000000 */
        /* <DEDUP_REMOVED lines=34> */
[----:B------:R-:W-:-:S04]  /*5480*/  ISETP.NE.AND P0, PT, R4, RZ, PT ;  /* 0x000000ff0400720c */ /* 0x000fc80003f05270 */
[----:B------:R-:W-:Y:S01]  /*5490*/  ISETP.GT.AND P0, PT, R0, 0x29, !P0 ;  /* 0x000000290000780c */ /* 0x000fe20004704270 */
[----:B-1----:R-:W-:-:S03]  /*54a0*/  IMAD.IADD R0, R7, 0x1, R3 ;  /* 0x0000000107007824 */ /* 0x002fc600078e0203 */
[----:B------:R-:W-:Y:S01]  /*54b0*/  ISETP.LT.OR P0, PT, R2, 0x2a, P0 ;  /* 0x0000002a0200780c */ /* 0x000fe20000701670 */
[----:B------:R-:W-:-:S03]  /*54c0*/  IMAD.IADD R2, R6, 0x1, R3 ;  /* 0x0000000106027824 */ /* 0x000fc600078e0203 */
[----:B------:R-:W-:Y:S02]  /*54d0*/  FSEL R111, R20, -INF , !P0 ;  /* 0xff800000146f7808 */ /* 0x000fe40004000000 */
[----:B------:R-:W-:Y:S02]  /*54e0*/  ISETP.GE.AND P0, PT, R242, 0x1, PT ;  /* 0x00000001f200780c */ /* 0x000fe40003f06270 */
[----:B------:R-:W-:-:S11]  /*54f0*/  IMNMX R2, R8, R2, PT ;  /* 0x0000000208027217 */ /* 0x000fd60003800200 */
        /* <DEDUP_REMOVED lines=12> */
.L_x_513:
[----:B------:R-:W-:-:S04]  /*55c0*/  MOV R15, c[0x0][0x32c] ;  /* 0x0000cb00000f7a02 */ /* 0x000fc80000000f00 */
[----:B------:R-:W-:-:S13]  /*55d0*/  ISETP.NE.AND P0, PT, R15, 0x1, PT ;  /* 0x000000010f00780c */ /* 0x000fda0003f05270 */
[----:B------:R-:W-:-:S05]  /*55e0*/  @P0 IMAD.HI.U32 R15, R3, c[0x0][0x330], RZ ;  /* 0x0000cc00030f0a27 */ /* 0x000fca00078e00ff */
[----:B------:R-:W-:Y:S02]  /*55f0*/  @P0 SHF.R.U32.HI R3, RZ, c[0x0][0x334], R15 ;  /* 0x0000cd00ff030a19 */ /* 0x000fe4000001160f */
.L_x_514:
[----:B------:R-:W-:Y:S05]  /*5600*/  BSYNC B0 ;  /* 0x0000000000007941 */ /* 0x000fea0003800000 */
.L_x_512:
[----:B------:R-:W-:-:S05]  /*5610*/  IMAD R3, R3, c[0x0][0x32c], R9 ;  /* 0x0000cb0003037a24 */ /* 0x000fca00078e0209 */
[----:B------:R-:W-:Y:S02]  /*5620*/  IADD3 R15, R3, c[0x0][0x32c], RZ ;  /* 0x0000cb00030f7a10 */ /* 0x000fe40007ffe0ff */
[----:B------:R-:W-:Y:S02]  /*5630*/  IMNMX R0, R0, R3, !PT ;  /* 0x0000000300007217 */ /* 0x000fe40007800200 */
[----:B------:R-:W-:Y:S02]  /*5640*/  IMNMX R2, R2, R15, PT ;  /* 0x0000000f02027217 */ /* 0x000fe40003800200 */
.L_x_511:
        /* <DEDUP_REMOVED lines=59> */
.L_x_517:
[----:B------:R-:W-:-:S04]  /*5a00*/  MOV R5, c[0x0][0x32c] ;  /* 0x0000cb0000057a02 */ /* 0x000fc80000000f00 */
[----:B------:R-:W-:-:S13]  /*5a10*/  ISETP.NE.AND P0, PT, R5, 0x1, PT ;  /* 0x000000010500780c */ /* 0x000fda0003f05270 */
[----:B------:R-:W-:-:S05]  /*5a20*/  @P0 IMAD.HI.U32 R5, R3, c[0x0][0x330], RZ ;  /* 0x0000cc0003050a27 */ /* 0x000fca00078e00ff */
[----:B------:R-:W-:Y:S02]  /*5a30*/  @P0 SHF.R.U32.HI R3, RZ, c[0x0][0x334], R5 ;  /* 0x0000cd00ff030a19 */ /* 0x000fe40000011605 */
.L_x_518:
[----:B------:R-:W-:Y:S05]  /*5a40*/  BSYNC B0 ;  /* 0x0000000000007941 */ /* 0x000fea0003800000 */
.L_x_516:
[----:B------:R-:W-:-:S05]  /*5a50*/  IMAD R3, R3, c[0x0][0x32c], R9 ;  /* 0x0000cb0003037a24 */ /* 0x000fca00078e0209 */
[----:B------:R-:W-:Y:S02]  /*5a60*/  IADD3 R5, R3, c[0x0][0x32c], RZ ;  /* 0x0000cb0003057a10 */ /* 0x000fe40007ffe0ff */
[----:B------:R-:W-:Y:S02]  /*5a70*/  IMNMX R0, R0, R3, !PT ;  /* 0x0000000300007217 */ /* 0x000fe40007800200 */
[----:B------:R-:W-:Y:S02]  /*5a80*/  IMNMX R2, R2, R5, PT ;  /* 0x0000000502027217 */ /* 0x000fe40003800200 */
.L_x_515:
[----:B------:R-:W-:Y:S01]  /*5a90*/  ISETP.NE.AND P0, PT, R13, RZ, PT ;  /* 0x000000ff0d00720c */ /* 0x000fe20003f05270 */
[----:B------:R-:W-:Y:S01]  /*5aa0*/  LDSM.16.MT88.4 R64, [R186+0xc00] ;  /* 0x000c0000ba40783b */ /* 0x000fe20000004200 */
[----:B------:R-:W-:Y:S02]  /*5ab0*/  FMNMX.FTZ R3, R16, R17, !PT ;  /* 0x0000001110037209 */ /* 0x000fe40007810000 */
[----:B------:R-:W-:Y:S01]  /*5ac0*/  ISETP.GT.AND P0, PT, R0, 0x1, !P0 ;  /* 0x000000010000780c */ /* 0x000fe20004704270 */
[----:B------:R-:W-:Y:S01]  /*5ad0*/  LDSM.16.MT88.4 R60, [R185+0x1800] ;  /* 0x00180000b93c783b */ /* 0x000fe20000004200 */
[----:B------:R-:W-:-:S02]  /*5ae0*/  FMNMX.FTZ R3, R18, R3, !PT ;  /* 0x0000000312037209 */ /* 0x000fc40007810000 */
[----:B------:R-:W-:Y:S01]  /*5af0*/  ISETP.LT.OR P0, PT, R2, 0x2, P0 ;  /* 0x000000020200780c */ /* 0x000fe20000701670 */
[----:B------:R-:W-:Y:S01]  /*5b00*/  LDSM.16.MT88.4 R152, [R185+0x1400] ;  /* 0x00140000b998783b */ /* 0x000fe20000004200 */
[----:B------:R-:W-:Y:S02]  /*5b10*/  FMNMX.FTZ R3, R19, R3, !PT ;  /* 0x0000000313037209 */ /* 0x000fe40007810000 */
[----:B------:R-:W-:Y:S01]  /*5b20*/  FSEL R9, R102, -INF , !P0 ;  /* 0xff80000066097808 */ /* 0x000fe20004000000 */
[----:B------:R-:W-:Y:S01]  /*5b30*/  LDSM.16.MT88.4 R136, [R186+0x800] ;  /* 0x00080000ba88783b */ /* 0x000fe20000004200 */
        /* <DEDUP_REMOVED lines=15> */
[----:B------:R-:W-:Y:S02]  /*5c30*/  FMNMX.FTZ R3, R128, R3, !PT ;  /* 0x0000000380037209 */ /* 0x000fe40007810000 */
[----:B------:R-:W-:Y:S02]  /*5c40*/  ISETP.GT.AND P0, PT, R0, 0x10, !P0 ;  /* 0x000000100000780c */ /* 0x000fe40004704270 */
[----:B------:R-:W-:Y:S02]  /*5c50*/  FMNMX.FTZ R3, R123, R3, !PT ;  /* 0x000000037b037209 */ /* 0x000fe40007810000 */
[----:B------:R-:W-:Y:S02]  /*5c60*/  ISETP.LT.OR P0, PT, R2, 0x11, P0 ;  /* 0x000000110200780c */ /* 0x000fe40000701670 */
[----:B------:R-:W-:Y:S02]  /*5c70*/  IADD3 R200, R200, -0x2, RZ ;  /* 0xfffffffec8c87810 */ /* 0x000fe40007ffe0ff */
[----:B------:R-:W-:-:S02]  /*5c80*/  FSEL R37, R72, -INF , !P0 ;  /* 0xff80000048257808 */ /* 0x000fc40004000000 */
[----:B------:R-:W-:Y:S02]  /*5c90*/  ISETP.GT.AND P0, PT, R0, 0x11, !P6 ;  /* 0x000000110000780c */ /* 0x000fe40007704270 */
[----:B------:R-:W-:Y:S02]  /*5ca0*/  ISETP.NE.AND P6, PT, R14, RZ, PT ;  /* 0x000000ff0e00720c */ /* 0x000fe40003fc5270 */
[----:B------:R-:W-:-:S04]  /*5cb0*/  ISETP.LT.OR P0, PT, R2, 0x12, P0 ;  /* 0x000000120200780c */ /* 0x000fc80000701670 */
[----:B------:R-:W-:Y:S02]  /*5cc0*/  FSEL R10, R59, -INF , !P0 ;  /* 0xff8000003b0a7808 */ /* 0x000fe40004000000 */
[----:B------:R-:W-:-:S04]  /*5cd0*/  ISETP.GT.AND P0, PT, R0, 0x18, !P5 ;  /* 0x000000180000780c */ /* 0x000fc80006f04270 */
[----:B------:R-:W-:-:S04]  /*5ce0*/  ISETP.LT.OR P0, PT, R2, 0x19, P0 ;  /* 0x000000190200780c */ /* 0x000fc80000701670 */
[----:B------:R-:W-:Y:S02]  /*5cf0*/  FSEL R68, R58, -INF , !P0 ;  /* 0xff8000003a447808 */ /* 0x000fe40004000000 */
[----:B------:R-:W-:Y:S01]  /*5d00*/  ISETP.GT.AND P0, PT, R0, 0x19, !P4 ;  /* 0x000000190000780c */ /* 0x000fe20006704270 */
[----:B------:R-:W-:Y:S03]  /*5d10*/  LDSM.16.MT88.4 R56, [R185+0xc00] ;  /* 0x000c0000b938783b */ /* 0x000fe60000004200 */
[----:B------:R-:W-:-:S04]  /*5d20*/  ISETP.LT.OR P0, PT, R2, 0x1a, P0 ;  /* 0x0000001a0200780c */ /* 0x000fc80000701670 */
[----:B------:R-:W-:Y:S02]  /*5d30*/  FSEL R69, R54, -INF , !P0 ;  /* 0xff80000036457808 */ /* 0x000fe40004000000 */
[----:B------:R-:W-:Y:S01]  /*5d40*/  ISETP.GT.AND P0, PT, R0, 0x20, !P3 ;  /* 0x000000200000780c */ /* 0x000fe20005f04270 */
[----:B------:R-:W-:Y:S03]  /*5d50*/  LDSM.16.MT88.4 R52, [R185+0x400] ;  /* 0x00040000b934783b */ /* 0x000fe60000004200 */
        /* <DEDUP_REMOVED lines=8> */
[----:B------:R-:W-:Y:S01]  /*5de0*/  ISETP.GT.AND P0, PT, R0, RZ, !P6 ;  /* 0x000000ff0000720c */ /* 0x000fe20007704270 */
[----:B------:R-:W-:Y:S01]  /*5df0*/  LDSM.16.MT88.4 R40, [R186] ;  /* 0x00000000ba28783b */ /* 0x000fe20000004200 */
[----:B------:R-:W-:Y:S02]  /*5e00*/  ISETP.NE.AND P6, PT, R4, RZ, PT ;  /* 0x000000ff0400720c */ /* 0x000fe40003fc5270 */
[----:B------:R-:W-:Y:S01]  /*5e10*/  ISETP.LT.OR P0, PT, R2, 0x1, P0 ;  /* 0x000000010200780c */ /* 0x000fe20000701670 */
[----:B------:R-:W1:Y:S03]  /*5e20*/  SHFL.BFLY PT, R4, R3, 0x2, 0x1f ;  /* 0x0c401f0003047f89 */ /* 0x000e6600000e0000 */
[----:B------:R-:W-:-:S02]  /*5e30*/  FSEL R8, R118, -INF , !P0 ;  /* 0xff80000076087808 */ /* 0x000fc40004000000 */
[----:B-1----:R-:W-:-:S05]  /*5e40*/  FMNMX.FTZ R3, R3, R4, !PT ;  /* 0x0000000403037209 */ /* 0x002fca0007810000 */
[----:B------:R-:W1:Y:S02]  /*5e50*/  SHFL.BFLY PT, R4, R3, 0x1, 0x1f ;  /* 0x0c201f0003047f89 */ /* 0x000e6400000e0000 */
[----:B-1----:R-:W-:-:S04]  /*5e60*/  FMNMX.FTZ R108, R3, R4, !PT ;  /* 0x00000004036c7209 */ /* 0x002fc80007810000 */
[C---:B------:R-:W-:Y:S01]  /*5e70*/  FSETP.NEU.FTZ.AND P0, PT, R108.reuse, -INF , PT ;  /* 0xff8000006c00780b */ /* 0x040fe20003f1d000 */
[----:B------:R-:W-:-:S05]  /*5e80*/  FMUL.FTZ R3, R108, c[0x0][0x2d0] ;  /* 0x0000b4006c037a20 */ /* 0x000fca0000410000 */
[----:B------:R-:W-:Y:S02]  /*5e90*/  FSEL R20, R3, RZ, P0 ;  /* 0x000000ff03147208 */ /* 0x000fe40000000000 */
[----:B------:R-:W-:-:S03]  /*5ea0*/  FMNMX.FTZ R3, R22, R24, !PT ;  /* 0x0000001816037209 */ /* 0x000fc60007810000 */
[--C-:B------:R-:W-:Y:S01]  /*5eb0*/  FFMA.FTZ R5, R16, c[0x0][0x2d0], -R20.reuse ;  /* 0x0000b40010057a23 */ /* 0x100fe20000010814 */
[----:B------:R-:W-:Y:S01]  /*5ec0*/  FMNMX.FTZ R3, R26, R3, !PT ;  /* 0x000000031a037209 */ /* 0x000fe20007810000 */
[----:B------:R-:W-:Y:S02]  /*5ed0*/  FFMA.FTZ R6, R21, c[0x0][0x2d0], -R20 ;  /* 0x0000b40015067a23 */ /* 0x000fe40000010814 */
[----:B------:R1:W-:Y:S01]  /*5ee0*/  MUFU.EX2 R237, R5 ;  /* 0x0000000500ed7308 */ /* 0x0003e20000000800 */
[----:B------:R-:W-:-:S04]  /*5ef0*/  FMNMX.FTZ R3, R27, R3, !PT ;  /* 0x000000031b037209 */ /* 0x000fc80007810000 */
[----:B------:R-:W-:-:S03]  /*5f00*/  FMNMX.FTZ R3, R29, R3, !PT ;  /* 0x000000031d037209 */ /* 0x000fc60007810000 */
[----:B------:R-:W-:Y:S01]  /*5f10*/  MUFU.EX2 R235, R6 ;  /* 0x0000000600eb7308 */ /* 0x000fe20000000800 */
[----:B------:R-:W-:-:S04]  /*5f20*/  FMNMX.FTZ R3, R31, R3, !PT ;  /* 0x000000031f037209 */ /* 0x000fc80007810000 */
[----:B------:R-:W-:Y:S01]  /*5f30*/  FMNMX.FTZ R3, R32, R3, !PT ;  /* 0x0000000320037209 */ /* 0x000fe20007810000 */
[----:B-1----:R-:W-:-:S03]  /*5f40*/  FFMA.FTZ R5, R17, c[0x0][0x2d0], -R20 ;  /* 0x0000b40011057a23 */ /* 0x002fc60000010814 */
[----:B------:R-:W-:Y:S01]  /*5f50*/  FMNMX.FTZ R3, R34, R3, !PT ;  /* 0x0000000322037209 */ /* 0x000fe20007810000 */
[----:B------:R1:W2:Y:S03]  /*5f60*/  MUFU.EX2 R233, R5 ;  /* 0x0000000500e97308 */ /* 0x0002a60000000800 */
[----:B------:R-:W-:-:S04]  /*5f70*/  FMNMX.FTZ R3, R122, R3, !PT ;  /* 0x000000037a037209 */ /* 0x000fc80007810000 */
[----:B------:R-:W-:-:S04]  /*5f80*/  FMNMX.FTZ R3, R121, R3, !PT ;  /* 0x0000000379037209 */ /* 0x000fc80007810000 */
[----:B------:R-:W-:-:S04]  /*5f90*/  FMNMX.FTZ R3, R120, R3, !PT ;  /* 0x0000000378037209 */ /* 0x000fc80007810000 */
[----:B------:R-:W-:Y:S01]  /*5fa0*/  FMNMX.FTZ R3, R111, R3, !PT ;  /* 0x000000036f037209 */ /* 0x000fe20007810000 */
[----:B-1----:R-:W-:Y:S01]  /*5fb0*/  FFMA.FTZ R5, R18, c[0x0][0x2d0], -R20 ;  /* 0x0000b40012057a23 */ /* 0x002fe20000010814 */
[----:B--2---:R-:W-:-:S03]  /*5fc0*/  F2FP.PACK_AB R16, R233, R237 ;  /* 0x000000ede910723e */ /* 0x004fc600000000ff */
[----:B------:R-:W1:Y:S01]  /*5fd0*/  SHFL.BFLY PT, R4, R3, 0x2, 0x1f ;  /* 0x0c401f0003047f89 */ /* 0x000e6200000e0000 */
[----:B------:R2:W-:Y:S02]  /*5fe0*/  MUFU.EX2 R231, R5 ;  /* 0x0000000500e77308 */ /* 0x0005e40000000800 */
[----:B--2---:R-:W-:-:S06]  /*5ff0*/  FFMA.FTZ R5, R19, c[0x0][0x2d0], -R20 ;  /* 0x0000b40013057a23 */ /* 0x004fcc0000010814 */
[----:B------:R2:W3:Y:S01]  /*6000*/  MUFU.EX2 R230, R5 ;  /* 0x0000000500e67308 */ /* 0x0004e20000000800 */
[----:B-1----:R-:W-:-:S05]  /*6010*/  FMNMX.FTZ R3, R3, R4, !PT ;  /* 0x0000000403037209 */ /* 0x002fca0007810000 */
[----:B------:R-:W1:Y:S01]  /*6020*/  SHFL.BFLY PT, R4, R3, 0x1, 0x1f ;  /* 0x0c201f0003047f89 */ /* 0x000e6200000e0000 */
[----:B--2---:R-:W-:Y:S02]  /*6030*/  FMNMX.FTZ R5, R8, R9, !PT ;  /* 0x0000000908057209 */ /* 0x004fe40007810000 */
[----:B---3--:R-:W-:Y:S02]  /*6040*/  F2FP.PACK_AB R18, R230, R231 ;  /* 0x000000e7e612723e */ /* 0x008fe400000000ff */
[----:B------:R-:W-:-:S04]  /*6050*/  FMNMX.FTZ R5, R12, R5, !PT ;  /* 0x000000050c057209 */ /* 0x000fc80007810000 */
[----:B------:R-:W-:Y:S01]  /*6060*/  FMNMX.FTZ R6, R11, R5, !PT ;  /* 0x000000050b067209 */ /* 0x000fe20007810000 */
[----:B------:R-:W-:-:S03]  /*6070*/  FFMA.FTZ R5, R23, c[0x0][0x2d0], -R20 ;  /* 0x0000b40017057a23 */ /* 0x000fc60000010814 */
[----:B------:R-:W-:Y:S01]  /*6080*/  FMNMX.FTZ R6, R37, R6, !PT ;  /* 0x0000000625067209 */ /* 0x000fe20007810000 */
[----:B------:R2:W-:Y:S01]  /*6090*/  MUFU.EX2 R234, R5 ;  /* 0x0000000500ea7308 */ /* 0x0005e20000000800 */
[----:B-1----:R-:W-:Y:S02]  /*60a0*/  FMNMX.FTZ R107, R3, R4, !PT ;  /* 0x00000004036b7209 */ /* 0x002fe40007810000 */
[----:B------:R-:W-:Y:S02]  /*60b0*/  FMNMX.FTZ R4, R15, R30, !PT ;  /* 0x0000001e0f047209 */ /* 0x000fe40007810000 */
[----:B------:R-:W-:Y:S01]  /*60c0*/  FMNMX.FTZ R6, R10, R6, !PT ;  /* 0x000000060a067209 */ /* 0x000fe20007810000 */
[----:B------:R-:W-:Y:S01]  /*60d0*/  FMUL.FTZ R3, R107, c[0x0][0x2d0] ;  /* 0x0000b4006b037a20 */ /* 0x000fe20000410000 */
[----:B------:R-:W-:Y:S02]  /*60e0*/  FMNMX.FTZ R4, R33, R4, !PT ;  /* 0x0000000421047209 */ /* 0x000fe40007810000 */
[----:B------:R-:W-:-:S02]  /*60f0*/  FMNMX.FTZ R6, R68, R6, !PT ;  /* 0x0000000644067209 */ /* 0x000fc40007810000 */
[----:B------:R-:W-:Y:S02]  /*6100*/  FMNMX.FTZ R4, R35, R4, !PT ;  /* 0x0000000423047209 */ /* 0x000fe40007810000 */
[----:B------:R-:W-:Y:S02]  /*6110*/  FSETP.NEU.FTZ.AND P0, PT, R107, -INF , PT ;  /* 0xff8000006b00780b */ /* 0x000fe40003f1d000 */
[----:B------:R-:W-:Y:S01]  /*6120*/  FMNMX.FTZ R4, R36, R4, !PT ;  /* 0x0000000424047209 */ /* 0x000fe20007810000 */
[----:B--2---:R-:W-:Y:S01]  /*6130*/  FFMA.FTZ R5, R25, c[0x0][0x2d0], -R20 ;  /* 0x0000b40019057a23 */ /* 0x004fe20000010814 */
[----:B------:R-:W-:Y:S02]  /*6140*/  FMNMX.FTZ R6, R69, R6, !PT ;  /* 0x0000000645067209 */ /* 0x000fe40007810000 */
[----:B------:R-:W-:Y:S01]  /*6150*/  FMNMX.FTZ R4, R38, R4, !PT ;  /* 0x0000000426047209 */ /* 0x000fe20007810000 */
[----:B------:R1:W-:Y:S01]  /*6160*/  MUFU.EX2 R238, R5 ;  /* 0x0000000500ee7308 */ /* 0x0003e20000000800 */
[----:B------:R-:W-:-:S02]  /*6170*/  FSEL R3, R3, RZ, P0 ;  /* 0x000000ff03037208 */ /* 0x000fc40000000000 */
[----:B------:R-:W-:Y:S02]  /*6180*/  FMNMX.FTZ R4, R48, R4, !PT ;  /* 0x0000000430047209 */ /* 0x000fe40007810000 */
[----:B------:R-:W-:Y:S02]  /*6190*/  ISETP.GT.AND P0, PT, R0, 0x29, !P6 ;  /* 0x000000290000780c */ /* 0x000fe40007704270 */
[----:B------:R-:W-:Y:S02]  /*61a0*/  FMNMX.FTZ R4, R49, R4, !PT ;  /* 0x0000000431047209 */ /* 0x000fe40007810000 */
[----:B------:R-:W-:Y:S02]  /*61b0*/  FMNMX.FTZ R0, R100, R6, !PT ;  /* 0x0000000664007209 */ /* 0x000fe40007810000 */
[----:B------:R-:W-:Y:S02]  /*61c0*/  FMNMX.FTZ R4, R110, R4, !PT ;  /* 0x000000046e047209 */ /* 0x000fe40007810000 */
[----:B------:R-:W-:-:S02]  /*61d0*/  ISETP.LT.OR P0, PT, R2, 0x2a, P0 ;  /* 0x0000002a0200780c */ /* 0x000fc40000701670 */
[----:B------:R-:W-:Y:S01]  /*61e0*/  FMNMX.FTZ R4, R109, R4, !PT ;  /* 0x000000046d047209 */ /* 0x000fe20007810000 */
[----:B-1----:R-:W-:Y:S01]  /*61f0*/  FFMA.FTZ R5, R28, c[0x0][0x2d0], -R20 ;  /* 0x0000b4001c057a23 */ /* 0x002fe20000010814 */
[----:B------:R-:W-:Y:S01]  /*6200*/  FMNMX.FTZ R2, R101, R0, !PT ;  /* 0x0000000065027209 */ /* 0x000fe20007810000 */
[----:B------:R-:W-:Y:S01]  /*6210*/  FFMA.FTZ R0, R22, c[0x0][0x2d0], -R3 ;  /* 0x0000b40016007a23 */ /* 0x000fe20000010803 */
[----:B------:R-:W-:Y:S01]  /*6220*/  FMNMX.FTZ R4, R105, R4, !PT ;  /* 0x0000000469047209 */ /* 0x000fe20007810000 */
[----:B------:R1:W-:Y:S01]  /*6230*/  MUFU.EX2 R239, R5 ;  /* 0x0000000500ef7308 */ /* 0x0003e20000000800 */
[----:B------:R-:W-:Y:S02]  /*6240*/  FSEL R21, R46, -INF , !P0 ;  /* 0xff8000002e157808 */ /* 0x000fe40004000000 */
[----:B------:R-:W-:Y:S01]  /*6250*/  FMNMX.FTZ R4, R104, R4, !PT ;  /* 0x0000000468047209 */ /* 0x000fe20007810000 */
[----:B------:R-:W-:Y:S01]  /*6260*/  LDSM.16.MT88.4 R44, [R185] ;  /* 0x00000000b92c783b */ /* 0x000fe20000004200 */
[----:B------:R-:W-:-:S02]  /*6270*/  FMNMX.FTZ R2, R103, R2, !PT ;  /* 0x0000000267027209 */ /* 0x000fc40007810000 */
[----:B------:R-:W-:Y:S01]  /*6280*/  ISETP.NE.AND P6, PT, R244, 0x1, PT ;  /* 0x00000001f400780c */ /* 0x000fe20003fc5270 */
[----:B------:R-:W2:Y:S01]  /*6290*/  SHFL.BFLY PT, R7, R4, 0x2, 0x1f ;  /* 0x0c401f0004077f89 */ /* 0x000ea200000e0000 */
[----:B------:R2:W-:Y:S01]  /*62a0*/  MUFU.EX2 R221, R0 ;  /* 0x0000000000dd7308 */ /* 0x0005e20000000800 */
[----:B------:R-:W-:-:S05]  /*62b0*/  FMNMX.FTZ R2, R21, R2, !PT ;  /* 0x0000000215027209 */ /* 0x000fca0007810000 */
[----:B-1----:R-:W-:Y:S01]  /*62c0*/  SHFL.BFLY PT, R5, R2, 0x2, 0x1f ;  /* 0x0c401f0002057f89 */ /* 0x002fe200000e0000 */
[----:B--2---:R-:W-:Y:S01]  /*62d0*/  FMNMX.FTZ R0, R4, R7, !PT ;  /* 0x0000000704007209 */ /* 0x004fe20007810000 */
[----:B------:R-:W-:-:S04]  /*62e0*/  FFMA.FTZ R4, R24, c[0x0][0x2d0], -R3 ;  /* 0x0000b40018047a23 */ /* 0x000fc80000010803 */
[----:B------:R-:W1:Y:S01]  /*62f0*/  SHFL.BFLY PT, R6, R0, 0x1, 0x1f ;  /* 0x0c201f0000067f89 */ /* 0x000e6200000e0000 */
[----:B------:R2:W3:Y:S02]  /*6300*/  MUFU.EX2 R218, R4 ;  /* 0x0000000400da7308 */ /* 0x0004e40000000800 */
[----:B--2---:R-:W-:Y:S01]  /*6310*/  FFMA.FTZ R4, R26, c[0x0][0x2d0], -R3 ;  /* 0x0000b4001a047a23 */ /* 0x004fe20000010803 */
[----:B---3--:R-:W-:-:S05]  /*6320*/  F2FP.PACK_AB R17, R218, R221 ;  /* 0x000000ddda11723e */ /* 0x008fca00000000ff */
[----:B------:R2:W-:Y:S01]  /*6330*/  MUFU.EX2 R219, R4 ;  /* 0x0000000400db7308 */ /* 0x0005e20000000800 */
[----:B-1----:R-:W-:Y:S02]  /*6340*/  FMNMX.FTZ R106, R0, R6, !PT ;  /* 0x00000006006a7209 */ /* 0x002fe40007810000 */
[----:B------:R-:W-:Y:S02]  /*6350*/  FMNMX.FTZ R0, R2, R5, !PT ;  /* 0x0000000502007209 */ /* 0x000fe40007810000 */
[C---:B------:R-:W-:Y:S01]  /*6360*/  FSETP.NEU.FTZ.AND P0, PT, R106.reuse, -INF , PT ;  /* 0xff8000006a00780b */ /* 0x040fe20003f1d000 */
[----:B------:R-:W-:Y:S02]  /*6370*/  FMUL.FTZ R2, R106, c[0x0][0x2d0] ;  /* 0x0000b4006a027a20 */ /* 0x000fe40000410000 */
[----:B------:R-:W1:Y:S03]  /*6380*/  SHFL.BFLY PT, R5, R0, 0x1, 0x1f ;  /* 0x0c201f0000057f89 */ /* 0x000e6600000e0000 */
[----:B------:R-:W-:Y:S01]  /*6390*/  FSEL R2, R2, RZ, P0 ;  /* 0x000000ff02027208 */ /* 0x000fe20000000000 */
[----:B--2---:R-:W-:-:S02]  /*63a0*/  FFMA.FTZ R4, R27, c[0x0][0x2d0], -R3 ;  /* 0x0000b4001b047a23 */ /* 0x004fc40000010803 */
[----:B------:R-:W-:Y:S02]  /*63b0*/  LDSM.16.MT88.4 R24, [R186+0x1800] ;  /* 0x00180000ba18783b */ /* 0x000fe40000004200 */
[----:B------:R-:W2:Y:S01]  /*63c0*/  MUFU.EX2 R220, R4 ;  /* 0x0000000400dc7308 */ /* 0x000ea20000000800 */
[----:B-1----:R-:W-:Y:S01]  /*63d0*/  FMNMX.FTZ R102, R0, R5, !PT ;  /* 0x0000000500667209 */ /* 0x002fe20007810000 */
[----:B------:R-:W-:Y:S01]  /*63e0*/  FFMA.FTZ R0, R35, c[0x0][0x2d0], -R2 ;  /* 0x0000b40023007a23 */ /* 0x000fe20000010802 */
[----:B--2---:R-:W-:Y:S01]  /*63f0*/  F2FP.PACK_AB R19, R220, R219 ;  /* 0x000000dbdc13723e */ /* 0x004fe200000000ff */
[----:B------:R-:W-:Y:S01]  /*6400*/  FFMA.FTZ R4, R29, c[0x0][0x2d0], -R3 ;  /* 0x0000b4001d047a23 */ /* 0x000fe20000010803 */
[----:B------:R-:W-:-:S03]  /*6410*/  FSETP.NEU.FTZ.AND P0, PT, R102, -INF , PT ;  /* 0xff8000006600780b */ /* 0x000fc60003f1d000 */
[----:B------:R1:W-:Y:S01]  /*6420*/  MUFU.EX2 R215, R0 ;  /* 0x0000000000d77308 */ /* 0x0003e20000000800 */
[----:B------:R-:W-:Y:S01]  /*6430*/  FFMA.FTZ R5, R49, c[0x0][0x2d0], -R2 ;  /* 0x0000b40031057a23 */ /* 0x000fe20000010802 */
[C---:B------:R-:W-:Y:S06]  /*6440*/  HMMA.16816.F32 R96, R16.reuse, R56, RZ ;  /* 0x000000381060723c */ /* 0x040fec00000018ff */
[----:B------:R2:W-:Y:S02]  /*6450*/  MUFU.EX2 R222, R4 ;  /* 0x0000000400de7308 */ /* 0x0005e40000000800 */
[----:B------:R-:W-:Y:S01]  /*6460*/  HMMA.16816.F32 R92, R16, R64, RZ ;  /* 0x00000040105c723c */ /* 0x000fe200000018ff */
[----:B-1----:R-:W-:-:S05]  /*6470*/  FMUL.FTZ R0, R102, c[0x0][0x2d0] ;  /* 0x0000b40066007a20 */ /* 0x002fca0000410000 */
[----:B------:R-:W-:Y:S02]  /*6480*/  MUFU.EX2 R217, R5 ;  /* 0x0000000500d97308 */ /* 0x000fe40000000800 */
[----:B------:R-:W-:Y:S01]  /*6490*/  HMMA.16816.F32 R88, R16, R60, RZ ;  /* 0x0000003c1058723c */ /* 0x000fe200000018ff */
[----:B------:R-:W-:Y:S01]  /*64a0*/  FSEL R0, R0, RZ, P0 ;  /* 0x000000ff00007208 */ /* 0x000fe20000000000 */
[----:B--2---:R-:W-:-:S04]  /*64b0*/  FFMA.FTZ R4, R31, c[0x0][0x2d0], -R3 ;  /* 0x0000b4001f047a23 */ /* 0x004fc80000010803 */
[----:B------:R1:W-:Y:S02]  /*64c0*/  MUFU.EX2 R224, R4 ;  /* 0x0000000400e07308 */ /* 0x0003e40000000800 */
[C---:B------:R-:W-:Y:S08]  /*64d0*/  HMMA.16816.F32 R116, R16.reuse, R44, RZ ;  /* 0x0000002c1074723c */ /* 0x040ff000000018ff */
[----:B------:R-:W-:Y:S01]  /*64e0*/  HMMA.16816.F32 R112, R16, R40, RZ ;  /* 0x000000281070723c */ /* 0x000fe200000018ff */
[----:B-1----:R-:W-:-:S04]  /*64f0*/  FFMA.FTZ R4, R32, c[0x0][0x2d0], -R3 ;  /* 0x0000b40020047a23 */ /* 0x002fc80000010803 */
[----:B------:R1:W-:Y:S02]  /*6500*/  MUFU.EX2 R223, R4 ;  /* 0x0000000400df7308 */ /* 0x0003e40000000800 */
[----:B-1----:R-:W-:-:S06]  /*6510*/  FFMA.FTZ R4, R34, c[0x0][0x2d0], -R3 ;  /* 0x0000b40022047a23 */ /* 0x002fcc0000010803 */
[----:B------:R1:W-:Y:S02]  /*6520*/  MUFU.EX2 R225, R4 ;  /* 0x0000000400e17308 */ /* 0x0003e40000000800 */
[----:B-1----:R-:W-:-:S06]  /*6530*/  FFMA.FTZ R4, R15, c[0x0][0x2d0], -R2 ;  /* 0x0000b4000f047a23 */ /* 0x002fcc0000010802 */
[----:B------:R1:W-:Y:S02]  /*6540*/  MUFU.EX2 R212, R4 ;  /* 0x0000000400d47308 */ /* 0x0003e40000000800 */
[--C-:B-1----:R-:W-:Y:S02]  /*6550*/  FFMA.FTZ R4, R30, c[0x0][0x2d0], -R2.reuse ;  /* 0x0000b4001e047a23 */ /* 0x102fe40000010802 */
[----:B------:R-:W1:Y:S04]  /*6560*/  LDSM.16.MT88.4 R28, [R185+0x1000] ;  /* 0x00100000b91c783b */ /* 0x000e680000004200 */
[----:B------:R2:W-:Y:S02]  /*6570*/  MUFU.EX2 R210, R4 ;  /* 0x0000000400d27308 */ /* 0x0005e40000000800 */
[----:B--2---:R-:W-:-:S02]  /*6580*/  FFMA.FTZ R4, R33, c[0x0][0x2d0], -R2 ;  /* 0x0000b40021047a23 */ /* 0x004fc40000010802 */
[----:B------:R-:W-:Y:S04]  /*6590*/  LDSM.16.MT88.4 R32, [R186+0x400] ;  /* 0x00040000ba20783b */ /* 0x000fe80000004200 */
[----:B------:R2:W3:Y:S02]  /*65a0*/  MUFU.EX2 R211, R4 ;  /* 0x0000000400d37308 */ /* 0x0004e40000000800 */
[----:B--2---:R-:W-:Y:S01]  /*65b0*/  FFMA.FTZ R4, R36, c[0x0][0x2d0], -R2 ;  /* 0x0000b40024047a23 */ /* 0x004fe20000010802 */
[----:B---3--:R-:W-:-:S05]  /*65c0*/  F2FP.PACK_AB R14, R215, R211 ;  /* 0x000000d3d70e723e */ /* 0x008fca00000000ff */
[----:B------:R2:W-:Y:S02]  /*65d0*/  MUFU.EX2 R216, R4 ;  /* 0x0000000400d87308 */ /* 0x0005e40000000800 */
[----:B--2---:R-:W-:Y:S01]  /*65e0*/  FFMA.FTZ R4, R8, c[0x0][0x2d0], -R0 ;  /* 0x0000b40008047a23 */ /* 0x004fe20000010800 */
[----:B------:R-:W-:-:S05]  /*65f0*/  F2FP.PACK_AB R8, R234, R235 ;  /* 0x000000ebea08723e */ /* 0x000fca00000000ff */
[----:B------:R2:W-:Y:S02]  /*6600*/  MUFU.EX2 R22, R4 ;  /* 0x0000000400167308 */ /* 0x0005e40000000800 */
[----:B--2---:R-:W-:Y:S01]  /*6610*/  FFMA.FTZ R4, R9, c[0x0][0x2d0], -R0 ;  /* 0x0000b40009047a23 */ /* 0x004fe20000010800 */
[----:B------:R-:W-:-:S05]  /*6620*/  F2FP.PACK_AB R9, R224, R222 ;  /* 0x000000dee009723e */ /* 0x000fca00000000ff */
[----:B------:R2:W3:Y:S02]  /*6630*/  MUFU.EX2 R207, R4 ;  /* 0x0000000400cf7308 */ /* 0x0004e40000000800 */
[----:B--2---:R-:W-:Y:S01]  /*6640*/  FFMA.FTZ R4, R12, c[0x0][0x2d0], -R0 ;  /* 0x0000b4000c047a23 */ /* 0x004fe20000010800 */
[----:B------:R-:W-:Y:S02]  /*6650*/  F2FP.PACK_AB R12, R210, R212 ;  /* 0x000000d4d20c723e */ /* 0x000fe400000000ff */
[----:B---3--:R-:W-:-:S03]  /*6660*/  F2FP.PACK_AB R13, R207, R22 ;  /* 0x00000016cf0d723e */ /* 0x008fc600000000ff */
[----:B------:R2:W-:Y:S02]  /*6670*/  MUFU.EX2 R208, R4 ;  /* 0x0000000400d07308 */ /* 0x0005e40000000800 */
[----:B--2---:R-:W-:Y:S01]  /*6680*/  FFMA.FTZ R4, R11, c[0x0][0x2d0], -R0 ;  /* 0x0000b4000b047a23 */ /* 0x004fe20000010800 */
[----:B------:R-:W-:-:S05]  /*6690*/  F2FP.PACK_AB R11, R225, R223 ;  /* 0x000000dfe10b723e */ /* 0x000fca00000000ff */
[----:B------:R2:W3:Y:S02]  /*66a0*/  MUFU.EX2 R209, R4 ;  /* 0x0000000400d17308 */ /* 0x0004e40000000800 */
[----:B--2---:R-:W-:Y:S01]  /*66b0*/  FFMA.FTZ R4, R38, c[0x0][0x2d0], -R2 ;  /* 0x0000b40026047a23 */ /* 0x004fe20000010802 */
[----:B---3--:R-:W-:-:S05]  /*66c0*/  F2FP.PACK_AB R15, R209, R208 ;  /* 0x000000d0d10f723e */ /* 0x008fca00000000ff */
[----:B------:R2:W-:Y:S02]  /*66d0*/  MUFU.EX2 R213, R4 ;  /* 0x0000000400d57308 */ /* 0x0005e40000000800 */
[C---:B------:R-:W-:Y:S08]  /*66e0*/  HMMA.16816.F32 R84, R12.reuse, R44, RZ ;  /* 0x0000002c0c54723c */ /* 0x040ff000000018ff */
[----:B------:R-:W-:Y:S01]  /*66f0*/  HMMA.16816.F32 R80, R12, R40, RZ ;  /* 0x000000280c50723c */ /* 0x000fe200000018ff */
[----:B--2---:R-:W-:-:S02]  /*6700*/  FFMA.FTZ R4, R48, c[0x0][0x2d0], -R2 ;  /* 0x0000b40030047a23 */ /* 0x004fc40000010802 */
[----:B------:R-:W2:Y:S02]  /*6710*/  LDSM.16.MT88.4 R48, [R185+0x1c00] ;  /* 0x001c0000b930783b */ /* 0x000ea40000004200 */
[----:B------:R3:W4:Y:S03]  /*6720*/  MUFU.EX2 R214, R4 ;  /* 0x0000000400d67308 */ /* 0x0007260000000800 */
[C---:B------:R-:W-:Y:S08]  /*6730*/  HMMA.16816.F32 R76, R12.reuse, R56, RZ ;  /* 0x000000380c4c723c */ /* 0x040ff000000018ff */
[----:B------:R-:W-:Y:S01]  /*6740*/  HMMA.16816.F32 R72, R12, R64, RZ ;  /* 0x000000400c48723c */ /* 0x000fe200000018ff */
[--C-:B---3--:R-:W-:Y:S01]  /*6750*/  FFMA.FTZ R4, R37, c[0x0][0x2d0], -R0.reuse ;  /* 0x0000b40025047a23 */ /* 0x108fe20000010800 */
[----:B----4-:R-:W-:Y:S01]  /*6760*/  F2FP.PACK_AB R6, R217, R214 ;  /* 0x000000d6d906723e */ /* 0x010fe200000000ff */
[----:B------:R-:W3:Y:S02]  /*6770*/  LDSM.16.MT88.4 R36, [R186+0x1000] ;  /* 0x00100000ba24783b */ /* 0x000ee40000004200 */
[----:B------:R4:W-:Y:S02]  /*6780*/  MUFU.EX2 R160, R4 ;  /* 0x0000000400a07308 */ /* 0x0009e40000000800 */
[----:B----4-:R-:W-:Y:S01]  /*6790*/  FFMA.FTZ R4, R10, c[0x0][0x2d0], -R0 ;  /* 0x0000b4000a047a23 */ /* 0x010fe20000010800 */
[----:B------:R-:W-:-:S05]  /*67a0*/  F2FP.PACK_AB R10, R239, R238 ;  /* 0x000000eeef0a723e */ /* 0x000fca00000000ff */
[----:B------:R4:W5:Y:S02]  /*67b0*/  MUFU.EX2 R23, R4 ;  /* 0x0000000400177308 */ /* 0x0009640000000800 */
[C---:B-1----:R-:W-:Y:S08]  /*67c0*/  HMMA.16816.F32 R144, R8.reuse, R28, R96 ;  /* 0x0000001c0890723c */ /* 0x042ff00000001860 */
[----:B--2---:R-:W-:Y:S01]  /*67d0*/  HMMA.16816.F32 R168, R8, R48, R88 ;  /* 0x0000003008a8723c */ /* 0x004fe20000001858 */
[----:B----4-:R-:W-:Y:S01]  /*67e0*/  FFMA.FTZ R4, R68, c[0x0][0x2d0], -R0 ;  /* 0x0000b40044047a23 */ /* 0x010fe20000010800 */
[----:B-----5:R-:W-:-:S03]  /*67f0*/  F2FP.PACK_AB R5, R23, R160 ;  /* 0x000000a01705723e */ /* 0x020fc600000000ff */
[----:B------:R1:W-:Y:S03]  /*6800*/  MUFU.EX2 R162, R4 ;  /* 0x0000000400a27308 */ /* 0x0003e60000000800 */
[----:B---3--:R-:W-:Y:S08]  /*6810*/  HMMA.16816.F32 R172, R8, R36, R92 ;  /* 0x0000002408ac723c */ /* 0x008ff0000000185c */
[----:B------:R-:W-:Y:S01]  /*6820*/  HMMA.16816.F32 R88, R12, R66, RZ ;  /* 0x000000420c58723c */ /* 0x000fe200000018ff */
[----:B-1----:R-:W-:-:S07]  /*6830*/  FFMA.FTZ R4, R69, c[0x0][0x2d0], -R0 ;  /* 0x0000b40045047a23 */ /* 0x002fce0000010800 */
[C---:B------:R-:W-:Y:S01]  /*6840*/  HMMA.16816.F32 R96, R12.reuse, R62, RZ ;  /* 0x0000003e0c60723c */ /* 0x040fe200000018ff */
[----:B------:R1:W2:Y:S07]  /*6850*/  MUFU.EX2 R161, R4 ;  /* 0x0000000400a17308 */ /* 0x0002ae0000000800 */
[C---:B------:R-:W-:Y:S08]  /*6860*/  HMMA.16816.F32 R68, R12.reuse, R60, RZ ;  /* 0x0000003c0c44723c */ /* 0x040ff000000018ff */
[----:B------:R-:W-:Y:S01]  /*6870*/  HMMA.16816.F32 R92, R12, R26, RZ ;  /* 0x0000001a0c5c723c */ /* 0x000fe200000018ff */
[----:B-1----:R-:W-:-:S02]  /*6880*/  F2FP.PACK_AB R4, R213, R216 ;  /* 0x000000d8d504723e */ /* 0x002fc400000000ff */
[----:B--2---:R-:W-:-:S05]  /*6890*/  F2FP.PACK_AB R7, R161, R162 ;  /* 0x000000a2a107723e */ /* 0x004fca00000000ff */
[----:B------:R-:W-:Y:S08]  /*68a0*/  HMMA.16816.F32 R64, R16, R66, RZ ;  /* 0x000000421040723c */ /* 0x000ff000000018ff */
[C---:B------:R-:W-:Y:S08]  /*68b0*/  HMMA.16816.F32 R124, R4.reuse, R52, R84 ;  /* 0x00000034047c723c */ /* 0x040ff00000001854 */
[C---:B------:R-:W-:Y:S08]  /*68c0*/  HMMA.16816.F32 R132, R4.reuse, R32, R80 ;  /* 0x000000200484723c */ /* 0x040ff00000001850 */
[C---:B------:R-:W-:Y:S08]  /*68d0*/  HMMA.16816.F32 R148, R4.reuse, R28, R76 ;  /* 0x0000001c0494723c */ /* 0x040ff0000000184c */
[----:B------:R-:W-:Y:S08]  /*68e0*/  HMMA.16816.F32 R180, R4, R36, R72 ;  /* 0x0000002404b4723c */ /* 0x000ff00000001848 */
[C---:B------:R-:W-:Y:S08]  /*68f0*/  HMMA.16816.F32 R72, R12.reuse, R24, RZ ;  /* 0x000000180c48723c */ /* 0x040ff000000018ff */
[C---:B------:R-:W-:Y:S08]  /*6900*/  HMMA.16816.F32 R76, R12.reuse, R46, RZ ;  /* 0x0000002e0c4c723c */ /* 0x040ff000000018ff */
[C---:B------:R-:W-:Y:S08]  /*6910*/  HMMA.16816.F32 R80, R12.reuse, R42, RZ ;  /* 0x0000002a0c50723c */ /* 0x040ff000000018ff */
[----:B------:R-:W-:Y:S01]  /*6920*/  HMMA.16816.F32 R84, R12, R58, RZ ;  /* 0x0000003a0c54723c */ /* 0x000fe200000018ff */
[----:B------:R-:W1:Y:S07]  /*6930*/  LDSM.16.MT88.4 R12, [R186+0x1c00] ;  /* 0x001c0000ba0c783b */ /* 0x000e6e0000004200 */
[----:B------:R-:W-:Y:S08]  /*6940*/  HMMA.16816.F32 R176, R4, R48, R68 ;  /* 0x0000003004b0723c */ /* 0x000ff00000001844 */
[C---:B------:R-:W-:Y:S08]  /*6950*/  HMMA.16816.F32 R68, R16.reuse, R46, RZ ;  /* 0x0000002e1044723c */ /* 0x040ff000000018ff */
[C---:B------:R-:W-:Y:S08]  /*6960*/  HMMA.16816.F32 R44, R16.reuse, R42, RZ ;  /* 0x0000002a102c723c */ /* 0x040ff000000018ff */
[C---:B------:R-:W-:Y:S08]  /*6970*/  HMMA.16816.F32 R56, R16.reuse, R58, RZ ;  /* 0x0000003a1038723c */ /* 0x040ff000000018ff */
[C---:B------:R-:W-:Y:S08]  /*6980*/  HMMA.16816.F32 R60, R16.reuse, R62, RZ ;  /* 0x0000003e103c723c */ /* 0x040ff000000018ff */
[C---:B------:R-:W-:Y:S08]  /*6990*/  HMMA.16816.F32 R40, R16.reuse, R24, RZ ;  /* 0x000000181028723c */ /* 0x040ff000000018ff */
[----:B------:R-:W-:Y:S08]  /*69a0*/  HMMA.16816.F32 R16, R16, R26, RZ ;  /* 0x0000001a1010723c */ /* 0x000ff000000018ff */
[C---:B------:R-:W-:Y:S08]  /*69b0*/  HMMA.16816.F32 R116, R8.reuse, R52, R116 ;  /* 0x000000340874723c */ /* 0x040ff00000001874 */
[C---:B-1----:R-:W-:Y:S08]  /*69c0*/  HMMA.16816.F32 R156, R8.reuse, R12, R40 ;  /* 0x0000000c089c723c */ /* 0x042ff00000001828 */
[C---:B------:R-:W-:Y:S08]  /*69d0*/  HMMA.16816.F32 R140, R8.reuse, R32, R112 ;  /* 0x00000020088c723c */ /* 0x040ff00000001870 */
[C---:B------:R-:W-:Y:S08]  /*69e0*/  HMMA.16816.F32 R68, R8.reuse, R54, R68 ;  /* 0x000000360844723c */ /* 0x040ff00000001844 */
[C---:B------:R-:W-:Y:S08]  /*69f0*/  HMMA.16816.F32 R44, R8.reuse, R34, R44 ;  /* 0x00000022082c723c */ /* 0x040ff0000000182c */
[C---:B------:R-:W-:Y:S08]  /*6a00*/  HMMA.16816.F32 R56, R8.reuse, R30, R56 ;  /* 0x0000001e0838723c */ /* 0x040ff00000001838 */
[C---:B------:R-:W-:Y:S08]  /*6a10*/  HMMA.16816.F32 R64, R8.reuse, R38, R64 ;  /* 0x000000260840723c */ /* 0x040ff00000001840 */
[C---:B------:R-:W-:Y:S01]  /*6a20*/  HMMA.16816.F32 R40, R8.reuse, R50, R60 ;  /* 0x000000320828723c */ /* 0x040fe2000000183c */
[----:B------:R-:W-:Y:S07]  /*6a30*/  LDSM.16.MT88.4 R60, [R186+0x1400] ;  /* 0x00140000ba3c783b */ /* 0x000fee0000004200 */
[----:B------:R-:W-:Y:S07]  /*6a40*/  HMMA.16816.F32 R24, R8, R14, R16 ;  /* 0x0000000e0818723c */ /* 0x000fee0000001810 */
[----:B------:R-:W-:Y:S01]  /*6a50*/  FFMA.FTZ R8, R130, c[0x0][0x2d0], -R20 ;  /* 0x0000b40082087a23 */ /* 0x000fe20000010814 */
[----:B------:R-:W-:Y:S01]  /*6a60*/  HMMA.16816.F32 R88, R4, R38, R88 ;  /* 0x000000260458723c */ /* 0x000fe20000001858 */
[----:B------:R-:W-:-:S02]  /*6a70*/  FADD.FTZ R11, R237, R233 ;  /* 0x000000e9ed0b7221 */ /* 0x000fc40000010000 */
[----:B------:R1:W-:Y:S02]  /*6a80*/  MUFU.EX2 R204, R8 ;  /* 0x0000000800cc7308 */ /* 0x0003e40000000800 */
[----:B------:R-:W-:-:S03]  /*6a90*/  FADD.FTZ R11, R231, R11 ;  /* 0x0000000be70b7221 */ /* 0x000fc60000010000 */
[----:B------:R-:W-:Y:S01]  /*6aa0*/  HMMA.16816.F32 R164, R4, R12, R72 ;  /* 0x0000000c04a4723c */ /* 0x000fe20000001848 */
[----:B------:R-:W-:-:S04]  /*6ab0*/  FADD.FTZ R11, R230, R11 ;  /* 0x0000000be60b7221 */ /* 0x000fc80000010000 */
[----:B------:R-:W-:Y:S02]  /*6ac0*/  FADD.FTZ R11, R235, R11 ;  /* 0x0000000beb0b7221 */ /* 0x000fe40000010000 */
[----:B------:R-:W-:Y:S01]  /*6ad0*/  FADD.FTZ R13, R221, R218 ;  /* 0x000000dadd0d7221 */ /* 0x000fe20000010000 */
[C---:B------:R-:W-:Y:S01]  /*6ae0*/  HMMA.16816.F32 R52, R4.reuse, R54, R76 ;  /* 0x000000360434723c */ /* 0x040fe2000000184c */
[----:B------:R-:W-:Y:S01]  /*6af0*/  LDSM.16.MT88.4 R76, [R185+0x2000] ;  /* 0x00200000b94c783b */ /* 0x000fe20000004200 */
[----:B------:R-:W-:Y:S02]  /*6b00*/  FADD.FTZ R12, R212, R210 ;  /* 0x000000d2d40c7221 */ /* 0x000fe40000010000 */
[----:B-1----:R-:W-:Y:S02]  /*6b10*/  FFMA.FTZ R8, R129, c[0x0][0x2d0], -R20 ;  /* 0x0000b40081087a23 */ /* 0x002fe40000010814 */
[----:B------:R-:W-:Y:S02]  /*6b20*/  FADD.FTZ R13, R219, R13 ;  /* 0x0000000ddb0d7221 */ /* 0x000fe40000010000 */
[----:B------:R1:W2:Y:S01]  /*6b30*/  MUFU.EX2 R205, R8 ;  /* 0x0000000800cd7308 */ /* 0x0002a20000000800 */
        /* <DEDUP_REMOVED lines=8> */
[----:B-1----:R-:W-:-:S03]  /*6bc0*/  FFMA.FTZ R8, R128, c[0x0][0x2d0], -R20 ;  /* 0x0000b40080087a23 */ /* 0x002fc60000010814 */
[C---:B------:R-:W-:Y:S01]  /*6bd0*/  HMMA.16816.F32 R48, R4.reuse, R50, R96 ;  /* 0x000000320430723c */ /* 0x040fe20000001860 */
[----:B------:R1:W-:Y:S06]  /*6be0*/  MUFU.EX2 R206, R8 ;  /* 0x0000000800ce7308 */ /* 0x0003ec0000000800 */
[----:B--2---:R-:W-:Y:S01]  /*6bf0*/  F2FP.PACK_AB R96, R205, R204 ;  /* 0x000000cccd60723e */ /* 0x004fe200000000ff */
[----:B------:R-:W-:Y:S01]  /*6c00*/  HMMA.16816.F32 R16, R4, R14, R92 ;  /* 0x0000000e0410723c */ /* 0x000fe2000000185c */
[----:B------:R-:W2:Y:S01]  /*6c10*/  LDSM.16.MT88.4 R4, [R186+0x2000] ;  /* 0x00200000ba04783b */ /* 0x000ea20000004200 */
[----:B-1----:R-:W-:-:S04]  /*6c20*/  FFMA.FTZ R8, R123, c[0x0][0x2d0], -R20 ;  /* 0x0000b4007b087a23 */ /* 0x002fc80000010814 */
[----:B------:R1:W3:Y:S02]  /*6c30*/  MUFU.EX2 R203, R8 ;  /* 0x0000000800cb7308 */ /* 0x0002e40000000800 */
[----:B-1----:R-:W-:Y:S01]  /*6c40*/  FFMA.FTZ R8, R122, c[0x0][0x2d0], -R3 ;  /* 0x0000b4007a087a23 */ /* 0x002fe20000010803 */
[----:B---3--:R-:W-:-:S05]  /*6c50*/  F2FP.PACK_AB R98, R203, R206 ;  /* 0x000000cecb62723e */ /* 0x008fca00000000ff */
[----:B------:R1:W-:Y:S02]  /*6c60*/  MUFU.EX2 R163, R8 ;  /* 0x0000000800a37308 */ /* 0x0003e40000000800 */
[----:B-1----:R-:W-:-:S06]  /*6c70*/  FFMA.FTZ R8, R121, c[0x0][0x2d0], -R3 ;  /* 0x0000b40079087a23 */ /* 0x002fcc0000010803 */
[----:B------:R1:W3:Y:S02]  /*6c80*/  MUFU.EX2 R201, R8 ;  /* 0x0000000800c97308 */ /* 0x0002e40000000800 */
[--C-:B-1----:R-:W-:Y:S01]  /*6c90*/  FFMA.FTZ R8, R120, c[0x0][0x2d0], -R3.reuse ;  /* 0x0000b40078087a23 */ /* 0x102fe20000010803 */
[----:B---3--:R-:W-:Y:S01]  /*6ca0*/  F2FP.PACK_AB R97, R201, R163 ;  /* 0x000000a3c961723e */ /* 0x008fe200000000ff */
[----:B------:R-:W-:Y:S01]  /*6cb0*/  FFMA.FTZ R3, R111, c[0x0][0x2d0], -R3 ;  /* 0x0000b4006f037a23 */ /* 0x000fe20000010803 */
[----:B------:R-:W1:Y:S03]  /*6cc0*/  LDSM.16.MT88.4 R120, [R185+0x800] ;  /* 0x00080000b978783b */ /* 0x000e660000004200 */
[----:B------:R-:W-:Y:S08]  /*6cd0*/  MUFU.EX2 R202, R8 ;  /* 0x0000000800ca7308 */ /* 0x000ff00000000800 */
[----:B------:R3:W4:Y:S02]  /*6ce0*/  MUFU.EX2 R39, R3 ;  /* 0x0000000300277308 */ /* 0x0007240000000800 */
[----:B---3--:R-:W-:Y:S01]  /*6cf0*/  FFMA.FTZ R3, R110, c[0x0][0x2d0], -R2 ;  /* 0x0000b4006e037a23 */ /* 0x008fe20000010802 */
[----:B----4-:R-:W-:-:S05]  /*6d00*/  F2FP.PACK_AB R99, R39, R202 ;  /* 0x000000ca2763723e */ /* 0x010fca00000000ff */
[----:B------:R3:W-:Y:S02]  /*6d10*/  MUFU.EX2 R20, R3 ;  /* 0x0000000300147308 */ /* 0x0007e40000000800 */
[C---:B--2---:R-:W-:Y:S08]  /*6d20*/  HMMA.16816.F32 R84, R96.reuse, R4, R156 ;  /* 0x000000046054723c */ /* 0x044ff0000000189c */
[----:B-1----:R-:W-:Y:S01]  /*6d30*/  HMMA.16816.F32 R112, R96, R120, R116 ;  /* 0x000000786070723c */ /* 0x002fe20000001874 */
[----:B---3--:R-:W-:-:S04]  /*6d40*/  FFMA.FTZ R3, R109, c[0x0][0x2d0], -R2 ;  /* 0x0000b4006d037a23 */ /* 0x008fc80000010802 */
[----:B------:R1:W2:Y:S03]  /*6d50*/  MUFU.EX2 R36, R3 ;  /* 0x0000000300247308 */ /* 0x0002a60000000800 */
[C---:B------:R-:W-:Y:S08]  /*6d60*/  HMMA.16816.F32 R156, R96.reuse, R154, R56 ;  /* 0x0000009a609c723c */ /* 0x040ff00000001838 */
[----:B------:R-:W-:Y:S01]  /*6d70*/  HMMA.16816.F32 R64, R96, R62, R64 ;  /* 0x0000003e6040723c */ /* 0x000fe20000001840 */
[--C-:B-1----:R-:W-:Y:S01]  /*6d80*/  FFMA.FTZ R3, R105, c[0x0][0x2d0], -R2.reuse ;  /* 0x0000b40069037a23 */ /* 0x102fe20000010802 */
[----:B--2---:R-:W-:Y:S01]  /*6d90*/  F2FP.PACK_AB R92, R36, R20 ;  /* 0x00000014245c723e */ /* 0x004fe200000000ff */
[----:B------:R-:W-:-:S05]  /*6da0*/  FFMA.FTZ R2, R104, c[0x0][0x2d0], -R2 ;  /* 0x0000b40068027a23 */ /* 0x000fca0000010802 */
[C---:B------:R-:W-:Y:S01]  /*6db0*/  HMMA.16816.F32 R128, R96.reuse, R136, R140 ;  /* 0x000000886080723c */ /* 0x040fe2000000188c */
[----:B------:R-:W-:Y:S07]  /*6dc0*/  MUFU.EX2 R37, R3 ;  /* 0x0000000300257308 */ /* 0x000fee0000000800 */
[C---:B------:R-:W-:Y:S01]  /*6dd0*/  HMMA.16816.F32 R140, R96.reuse, R138, R44 ;  /* 0x0000008a608c723c */ /* 0x040fe2000000182c */
[----:B------:R1:W2:Y:S07]  /*6de0*/  MUFU.EX2 R38, R2 ;  /* 0x0000000200267308 */ /* 0x0002ae0000000800 */
[C---:B------:R-:W-:Y:S08]  /*6df0*/  HMMA.16816.F32 R144, R96.reuse, R152, R144 ;  /* 0x000000986090723c */ /* 0x040ff00000001890 */
[----:B------:R-:W-:Y:S01]  /*6e00*/  HMMA.16816.F32 R80, R96, R78, R40 ;  /* 0x0000004e6050723c */ /* 0x000fe20000001828 */
[----:B-1----:R-:W-:Y:S01]  /*6e10*/  FFMA.FTZ R2, R100, c[0x0][0x2d0], -R0 ;  /* 0x0000b40064027a23 */ /* 0x002fe20000010800 */
[----:B--2---:R-:W-:-:S03]  /*6e20*/  F2FP.PACK_AB R94, R38, R37 ;  /* 0x00000025265e723e */ /* 0x004fc600000000ff */
[----:B------:R1:W-:Y:S02]  /*6e30*/  MUFU.EX2 R10, R2 ;  /* 0x00000002000a7308 */ /* 0x0003e40000000800 */
[----:B-1----:R-:W-:-:S06]  /*6e40*/  FFMA.FTZ R2, R101, c[0x0][0x2d0], -R0 ;  /* 0x0000b40065027a23 */ /* 0x002fcc0000010800 */
[----:B------:R1:W2:Y:S02]  /*6e50*/  MUFU.EX2 R9, R2 ;  /* 0x0000000200097308 */ /* 0x0002a40000000800 */
[--C-:B-1----:R-:W-:Y:S01]  /*6e60*/  FFMA.FTZ R2, R103, c[0x0][0x2d0], -R0.reuse ;  /* 0x0000b40067027a23 */ /* 0x102fe20000010800 */
[----:B--2---:R-:W-:Y:S01]  /*6e70*/  F2FP.PACK_AB R93, R9, R10 ;  /* 0x0000000a095d723e */ /* 0x004fe200000000ff */
[----:B------:R-:W-:-:S04]  /*6e80*/  FFMA.FTZ R0, R21, c[0x0][0x2d0], -R0 ;  /* 0x0000b40015007a23 */ /* 0x000fc80000010800 */
[----:B------:R1:W-:Y:S08]  /*6e90*/  MUFU.EX2 R3, R2 ;  /* 0x0000000200037308 */ /* 0x0003f00000000800 */
[----:B------:R2:W3:Y:S01]  /*6ea0*/  MUFU.EX2 R8, R0 ;  /* 0x0000000000087308 */ /* 0x0004e20000000800 */
[----:B-1----:R-:W-:-:S04]  /*6eb0*/  @P6 IMAD.HI.U32 R2, R243, c[0x0][0x2c8], RZ ;  /* 0x0000b200f3026a27 */ /* 0x002fc800078e00ff */
[----:B--2---:R-:W-:Y:S01]  /*6ec0*/  IMAD.MOV.U32 R0, RZ, RZ, R243 ;  /* 0x000000ffff007224 */ /* 0x004fe200078e00f3 */
[----:B------:R-:W-:Y:S02]  /*6ed0*/  @P6 SHF.R.U32.HI R0, RZ, c[0x0][0x2cc], R2 ;  /* 0x0000b300ff006a19 */ /* 0x000fe40000011602 */
[----:B---3--:R-:W-:Y:S02]  /*6ee0*/  F2FP.PACK_AB R95, R8, R3 ;  /* 0x00000003085f723e */ /* 0x008fe400000000ff */
[----:B------:R-:W-:Y:S01]  /*6ef0*/  ISETP.GE.AND P6, PT, R242, 0x1, PT ;  /* 0x00000001f200780c */ /* 0x000fe20003fc6270 */
[----:B------:R-:W-:Y:S02]  /*6f00*/  IMAD.IADD R2, R240, 0x1, R0 ;  /* 0x00000001f0027824 */ /* 0x000fe400078e0200 */
[----:B------:R-:W-:Y:S02]  /*6f10*/  FADD.FTZ R0, R22, R207 ;  /* 0x000000cf16007221 */ /* 0x000fe40000010000 */
[----:B------:R-:W-:Y:S02]  /*6f20*/  HMMA.16816.F32 R116, R92, R120, R124 ;  /* 0x000000785c74723c */ /* 0x000fe4000000187c */
[----:B------:R-:W-:-:S04]  /*6f30*/  FADD.FTZ R0, R208, R0 ;  /* 0x00000000d0007221 */ /* 0x000fc80000010000 */
[----:B------:R-:W-:Y:S02]  /*6f40*/  FADD.FTZ R0, R209, R0 ;  /* 0x00000000d1007221 */ /* 0x000fe40000010000 */
[-C--:B------:R-:W-:Y:S08]  /*6f50*/  HMMA.16816.F32 R124, R96, R122.reuse, R68 ;  /* 0x0000007a607c723c */ /* 0x080ff00000001844 */
[----:B------:R-:W-:Y:S08]  /*6f60*/  HMMA.16816.F32 R120, R92, R122, R52 ;  /* 0x0000007a5c78723c */ /* 0x000ff00000001834 */
[-C--:B------:R-:W-:Y:S08]  /*6f70*/  HMMA.16816.F32 R52, R96, R60.reuse, R172 ;  /* 0x0000003c6034723c */ /* 0x080ff000000018ac */
        /* <DEDUP_REMOVED lines=14> */
[-C--:B------:R-:W-:Y:S01]  /*7060*/  HMMA.16816.F32 R68, R96, R76.reuse, R168 ;  /* 0x0000004c6044723c */ /* 0x080fe200000018a8 */
[----:B------:R-:W-:Y:S02]  /*7070*/  FADD.FTZ R0, R161, R0 ;  /* 0x00000000a1007221 */ /* 0x000fe40000010000 */
[----:B------:R-:W-:Y:S02]  /*7080*/  FADD.FTZ R5, R204, R5 ;  /* 0x00000005cc057221 */ /* 0x000fe40000010000 */
[----:B------:R-:W-:Y:S02]  /*7090*/  FADD.FTZ R0, R10, R0 ;  /* 0x000000000a007221 */ /* 0x000fe40000010000 */
[----:B------:R-:W-:Y:S01]  /*70a0*/  FADD.FTZ R5, R205, R5 ;  /* 0x00000005cd057221 */ /* 0x000fe20000010000 */
[C---:B------:R-:W-:Y:S08]  /*70b0*/  HMMA.16816.F32 R72, R92.reuse, R76, R176 ;  /* 0x0000004c5c48723c */ /* 0x040ff000000018b0 */
        /* <DEDUP_REMOVED lines=17> */
[----:B------:R-:W-:Y:S01]  /*71d0*/  FADD.FTZ R3, R3, R4 ;  /* 0x0000000403037221 */ /* 0x000fe20000010000 */
[----:B------:R-:W-:Y:S01]  /*71e0*/  STL [R1+0x4], R7 ;  /* 0x0000040701007387 */ /* 0x000fe20000100800 */
[----:B------:R-:W-:-:S03]  /*71f0*/  FADD.FTZ R4, R38, R6 ;  /* 0x0000000626047221 */ /* 0x000fc60000010000 */
[----:B------:R1:W-:Y:S04]  /*7200*/  STL [R1], R0 ;  /* 0x0000000001007387 */ /* 0x0003e80000100800 */
[----:B------:R2:W-:Y:S01]  /*7210*/  STL [R1+0x8], R4 ;  /* 0x0000080401007387 */ /* 0x0005e20000100800 */
[----:B-1----:R-:W-:Y:S01]  /*7220*/  FADD.FTZ R0, R8, R3 ;  /* 0x0000000308007221 */ /* 0x002fe20000010000 */
[----:B------:R-:W-:-:S04]  /*7230*/  IADD3 R3, R2, c[0x0][0x328], RZ ;  /* 0x0000ca0002037a10 */ /* 0x000fc80007ffe0ff */
[----:B------:R2:W-:Y:S01]  /*7240*/  STL [R1+0xc], R0 ;  /* 0x00000c0001007387 */ /* 0x0005e20000100800 */
[----:B------:R-:W-:Y:S05]  /*7250*/  @!P6 BRA `(.L_x_519) ;  /* 0x000001100000e947 */ /* 0x000fea0003800000 */
[C---:B------:R-:W-:Y:S01]  /*7260*/  ISETP.GT.AND P0, PT, R2.reuse, RZ, PT ;  /* 0x000000ff0200720c */ /* 0x040fe20003f04270 */
[----:B------:R-:W-:Y:S01]  /*7270*/  BSSY B0, `(.L_x_520) ;  /* 0x000000d000007945 */ /* 0x000fe20003800000 */
[----:B--2---:R-:W-:Y:S01]  /*7280*/  IADD3 R0, R2, -0x1, RZ ;  /* 0xffffffff02007810 */ /* 0x004fe20007ffe0ff */
[----:B------:R-:W-:-:S10]  /*7290*/  IMAD.MOV.U32 R4, RZ, RZ, c[0x0][0x32c] ;  /* 0x0000cb00ff047624 */ /* 0x000fd400078e00ff */
[----:B------:R-:W-:Y:S05]  /*72a0*/  @P0 BRA `(.L_x_521) ;  /* 0x0000006000000947 */ /* 0x000fea0003800000 */
[----:B------:R-:W-:Y:S01]  /*72b0*/  ISETP.NE.AND P0, PT, R4, 0x1, PT ;  /* 0x000000010400780c */ /* 0x000fe20003f05270 */
[----:B------:R-:W-:-:S12]  /*72c0*/  IMAD.MOV R0, RZ, RZ, -R2 ;  /* 0x000000ffff007224 */ /* 0x000fd800078e0a02 */
[----:B------:R-:W-:-:S05]  /*72d0*/  @P0 IMAD.HI.U32 R2, R0, c[0x0][0x330], RZ ;  /* 0x0000cc0000020a27 */ /* 0x000fca00078e00ff */
[----:B------:R-:W-:-:S04]  /*72e0*/  @P0 SHF.R.U32.HI R0, RZ, c[0x0][0x334], R2 ;  /* 0x0000cd00ff000a19 */ /* 0x000fc80000011602 */
[----:B------:R-:W-:Y:S01]  /*72f0*/  LOP3.LUT R0, RZ, R0, RZ, 0x33, !PT ;  /* 0x00000000ff007212 */ /* 0x000fe200078e33ff */
[----:B------:R-:W-:Y:S05]  /*7300*/  BRA `(.L_x_522) ;  /* 0x0000003000007947 */ /* 0x000fea0003800000 */
.L_x_521:
[----:B------:R-:W-:-:S13]  /*7310*/  ISETP.NE.AND P0, PT, R4, 0x1, PT ;  /* 0x000000010400780c */ /* 0x000fda0003f05270 */
[----:B------:R-:W-:-:S05]  /*7320*/  @P0 IMAD.HI.U32 R2, R0, c[0x0][0x330], RZ ;  /* 0x0000cc0000020a27 */ /* 0x000fca00078e00ff */
[----:B------:R-:W-:Y:S02]  /*7330*/  @P0 SHF.R.U32.HI R0, RZ, c[0x0][0x334], R2 ;  /* 0x0000cd00ff000a19 */ /* 0x000fe40000011602 */
.L_x_522:
[----:B------:R-:W-:Y:S05]  /*7340*/  BSYNC B0 ;  /* 0x0000000000007941 */ /* 0x000fea0003800000 */
.L_x_520:
[----:B------:R-:W-:-:S05]  /*7350*/  IMAD R0, R0, R4, c[0x0][0x32c] ;  /* 0x0000cb0000007624 */ /* 0x000fca00078e0204 */
[----:B------:R-:W-:-:S05]  /*7360*/  IMNMX R3, R3, R0, PT ;  /* 0x0000000003037217 */ /* 0x000fca0003800200 */
.L_x_519:
[----:B------:R-:W-:-:S05]  /*7370*/  IMAD.HI R3, R3, 0x2aaaaaab, RZ ;  /* 0x2aaaaaab03037827 */ /* 0x000fca00078e02ff */
[----:B--2---:R-:W-:-:S04]  /*7380*/  SHF.R.U32.HI R0, RZ, 0x1f, R3 ;  /* 0x0000001fff007819 */ /* 0x004fc80000011603 */
[----:B------:R-:W-:-:S04]  /*7390*/  LEA.HI.SX32 R3, R3, R0, 0x1d ;  /* 0x0000000003037211 */ /* 0x000fc800078feaff */
[----:B------:R-:W-:-:S04]  /*73a0*/  IMNMX R2, R241, R3, !PT ;  /* 0x00000003f1027217 */ /* 0x000fc80007800200 */
[----:B------:R-:W-:Y:S01]  /*73b0*/  ISETP.GE.AND P0, PT, R200, R2, PT ;  /* 0x00000002c800720c */ /* 0x000fe20003f06270 */
[----:B------:R1:W-:-:S12]  /*73c0*/  STL [R1+0x14], R2 ;  /* 0x0000140201007387 */ /* 0x0003d80000100800 */
[----:B------:R-:W-:Y:S05]  /*73d0*/  @!P0 BRA `(.L_x_523) ;  /* 0x0000439000008947 */ /* 0x000fea0003800000 */
[----:B------:R-:W-:Y:S01]  /*73e0*/  IMAD.MOV.U32 R101, RZ, RZ, R107 ;  /* 0x000000ffff657224 */ /* 0x000fe200078e006b */
[----:B------:R-:W-:Y:S01]  /*73f0*/  MOV R104, R102 ;  /* 0x0000006600687202 */ /* 0x000fe20000000f00 */
[----:B------:R-:W-:Y:S01]  /*7400*/  IMAD.MOV.U32 R100, RZ, RZ, R108 ;  /* 0x000000ffff647224 */ /* 0x000fe200078e006c */
[----:B------:R-:W-:Y:S02]  /*7410*/  MOV R103, R106 ;  /* 0x0000006a00677202 */ /* 0x000fe40000000f00 */
.L_x_544:
[----:B------:R-:W2:Y:S01]  /*7420*/  LDL R180, [R1+0x10] ;  /* 0x0000100001b47983 */ /* 0x000ea20000100800 */
[----:B------:R-:W-:Y:S04]  /*7430*/  DEPBAR.LE SB0, 0x0 ;  /* 0x000080000000791a */ /* 0x000fe80000000000 */
[----:B------:R-:W3:Y:S01]  /*7440*/  S2R R181, SR_TID.X ;  /* 0x0000000000b57919 */ /* 0x000ee20000002100 */
[----:B------:R-:W-:Y:S01]  /*7450*/  WARPSYNC 0xffffffff ;  /* 0xffffffff00007948 */ /* 0x000fe20003800000 */
[----:B------:R-:W-:Y:S02]  /*7460*/  BSSY B0, `(.L_x_524) ;  /* 0x0000030000007945 */ /* 0x000fe40003800000 */
[----:B------:R-:W-:Y:S01]  /*7470*/  BAR.SYNC.DEFER_BLOCKING 0x0 ;  /* 0x0000000000007b1d */ /* 0x000fe20000010000 */
[C---:B------:R-:W-:Y:S02]  /*7480*/  LOP3.LUT P5, RZ, R198.reuse, 0x100, RZ, 0xc0, !PT ;  /* 0x00000100c6ff7812 */ /* 0x040fe400078ac0ff */
[C---:B------:R-:W-:Y:S02]  /*7490*/  LOP3.LUT P4, RZ, R198.reuse, 0x80, RZ, 0xc0, !PT ;  /* 0x00000080c6ff7812 */ /* 0x040fe4000788c0ff */
[----:B------:R-:W-:Y:S01]  /*74a0*/  LOP3.LUT P3, RZ, R198, 0x40, RZ, 0xc0, !PT ;  /* 0x00000040c6ff7812 */ /* 0x000fe2000786c0ff */
[----:B------:R4:W1:Y:S04]  /*74b0*/  LDSM.16.M88.4 R48, [R187] ;  /* 0x00000000bb30783b */ /* 0x0008680000000200 */
[----:B------:R4:W1:Y:S04]  /*74c0*/  LDSM.16.M88.4 R44, [R187+0x1000] ;  /* 0x00100000bb2c783b */ /* 0x0008680000000200 */
[----:B------:R4:W1:Y:S04]  /*74d0*/  LDSM.16.M88.4 R16, [R184] ;  /* 0x00000000b810783b */ /* 0x0008680000000200 */
[----:B------:R4:W1:Y:S04]  /*74e0*/  LDSM.16.M88.4 R32, [R184+0x400] ;  /* 0x00040000b820783b */ /* 0x0008680000000200 */
[----:B------:R4:W1:Y:S04]  /*74f0*/  LDSM.16.M88.4 R108, [R184+0x800] ;  /* 0x00080000b86c783b */ /* 0x0008680000000200 */
[----:B------:R4:W1:Y:S04]  /*7500*/  LDSM.16.M88.4 R160, [R188] ;  /* 0x00000000bca0783b */ /* 0x0008680000000200 */
[----:B------:R4:W1:Y:S04]  /*7510*/  LDSM.16.M88.4 R168, [R188+0x1000] ;  /* 0x00100000bca8783b */ /* 0x0008680000000200 */
[----:B------:R4:W1:Y:S04]  /*7520*/  LDSM.16.M88.4 R164, [R189] ;  /* 0x00000000bda4783b */ /* 0x0008680000000200 */
[----:B------:R4:W1:Y:S04]  /*7530*/  LDSM.16.M88.4 R172, [R197] ;  /* 0x00000000c5ac783b */ /* 0x0008680000000200 */
[----:B------:R4:W1:Y:S01]  /*7540*/  LDSM.16.M88.4 R176, [R196] ;  /* 0x00000000c4b0783b */ /* 0x0008620000000200 */
[----:B--2---:R-:W-:Y:S11]  /*7550*/  ISETP.GT.AND P0, PT, R180, R200, PT ;  /* 0x000000c8b400720c */ /* 0x004ff60003f04270 */
[----:B------:R-:W-:Y:S02]  /*7560*/  @!UPT UIADD3 URZ, URZ, URZ, URZ ;  /* 0x0000003f3f3ff290 */ /* 0x000fe4000fffe03f */
[----:B------:R-:W-:-:S05]  /*7570*/  @P0 BRA `(.L_x_525) ;  /* 0x000001e000000947 */ /* 0x000fca0003800000 */
[----:B-1-34-:R-:W-:Y:S01]  /*7580*/  SHF.R.S32.HI R0, RZ, 0x1f, R200 ;  /* 0x0000001fff007819 */ /* 0x01afe200000114c8 */
[----:B------:R-:W-:Y:S01]  /*7590*/  IMAD.WIDE.U32 R2, R200, c[0x0][0x208], RZ ;  /* 0x00008200c8027a25 */ /* 0x000fe200078e00ff */
[----:B------:R-:W-:Y:S03]  /*75a0*/  ISETP.GT.AND P1, PT, R181, 0x3f, PT ;  /* 0x0000003fb500780c */ /* 0x000fe60003f24270 */
[----:B------:R-:W-:Y:S04]  /*75b0*/  IMAD R0, R0, c[0x0][0x208], RZ ;  /* 0x0000820000007a24 */ /* 0x000fe800078e02ff */
[----:B------:R-:W-:Y:S04]  /*75c0*/  IMAD R0, R200, c[0x0][0x20c], R0 ;  /* 0x00008300c8007a24 */ /* 0x000fe800078e0200 */
[----:B------:R-:W-:Y:S02]  /*75d0*/  IMAD.IADD R0, R3, 0x1, R0 ;  /* 0x0000000103007824 */ /* 0x000fe400078e0200 */
[----:B------:R-:W-:Y:S02]  /*75e0*/  @!P1 IMAD.MOV.U32 R4, RZ, RZ, c[0x0][0x208] ;  /* 0x00008200ff049624 */ /* 0x000fe400078e00ff */
[----:B------:R-:W-:Y:S04]  /*75f0*/  IMAD.WIDE.U32 R2, R2, 0x30, RZ ;  /* 0x0000003002027825 */ /* 0x000fe800078e00ff */
[----:B------:R-:W-:Y:S01]  /*7600*/  IMAD R0, R0, 0x30, RZ ;  /* 0x0000003000007824 */ /* 0x000fe200078e02ff */
[C---:B------:R-:W-:Y:S01]  /*7610*/  @!P1 LEA R6, P0, R4.reuse, R2, 0x5 ;  /* 0x0000000204069211 */ /* 0x040fe200078028ff */
[----:B------:R-:W-:Y:S03]  /*7620*/  @!P1 IMAD.MOV.U32 R5, RZ, RZ, c[0x0][0x20c] ;  /* 0x00008300ff059624 */ /* 0x000fe600078e00ff */
[----:B------:R-:W-:Y:S04]  /*7630*/  IADD3 R0, R3, R0, RZ ;  /* 0x0000000003007210 */ /* 0x000fe80007ffe0ff */
[----:B------:R-:W-:Y:S02]  /*7640*/  @!P1 LEA.HI.X R3, R4, R0, R5, 0x5, P0 ;  /* 0x0000000004039211 */ /* 0x000fe400000f2c05 */
[----:B------:R-:W-:Y:S05]  /*7650*/  IADD3 R2, P0, R228, R2, RZ ;  /* 0x00000002e4027210 */ /* 0x000fea0007f1e0ff */
[----:B------:R-:W-:Y:S01]  /*7660*/  IMAD.X R0, R0, 0x1, R232, P0 ;  /* 0x0000000100007824 */ /* 0x000fe200000e06e8 */
[C---:B------:R-:W-:Y:S04]  /*7670*/  LEA R4, P0, R2.reuse, c[0x0][0x1f8], 0x1 ;  /* 0x00007e0002047a11 */ /* 0x040fe800078008ff */
[----:B------:R-:W-:Y:S02]  /*7680*/  LEA.HI.X R5, R2, c[0x0][0x1fc], R0, 0x1, P0 ;  /* 0x00007f0002057a11 */ /* 0x000fe400000f0c00 */
[----:B------:R-:W-:Y:S03]  /*7690*/  @!P1 IADD3 R0, P0, R6, R228, RZ ;  /* 0x000000e406009210 */ /* 0x000fe60007f1e0ff */
[----:B------:R-:W-:Y:S01]  /*76a0*/  @!PT LDS RZ, [RZ] ;  /* 0x00000000fffff984 */ /* 0x000fe20000000800 */
[----:B------:R-:W-:Y:S01]  /*76b0*/  @!PT LDS RZ, [RZ] ;  /* 0x00000000fffff984 */ /* 0x000fe20000000800 */
[----:B------:R-:W-:Y:S01]  /*76c0*/  @!PT LDS RZ, [RZ] ;  /* 0x00000000fffff984 */ /* 0x000fe20000000800 */
[----:B------:R1:W-:Y:S01]  /*76d0*/  LDGSTS.E.BYPASS.LTC128B.128 [R199+0x1880], [R4.64], !P5 ;  /* 0x0188000004c77fae */ /* 0x0003e2000e901d46 */
[----:B------:R-:W-:Y:S02]  /*76e0*/  @!P1 IADD3.X R3, R3, R232, RZ, P0, !PT ;  /* 0x000000e803039210 */ /* 0x000fe400007fe4ff */
[C---:B------:R-:W-:Y:S01]  /*76f0*/  @!P1 LEA R2, P0, R0.reuse, c[0x0][0x1f8], 0x1 ;  /* 0x00007e0000029a11 */ /* 0x040fe200078008ff */
[----:B------:R1:W-:Y:S03]  /*7700*/  LDGSTS.E.BYPASS.LTC128B.128 [R199+0x2480], [R4.64+0x40], !P4 ;  /* 0x0248004004c77fae */ /* 0x0003e6000e101d46 */
[----:B------:R-:W-:Y:S01]  /*7710*/  @!P1 LEA.HI.X R3, R0, c[0x0][0x1fc], R3, 0x1, P0 ;  /* 0x00007f0000039a11 */ /* 0x000fe200000f0c03 */
[----:B------:R1:W-:Y:S04]  /*7720*/  LDGSTS.E.BYPASS.LTC128B.128 [R199+0x3080], [R4.64+0x80], !P3 ;  /* 0x0308008004c77fae */ /* 0x0003e8000d901d46 */
[----:B------:R1:W-:Y:S04]  /*7730*/  @!P1 LDGSTS.E.BYPASS.LTC128B.128 [R199+0x2080], [R2.64], !P5 ;  /* 0x0208000002c79fae */ /* 0x0003e8000e901d46 */
[----:B------:R1:W-:Y:S04]  /*7740*/  @!P1 LDGSTS.E.BYPASS.LTC128B.128 [R199+0x2c80], [R2.64+0x40], !P4 ;  /* 0x02c8004002c79fae */ /* 0x0003e8000e101d46 */
[----:B------:R1:W-:Y:S02]  /*7750*/  @!P1 LDGSTS.E.BYPASS.LTC128B.128 [R199+0x3880], [R2.64+0x80], !P3 ;  /* 0x0388008002c79fae */ /* 0x0003e4000d901d46 */
.L_x_525:
[----:B-1-34-:R-:W-:Y:S05]  /*7760*/  BSYNC B0 ;  /* 0x0000000000007941 */ /* 0x01afea0003800000 */
.L_x_524:
[-C--:B------:R-:W-:Y:S01]  /*7770*/  HMMA.16816.F32 R4, R48, R16.reuse, RZ ;  /* 0x000000103004723c */ /* 0x080fe200000018ff */
[----:B------:R-:W0:Y:S01]  /*7780*/  LDGDEPBAR ;  /* 0x00000000000079af */ /* 0x000e220000000000 */
[----:B------:R-:W-:Y:S01]  /*7790*/  BSSY B0, `(.L_x_526) ;  /* 0x00000e7000007945 */ /* 0x000fe20003800000 */
[----:B------:R-:W-:Y:S05]  /*77a0*/  ISETP.GT.AND P0, PT, R200, R180, PT ;  /* 0x000000b4c800720c */ /* 0x000fea0003f04270 */
[C---:B------:R-:W-:Y:S08]  /*77b0*/  HMMA.16816.F32 R8, R44.reuse, R16, RZ ;  /* 0x000000102c08723c */ /* 0x040ff000000018ff */
[-C--:B------:R-:W-:Y:S08]  /*77c0*/  HMMA.16816.F32 R12, R44, R18.reuse, RZ ;  /* 0x000000122c0c723c */ /* 0x080ff000000018ff */
        /* <DEDUP_REMOVED lines=8> */
[----:B------:R-:W-:Y:S01]  /*7850*/  HMMA.16816.F32 R48, R48, R110, RZ ;  /* 0x0000006e3030723c */ /* 0x000fe200000018ff */
[----:B------:R-:W-:Y:S07]  /*7860*/  LDSM.16.M88.4 R108, [R187+0x2000] ;  /* 0x00200000bb6c783b */ /* 0x000fee0000000200 */
[-C--:B------:R-:W-:Y:S08]  /*7870*/  HMMA.16816.F32 R4, R160, R164.reuse, R4 ;  /* 0x000000a4a004723c */ /* 0x080ff00000001804 */
[C---:B------:R-:W-:Y:S08]  /*7880*/  HMMA.16816.F32 R8, R168.reuse, R164, R8 ;  /* 0x000000a4a808723c */ /* 0x040ff00000001808 */
[-C--:B------:R-:W-:Y:S08]  /*7890*/  HMMA.16816.F32 R12, R168, R166.reuse, R12 ;  /* 0x000000a6a80c723c */ /* 0x080ff0000000180c */
[C---:B------:R-:W-:Y:S01]  /*78a0*/  HMMA.16816.F32 R16, R160.reuse, R166, R16 ;  /* 0x000000a6a010723c */ /* 0x040fe20000001810 */
[----:B------:R-:W1:Y:S07]  /*78b0*/  LDSM.16.M88.4 R164, [R184+0xc00] ;  /* 0x000c0000b8a4783b */ /* 0x000e6e0000000200 */
        /* <DEDUP_REMOVED lines=24> */
[----:B------:R-:W2:Y:S07]  /*7a40*/  LDSM.16.M88.4 R168, [R188+0x3000] ;  /* 0x00300000bca8783b */ /* 0x000eae0000000200 */
        /* <DEDUP_REMOVED lines=44> */
[----:B------:R-:W3:Y:S01]  /*7d10*/  MUFU.TANH R211, R3 ;  /* 0x0000000300d37308 */ /* 0x000ee20000002400 */
[----:B-1----:R-:W-:Y:S02]  /*7d20*/  FMUL.FTZ R0, R5, c[0x0][0x320] ;  /* 0x0000c80005007a20 */ /* 0x002fe40000410000 */
[----:B------:R-:W-:Y:S07]  /*7d30*/  FMUL.FTZ R2, R11, c[0x0][0x320] ;  /* 0x0000c8000b027a20 */ /* 0x000fee0000410000 */
[----:B------:R1:W4:Y:S10]  /*7d40*/  MUFU.TANH R175, R0 ;  /* 0x0000000000af7308 */ /* 0x0003340000002400 */
[----:B------:R-:W2:Y:S01]  /*7d50*/  MUFU.TANH R210, R2 ;  /* 0x0000000200d27308 */ /* 0x000ea20000002400 */
[----:B-1----:R-:W-:Y:S09]  /*7d60*/  FMUL.FTZ R0, R6, c[0x0][0x320] ;  /* 0x0000c80006007a20 */ /* 0x002ff20000410000 */
[----:B------:R1:W1:Y:S02]  /*7d70*/  MUFU.TANH R201, R0 ;  /* 0x0000000000c97308 */ /* 0x0002640000002400 */
[----:B-1----:R-:W-:Y:S02]  /*7d80*/  FMUL.FTZ R0, R7, c[0x0][0x320] ;  /* 0x0000c80007007a20 */ /* 0x002fe40000410000 */
[----:B------:R-:W1:Y:S06]  /*7d90*/  LDSM.16.M88.4 R4, [R191] ;  /* 0x00000000bf04783b */ /* 0x000e6c0000000200 */
[----:B------:R5:W1:Y:S02]  /*7da0*/  MUFU.TANH R183, R0 ;  /* 0x0000000000b77308 */ /* 0x000a640000002400 */
[----:B-----5:R-:W-:Y:S08]  /*7db0*/  FMUL.FTZ R0, R8, c[0x0][0x320] ;  /* 0x0000c80008007a20 */ /* 0x020ff00000410000 */
[----:B------:R5:W2:Y:S01]  /*7dc0*/  MUFU.TANH R209, R0 ;  /* 0x0000000000d17308 */ /* 0x000aa20000002400 */
[-C--:B-1----:R-:W-:Y:S08]  /*7dd0*/  HMMA.16816.F32 R20, R160, R4.reuse, R20 ;  /* 0x00000004a014723c */ /* 0x082ff00000001814 */
[C---:B------:R-:W-:Y:S04]  /*7de0*/  HMMA.16816.F32 R24, R168.reuse, R4, R24 ;  /* 0x00000004a818723c */ /* 0x040fe80000001818 */
[----:B-----5:R-:W-:Y:S02]  /*7df0*/  FMUL.FTZ R0, R9, c[0x0][0x320] ;  /* 0x0000c80009007a20 */ /* 0x020fe40000410000 */
[----:B------:R-:W1:Y:S02]  /*7e00*/  LDSM.16.M88.4 R8, [R190] ;  /* 0x00000000be08783b */ /* 0x000e640000000200 */
[----:B------:R-:W-:Y:S04]  /*7e10*/  DEPBAR.LE SB0, 0x0 ;  /* 0x000080000000791a */ /* 0x000fe80000000000 */
[----:B------:R5:W1:Y:S01]  /*7e20*/  MUFU.TANH R202, R0 ;  /* 0x0000000000ca7308 */ /* 0x000a620000002400 */
[-C--:B------:R-:W-:Y:S01]  /*7e30*/  HMMA.16816.F32 R28, R168, R6.reuse, R28 ;  /* 0x00000006a81c723c */ /* 0x080fe2000000181c */
[----:B------:R-:W-:Y:S07]  /*7e40*/  BAR.SYNC.DEFER_BLOCKING 0x0 ;  /* 0x0000000000007b1d */ /* 0x000fee0000010000 */
[C---:B------:R-:W-:Y:S04]  /*7e50*/  HMMA.16816.F32 R32, R160.reuse, R6, R32 ;  /* 0x00000006a020723c */ /* 0x040fe80000001820 */
[----:B------:R-:W-:Y:S02]  /*7e60*/  FMUL.FTZ R2, R27, c[0x0][0x320] ;  /* 0x0000c8001b027a20 */ /* 0x000fe40000410000 */
[----:B------:R-:W-:Y:S02]  /*7e70*/  FMUL.FTZ R3, R26, c[0x0][0x320] ;  /* 0x0000c8001a037a20 */ /* 0x000fe40000410000 */
[----:B------:R-:W2:Y:S01]  /*7e80*/  MUFU.TANH R177, R2 ;  /* 0x0000000200b17308 */ /* 0x000ea20000002400 */
[----:B-----5:R-:W-:Y:S09]  /*7e90*/  FMUL.FTZ R0, R12, c[0x0][0x320] ;  /* 0x0000c8000c007a20 */ /* 0x020ff20000410000 */
[----:B------:R-:W2:Y:S01]  /*7ea0*/  MUFU.TANH R178, R3 ;  /* 0x0000000300b27308 */ /* 0x000ea20000002400 */
[-C--:B-1----:R-:W-:Y:S09]  /*7eb0*/  HMMA.16816.F32 R36, R160, R8.reuse, R36 ;  /* 0x00000008a024723c */ /* 0x082ff20000001824 */
[----:B------:R1:W1:Y:S01]  /*7ec0*/  MUFU.TANH R182, R0 ;  /* 0x0000000000b67308 */ /* 0x0002620000002400 */
[C---:B------:R-:W-:Y:S08]  /*7ed0*/  HMMA.16816.F32 R40, R168.reuse, R8, R40 ;  /* 0x00000008a828723c */ /* 0x040ff00000001828 */
[-C--:B------:R-:W-:Y:S08]  /*7ee0*/  HMMA.16816.F32 R44, R168, R10.reuse, R44 ;  /* 0x0000000aa82c723c */ /* 0x080ff0000000182c */
[----:B------:R-:W-:Y:S04]  /*7ef0*/  HMMA.16816.F32 R48, R160, R10, R48 ;  /* 0x0000000aa030723c */ /* 0x000fe80000001830 */
[----:B-1----:R-:W-:Y:S04]  /*7f00*/  FMUL.FTZ R0, R13, c[0x0][0x320] ;  /* 0x0000c8000d007a20 */ /* 0x002fe80000410000 */
[----:B------:R1:W1:Y:S04]  /*7f10*/  MUFU.TANH R179, R0 ;  /* 0x0000000000b37308 */ /* 0x0002680000002400 */
[----:B-1----:R-:W-:Y:S06]  /*7f20*/  FMUL.FTZ R0, R14, c[0x0][0x320] ;  /* 0x0000c8000e007a20 */ /* 0x002fec0000410000 */
        /* <DEDUP_REMOVED lines=70> */
[----:B------:R1:W1:Y:S01]  /*8390*/  MUFU.TANH R14, R0 ;  /* 0x00000000000e7308 */ /* 0x0002620000002400 */
[----:B------:R-:W-:-:S05]  /*83a0*/  @!P0 BRA `(.L_x_527) ;  /* 0x0000025000008947 */ /* 0x000fca0003800000 */
[----:B--234-:R-:W-:Y:S02]  /*83b0*/  SHF.R.S32.HI R180, RZ, 0x1f, R181 ;  /* 0x0000001fffb47819 */ /* 0x01cfe400000114b5 */
[----:B-1----:R-:W-:Y:S02]  /*83c0*/  IADD3 R0, R200, -0x1, RZ ;  /* 0xffffffffc8007810 */ /* 0x002fe40007ffe0ff */
[----:B------:R-:W-:Y:S02]  /*83d0*/  LEA.HI R180, R180, R181, RZ, 0x2 ;  /* 0x000000b5b4b47211 */ /* 0x000fe400078f10ff */
[----:B------:R-:W-:Y:S02]  /*83e0*/  SHF.R.S32.HI R2, RZ, 0x1f, R0 ;  /* 0x0000001fff027819 */ /* 0x000fe40000011400 */
[----:B------:R-:W-:Y:S03]  /*83f0*/  SHF.R.S32.HI R180, RZ, 0x2, R180 ;  /* 0x00000002ffb47819 */ /* 0x000fe600000114b4 */
[----:B------:R-:W-:Y:S01]  /*8400*/  IMAD R5, R2, c[0x0][0x1e0], RZ ;  /* 0x0000780002057a24 */ /* 0x000fe200078e02ff */
[----:B------:R-:W-:Y:S01]  /*8410*/  IADD3 R4, -R180, 0x30, RZ ;  /* 0x00000030b4047810 */ /* 0x000fe20007ffe1ff */
[----:B------:R-:W-:Y:S03]  /*8420*/  IMAD.WIDE.U32 R2, R0, c[0x0][0x1e0], RZ ;  /* 0x0000780000027a25 */ /* 0x000fe600078e00ff */
[----:B------:R-:W-:Y:S01]  /*8430*/  ISETP.GE.AND P0, PT, R4, 0x21, PT ;  /* 0x000000210400780c */ /* 0x000fe20003f06270 */
[----:B------:R-:W-:Y:S04]  /*8440*/  IMAD R0, R0, c[0x0][0x1e4], R5 ;  /* 0x0000790000007a24 */ /* 0x000fe800078e0205 */
[----:B------:R-:W-:Y:S02]  /*8450*/  IMAD.IADD R0, R3, 0x1, R0 ;  /* 0x0000000103007824 */ /* 0x000fe400078e0200 */
[----:B------:R-:W-:Y:S04]  /*8460*/  IMAD.WIDE.U32 R2, R2, 0x30, RZ ;  /* 0x0000003002027825 */ /* 0x000fe800078e00ff */
[----:B------:R-:W-:Y:S02]  /*8470*/  IMAD R0, R0, 0x30, RZ ;  /* 0x0000003000007824 */ /* 0x000fe400078e02ff */
[----:B------:R-:W-:Y:S02]  /*8480*/  @P0 IMAD.MOV.U32 R6, RZ, RZ, c[0x0][0x1e0] ;  /* 0x00007800ff060624 */ /* 0x000fe400078e00ff */
[----:B------:R-:W-:Y:S02]  /*8490*/  @P0 IMAD.MOV.U32 R5, RZ, RZ, c[0x0][0x1e4] ;  /* 0x00007900ff050624 */ /* 0x000fe400078e00ff */
[----:B------:R-:W-:Y:S01]  /*84a0*/  IMAD.IADD R0, R3, 0x1, R0 ;  /* 0x0000000103007824 */ /* 0x000fe200078e0200 */
[C---:B------:R-:W-:Y:S04]  /*84b0*/  @P0 LEA R3, P1, R6.reuse, R2, 0x5 ;  /* 0x0000000206030211 */ /* 0x040fe800078228ff */
[----:B------:R-:W-:Y:S02]  /*84c0*/  @P0 LEA.HI.X R6, R6, R0, R5, 0x5, P1 ;  /* 0x0000000006060211 */ /* 0x000fe400008f2c05 */
[----:B------:R-:W-:Y:S11]  /*84d0*/  ISETP.GE.AND P1, PT, R4, 0x1, PT ;  /* 0x000000010400780c */ /* 0x000ff60003f26270 */
[----:B------:R-:W-:Y:S02]  /*84e0*/  @!UPT UIADD3 URZ, URZ, URZ, URZ ;  /* 0x0000003f3f3ff290 */ /* 0x000fe4000fffe03f */
[----:B------:R-:W-:Y:S05]  /*84f0*/  @P1 IADD3 R2, P2, R246, R2, RZ ;  /* 0x00000002f6021210 */ /* 0x000fea0007f5e0ff */
[----:B------:R-:W-:Y:S01]  /*8500*/  @P1 IMAD.X R0, R0, 0x1, R252, P2 ;  /* 0x0000000100001824 */ /* 0x000fe200010e06fc */
[C---:B------:R-:W-:Y:S04]  /*8510*/  @P1 LEA R4, P2, R2.reuse, c[0x0][0x1c8], 0x1 ;  /* 0x0000720002041a11 */ /* 0x040fe800078408ff */
[----:B------:R-:W-:Y:S02]  /*8520*/  @P1 LEA.HI.X R5, R2, c[0x0][0x1cc], R0, 0x1, P2 ;  /* 0x0000730002051a11 */ /* 0x000fe400010f0c00 */
[----:B------:R-:W-:Y:S03]  /*8530*/  @P0 IADD3 R0, P2, R3, R246, RZ ;  /* 0x000000f603000210 */ /* 0x000fe60007f5e0ff */
[----:B------:R-:W-:Y:S01]  /*8540*/  @!PT LDS RZ, [RZ] ;  /* 0x00000000fffff984 */ /* 0x000fe20000000800 */
[----:B------:R-:W-:Y:S01]  /*8550*/  @!PT LDS RZ, [RZ] ;  /* 0x00000000fffff984 */ /* 0x000fe20000000800 */
[----:B------:R-:W-:Y:S01]  /*8560*/  @!PT LDS RZ, [RZ] ;  /* 0x00000000fffff984 */ /* 0x000fe20000000800 */
[----:B------:R1:W-:Y:S02]  /*8570*/  @P1 LDGSTS.E.BYPASS.LTC128B.128 [R199+0x3c80], [R4.64], !P5 ;  /* 0x03c8000004c71fae */ /* 0x0003e4000e901d46 */
[----:B------:R-:W-:Y:S01]  /*8580*/  @P0 IMAD.X R3, R6, 0x1, R252, P2 ;  /* 0x0000000106030824 */ /* 0x000fe200010e06fc */
[C---:B------:R-:W-:Y:S01]  /*8590*/  @P0 LEA R2, P2, R0.reuse, c[0x0][0x1c8], 0x1 ;  /* 0x0000720000020a11 */ /* 0x040fe200078408ff */
[----:B------:R1:W-:Y:S03]  /*85a0*/  @P1 LDGSTS.E.BYPASS.LTC128B.128 [R199+0x4880], [R4.64+0x40], !P4 ;  /* 0x0488004004c71fae */ /* 0x0003e6000e101d46 */
[----:B------:R-:W-:Y:S01]  /*85b0*/  @P0 LEA.HI.X R3, R0, c[0x0][0x1cc], R3, 0x1, P2 ;  /* 0x0000730000030a11 */ /* 0x000fe200010f0c03 */
[----:B------:R1:W-:Y:S04]  /*85c0*/  @P1 LDGSTS.E.BYPASS.LTC128B.128 [R199+0x5480], [R4.64+0x80], !P3 ;  /* 0x0548008004c71fae */ /* 0x0003e8000d901d46 */
[----:B------:R1:W-:Y:S04]  /*85d0*/  @P0 LDGSTS.E.BYPASS.LTC128B.128 [R199+0x4480], [R2.64], !P5 ;  /* 0x0448000002c70fae */ /* 0x0003e8000e901d46 */
[----:B------:R1:W-:Y:S04]  /*85e0*/  @P0 LDGSTS.E.BYPASS.LTC128B.128 [R199+0x5080], [R2.64+0x40], !P4 ;  /* 0x0508004002c70fae */ /* 0x0003e8000e101d46 */
[----:B------:R1:W-:Y:S02]  /*85f0*/  @P0 LDGSTS.E.BYPASS.LTC128B.128 [R199+0x5c80], [R2.64+0x80], !P3 ;  /* 0x05c8008002c70fae */ /* 0x0003e4000d901d46 */
.L_x_527:
[----:B--234-:R-:W-:Y:S05]  /*8600*/  BSYNC B0 ;  /* 0x0000000000007941 */ /* 0x01cfea0003800000 */
.L_x_526:
[----:B-1----:R-:W2:Y:S01]  /*8610*/  LDL R2, [R1+0x18] ;  /* 0x0000180001027983 */ /* 0x002ea20000100800 */
[----:B------:R-:W-:Y:S01]  /*8620*/  IMAD.MOV.U32 R3, RZ, RZ, c[0x0][0x2c4] ;  /* 0x0000b100ff037624 */ /* 0x000fe200078e00ff */
[----:B------:R-:W-:Y:S01]  /*8630*/  ULDC UR4, c[0x0][0x324] ;  /* 0x0000c90000047ab9 */ /* 0x000fe20000000800 */
[----:B------:R-:W-:Y:S01]  /*8640*/  IMAD.MOV.U32 R33, RZ, RZ, c[0x0][0x32c] ;  /* 0x0000cb00ff217624 */ /* 0x000fe200078e00ff */
[----:B------:R-:W2:Y:S01]  /*8650*/  LDL R0, [R1+0x3c] ;  /* 0x00003c0001007983 */ /* 0x000ea20000100800 */
[----:B------:R-:W-:Y:S01]  /*8660*/  ULOP3.LUT UR4, URZ, UR4, URZ, 0x33, !UPT ;  /* 0x000000043f047292 */ /* 0x000fe2000f8e333f */
[----:B------:R-:W-:Y:S02]  /*8670*/  ISETP.NE.AND P0, PT, R3, 0x1, PT ;  /* 0x000000010300780c */ /* 0x000fe40003f05270 */
[----:B------:R-:W0:Y:S01]  /*8680*/  LDGDEPBAR ;  /* 0x00000000000079af */ /* 0x000e220000000000 */
[----:B--2---:R-:W-:Y:S10]  /*8690*/  IMAD.IADD R5, R0, 0x1, R2 ;  /* 0x0000000100057824 */ /* 0x004ff400078e0202 */
[----:B------:R-:W-:Y:S05]  /*86a0*/  @P0 IMAD.HI.U32 R0, R5, c[0x0][0x2c8], RZ ;  /* 0x0000b20005000a27 */ /* 0x000fea00078e00ff */
[----:B------:R-:W-:Y:S01]  /*86b0*/  @P0 SHF.R.U32.HI R5, RZ, c[0x0][0x2cc], R0 ;  /* 0x0000b300ff050a19 */ /* 0x000fe20000011600 */
[----:B------:R-:W-:Y:S01]  /*86c0*/  IMAD R0, R200, -0x30, RZ ;  /* 0xffffffd0c8007824 */ /* 0x000fe200078e02ff */
[----:B------:R-:W-:Y:S03]  /*86d0*/  ISETP.GE.AND P0, PT, R33, 0x1, PT ;  /* 0x000000012100780c */ /* 0x000fe60003f06270 */
[----:B------:R-:W1:Y:S01]  /*86e0*/  SHFL.IDX PT, R4, R5, RZ, 0x1c1f ;  /* 0x001c1fff05047589 */ /* 0x000e6200000e0000 */
[----:B------:R-:W-:Y:S04]  /*86f0*/  IADD3 R2, -R236, 0x1, R0 ;  /* 0x00000001ec027810 */ /* 0x000fe80007ffe100 */
[----:B------:R-:W-:Y:S04]  /*8700*/  IADD3 R2, -R226, R2, R227 ;  /* 0x00000002e2027210 */ /* 0x000fe80007ffe1e3 */
[C---:B------:R-:W-:Y:S02]  /*8710*/  IADD3 R6, R2.reuse, c[0x0][0x328], RZ ;  /* 0x0000ca0002067a10 */ /* 0x040fe40007ffe0ff */
[----:B------:R-:W-:Y:S03]  /*8720*/  IADD3 R7, R2, UR4, RZ ;  /* 0x0000000402077c10 */ /* 0x000fe6000fffe0ff */
[----:B-1----:R-:W-:Y:S02]  /*8730*/  IMAD.IADD R3, R6, 0x1, R4 ;  /* 0x0000000106037824 */ /* 0x002fe400078e0204 */
[----:B------:R-:W-:Y:S01]  /*8740*/  IMAD.IADD R2, R4, 0x1, R7 ;  /* 0x0000000104027824 */ /* 0x000fe200078e0207 */
[----:B------:R-:W-:-:S05]  /*8750*/  @!P0 BRA `(.L_x_528) ;  /* 0x0000018000008947 */ /* 0x000fca0003800000 */
[----:B------:R-:W-:Y:S01]  /*8760*/  IADD3 R4, -R226, R227, R4 ;  /* 0x000000e3e2047210 */ /* 0x000fe20007ffe104 */
[----:B------:R-:W-:Y:S03]  /*8770*/  BSSY B0, `(.L_x_529) ;  /* 0x0000011000007945 */ /* 0x000fe60003800000 */
        /* <DEDUP_REMOVED lines=11> */
.L_x_530:
[----:B------:R-:W-:Y:S04]  /*8830*/  MOV R8, c[0x0][0x32c] ;  /* 0x0000cb0000087a02 */ /* 0x000fe80000000f00 */
[----:B------:R-:W-:Y:S11]  /*8840*/  ISETP.NE.AND P0, PT, R8, 0x1, PT ;  /* 0x000000010800780c */ /* 0x000ff60003f05270 */
[----:B------:R-:W-:Y:S02]  /*8850*/  @!UPT UIADD3 URZ, URZ, URZ, URZ ;  /* 0x0000003f3f3ff290 */ /* 0x000fe4000fffe03f */
[----:B------:R-:W-:Y:S05]  /*8860*/  @P0 IMAD.HI.U32 R8, R4, c[0x0][0x330], RZ ;  /* 0x0000cc0004080a27 */ /* 0x000fea00078e00ff */
[----:B------:R-:W-:Y:S02]  /*8870*/  @P0 SHF.R.U32.HI R4, RZ, c[0x0][0x334], R8 ;  /* 0x0000cd00ff040a19 */ /* 0x000fe40000011608 */
.L_x_531:
[----:B------:R-:W-:Y:S05]  /*8880*/  BSYNC B0 ;  /* 0x0000000000007941 */ /* 0x000fea0003800000 */
.L_x_529:
[----:B------:R-:W-:Y:S04]  /*8890*/  IMAD.IADD R8, R0, 0x1, -R236 ;  /* 0x0000000100087824 */ /* 0x000fe800078e0aec */
[----:B------:R-:W-:Y:S05]  /*88a0*/  IMAD R4, R4, c[0x0][0x32c], R8 ;  /* 0x0000cb0004047a24 */ /* 0x000fea00078e0208 */
[----:B------:R-:W-:Y:S02]  /*88b0*/  IADD3 R8, R4, c[0x0][0x32c], RZ ;  /* 0x0000cb0004087a10 */ /* 0x000fe40007ffe0ff */
[----:B------:R-:W-:Y:S02]  /*88c0*/  IMNMX R2, R2, R4, !PT ;  /* 0x0000000402027217 */ /* 0x000fe40007800200 */
[----:B------:R-:W-:Y:S02]  /*88d0*/  IMNMX R3, R3, R8, PT ;  /* 0x0000000803037217 */ /* 0x000fe40003800200 */
.L_x_528:
[C---:B------:R-:W-:Y:S01]  /*88e0*/  ISETP.GE.AND P0, PT, R0.reuse, 0x1, PT ;  /* 0x000000010000780c */ /* 0x040fe20003f06270 */
[----:B------:R-:W1:Y:S01]  /*88f0*/  SHFL.IDX PT, R4, R5, 0x1, 0x1c1f ;  /* 0x003c1f0005047f89 */ /* 0x000e6200000e0000 */
[----:B------:R-:W-:Y:S02]  /*8900*/  ISETP.GE.AND P1, PT, R0, 0x2, PT ;  /* 0x000000020000780c */ /* 0x000fe40003f26270 */
[----:B------:R-:W-:Y:S02]  /*8910*/  LOP3.LUT R198, R198, 0xffffffef, RZ, 0xc0, !PT ;  /* 0xffffffefc6c67812 */ /* 0x000fe400078ec0ff */
[C---:B------:R-:W-:Y:S02]  /*8920*/  ISETP.GE.AND P6, PT, R0.reuse, 0x12, PT ;  /* 0x000000120000780c */ /* 0x040fe40003fc6270 */
[C---:B------:R-:W-:Y:S02]  /*8930*/  ISETP.GE.AND P5, PT, R0.reuse, 0x19, PT ;  /* 0x000000190000780c */ /* 0x040fe40003fa6270 */
[C---:B------:R-:W-:Y:S02]  /*8940*/  ISETP.GE.AND P4, PT, R0.reuse, 0x1a, PT ;  /* 0x0000001a0000780c */ /* 0x040fe40003f86270 */
[----:B------:R-:W-:Y:S02]  /*8950*/  ISETP.GE.AND P3, PT, R0, 0x21, PT ;  /* 0x000000210000780c */ /* 0x000fe40003f66270 */
[----:B------:R-:W-:Y:S02]  /*8960*/  @P0 LOP3.LUT R198, R198, 0x10, RZ, 0xfc, !PT ;  /* 0x00000010c6c60812 */ /* 0x000fe400078efcff */
[----:B------:R-:W-:Y:S02]  /*8970*/  ISETP.GT.AND P0, PT, R2, RZ, !P0 ;  /* 0x000000ff0200720c */ /* 0x000fe40004704270 */
[----:B------:R-:W-:Y:S02]  /*8980*/  LOP3.LUT R198, R198, 0xfffffff7, RZ, 0xc0, !PT ;  /* 0xfffffff7c6c67812 */ /* 0x000fe400078ec0ff */
[C---:B------:R-:W-:Y:S02]  /*8990*/  ISETP.LT.OR P0, PT, R3.reuse, 0x1, P0 ;  /* 0x000000010300780c */ /* 0x040fe40000701670 */
[----:B------:R-:W-:Y:S02]  /*89a0*/  @P1 LOP3.LUT R198, R198, 0x8, RZ, 0xfc, !PT ;  /* 0x00000008c6c61812 */ /* 0x000fe400078efcff */
[----:B------:R-:W-:Y:S02]  /*89b0*/  FSEL R9, R176, -INF , !P0 ;  /* 0xff800000b0097808 */ /* 0x000fe40004000000 */
[----:B------:R-:W-:Y:S02]  /*89c0*/  ISETP.GT.AND P0, PT, R2, 0x1, !P1 ;  /* 0x000000010200780c */ /* 0x000fe40004f04270 */
[----:B------:R-:W-:Y:S02]  /*89d0*/  ISETP.GE.AND P1, PT, R0, 0x9, PT ;  /* 0x000000090000780c */ /* 0x000fe40003f26270 */
[----:B------:R-:W-:Y:S02]  /*89e0*/  ISETP.LT.OR P0, PT, R3, 0x2, P0 ;  /* 0x000000020300780c */ /* 0x000fe40000701670 */
[----:B------:R-:W-:Y:S02]  /*89f0*/  LOP3.LUT R198, R198, 0xfffffffb, RZ, 0xc0, !PT ;  /* 0xfffffffbc6c67812 */ /* 0x000fe400078ec0ff */
[----:B------:R-:W-:Y:S02]  /*8a00*/  FSEL R11, R175, -INF , !P0 ;  /* 0xff800000af0b7808 */ /* 0x000fe40004000000 */
[----:B------:R-:W-:Y:S02]  /*8a10*/  ISETP.GT.AND P0, PT, R2, 0x8, !P1 ;  /* 0x000000080200780c */ /* 0x000fe40004f04270 */
[----:B------:R-:W-:Y:S02]  /*8a20*/  ISETP.GE.AND P2, PT, R0, 0x22, PT ;  /* 0x000000220000780c */ /* 0x000fe40003f46270 */
[C---:B------:R-:W-:Y:S02]  /*8a30*/  ISETP.LT.OR P0, PT, R3.reuse, 0x9, P0 ;  /* 0x000000090300780c */ /* 0x040fe40000701670 */
[----:B------:R-:W-:Y:S02]  /*8a40*/  @P1 LOP3.LUT R198, R198, 0x4, RZ, 0xfc, !PT ;  /* 0x00000004c6c61812 */ /* 0x000fe400078efcff */
[----:B------:R-:W-:Y:S02]  /*8a50*/  ISETP.GE.AND P1, PT, R0, 0xa, PT ;  /* 0x0000000a0000780c */ /* 0x000fe40003f26270 */
[----:B------:R-:W-:Y:S02]  /*8a60*/  FSEL R12, R12, -INF , !P0 ;  /* 0xff8000000c0c7808 */ /* 0x000fe40004000000 */
[----:B------:R-:W-:Y:S02]  /*8a70*/  LOP3.LUT R198, R198, 0xfffffffd, RZ, 0xc0, !PT ;  /* 0xfffffffdc6c67812 */ /* 0x000fe400078ec0ff */
[----:B------:R-:W-:Y:S04]  /*8a80*/  ISETP.GT.AND P0, PT, R2, 0x9, !P1 ;  /* 0x000000090200780c */ /* 0x000fe80004f04270 */
[----:B------:R-:W-:Y:S03]  /*8a90*/  ISETP.LT.OR P0, PT, R3, 0xa, P0 ;  /* 0x0000000a0300780c */ /* 0x000fe60000701670 */
[----:B------:R-:W-:Y:S02]  /*8aa0*/  @P1 LOP3.LUT R198, R198, 0x2, RZ, 0xfc, !PT ;  /* 0x00000002c6c61812 */ /* 0x000fe400078efcff */
[----:B------:R-:W-:Y:S02]  /*8ab0*/  ISETP.GE.AND P1, PT, R0, 0x11, PT ;  /* 0x000000110000780c */ /* 0x000fe40003f26270 */
[----:B------:R-:W-:Y:S02]  /*8ac0*/  FSEL R18, R111, -INF , !P0 ;  /* 0xff8000006f127808 */ /* 0x000fe40004000000 */
[----:B------:R-:W-:Y:S02]  /*8ad0*/  ISETP.GT.AND P0, PT, R2, 0x10, !P1 ;  /* 0x000000100200780c */ /* 0x000fe40004f04270 */
[----:B------:R-:W-:Y:S02]  /*8ae0*/  LOP3.LUT R198, R198, 0xfffffffe, RZ, 0xc0, !PT ;  /* 0xfffffffec6c67812 */ /* 0x000fe400078ec0ff */
[C---:B------:R-:W-:Y:S04]  /*8af0*/  ISETP.LT.OR P0, PT, R3.reuse, 0x11, P0 ;  /* 0x000000110300780c */ /* 0x040fe80000701670 */
[----:B------:R-:W-:Y:S02]  /*8b00*/  FSEL R167, R106, -INF , !P0 ;  /* 0xff8000006aa77808 */ /* 0x000fe40004000000 */
[----:B------:R-:W-:Y:S02]  /*8b10*/  ISETP.GT.AND P0, PT, R2, 0x11, !P6 ;  /* 0x000000110200780c */ /* 0x000fe40007704270 */
[----:B------:R-:W-:Y:S02]  /*8b20*/  @P1 LOP3.LUT R198, R198, 0x1, RZ, 0xfc, !PT ;  /* 0x00000001c6c61812 */ /* 0x000fe400078efcff */
[C---:B------:R-:W-:Y:S02]  /*8b30*/  ISETP.LT.OR P0, PT, R3.reuse, 0x12, P0 ;  /* 0x000000120300780c */ /* 0x040fe40000701670 */
[----:B------:R-:W-:Y:S02]  /*8b40*/  ISETP.GE.AND P1, PT, R0, 0x29, PT ;  /* 0x000000290000780c */ /* 0x000fe40003f26270 */
[----:B------:R-:W-:Y:S02]  /*8b50*/  FSEL R166, R102, -INF , !P0 ;  /* 0xff80000066a67808 */ /* 0x000fe40004000000 */
[----:B------:R-:W-:Y:S02]  /*8b60*/  ISETP.GT.AND P0, PT, R2, 0x18, !P5 ;  /* 0x000000180200780c */ /* 0x000fe40006f04270 */
[----:B------:R-:W-:Y:S02]  /*8b70*/  LOP3.LUT R198, R198, 0xffffffdf, RZ, 0xc0, !PT ;  /* 0xffffffdfc6c67812 */ /* 0x000fe400078ec0ff */
[----:B------:R-:W-:Y:S04]  /*8b80*/  ISETP.LT.OR P0, PT, R3, 0x19, P0 ;  /* 0x000000190300780c */ /* 0x000fe80000701670 */
[----:B------:R-:W-:Y:S02]  /*8b90*/  FSEL R180, R21, -INF , !P0 ;  /* 0xff80000015b47808 */ /* 0x000fe40004000000 */
[C---:B------:R-:W-:Y:S04]  /*8ba0*/  ISETP.GT.AND P0, PT, R2.reuse, 0x19, !P4 ;  /* 0x000000190200780c */ /* 0x040fe80006704270 */
[----:B------:R-:W-:Y:S04]  /*8bb0*/  ISETP.LT.OR P0, PT, R3, 0x1a, P0 ;  /* 0x0000001a0300780c */ /* 0x000fe80000701670 */
[----:B------:R-:W-:Y:S02]  /*8bc0*/  FSEL R181, R19, -INF , !P0 ;  /* 0xff80000013b57808 */ /* 0x000fe40004000000 */
[C---:B------:R-:W-:Y:S04]  /*8bd0*/  ISETP.GT.AND P0, PT, R2.reuse, 0x20, !P3 ;  /* 0x000000200200780c */ /* 0x040fe80005f04270 */
[----:B------:R-:W-:Y:S04]  /*8be0*/  ISETP.LT.OR P0, PT, R3, 0x21, P0 ;  /* 0x000000210300780c */ /* 0x000fe80000701670 */
[----:B------:R-:W-:Y:S02]  /*8bf0*/  FSEL R205, R17, -INF , !P0 ;  /* 0xff80000011cd7808 */ /* 0x000fe40004000000 */
[----:B------:R-:W-:Y:S04]  /*8c00*/  ISETP.GT.AND P0, PT, R2, 0x21, !P2 ;  /* 0x000000210200780c */ /* 0x000fe80005704270 */
[C---:B------:R-:W-:Y:S04]  /*8c10*/  ISETP.LT.OR P0, PT, R3.reuse, 0x22, P0 ;  /* 0x000000220300780c */ /* 0x040fe80000701670 */
[----:B------:R-:W-:Y:S02]  /*8c20*/  FSEL R208, R16, -INF , !P0 ;  /* 0xff80000010d07808 */ /* 0x000fe40004000000 */
[----:B------:R-:W-:Y:S04]  /*8c30*/  ISETP.GT.AND P0, PT, R2, 0x28, !P1 ;  /* 0x000000280200780c */ /* 0x000fe80004f04270 */
[----:B------:R-:W-:Y:S04]  /*8c40*/  ISETP.LT.OR P0, PT, R3, 0x29, P0 ;  /* 0x000000290300780c */ /* 0x000fe80000701670 */
[----:B------:R-:W-:Y:S02]  /*8c50*/  FSEL R207, R13, -INF , !P0 ;  /* 0xff8000000dcf7808 */ /* 0x000fe40004000000 */
[----:B------:R-:W-:Y:S11]  /*8c60*/  ISETP.GE.AND P0, PT, R0, 0x2a, PT ;  /* 0x0000002a0000780c */ /* 0x000ff60003f06270 */
[----:B------:R-:W-:Y:S02]  /*8c70*/  @!UPT UIADD3 URZ, URZ, URZ, URZ ;  /* 0x0000003f3f3ff290 */ /* 0x000fe4000fffe03f */
[----:B------:R-:W-:Y:S02]  /*8c80*/  @P0 LOP3.LUT R198, R198, 0x20, RZ, 0xfc, !PT ;  /* 0x00000020c6c60812 */ /* 0x000fe400078efcff */
[----:B------:R-:W-:Y:S01]  /*8c90*/  ISETP.GT.AND P0, PT, R2, 0x29, !P0 ;  /* 0x000000290200780c */ /* 0x000fe20004704270 */
[--C-:B-1----:R-:W-:Y:S03]  /*8ca0*/  IMAD.IADD R2, R7, 0x1, R4.reuse ;  /* 0x0000000107027824 */ /* 0x102fe600078e0204 */
[----:B------:R-:W-:Y:S01]  /*8cb0*/  ISETP.LT.OR P0, PT, R3, 0x2a, P0 ;  /* 0x0000002a0300780c */ /* 0x000fe20000701670 */
[----:B------:R-:W-:Y:S03]  /*8cc0*/  IMAD.IADD R3, R6, 0x1, R4 ;  /* 0x0000000106037824 */ /* 0x000fe600078e0204 */
[----:B------:R-:W-:Y:S02]  /*8cd0*/  FSEL R206, R10, -INF , !P0 ;  /* 0xff8000000ace7808 */ /* 0x000fe40004000000 */
[----:B------:R-:W-:Y:S11]  /*8ce0*/  ISETP.GE.AND P0, PT, R33, 0x1, PT ;  /* 0x000000012100780c */ /* 0x000ff60003f06270 */
[----:B------:R-:W-:Y:S02]  /*8cf0*/  @!UPT UIADD3 URZ, URZ, URZ, URZ ;  /* 0x0000003f3f3ff290 */ /* 0x000fe4000fffe03f */
        /* <DEDUP_REMOVED lines=14> */
.L_x_534:
[----:B------:R-:W-:Y:S04]  /*8de0*/  MOV R8, c[0x0][0x32c] ;  /* 0x0000cb0000087a02 */ /* 0x000fe80000000f00 */
[----:B------:R-:W-:Y:S11]  /*8df0*/  ISETP.NE.AND P0, PT, R8, 0x1, PT ;  /* 0x000000010800780c */ /* 0x000ff60003f05270 */
[----:B------:R-:W-:Y:S02]  /*8e00*/  @!UPT UIADD3 URZ, URZ, URZ, URZ ;  /* 0x0000003f3f3ff290 */ /* 0x000fe4000fffe03f */
[----:B------:R-:W-:Y:S05]  /*8e10*/  @P0 IMAD.HI.U32 R8, R4, c[0x0][0x330], RZ ;  /* 0x0000cc0004080a27 */ /* 0x000fea00078e00ff */
[----:B------:R-:W-:Y:S02]  /*8e20*/  @P0 SHF.R.U32.HI R4, RZ, c[0x0][0x334], R8 ;  /* 0x0000cd00ff040a19 */ /* 0x000fe40000011608 */
.L_x_535:
[----:B------:R-:W-:Y:S05]  /*8e30*/  BSYNC B0 ;  /* 0x0000000000007941 */ /* 0x000fea0003800000 */
.L_x_533:
[----:B------:R-:W-:Y:S04]  /*8e40*/  IMAD.IADD R8, R0, 0x1, -R236 ;  /* 0x0000000100087824 */ /* 0x000fe800078e0aec */
[----:B------:R-:W-:Y:S05]  /*8e50*/  IMAD R4, R4, c[0x0][0x32c], R8 ;  /* 0x0000cb0004047a24 */ /* 0x000fea00078e0208 */
[----:B------:R-:W-:Y:S02]  /*8e60*/  IADD3 R8, R4, c[0x0][0x32c], RZ ;  /* 0x0000cb0004087a10 */ /* 0x000fe40007ffe0ff */
[----:B------:R-:W-:Y:S02]  /*8e70*/  IMNMX R2, R2, R4, !PT ;  /* 0x0000000402027217 */ /* 0x000fe40007800200 */
[----:B------:R-:W-:Y:S02]  /*8e80*/  IMNMX R3, R3, R8, PT ;  /* 0x0000000803037217 */ /* 0x000fe40003800200 */
.L_x_532:
[----:B------:R-:W-:Y:S01]  /*8e90*/  LOP3.LUT P0, RZ, R198, 0x8, RZ, 0xc0, !PT ;  /* 0x00000008c6ff7812 */ /* 0x000fe2000780c0ff */
[----:B------:R-:W1:Y:S03]  /*8ea0*/  SHFL.IDX PT, R4, R5, 0x2, 0x1c1f ;  /* 0x005c1f0005047f89 */ /* 0x000e6600000e0000 */
[----:B------:R-:W-:Y:S04]  /*8eb0*/  ISETP.GT.AND P0, PT, R2, 0x1, !P0 ;  /* 0x000000010200780c */ /* 0x000fe80004704270 */
[----:B------:R-:W-:Y:S04]  /*8ec0*/  ISETP.LT.OR P0, PT, R3, 0x2, P0 ;  /* 0x000000020300780c */ /* 0x000fe80000701670 */
[----:B------:R-:W-:Y:S02]  /*8ed0*/  FSEL R13, R183, -INF , !P0 ;  /* 0xff800000b70d7808 */ /* 0x000fe40004000000 */
[----:B------:R-:W-:Y:S04]  /*8ee0*/  LOP3.LUT P0, RZ, R198, 0x4, RZ, 0xc0, !PT ;  /* 0x00000004c6ff7812 */ /* 0x000fe8000780c0ff */
[----:B------:R-:W-:Y:S04]  /*8ef0*/  ISETP.GT.AND P0, PT, R2, 0x8, !P0 ;  /* 0x000000080200780c */ /* 0x000fe80004704270 */
[----:B------:R-:W-:Y:S04]  /*8f00*/  ISETP.LT.OR P0, PT, R3, 0x9, P0 ;  /* 0x000000090300780c */ /* 0x000fe80000701670 */
[----:B------:R-:W-:Y:S02]  /*8f10*/  FSEL R17, R165, -INF , !P0 ;  /* 0xff800000a5117808 */ /* 0x000fe40004000000 */
[----:B------:R-:W-:Y:S04]  /*8f20*/  LOP3.LUT P0, RZ, R198, 0x2, RZ, 0xc0, !PT ;  /* 0x00000002c6ff7812 */ /* 0x000fe8000780c0ff */
[----:B------:R-:W-:Y:S04]  /*8f30*/  ISETP.GT.AND P0, PT, R2, 0x9, !P0 ;  /* 0x000000090200780c */ /* 0x000fe80004704270 */
[C---:B------:R-:W-:Y:S04]  /*8f40*/  ISETP.LT.OR P0, PT, R3.reuse, 0xa, P0 ;  /* 0x0000000a0300780c */ /* 0x040fe80000701670 */
[----:B------:R-:W-:Y:S02]  /*8f50*/  FSEL R21, R164, -INF , !P0 ;  /* 0xff800000a4157808 */ /* 0x000fe40004000000 */
[----:B------:R-:W-:Y:S04]  /*8f60*/  LOP3.LUT P0, RZ, R198, 0x1, RZ, 0xc0, !PT ;  /* 0x00000001c6ff7812 */ /* 0x000fe8000780c0ff */
[C---:B------:R-:W-:Y:S04]  /*8f70*/  ISETP.GT.AND P0, PT, R2.reuse, 0x10, !P0 ;  /* 0x000000100200780c */ /* 0x040fe80004704270 */
[----:B------:R-:W-:Y:S04]  /*8f80*/  ISETP.LT.OR P0, PT, R3, 0x11, P0 ;  /* 0x000000110300780c */ /* 0x000fe80000701670 */
[----:B------:R-:W-:Y:S02]  /*8f90*/  FSEL R164, R109, -INF , !P0 ;  /* 0xff8000006da47808 */ /* 0x000fe40004000000 */
[----:B------:R-:W-:Y:S04]  /*8fa0*/  ISETP.GT.AND P0, PT, R2, 0x11, !P6 ;  /* 0x000000110200780c */ /* 0x000fe80007704270 */
[C---:B------:R-:W-:Y:S04]  /*8fb0*/  ISETP.LT.OR P0, PT, R3.reuse, 0x12, P0 ;  /* 0x000000120300780c */ /* 0x040fe80000701670 */
        /* <DEDUP_REMOVED lines=14> */
[----:B------:R-:W-:Y:S04]  /*90a0*/  ISETP.LT.OR P0, PT, R3, 0x29, P0 ;  /* 0x000000290300780c */ /* 0x000fe80000701670 */
[----:B------:R-:W-:Y:S02]  /*90b0*/  FSEL R218, R15, -INF , !P0 ;  /* 0xff8000000fda7808 */ /* 0x000fe40004000000 */
[----:B------:R-:W-:Y:S04]  /*90c0*/  LOP3.LUT P0, RZ, R198, 0x10, RZ, 0xc0, !PT ;  /* 0x00000010c6ff7812 */ /* 0x000fe8000780c0ff */
[----:B------:R-:W-:Y:S04]  /*90d0*/  ISETP.GT.AND P0, PT, R2, RZ, !P0 ;  /* 0x000000ff0200720c */ /* 0x000fe80004704270 */
[----:B------:R-:W-:Y:S04]  /*90e0*/  ISETP.LT.OR P0, PT, R3, 0x1, P0 ;  /* 0x000000010300780c */ /* 0x000fe80000701670 */
[----:B------:R-:W-:Y:S02]  /*90f0*/  FSEL R10, R201, -INF , !P0 ;  /* 0xff800000c90a7808 */ /* 0x000fe40004000000 */
[----:B------:R-:W-:Y:S04]  /*9100*/  LOP3.LUT P0, RZ, R198, 0x20, RZ, 0xc0, !PT ;  /* 0x00000020c6ff7812 */ /* 0x000fe8000780c0ff */
        /* <DEDUP_REMOVED lines=21> */
.L_x_538:
[----:B------:R-:W-:Y:S04]  /*9260*/  MOV R8, c[0x0][0x32c] ;  /* 0x0000cb0000087a02 */ /* 0x000fe80000000f00 */
[----:B------:R-:W-:Y:S11]  /*9270*/  ISETP.NE.AND P0, PT, R8, 0x1, PT ;  /* 0x000000010800780c */ /* 0x000ff60003f05270 */
[----:B------:R-:W-:Y:S02]  /*9280*/  @!UPT UIADD3 URZ, URZ, URZ, URZ ;  /* 0x0000003f3f3ff290 */ /* 0x000fe4000fffe03f */
[----:B------:R-:W-:Y:S05]  /*9290*/  @P0 IMAD.HI.U32 R8, R4, c[0x0][0x330], RZ ;  /* 0x0000cc0004080a27 */ /* 0x000fea00078e00ff */
[----:B------:R-:W-:Y:S02]  /*92a0*/  @P0 SHF.R.U32.HI R4, RZ, c[0x0][0x334], R8 ;  /* 0x0000cd00ff040a19 */ /* 0x000fe40000011608 */
.L_x_539:
[----:B------:R-:W-:Y:S05]  /*92b0*/  BSYNC B0 ;  /* 0x0000000000007941 */ /* 0x000fea0003800000 */
.L_x_537:
[----:B------:R-:W-:Y:S04]  /*92c0*/  IMAD.IADD R8, R0, 0x1, -R236 ;  /* 0x0000000100087824 */ /* 0x000fe800078e0aec */
[----:B------:R-:W-:Y:S05]  /*92d0*/  IMAD R4, R4, c[0x0][0x32c], R8 ;  /* 0x0000cb0004047a24 */ /* 0x000fea00078e0208 */
[----:B------:R-:W-:Y:S02]  /*92e0*/  IADD3 R8, R4, c[0x0][0x32c], RZ ;  /* 0x0000cb0004087a10 */ /* 0x000fe40007ffe0ff */
[----:B------:R-:W-:Y:S02]  /*92f0*/  IMNMX R2, R2, R4, !PT ;  /* 0x0000000402027217 */ /* 0x000fe40007800200 */
[----:B------:R-:W-:Y:S02]  /*9300*/  IMNMX R3, R3, R8, PT ;  /* 0x0000000803037217 */ /* 0x000fe40003800200 */
.L_x_536:
[----:B------:R-:W-:Y:S01]  /*9310*/  LOP3.LUT P0, RZ, R198, 0x8, RZ, 0xc0, !PT ;  /* 0x00000008c6ff7812 */ /* 0x000fe2000780c0ff */
[----:B------:R-:W1:Y:S03]  /*9320*/  SHFL.IDX PT, R4, R5, 0x3, 0x1c1f ;  /* 0x007c1f0005047f89 */ /* 0x000e6600000e0000 */
[----:B------:R-:W-:Y:S04]  /*9330*/  ISETP.GT.AND P0, PT, R2, 0x1, !P0 ;  /* 0x000000010200780c */ /* 0x000fe80004704270 */
[C---:B------:R-:W-:Y:S04]  /*9340*/  ISETP.LT.OR P0, PT, R3.reuse, 0x2, P0 ;  /* 0x000000020300780c */ /* 0x040fe80000701670 */
[----:B------:R-:W-:Y:S02]  /*9350*/  FSEL R15, R202, -INF , !P0 ;  /* 0xff800000ca0f7808 */ /* 0x000fe40004000000 */
[----:B------:R-:W-:Y:S04]  /*9360*/  LOP3.LUT P0, RZ, R198, 0x4, RZ, 0xc0, !PT ;  /* 0x00000004c6ff7812 */ /* 0x000fe8000780c0ff */
[----:B------:R-:W-:Y:S04]  /*9370*/  ISETP.GT.AND P0, PT, R2, 0x8, !P0 ;  /* 0x000000080200780c */ /* 0x000fe80004704270 */
[C---:B------:R-:W-:Y:S04]  /*9380*/  ISETP.LT.OR P0, PT, R3.reuse, 0x9, P0 ;  /* 0x000000090300780c */ /* 0x040fe80000701670 */
        /* <DEDUP_REMOVED lines=9> */
[C---:B------:R-:W-:Y:S04]  /*9420*/  ISETP.GT.AND P0, PT, R2.reuse, 0x11, !P6 ;  /* 0x000000110200780c */ /* 0x040fe80007704270 */
        /* <DEDUP_REMOVED lines=43> */
.L_x_542:
[----:B------:R-:W-:Y:S04]  /*96e0*/  MOV R5, c[0x0][0x32c] ;  /* 0x0000cb0000057a02 */ /* 0x000fe80000000f00 */
[----:B------:R-:W-:Y:S11]  /*96f0*/  ISETP.NE.AND P0, PT, R5, 0x1, PT ;  /* 0x000000010500780c */ /* 0x000ff60003f05270 */
[----:B------:R-:W-:Y:S02]  /*9700*/  @!UPT UIADD3 URZ, URZ, URZ, URZ ;  /* 0x0000003f3f3ff290 */ /* 0x000fe4000fffe03f */
[----:B------:R-:W-:Y:S05]  /*9710*/  @P0 IMAD.HI.U32 R5, R4, c[0x0][0x330], RZ ;  /* 0x0000cc0004050a27 */ /* 0x000fea00078e00ff */
[----:B------:R-:W-:Y:S02]  /*9720*/  @P0 SHF.R.U32.HI R4, RZ, c[0x0][0x334], R5 ;  /* 0x0000cd00ff040a19 */ /* 0x000fe40000011605 */
.L_x_543:
[----:B------:R-:W-:Y:S05]  /*9730*/  BSYNC B0 ;  /* 0x0000000000007941 */ /* 0x000fea0003800000 */
.L_x_541:
[----:B------:R-:W-:Y:S04]  /*9740*/  IMAD.IADD R0, R0, 0x1, -R236 ;  /* 0x0000000100007824 */ /* 0x000fe800078e0aec */
[----:B------:R-:W-:Y:S05]  /*9750*/  IMAD R0, R4, c[0x0][0x32c], R0 ;  /* 0x0000cb0004007a24 */ /* 0x000fea00078e0200 */
[----:B------:R-:W-:Y:S02]  /*9760*/  IADD3 R4, R0, c[0x0][0x32c], RZ ;  /* 0x0000cb0000047a10 */ /* 0x000fe40007ffe0ff */
[----:B------:R-:W-:Y:S02]  /*9770*/  IMNMX R2, R2, R0, !PT ;  /* 0x0000000002027217 */ /* 0x000fe40007800200 */
[----:B------:R-:W-:Y:S02]  /*9780*/  IMNMX R3, R3, R4, PT ;  /* 0x0000000403037217 */ /* 0x000fe40003800200 */
.L_x_540:
[----:B------:R-:W-:Y:S01]  /*9790*/  LOP3.LUT P0, RZ, R198, 0x10, RZ, 0xc0, !PT ;  /* 0x00000010c6ff7812 */ /* 0x000fe2000780c0ff */
[----:B------:R-:W-:Y:S01]  /*97a0*/  LDSM.16.MT88.4 R36, [R186] ;  /* 0x00000000ba24783b */ /* 0x000fe20000004200 */
[----:B------:R-:W-:Y:S02]  /*97b0*/  FMNMX.FTZ R0, R9, R100, !PT ;  /* 0x0000006409007209 */ /* 0x000fe40007810000 */
[----:B------:R-:W-:Y:S02]  /*97c0*/  ISETP.GT.AND P0, PT, R2, RZ, !P0 ;  /* 0x000000ff0200720c */ /* 0x000fe40004704270 */
[----:B------:R-:W-:Y:S02]  /*97d0*/  FMNMX.FTZ R0, R11, R0, !PT ;  /* 0x000000000b007209 */ /* 0x000fe40007810000 */
[----:B------:R-:W-:Y:S02]  /*97e0*/  ISETP.LT.OR P0, PT, R3, 0x1, P0 ;  /* 0x000000010300780c */ /* 0x000fe40000701670 */
[----:B------:R-:W-:Y:S02]  /*97f0*/  FMNMX.FTZ R0, R12, R0, !PT ;  /* 0x000000000c007209 */ /* 0x000fe40007810000 */
[----:B------:R-:W-:Y:S02]  /*9800*/  FSEL R14, R211, -INF , !P0 ;  /* 0xff800000d30e7808 */ /* 0x000fe40004000000 */
[----:B------:R-:W-:Y:S02]  /*9810*/  LOP3.LUT P0, RZ, R198, 0x8, RZ, 0xc0, !PT ;  /* 0x00000008c6ff7812 */ /* 0x000fe4000780c0ff */
[----:B------:R-:W-:Y:S02]  /*9820*/  FMNMX.FTZ R0, R18, R0, !PT ;  /* 0x0000000012007209 */ /* 0x000fe40007810000 */
[----:B------:R-:W-:Y:S02]  /*9830*/  ISETP.GT.AND P0, PT, R2, 0x1, !P0 ;  /* 0x000000010200780c */ /* 0x000fe40004704270 */
        /* <DEDUP_REMOVED lines=21> */
[----:B------:R-:W-:Y:S01]  /*9990*/  FMNMX.FTZ R4, R13, R4, !PT ;  /* 0x000000040d047209 */ /* 0x000fe20007810000 */
[----:B------:R-:W1:Y:S01]  /*99a0*/  SHFL.BFLY PT, R6, R0, 0x2, 0x1f ;  /* 0x0c401f0000067f89 */ /* 0x000e6200000e0000 */
[----:B------:R-:W-:Y:S02]  /*99b0*/  ISETP.LT.OR P0, PT, R3, 0x11, P0 ;  /* 0x000000110300780c */ /* 0x000fe40000701670 */
[----:B------:R-:W-:Y:S02]  /*99c0*/  FMNMX.FTZ R4, R17, R4, !PT ;  /* 0x0000000411047209 */ /* 0x000fe40007810000 */
[----:B------:R-:W-:Y:S02]  /*99d0*/  FSEL R171, R178, -INF , !P0 ;  /* 0xff800000b2ab7808 */ /* 0x000fe40004000000 */
[----:B------:R-:W-:Y:S02]  /*99e0*/  ISETP.GT.AND P0, PT, R2, 0x11, !P6 ;  /* 0x000000110200780c */ /* 0x000fe40007704270 */
[----:B------:R-:W-:Y:S02]  /*99f0*/  FMNMX.FTZ R4, R21, R4, !PT ;  /* 0x0000000415047209 */ /* 0x000fe40007810000 */
        /* <DEDUP_REMOVED lines=11> */
[----:B-1----:R-:W-:Y:S02]  /*9ab0*/  FMNMX.FTZ R0, R0, R6, !PT ;  /* 0x0000000600007209 */ /* 0x002fe40007810000 */
[----:B------:R-:W-:Y:S02]  /*9ac0*/  FSEL R179, R110, -INF , !P0 ;  /* 0xff8000006eb37808 */ /* 0x000fe40004000000 */
[----:B------:R-:W-:Y:S01]  /*9ad0*/  ISETP.GT.AND P0, PT, R2, 0x20, !P3 ;  /* 0x000000200200780c */ /* 0x000fe20005f04270 */
[----:B------:R-:W1:Y:S01]  /*9ae0*/  SHFL.BFLY PT, R6, R0, 0x1, 0x1f ;  /* 0x0c201f0000067f89 */ /* 0x000e6200000e0000 */
[----:B------:R-:W-:Y:S02]  /*9af0*/  FMNMX.FTZ R4, R215, R4, !PT ;  /* 0x00000004d7047209 */ /* 0x000fe40007810000 */
[----:B------:R-:W-:Y:S02]  /*9b00*/  ISETP.LT.OR P0, PT, R3, 0x21, P0 ;  /* 0x000000210300780c */ /* 0x000fe40000701670 */
[----:B------:R-:W-:Y:S02]  /*9b10*/  FMNMX.FTZ R4, R216, R4, !PT ;  /* 0x00000004d8047209 */ /* 0x000fe40007810000 */
[----:B------:R-:W-:Y:S02]  /*9b20*/  FSEL R182, R31, -INF , !P0 ;  /* 0xff8000001fb67808 */ /* 0x000fe40004000000 */
[----:B------:R-:W-:Y:S02]  /*9b30*/  FMNMX.FTZ R4, R218, R4, !PT ;  /* 0x00000004da047209 */ /* 0x000fe40007810000 */
[----:B------:R-:W-:Y:S02]  /*9b40*/  ISETP.GT.AND P0, PT, R2, 0x21, !P2 ;  /* 0x000000210200780c */ /* 0x000fe40005704270 */
[----:B------:R-:W-:Y:S02]  /*9b50*/  FMNMX.FTZ R4, R217, R4, !PT ;  /* 0x00000004d9047209 */ /* 0x000fe40007810000 */
[C---:B------:R-:W-:Y:S02]  /*9b60*/  ISETP.LT.OR P0, PT, R3.reuse, 0x22, P0 ;  /* 0x000000220300780c */ /* 0x040fe40000701670 */
[----:B------:R-:W-:Y:S01]  /*9b70*/  LOP3.LUT P6, RZ, R198, 0x20, RZ, 0xc0, !PT ;  /* 0x00000020c6ff7812 */ /* 0x000fe200078cc0ff */
[----:B------:R-:W2:Y:S01]  /*9b80*/  SHFL.BFLY PT, R7, R4, 0x2, 0x1f ;  /* 0x0c401f0004077f89 */ /* 0x000ea200000e0000 */
[----:B------:R-:W-:Y:S02]  /*9b90*/  FSEL R183, R30, -INF , !P0 ;  /* 0xff8000001eb77808 */ /* 0x000fe40004000000 */
[----:B------:R-:W-:Y:S02]  /*9ba0*/  ISETP.GT.AND P0, PT, R2, 0x28, !P1 ;  /* 0x000000280200780c */ /* 0x000fe40004f04270 */
[----:B------:R-:W-:Y:S02]  /*9bb0*/  FMNMX.FTZ R5, R8, R103, !PT ;  /* 0x0000006708057209 */ /* 0x000fe40007810000 */
[----:B------:R-:W-:Y:S02]  /*9bc0*/  ISETP.LT.OR P0, PT, R3, 0x29, P0 ;  /* 0x000000290300780c */ /* 0x000fe40000701670 */
[----:B------:R-:W-:Y:S02]  /*9bd0*/  FMNMX.FTZ R5, R15, R5, !PT ;  /* 0x000000050f057209 */ /* 0x000fe40007810000 */
[----:B------:R-:W-:Y:S02]  /*9be0*/  FSEL R201, R26, -INF , !P0 ;  /* 0xff8000001ac97808 */ /* 0x000fe40004000000 */
[----:B------:R-:W-:Y:S02]  /*9bf0*/  ISETP.GT.AND P0, PT, R2, 0x29, !P6 ;  /* 0x000000290200780c */ /* 0x000fe40007704270 */
[----:B-1----:R-:W-:Y:S02]  /*9c00*/  FMNMX.FTZ R108, R0, R6, !PT ;  /* 0x00000006006c7209 */ /* 0x002fe40007810000 */
[----:B------:R-:W-:Y:S02]  /*9c10*/  ISETP.LT.OR P0, PT, R3, 0x2a, P0 ;  /* 0x0000002a0300780c */ /* 0x000fe40000701670 */
[----:B------:R-:W-:Y:S01]  /*9c20*/  FMNMX.FTZ R5, R16, R5, !PT ;  /* 0x0000000510057209 */ /* 0x000fe20007810000 */
[----:B------:R-:W-:Y:S01]  /*9c30*/  FMUL.FTZ R3, R108, c[0x0][0x2d0] ;  /* 0x0000b4006c037a20 */ /* 0x000fe20000410000 */
[----:B------:R-:W-:Y:S02]  /*9c40*/  FSEL R105, R32, -INF , !P0 ;  /* 0xff80000020697808 */ /* 0x000fe40004000000 */
[----:B------:R-:W-:Y:S02]  /*9c50*/  FSETP.NEU.FTZ.AND P0, PT, R108, -INF , PT ;  /* 0xff8000006c00780b */ /* 0x000fe40003f1d000 */
[----:B------:R-:W-:Y:S02]  /*9c60*/  FMNMX.FTZ R5, R19, R5, !PT ;  /* 0x0000000513057209 */ /* 0x000fe40007810000 */
[----:B------:R-:W-:Y:S02]  /*9c70*/  FSEL R109, R3, RZ, P0 ;  /* 0x000000ff036d7208 */ /* 0x000fe40000000000 */
[----:B------:R-:W-:Y:S02]  /*9c80*/  FMNMX.FTZ R5, R170, R5, !PT ;  /* 0x00000005aa057209 */ /* 0x000fe40007810000 */
[----:B--2---:R-:W-:Y:S01]  /*9c90*/  FMNMX.FTZ R0, R4, R7, !PT ;  /* 0x0000000704007209 */ /* 0x004fe20007810000 */
[--C-:B------:R-:W-:Y:S01]  /*9ca0*/  FFMA.FTZ R4, R11, c[0x0][0x2d0], -R109.reuse ;  /* 0x0000b4000b047a23 */ /* 0x100fe2000001086d */
[----:B------:R-:W-:Y:S01]  /*9cb0*/  FMNMX.FTZ R5, R169, R5, !PT ;  /* 0x00000005a9057209 */ /* 0x000fe20007810000 */
[--C-:B------:R-:W-:Y:S02]  /*9cc0*/  FFMA.FTZ R3, R9, c[0x0][0x2d0], -R109.reuse ;  /* 0x0000b40009037a23 */ /* 0x100fe4000001086d */
[----:B------:R1:W-:Y:S01]  /*9cd0*/  MUFU.EX2 R251, R4 ;  /* 0x0000000400fb7308 */ /* 0x0003e20000000800 */
[----:B------:R-:W-:Y:S04]  /*9ce0*/  FMNMX.FTZ R5, R168, R5, !PT ;  /* 0x00000005a8057209 */ /* 0x000fe80007810000 */
[----:B------:R-:W-:Y:S04]  /*9cf0*/  FMNMX.FTZ R5, R173, R5, !PT ;  /* 0x00000005ad057209 */ /* 0x000fe80007810000 */
[----:B------:R-:W-:Y:S01]  /*9d00*/  FMNMX.FTZ R5, R214, R5, !PT ;  /* 0x00000005d6057209 */ /* 0x000fe20007810000 */
[----:B------:R2:W3:Y:S03]  /*9d10*/  MUFU.EX2 R248, R3 ;  /* 0x0000000300f87308 */ /* 0x0004e60000000800 */
[----:B------:R-:W-:Y:S02]  /*9d20*/  FMNMX.FTZ R2, R213, R5, !PT ;  /* 0x00000005d5027209 */ /* 0x000fe40007810000 */
[----:B------:R-:W4:Y:S02]  /*9d30*/  SHFL.BFLY PT, R5, R0, 0x1, 0x1f ;  /* 0x0c201f0000057f89 */ /* 0x000f2400000e0000 */
[----:B------:R-:W-:Y:S04]  /*9d40*/  FMNMX.FTZ R2, R212, R2, !PT ;  /* 0x00000002d4027209 */ /* 0x000fe80007810000 */
[----:B------:R-:W-:Y:S01]  /*9d50*/  FMNMX.FTZ R2, R202, R2, !PT ;  /* 0x00000002ca027209 */ /* 0x000fe20007810000 */
[--C-:B-1----:R-:W-:Y:S04]  /*9d60*/  FFMA.FTZ R4, R12, c[0x0][0x2d0], -R109.reuse ;  /* 0x0000b4000c047a23 */ /* 0x102fe8000001086d */
[----:B------:R-:W1:Y:S01]  /*9d70*/  SHFL.BFLY PT, R6, R2, 0x2, 0x1f ;  /* 0x0c401f0002067f89 */ /* 0x000e6200000e0000 */
[----:B------:R5:W-:Y:S01]  /*9d80*/  MUFU.EX2 R249, R4 ;  /* 0x0000000400f97308 */ /* 0x000be20000000800 */
[----:B--2---:R-:W-:Y:S02]  /*9d90*/  FMNMX.FTZ R3, R14, R104, !PT ;  /* 0x000000680e037209 */ /* 0x004fe40007810000 */
[----:B---3--:R-:W-:Y:S02]  /*9da0*/  F2FP.PACK_AB R160, R251, R248 ;  /* 0x000000f8fba0723e */ /* 0x008fe400000000ff */
[----:B------:R-:W-:Y:S02]  /*9db0*/  FMNMX.FTZ R3, R20, R3, !PT ;  /* 0x0000000314037209 */ /* 0x000fe40007810000 */
[----:B----4-:R-:W-:Y:S02]  /*9dc0*/  FMNMX.FTZ R107, R0, R5, !PT ;  /* 0x00000005006b7209 */ /* 0x010fe40007810000 */
[----:B------:R-:W-:Y:S04]  /*9dd0*/  FMNMX.FTZ R3, R24, R3, !PT ;  /* 0x0000000318037209 */ /* 0x000fe80007810000 */
[----:B------:R-:W-:Y:S02]  /*9de0*/  FMNMX.FTZ R0, R25, R3, !PT ;  /* 0x0000000319007209 */ /* 0x000fe40007810000 */
[----:B------:R-:W-:Y:S02]  /*9df0*/  FSEL R3, R108, RZ, P0 ;  /* 0x000000ff6c037208 */ /* 0x000fe40000000000 */
[----:B-1----:R-:W-:Y:S02]  /*9e00*/  FMNMX.FTZ R2, R2, R6, !PT ;  /* 0x0000000602027209 */ /* 0x002fe40007810000 */
[----:B------:R-:W-:Y:S01]  /*9e10*/  FMNMX.FTZ R6, R171, R0, !PT ;  /* 0x00000000ab067209 */ /* 0x000fe20007810000 */
[C---:B------:R-:W-:Y:S01]  /*9e20*/  FMUL.FTZ R0, R107.reuse, c[0x0][0x2d0] ;  /* 0x0000b4006b007a20 */ /* 0x040fe20000410000 */
[----:B------:R-:W-:Y:S01]  /*9e30*/  FSETP.NEU.FTZ.AND P0, PT, R107, -INF , PT ;  /* 0xff8000006b00780b */ /* 0x000fe20003f1d000 */
[----:B-----5:R-:W-:Y:S01]  /*9e40*/  FFMA.FTZ R4, R18, c[0x0][0x2d0], -R109 ;  /* 0x0000b40012047a23 */ /* 0x020fe2000001086d */
[----:B------:R-:W-:Y:S01]  /*9e50*/  FMNMX.FTZ R6, R174, R6, !PT ;  /* 0x00000006ae067209 */ /* 0x000fe20007810000 */
[----:B------:R-:W1:Y:S01]  /*9e60*/  SHFL.BFLY PT, R5, R2, 0x1, 0x1f ;  /* 0x0c201f0002057f89 */ /* 0x000e6200000e0000 */
[----:B------:R-:W-:Y:S01]  /*9e70*/  FSEL R111, R0, RZ, P0 ;  /* 0x000000ff006f7208 */ /* 0x000fe20000000000 */
[----:B------:R2:W3:Y:S04]  /*9e80*/  MUFU.EX2 R28, R4 ;  /* 0x00000004001c7308 */ /* 0x0004e80000000800 */
[--C-:B------:R-:W-:Y:S06]  /*9e90*/  FFMA.FTZ R0, R10, c[0x0][0x2d0], -R111.reuse ;  /* 0x0000b4000a007a23 */ /* 0x100fec000001086f */
[----:B------:R4:W-:Y:S01]  /*9ea0*/  MUFU.EX2 R240, R0 ;  /* 0x0000000000f07308 */ /* 0x0009e20000000800 */
[----:B-1----:R-:W-:Y:S02]  /*9eb0*/  FMNMX.FTZ R106, R2, R5, !PT ;  /* 0x00000005026a7209 */ /* 0x002fe40007810000 */
[----:B--2---:R-:W-:Y:S01]  /*9ec0*/  FMNMX.FTZ R4, R172, R6, !PT ;  /* 0x00000006ac047209 */ /* 0x004fe20007810000 */
[--C-:B------:R-:W-:Y:S01]  /*9ed0*/  FFMA.FTZ R6, R21, c[0x0][0x2d0], -R111.reuse ;  /* 0x0000b40015067a23 */ /* 0x100fe2000001086f */
[----:B------:R-:W-:Y:S02]  /*9ee0*/  FSEL R5, R107, RZ, P0 ;  /* 0x000000ff6b057208 */ /* 0x000fe40000000000 */
[----:B------:R-:W-:Y:S03]  /*9ef0*/  FMNMX.FTZ R4, R179, R4, !PT ;  /* 0x00000004b3047209 */ /* 0x000fe60007810000 */
[----:B------:R-:W-:Y:S01]  /*9f00*/  MUFU.EX2 R27, R6 ;  /* 0x00000006001b7308 */ /* 0x000fe20000000800 */
[----:B------:R-:W-:Y:S02]  /*9f10*/  FSETP.NEU.FTZ.AND P0, PT, R106, -INF , PT ;  /* 0xff8000006a00780b */ /* 0x000fe40003f1d000 */
[----:B---3--:R-:W-:Y:S02]  /*9f20*/  F2FP.PACK_AB R162, R28, R249 ;  /* 0x000000f91ca2723e */ /* 0x008fe400000000ff */
[----:B----4-:R-:W-:Y:S01]  /*9f30*/  FMNMX.FTZ R0, R182, R4, !PT ;  /* 0x00000004b6007209 */ /* 0x010fe20007810000 */
[--C-:B------:R-:W-:Y:S03]  /*9f40*/  FFMA.FTZ R4, R13, c[0x0][0x2d0], -R111.reuse ;  /* 0x0000b4000d047a23 */ /* 0x100fe6000001086f */
[----:B------:R-:W-:Y:S01]  /*9f50*/  FMNMX.FTZ R0, R183, R0, !PT ;  /* 0x00000000b7007209 */ /* 0x000fe20007810000 */
[----:B------:R1:W2:Y:S03]  /*9f60*/  MUFU.EX2 R241, R4 ;  /* 0x0000000400f17308 */ /* 0x0002a60000000800 */
[----:B------:R-:W-:Y:S04]  /*9f70*/  FMNMX.FTZ R0, R201, R0, !PT ;  /* 0x00000000c9007209 */ /* 0x000fe80007810000 */
[----:B------:R-:W-:Y:S05]  /*9f80*/  FMNMX.FTZ R0, R105, R0, !PT ;  /* 0x0000000069007209 */ /* 0x000fea0007810000 */
[----:B------:R-:W3:Y:S01]  /*9f90*/  SHFL.BFLY PT, R2, R0, 0x2, 0x1f ;  /* 0x0c401f0000027f89 */ /* 0x000ee200000e0000 */
[----:B-1----:R-:W-:Y:S01]  /*9fa0*/  FFMA.FTZ R4, R17, c[0x0][0x2d0], -R111 ;  /* 0x0000b40011047a23 */ /* 0x002fe2000001086f */
[----:B--2---:R-:W-:Y:S03]  /*9fb0*/  F2FP.PACK_AB R161, R241, R240 ;  /* 0x000000f0f1a1723e */ /* 0x004fe600000000ff */
[----:B------:R1:W2:Y:S02]  /*9fc0*/  MUFU.EX2 R242, R4 ;  /* 0x0000000400f27308 */ /* 0x0002a40000000800 */
[----:B-1----:R-:W-:Y:S01]  /*9fd0*/  FMUL.FTZ R4, R106, c[0x0][0x2d0] ;  /* 0x0000b4006a047a20 */ /* 0x002fe20000410000 */
[----:B--2---:R-:W-:Y:S04]  /*9fe0*/  F2FP.PACK_AB R163, R27, R242 ;  /* 0x000000f21ba3723e */ /* 0x004fe800000000ff */
[----:B------:R-:W-:Y:S05]  /*9ff0*/  FSEL R110, R4, RZ, P0 ;  /* 0x000000ff046e7208 */ /* 0x000fea0000000000 */
[--C-:B------:R-:W-:Y:S04]  /*a000*/  FFMA.FTZ R4, R8, c[0x0][0x2d0], -R110.reuse ;  /* 0x0000b40008047a23 */ /* 0x100fe8000001086e */
[----:B------:R1:W-:Y:S02]  /*a010*/  MUFU.EX2 R237, R4 ;  /* 0x0000000400ed7308 */ /* 0x0003e40000000800 */
[--C-:B-1----:R-:W-:Y:S08]  /*a020*/  FFMA.FTZ R4, R15, c[0x0][0x2d0], -R110.reuse ;  /* 0x0000b4000f047a23 */ /* 0x102ff0000001086e */
[----:B------:R3:W-:Y:S02]  /*a030*/  MUFU.EX2 R239, R4 ;  /* 0x0000000400ef7308 */ /* 0x0007e40000000800 */
[----:B---3--:R-:W-:Y:S01]  /*a040*/  FMNMX.FTZ R4, R0, R2, !PT ;  /* 0x0000000200047209 */ /* 0x008fe20007810000 */
[--C-:B------:R-:W-:Y:S02]  /*a050*/  FFMA.FTZ R0, R16, c[0x0][0x2d0], -R110.reuse ;  /* 0x0000b40010007a23 */ /* 0x100fe4000001086e */
[----:B------:R-:W-:Y:S05]  /*a060*/  FADD.FTZ R2, -R5, R101 ;  /* 0x0000006505027221 */ /* 0x000fea0000010100 */
[----:B------:R1:W-:Y:S01]  /*a070*/  MUFU.EX2 R250, R0 ;  /* 0x0000000000fa7308 */ /* 0x0003e20000000800 */
[----:B------:R-:W2:Y:S01]  /*a080*/  SHFL.BFLY PT, R6, R4, 0x1, 0x1f ;  /* 0x0c201f0004067f89 */ /* 0x000ea200000e0000 */
[----:B------:R-:W-:Y:S02]  /*a090*/  FMUL.FTZ R2, R2, c[0x0][0x2d0] ;  /* 0x0000b40002027a20 */ /* 0x000fe40000410000 */
[----:B-1----:R-:W-:Y:S01]  /*a0a0*/  FFMA.FTZ R0, R19, c[0x0][0x2d0], -R110 ;  /* 0x0000b40013007a23 */ /* 0x002fe2000001086e */
[----:B--2---:R-:W-:Y:S05]  /*a0b0*/  FMNMX.FTZ R102, R4, R6, !PT ;  /* 0x0000000604667209 */ /* 0x004fea0007810000 */
[----:B------:R1:W-:Y:S01]  /*a0c0*/  MUFU.EX2 R29, R0 ;  /* 0x00000000001d7308 */ /* 0x0003e20000000800 */
[----:B------:R-:W-:Y:S02]  /*a0d0*/  FMUL.FTZ R4, R102, c[0x0][0x2d0] ;  /* 0x0000b40066047a20 */ /* 0x000fe40000410000 */
[----:B-1----:R-:W-:Y:S07]  /*a0e0*/  FADD.FTZ R0, -R3, R100 ;  /* 0x0000006403007221 */ /* 0x002fee0000010100 */
[----:B------:R-:W1:Y:S01]  /*a0f0*/  MUFU.EX2 R3, R2 ;  /* 0x0000000200037308 */ /* 0x000e620000000800 */
[----:B------:R-:W-:Y:S09]  /*a100*/  FMUL.FTZ R0, R0, c[0x0][0x2d0] ;  /* 0x0000b40000007a20 */ /* 0x000ff20000410000 */
[----:B------:R2:W3:Y:S01]  /*a110*/  MUFU.EX2 R100, R0 ;  /* 0x0000000000647308 */ /* 0x0004e20000000800 */
[----:B-1----:R-:W-:Y:S01]  /*a120*/  FMUL.FTZ R6, R3, R114 ;  /* 0x0000007203067220 */ /* 0x002fe20000410000 */
[----:B------:R-:W-:Y:S01]  /*a130*/  F2FP.PACK_AB R114, R29, R250 ;  /* 0x000000fa1d72723e */ /* 0x000fe200000000ff */
[C---:B------:R-:W-:Y:S02]  /*a140*/  FMUL.FTZ R7, R3.reuse, R115 ;  /* 0x0000007303077220 */ /* 0x040fe40000410000 */
[C---:B------:R-:W-:Y:S02]  /*a150*/  FMUL.FTZ R18, R3.reuse, R126 ;  /* 0x0000007e03127220 */ /* 0x040fe40000410000 */
[C---:B------:R-:W-:Y:S02]  /*a160*/  FMUL.FTZ R19, R3.reuse, R127 ;  /* 0x0000007f03137220 */ /* 0x040fe40000410000 */
[----:B------:R-:W-:Y:S01]  /*a170*/  FMUL.FTZ R34, R3, R142 ;  /* 0x0000008e03227220 */ /* 0x000fe20000410000 */
[----:B--2---:R-:W-:Y:S01]  /*a180*/  FSEL R0, R106, RZ, P0 ;  /* 0x000000ff6a007208 */ /* 0x004fe20000000000 */
[----:B---3--:R-:W-:Y:S01]  /*a190*/  FMUL.FTZ R17, R100, R125 ;  /* 0x0000007d64117220 */ /* 0x008fe20000410000 */
[----:B------:R-:W-:Y:S01]  /*a1a0*/  FSETP.NEU.FTZ.AND P0, PT, R102, -INF , PT ;  /* 0xff8000006600780b */ /* 0x000fe20003f1d000 */
[----:B------:R-:W-:Y:S02]  /*a1b0*/  FMUL.FTZ R16, R100, R124 ;  /* 0x0000007c64107220 */ /* 0x000fe40000410000 */
[----:B------:R-:W-:Y:S01]  /*a1c0*/  FADD.FTZ R0, -R0, R103 ;  /* 0x0000006700007221 */ /* 0x000fe20000010100 */
[----:B------:R-:W-:Y:S01]  /*a1d0*/  FSEL R101, R4, RZ, P0 ;  /* 0x000000ff04657208 */ /* 0x000fe20000000000 */
[----:B------:R-:W-:Y:S02]  /*a1e0*/  FFMA.FTZ R103, R167, c[0x0][0x2d0], -R109 ;  /* 0x0000b400a7677a23 */ /* 0x000fe4000001086d */
[----:B------:R-:W-:Y:S02]  /*a1f0*/  FMUL.FTZ R0, R0, c[0x0][0x2d0] ;  /* 0x0000b40000007a20 */ /* 0x000fe40000410000 */
[----:B------:R1:W-:Y:S01]  /*a200*/  MUFU.EX2 R234, R103 ;  /* 0x0000006700ea7308 */ /* 0x0003e20000000800 */
[--C-:B------:R-:W-:Y:S02]  /*a210*/  FFMA.FTZ R5, R24, c[0x0][0x2d0], -R101.reuse ;  /* 0x0000b40018057a23 */ /* 0x100fe40000010865 */
[----:B------:R-:W-:Y:S02]  /*a220*/  FFMA.FTZ R4, R25, c[0x0][0x2d0], -R101 ;  /* 0x0000b40019047a23 */ /* 0x000fe40000010865 */
[C---:B------:R-:W-:Y:S02]  /*a230*/  FMUL.FTZ R32, R100.reuse, R140 ;  /* 0x0000008c64207220 */ /* 0x040fe40000410000 */
[C---:B------:R-:W-:Y:S02]  /*a240*/  FMUL.FTZ R33, R100.reuse, R141 ;  /* 0x0000008d64217220 */ /* 0x040fe40000410000 */
[C---:B------:R-:W-:Y:S01]  /*a250*/  FMUL.FTZ R35, R3.reuse, R143 ;  /* 0x0000008f03237220 */ /* 0x040fe20000410000 */
[----:B------:R2:W3:Y:S01]  /*a260*/  MUFU.EX2 R2, R0 ;  /* 0x0000000000027308 */ /* 0x0004e20000000800 */
[C---:B------:R-:W-:Y:S01]  /*a270*/  FMUL.FTZ R48, R100.reuse, R156 ;  /* 0x0000009c64307220 */ /* 0x040fe20000410000 */
[----:B------:R-:W-:Y:S01]  /*a280*/  LDSM.16.MT88.4 R140, [R186+0x800] ;  /* 0x00080000ba8c783b */ /* 0x000fe20000004200 */
[C---:B------:R-:W-:Y:S02]  /*a290*/  FMUL.FTZ R49, R100.reuse, R157 ;  /* 0x0000009d64317220 */ /* 0x040fe40000410000 */
[C---:B------:R-:W-:Y:S02]  /*a2a0*/  FMUL.FTZ R50, R3.reuse, R158 ;  /* 0x0000009e03327220 */ /* 0x040fe40000410000 */
[C---:B------:R-:W-:Y:S02]  /*a2b0*/  FMUL.FTZ R51, R3.reuse, R159 ;  /* 0x0000009f03337220 */ /* 0x040fe40000410000 */
[C---:B------:R-:W-:Y:S01]  /*a2c0*/  FMUL.FTZ R52, R100.reuse, R52 ;  /* 0x0000003464347220 */ /* 0x040fe20000410000 */
[----:B------:R4:W-:Y:S01]  /*a2d0*/  MUFU.EX2 R244, R5 ;  /* 0x0000000500f47308 */ /* 0x0009e20000000800 */
[----:B------:R-:W-:Y:S01]  /*a2e0*/  FMUL.FTZ R53, R100, R53 ;  /* 0x0000003564357220 */ /* 0x000fe20000410000 */
[----:B------:R-:W-:Y:S01]  /*a2f0*/  LDSM.16.MT88.4 R156, [R185+0x1400] ;  /* 0x00140000b99c783b */ /* 0x000fe20000004200 */
[C---:B------:R-:W-:Y:S02]  /*a300*/  FMUL.FTZ R54, R3.reuse, R54 ;  /* 0x0000003603367220 */ /* 0x040fe40000410000 */
[----:B-1----:R-:W-:Y:S02]  /*a310*/  FFMA.FTZ R103, R166, c[0x0][0x2d0], -R109 ;  /* 0x0000b400a6677a23 */ /* 0x002fe4000001086d */
[C---:B------:R-:W-:Y:S02]  /*a320*/  FMUL.FTZ R55, R3.reuse, R55 ;  /* 0x0000003703377220 */ /* 0x040fe40000410000 */
[C---:B------:R-:W-:Y:S01]  /*a330*/  FMUL.FTZ R64, R100.reuse, R64 ;  /* 0x0000004064407220 */ /* 0x040fe20000410000 */
[----:B------:R1:W-:Y:S01]  /*a340*/  MUFU.EX2 R235, R103 ;  /* 0x0000006700eb7308 */ /* 0x0003e20000000800 */
[----:B------:R-:W-:Y:S02]  /*a350*/  FMUL.FTZ R65, R100, R65 ;  /* 0x0000004164417220 */ /* 0x000fe40000410000 */
[C---:B------:R-:W-:Y:S02]  /*a360*/  FMUL.FTZ R66, R3.reuse, R66 ;  /* 0x0000004203427220 */ /* 0x040fe40000410000 */
[----:B--2---:R-:W-:Y:S02]  /*a370*/  FFMA.FTZ R0, R14, c[0x0][0x2d0], -R101 ;  /* 0x0000b4000e007a23 */ /* 0x004fe40000010865 */
[C---:B---3--:R-:W-:Y:S02]  /*a380*/  FMUL.FTZ R8, R2.reuse, R116 ;  /* 0x0000007402087220 */ /* 0x048fe40000410000 */
[C---:B------:R-:W-:Y:S01]  /*a390*/  FMUL.FTZ R9, R2.reuse, R117 ;  /* 0x0000007502097220 */ /* 0x040fe20000410000 */
[----:B------:R2:W-:Y:S01]  /*a3a0*/  MUFU.EX2 R238, R0 ;  /* 0x0000000000ee7308 */ /* 0x0005e20000000800 */
[C---:B------:R-:W-:Y:S02]  /*a3b0*/  FMUL.FTZ R12, R2.reuse, R120 ;  /* 0x00000078020c7220 */ /* 0x040fe40000410000 */
[----:B------:R-:W-:Y:S02]  /*a3c0*/  FMUL.FTZ R13, R2, R121 ;  /* 0x00000079020d7220 */ /* 0x000fe40000410000 */
[----:B----4-:R-:W-:Y:S02]  /*a3d0*/  FMUL.FTZ R5, R100, R113 ;  /* 0x0000007164057220 */ /* 0x010fe40000410000 */
[C---:B------:R-:W-:Y:S02]  /*a3e0*/  FMUL.FTZ R24, R2.reuse, R132 ;  /* 0x0000008402187220 */ /* 0x040fe40000410000 */
[C---:B------:R-:W-:Y:S01]  /*a3f0*/  FMUL.FTZ R25, R2.reuse, R133 ;  /* 0x0000008502197220 */ /* 0x040fe20000410000 */
[----:B------:R-:W3:Y:S01]  /*a400*/  MUFU.EX2 R245, R4 ;  /* 0x0000000400f57308 */ /* 0x000ee20000000800 */
[C---:B------:R-:W-:Y:S02]  /*a410*/  FMUL.FTZ R40, R2.reuse, R148 ;  /* 0x0000009402287220 */ /* 0x040fe40000410000 */
[----:B------:R-:W-:Y:S02]  /*a420*/  FMUL.FTZ R41, R2, R149 ;  /* 0x0000009502297220 */ /* 0x000fe40000410000 */
[----:B-1----:R-:W-:Y:S02]  /*a430*/  FFMA.FTZ R103, R164, c[0x0][0x2d0], -R111 ;  /* 0x0000b400a4677a23 */ /* 0x002fe4000001086f */
[C---:B------:R-:W-:Y:S02]  /*a440*/  FMUL.FTZ R44, R2.reuse, R152 ;  /* 0x00000098022c7220 */ /* 0x040fe40000410000 */
[C---:B------:R-:W-:Y:S01]  /*a450*/  FMUL.FTZ R45, R2.reuse, R153 ;  /* 0x00000099022d7220 */ /* 0x040fe20000410000 */
[----:B------:R1:W-:Y:S01]  /*a460*/  MUFU.EX2 R233, R103 ;  /* 0x0000006700e97308 */ /* 0x0003e20000000800 */
[C---:B------:R-:W-:Y:S02]  /*a470*/  FMUL.FTZ R56, R2.reuse, R56 ;  /* 0x0000003802387220 */ /* 0x040fe40000410000 */
[----:B------:R-:W-:Y:S02]  /*a480*/  FMUL.FTZ R57, R2, R57 ;  /* 0x0000003902397220 */ /* 0x000fe40000410000 */
[----:B--2---:R-:W-:Y:S02]  /*a490*/  FFMA.FTZ R0, R20, c[0x0][0x2d0], -R101 ;  /* 0x0000b40014007a23 */ /* 0x004fe40000010865 */
[----:B------:R-:W2:Y:S01]  /*a4a0*/  LDSM.16.MT88.4 R20, [R185] ;  /* 0x00000000b914783b */ /* 0x000ea20000004200 */
[C---:B------:R-:W-:Y:S02]  /*a4b0*/  FMUL.FTZ R60, R2.reuse, R60 ;  /* 0x0000003c023c7220 */ /* 0x040fe40000410000 */
[----:B------:R4:W5:Y:S01]  /*a4c0*/  MUFU.EX2 R243, R0 ;  /* 0x0000000000f37308 */ /* 0x0009620000000800 */
[----:B------:R-:W-:Y:S02]  /*a4d0*/  FMUL.FTZ R61, R2, R61 ;  /* 0x0000003d023d7220 */ /* 0x000fe40000410000 */
[----:B------:R-:W-:Y:S01]  /*a4e0*/  FMUL.FTZ R67, R3, R67 ;  /* 0x0000004303437220 */ /* 0x000fe20000410000 */
[----:B---3--:R-:W-:Y:S01]  /*a4f0*/  F2FP.PACK_AB R115, R245, R244 ;  /* 0x000000f4f573723e */ /* 0x008fe200000000ff */
[C---:B------:R-:W-:Y:S01]  /*a500*/  FMUL.FTZ R4, R100.reuse, R112 ;  /* 0x0000007064047220 */ /* 0x040fe20000410000 */
[----:B------:R-:W-:Y:S01]  /*a510*/  F2FP.PACK_AB R112, R239, R237 ;  /* 0x000000edef70723e */ /* 0x000fe200000000ff */
[----:B------:R-:W-:Y:S02]  /*a520*/  FFMA.FTZ R124, R207, c[0x0][0x2d0], -R109 ;  /* 0x0000b400cf7c7a23 */ /* 0x000fe4000001086d */
[C---:B------:R-:W-:Y:S02]  /*a530*/  FMUL.FTZ R68, R100.reuse, R68 ;  /* 0x0000004464447220 */ /* 0x040fe40000410000 */
[----:B------:R-:W-:Y:S02]  /*a540*/  FMUL.FTZ R69, R100, R69 ;  /* 0x0000004564457220 */ /* 0x000fe40000410000 */
[----:B------:R-:W-:Y:S02]  /*a550*/  FMUL.FTZ R70, R3, R70 ;  /* 0x0000004603467220 */ /* 0x000fe40000410000 */
[----:B-1----:R-:W-:Y:S02]  /*a560*/  FFMA.FTZ R103, R165, c[0x0][0x2d0], -R111 ;  /* 0x0000b400a5677a23 */ /* 0x002fe4000001086f */
[----:B------:R-:W-:Y:S02]  /*a570*/  FMUL.FTZ R71, R3, R71 ;  /* 0x0000004703477220 */ /* 0x000fe40000410000 */
[----:B------:R1:W-:Y:S01]  /*a580*/  MUFU.EX2 R231, R103 ;  /* 0x0000006700e77308 */ /* 0x0003e20000000800 */
[C---:B------:R-:W-:Y:S02]  /*a590*/  FMUL.FTZ R72, R2.reuse, R72 ;  /* 0x0000004802487220 */ /* 0x040fe40000410000 */
[----:B------:R-:W-:Y:S01]  /*a5a0*/  FMUL.FTZ R73, R2, R73 ;  /* 0x0000004902497220 */ /* 0x000fe20000410000 */
[----:B----4-:R-:W-:Y:S01]  /*a5b0*/  FSEL R0, R102, RZ, P0 ;  /* 0x000000ff66007208 */ /* 0x010fe20000000000 */
[C---:B------:R-:W-:Y:S01]  /*a5c0*/  FMUL.FTZ R76, R2.reuse, R76 ;  /* 0x0000004c024c7220 */ /* 0x040fe20000410000 */
[----:B-----5:R-:W-:Y:S01]  /*a5d0*/  F2FP.PACK_AB R113, R243, R238 ;  /* 0x000000eef371723e */ /* 0x020fe200000000ff */
[----:B------:R-:W-:Y:S02]  /*a5e0*/  FMUL.FTZ R77, R2, R77 ;  /* 0x0000004d024d7220 */ /* 0x000fe40000410000 */
[----:B------:R-:W-:Y:S02]  /*a5f0*/  FADD.FTZ R0, -R0, R104 ;  /* 0x0000006800007221 */ /* 0x000fe40000010100 */
[----:B------:R-:W-:Y:S02]  /*a600*/  FMUL.FTZ R80, R100, R80 ;  /* 0x0000005064507220 */ /* 0x000fe40000410000 */
[----:B------:R-:W-:Y:S02]  /*a610*/  FMUL.FTZ R0, R0, c[0x0][0x2d0] ;  /* 0x0000b40000007a20 */ /* 0x000fe40000410000 */
[C---:B------:R-:W-:Y:S01]  /*a620*/  FMUL.FTZ R81, R100.reuse, R81 ;  /* 0x0000005164517220 */ /* 0x040fe20000410000 */
[-C--:B--2---:R-:W-:Y:S01]  /*a630*/  HMMA.16816.F32 R4, R160, R20.reuse, R4 ;  /* 0x00000014a004723c */ /* 0x084fe20000001804 */
[C---:B------:R-:W-:Y:S02]  /*a640*/  FMUL.FTZ R82, R3.reuse, R82 ;  /* 0x0000005203527220 */ /* 0x040fe40000410000 */
[----:B------:R-:W2:Y:S01]  /*a650*/  MUFU.EX2 R0, R0 ;  /* 0x0000000000007308 */ /* 0x000ea20000000800 */
[C---:B------:R-:W-:Y:S02]  /*a660*/  FMUL.FTZ R83, R3.reuse, R83 ;  /* 0x0000005303537220 */ /* 0x040fe40000410000 */
[----:B------:R-:W-:Y:S02]  /*a670*/  FMUL.FTZ R84, R100, R84 ;  /* 0x0000005464547220 */ /* 0x000fe40000410000 */
[--C-:B-1----:R-:W-:Y:S04]  /*a680*/  FFMA.FTZ R103, R180, c[0x0][0x2d0], -R109.reuse ;  /* 0x0000b400b4677a23 */ /* 0x102fe8000001086d */
[----:B------:R-:W-:Y:S01]  /*a690*/  FMUL.FTZ R85, R100, R85 ;  /* 0x0000005564557220 */ /* 0x000fe20000410000 */
[----:B------:R1:W-:Y:S01]  /*a6a0*/  MUFU.EX2 R230, R103 ;  /* 0x0000006700e67308 */ /* 0x0003e20000000800 */
[C---:B------:R-:W-:Y:S02]  /*a6b0*/  FMUL.FTZ R86, R3.reuse, R86 ;  /* 0x0000005603567220 */ /* 0x040fe40000410000 */
[----:B------:R-:W-:Y:S02]  /*a6c0*/  FMUL.FTZ R87, R3, R87 ;  /* 0x0000005703577220 */ /* 0x000fe40000410000 */
[----:B------:R-:W-:Y:S02]  /*a6d0*/  FFMA.FTZ R104, R181, c[0x0][0x2d0], -R109 ;  /* 0x0000b400b5687a23 */ /* 0x000fe4000001086d */
[C---:B------:R-:W-:Y:S02]  /*a6e0*/  FMUL.FTZ R88, R2.reuse, R88 ;  /* 0x0000005802587220 */ /* 0x040fe40000410000 */
[C---:B------:R-:W-:Y:S01]  /*a6f0*/  FMUL.FTZ R89, R2.reuse, R89 ;  /* 0x0000005902597220 */ /* 0x040fe20000410000 */
[----:B------:R-:W-:Y:S01]  /*a700*/  MUFU.EX2 R225, R104 ;  /* 0x0000006800e17308 */ /* 0x000fe20000000800 */
[C---:B------:R-:W-:Y:S02]  /*a710*/  FMUL.FTZ R92, R2.reuse, R92 ;  /* 0x0000005c025c7220 */ /* 0x040fe40000410000 */
[----:B------:R-:W-:Y:S02]  /*a720*/  FMUL.FTZ R93, R2, R93 ;  /* 0x0000005d025d7220 */ /* 0x000fe40000410000 */
[C---:B--2---:R-:W-:Y:S02]  /*a730*/  FMUL.FTZ R10, R0.reuse, R118 ;  /* 0x00000076000a7220 */ /* 0x044fe40000410000 */
[C---:B------:R-:W-:Y:S02]  /*a740*/  FMUL.FTZ R11, R0.reuse, R119 ;  /* 0x00000077000b7220 */ /* 0x040fe40000410000 */
[----:B------:R-:W2:Y:S01]  /*a750*/  LDSM.16.MT88.4 R116, [R185+0xc00] ;  /* 0x000c0000b974783b */ /* 0x000ea20000004200 */
[C---:B------:R-:W-:Y:S02]  /*a760*/  FMUL.FTZ R14, R0.reuse, R122 ;  /* 0x0000007a000e7220 */ /* 0x040fe40000410000 */
[C---:B------:R-:W-:Y:S02]  /*a770*/  FMUL.FTZ R15, R0.reuse, R123 ;  /* 0x0000007b000f7220 */ /* 0x040fe40000410000 */
[C---:B------:R-:W-:Y:S01]  /*a780*/  HMMA.16816.F32 R8, R112.reuse, R20, R8 ;  /* 0x000000147008723c */ /* 0x040fe20000001808 */
[----:B------:R-:W-:Y:S02]  /*a790*/  FMUL.FTZ R26, R0, R134 ;  /* 0x00000086001a7220 */ /* 0x000fe40000410000 */
[----:B------:R-:W-:Y:S01]  /*a7a0*/  LDSM.16.MT88.4 R120, [R185+0x400] ;  /* 0x00040000b978783b */ /* 0x000fe20000004200 */
[--C-:B-1----:R-:W-:Y:S02]  /*a7b0*/  FFMA.FTZ R103, R176, c[0x0][0x2d0], -R111.reuse ;  /* 0x0000b400b0677a23 */ /* 0x102fe4000001086f */
[----:B------:R-:W-:Y:S02]  /*a7c0*/  FMUL.FTZ R42, R0, R150 ;  /* 0x00000096002a7220 */ /* 0x000fe40000410000 */
[-C--:B------:R-:W-:Y:S01]  /*a7d0*/  HMMA.16816.F32 R12, R112, R22.reuse, R12 ;  /* 0x00000016700c723c */ /* 0x080fe2000000180c */
[----:B------:R-:W-:Y:S01]  /*a7e0*/  FMUL.FTZ R21, R100, R129 ;  /* 0x0000008164157220 */ /* 0x000fe20000410000 */
[----:B------:R1:W-:Y:S01]  /*a7f0*/  MUFU.EX2 R223, R103 ;  /* 0x0000006700df7308 */ /* 0x0003e20000000800 */
[----:B------:R-:W3:Y:S01]  /*a800*/  LDL.LU R129, [R1+0xc] ;  /* 0x00000c0001817983 */ /* 0x000ee20000300800 */
[C---:B------:R-:W-:Y:S02]  /*a810*/  FMUL.FTZ R43, R0.reuse, R151 ;  /* 0x00000097002b7220 */ /* 0x040fe40000410000 */
[----:B------:R-:W-:Y:S01]  /*a820*/  FMUL.FTZ R46, R0, R154 ;  /* 0x0000009a002e7220 */ /* 0x000fe20000410000 */
[----:B------:R-:W4:Y:S01]  /*a830*/  LDL.LU R132, [R1+0x8] ;  /* 0x0000080001847983 */ /* 0x000f220000300800 */
[C---:B------:R-:W-:Y:S01]  /*a840*/  HMMA.16816.F32 R16, R160.reuse, R22, R16 ;  /* 0x00000016a010723c */ /* 0x040fe20000001810 */
[----:B------:R-:W-:Y:S02]  /*a850*/  FMUL.FTZ R20, R100, R128 ;  /* 0x0000008064147220 */ /* 0x000fe40000410000 */
[----:B------:R-:W5:Y:S01]  /*a860*/  LDL.LU R133, [R1] ;  /* 0x0000000001857983 */ /* 0x000f620000300800 */
[----:B------:R-:W-:Y:S01]  /*a870*/  FMUL.FTZ R30, R0, R138 ;  /* 0x0000008a001e7220 */ /* 0x000fe20000410000 */
[----:B------:R-:W-:Y:S01]  /*a880*/  MOV R128, R29 ;  /* 0x0000001d00807202 */ /* 0x000fe20000000f00 */
[----:B------:R-:W-:Y:S01]  /*a890*/  FMUL.FTZ R29, R2, R137 ;  /* 0x00000089021d7220 */ /* 0x000fe20000410000 */
[----:B------:R-:W3:Y:S01]  /*a8a0*/  LDL.LU R134, [R1+0x4] ;  /* 0x0000040001867983 */ /* 0x000ee20000300800 */
[C---:B------:R-:W-:Y:S01]  /*a8b0*/  FMUL.FTZ R22, R3.reuse, R130 ;  /* 0x0000008203167220 */ /* 0x040fe20000410000 */
[----:B------:R-:W-:Y:S03]  /*a8c0*/  MOV R130, R28 ;  /* 0x0000001c00827202 */ /* 0x000fe60000000f00 */
[----:B------:R-:W-:Y:S01]  /*a8d0*/  FMUL.FTZ R23, R3, R131 ;  /* 0x0000008303177220 */ /* 0x000fe20000410000 */
[----:B------:R-:W-:Y:S01]  /*a8e0*/  MOV R131, R27 ;  /* 0x0000001b00837202 */ /* 0x000fe20000000f00 */
[C---:B------:R-:W-:Y:S02]  /*a8f0*/  FMUL.FTZ R47, R0.reuse, R155 ;  /* 0x0000009b002f7220 */ /* 0x040fe40000410000 */
[C---:B------:R-:W-:Y:S02]  /*a900*/  FMUL.FTZ R58, R0.reuse, R58 ;  /* 0x0000003a003a7220 */ /* 0x040fe40000410000 */
[----:B-1----:R-:W-:Y:S01]  /*a910*/  FFMA.FTZ R103, R175, c[0x0][0x2d0], -R111 ;  /* 0x0000b400af677a23 */ /* 0x002fe2000001086f */
[-C--:B------:R-:W-:Y:S01]  /*a920*/  HMMA.16816.F32 R20, R160, R36.reuse, R20 ;  /* 0x00000024a014723c */ /* 0x080fe20000001814 */
[C---:B------:R-:W-:Y:S02]  /*a930*/  FMUL.FTZ R27, R0.reuse, R135 ;  /* 0x00000087001b7220 */ /* 0x040fe40000410000 */
[----:B------:R1:W-:Y:S01]  /*a940*/  MUFU.EX2 R224, R103 ;  /* 0x0000006700e07308 */ /* 0x0003e20000000800 */
[C---:B------:R-:W-:Y:S02]  /*a950*/  FMUL.FTZ R59, R0.reuse, R59 ;  /* 0x0000003b003b7220 */ /* 0x040fe40000410000 */
[----:B------:R-:W-:Y:S02]  /*a960*/  FMUL.FTZ R62, R0, R62 ;  /* 0x0000003e003e7220 */ /* 0x000fe40000410000 */
[C---:B------:R-:W-:Y:S01]  /*a970*/  HMMA.16816.F32 R24, R112.reuse, R36, R24 ;  /* 0x000000247018723c */ /* 0x040fe20000001818 */
[----:B------:R-:W-:Y:S03]  /*a980*/  FMUL.FTZ R28, R2, R136 ;  /* 0x00000088021c7220 */ /* 0x000fe60000410000 */
[C---:B------:R-:W-:Y:S02]  /*a990*/  FMUL.FTZ R31, R0.reuse, R139 ;  /* 0x0000008b001f7220 */ /* 0x040fe40000410000 */
[----:B------:R-:W-:Y:S02]  /*a9a0*/  FMUL.FTZ R63, R0, R63 ;  /* 0x0000003f003f7220 */ /* 0x000fe40000410000 */
[C---:B------:R-:W-:Y:S03]  /*a9b0*/  FMUL.FTZ R36, R100.reuse, R144 ;  /* 0x0000009064247220 */ /* 0x040fe60000410000 */
[-C--:B------:R-:W-:Y:S01]  /*a9c0*/  HMMA.16816.F32 R28, R112, R38.reuse, R28 ;  /* 0x00000026701c723c */ /* 0x080fe2000000181c */
[----:B------:R-:W-:Y:S02]  /*a9d0*/  FMUL.FTZ R37, R100, R145 ;  /* 0x0000009164257220 */ /* 0x000fe40000410000 */
[C---:B------:R-:W-:Y:S02]  /*a9e0*/  FMUL.FTZ R74, R0.reuse, R74 ;  /* 0x0000004a004a7220 */ /* 0x040fe40000410000 */
[C---:B------:R-:W-:Y:S02]  /*a9f0*/  FMUL.FTZ R75, R0.reuse, R75 ;  /* 0x0000004b004b7220 */ /* 0x040fe40000410000 */
[----:B------:R-:W-:Y:S01]  /*aa00*/  FMUL.FTZ R78, R0, R78 ;  /* 0x0000004e004e7220 */ /* 0x000fe20000410000 */
[C---:B------:R-:W-:Y:S01]  /*aa10*/  HMMA.16816.F32 R32, R160.reuse, R38, R32 ;  /* 0x00000026a020723c */ /* 0x040fe20000001820 */
[--C-:B-1----:R-:W-:Y:S03]  /*aa20*/  FFMA.FTZ R103, R170, c[0x0][0x2d0], -R110.reuse ;  /* 0x0000b400aa677a23 */ /* 0x102fe6000001086e */
[C---:B------:R-:W-:Y:S01]  /*aa30*/  FMUL.FTZ R79, R0.reuse, R79 ;  /* 0x0000004f004f7220 */ /* 0x040fe20000410000 */
[----:B------:R1:W-:Y:S01]  /*aa40*/  MUFU.EX2 R220, R103 ;  /* 0x0000006700dc7308 */ /* 0x0003e20000000800 */
[----:B------:R-:W-:Y:S02]  /*aa50*/  FMUL.FTZ R90, R0, R90 ;  /* 0x0000005a005a7220 */ /* 0x000fe40000410000 */
[C---:B------:R-:W-:Y:S04]  /*aa60*/  FMUL.FTZ R38, R3.reuse, R146 ;  /* 0x0000009203267220 */ /* 0x040fe80000410000 */
[C---:B------:R-:W-:Y:S02]  /*aa70*/  FMUL.FTZ R39, R3.reuse, R147 ;  /* 0x0000009303277220 */ /* 0x040fe40000410000 */
[C---:B------:R-:W-:Y:S02]  /*aa80*/  FMUL.FTZ R96, R100.reuse, R96 ;  /* 0x0000006064607220 */ /* 0x040fe40000410000 */
[----:B------:R-:W-:Y:S02]  /*aa90*/  FMUL.FTZ R97, R100, R97 ;  /* 0x0000006164617220 */ /* 0x000fe40000410000 */
[C---:B------:R-:W-:Y:S01]  /*aaa0*/  FMUL.FTZ R98, R3.reuse, R98 ;  /* 0x0000006203627220 */ /* 0x040fe20000410000 */
[-C--:B--2---:R-:W-:Y:S01]  /*aab0*/  HMMA.16816.F32 R36, R160, R116.reuse, R36 ;  /* 0x00000074a024723c */ /* 0x084fe20000001824 */
[----:B------:R-:W-:Y:S02]  /*aac0*/  FMUL.FTZ R99, R3, R99 ;  /* 0x0000006303637220 */ /* 0x000fe40000410000 */
[----:B------:R-:W-:Y:S02]  /*aad0*/  FFMA.FTZ R104, R205, c[0x0][0x2d0], -R109 ;  /* 0x0000b400cd687a23 */ /* 0x000fe4000001086d */
[C---:B------:R-:W-:Y:S02]  /*aae0*/  FMUL.FTZ R91, R0.reuse, R91 ;  /* 0x0000005b005b7220 */ /* 0x040fe40000410000 */
[----:B------:R-:W-:Y:S01]  /*aaf0*/  MUFU.EX2 R210, R104 ;  /* 0x0000006800d27308 */ /* 0x000fe20000000800 */
[C---:B------:R-:W-:Y:S01]  /*ab00*/  HMMA.16816.F32 R40, R112.reuse, R116, R40 ;  /* 0x000000747028723c */ /* 0x040fe20000001828 */
[C---:B------:R-:W-:Y:S03]  /*ab10*/  FMUL.FTZ R94, R0.reuse, R94 ;  /* 0x0000005e005e7220 */ /* 0x040fe60000410000 */
[--C-:B-1----:R-:W-:Y:S02]  /*ab20*/  FFMA.FTZ R103, R169, c[0x0][0x2d0], -R110.reuse ;  /* 0x0000b400a9677a23 */ /* 0x102fe4000001086e */
[----:B------:R-:W-:Y:S02]  /*ab30*/  FMUL.FTZ R95, R0, R95 ;  /* 0x0000005f005f7220 */ /* 0x000fe40000410000 */
[-C--:B------:R-:W-:Y:S01]  /*ab40*/  HMMA.16816.F32 R44, R112, R118.reuse, R44 ;  /* 0x00000076702c723c */ /* 0x080fe2000000182c */
[----:B------:R1:W2:Y:S07]  /*ab50*/  MUFU.EX2 R221, R103 ;  /* 0x0000006700dd7308 */ /* 0x0002ae0000000800 */
[C---:B------:R-:W-:Y:S01]  /*ab60*/  HMMA.16816.F32 R48, R160.reuse, R118, R48 ;  /* 0x00000076a030723c */ /* 0x040fe20000001830 */
[----:B------:R-:W2:Y:S03]  /*ab70*/  LDSM.16.MT88.4 R116, [R186+0xc00] ;  /* 0x000c0000ba74783b */ /* 0x000ea60000004200 */
[--C-:B-1----:R-:W-:Y:S04]  /*ab80*/  FFMA.FTZ R103, R168, c[0x0][0x2d0], -R110.reuse ;  /* 0x0000b400a8677a23 */ /* 0x102fe8000001086e */
[----:B------:R1:W-:Y:S01]  /*ab90*/  MUFU.EX2 R222, R103 ;  /* 0x0000006700de7308 */ /* 0x0003e20000000800 */
[-C--:B--2---:R-:W-:Y:S03]  /*aba0*/  HMMA.16816.F32 R52, R160, R116.reuse, R52 ;  /* 0x00000074a034723c */ /* 0x084fe60000001834 */
[----:B-1----:R-:W-:Y:S05]  /*abb0*/  FFMA.FTZ R103, R173, c[0x0][0x2d0], -R110 ;  /* 0x0000b400ad677a23 */ /* 0x002fea000001086e */
[C---:B------:R-:W-:Y:S01]  /*abc0*/  HMMA.16816.F32 R56, R112.reuse, R116, R56 ;  /* 0x000000747038723c */ /* 0x040fe20000001838 */
[----:B------:R1:W-:Y:S07]  /*abd0*/  MUFU.EX2 R219, R103 ;  /* 0x0000006700db7308 */ /* 0x0003ee0000000800 */
[-C--:B------:R-:W-:Y:S08]  /*abe0*/  HMMA.16816.F32 R60, R112, R118.reuse, R60 ;  /* 0x00000076703c723c */ /* 0x080ff0000000183c */
[C---:B------:R-:W-:Y:S01]  /*abf0*/  HMMA.16816.F32 R64, R160.reuse, R118, R64 ;  /* 0x00000076a040723c */ /* 0x040fe20000001840 */
[----:B------:R-:W2:Y:S03]  /*ac00*/  LDSM.16.MT88.4 R116, [R185+0x1800] ;  /* 0x00180000b974783b */ /* 0x000ea60000004200 */
[--C-:B-1----:R-:W-:Y:S05]  /*ac10*/  FFMA.FTZ R103, R171, c[0x0][0x2d0], -R101.reuse ;  /* 0x0000b400ab677a23 */ /* 0x102fea0000010865 */
[----:B------:R-:W-:Y:S01]  /*ac20*/  LDSM.16.MT88.4 R168, [R186+0x1400] ;  /* 0x00140000baa8783b */ /* 0x000fe20000004200 */
[----:B------:R1:W-:Y:S02]  /*ac30*/  MUFU.EX2 R177, R103 ;  /* 0x0000006700b17308 */ /* 0x0003e40000000800 */
[--C-:B-1----:R-:W-:Y:S01]  /*ac40*/  FFMA.FTZ R103, R174, c[0x0][0x2d0], -R101.reuse ;  /* 0x0000b400ae677a23 */ /* 0x102fe20000010865 */
[-C--:B--2---:R-:W-:Y:S07]  /*ac50*/  HMMA.16816.F32 R68, R160, R116.reuse, R68 ;  /* 0x00000074a044723c */ /* 0x084fee0000001844 */
[----:B------:R1:W2:Y:S01]  /*ac60*/  MUFU.EX2 R176, R103 ;  /* 0x0000006700b07308 */ /* 0x0002a20000000800 */
[C---:B------:R-:W-:Y:S08]  /*ac70*/  HMMA.16816.F32 R72, R112.reuse, R116, R72 ;  /* 0x000000747048723c */ /* 0x040ff00000001848 */
[-C--:B------:R-:W-:Y:S08]  /*ac80*/  HMMA.16816.F32 R76, R112, R118.reuse, R76 ;  /* 0x00000076704c723c */ /* 0x080ff0000000184c */
[C---:B------:R-:W-:Y:S01]  /*ac90*/  HMMA.16816.F32 R80, R160.reuse, R118, R80 ;  /* 0x00000076a050723c */ /* 0x040fe20000001850 */
[----:B------:R-:W2:Y:S03]  /*aca0*/  LDSM.16.MT88.4 R116, [R186+0x1800] ;  /* 0x00180000ba74783b */ /* 0x000ea60000004200 */
[--C-:B-1----:R-:W-:Y:S04]  /*acb0*/  FFMA.FTZ R103, R172, c[0x0][0x2d0], -R101.reuse ;  /* 0x0000b400ac677a23 */ /* 0x102fe80000010865 */
[----:B------:R1:W-:Y:S01]  /*acc0*/  MUFU.EX2 R178, R103 ;  /* 0x0000006700b27308 */ /* 0x0003e20000000800 */
[----:B------:R-:W-:Y:S03]  /*acd0*/  LDSM.16.MT88.4 R172, [R185+0x2000] ;  /* 0x00200000b9ac783b */ /* 0x000fe60000004200 */
[----:B-1----:R-:W-:Y:S06]  /*ace0*/  FFMA.FTZ R103, R179, c[0x0][0x2d0], -R101 ;  /* 0x0000b400b3677a23 */ /* 0x002fec0000010865 */
[----:B------:R1:W1:Y:S01]  /*acf0*/  MUFU.EX2 R179, R103 ;  /* 0x0000006700b37308 */ /* 0x0002620000000800 */
[-C--:B--2---:R-:W-:Y:S08]  /*ad00*/  HMMA.16816.F32 R84, R160, R116.reuse, R84 ;  /* 0x00000074a054723c */ /* 0x084ff00000001854 */
[C---:B------:R-:W-:Y:S07]  /*ad10*/  HMMA.16816.F32 R88, R112.reuse, R116, R88 ;  /* 0x000000747058723c */ /* 0x040fee0000001858 */
[----:B------:R-:W-:Y:S01]  /*ad20*/  F2FP.PACK_AB R116, R221, R220 ;  /* 0x000000dcdd74723e */ /* 0x000fe200000000ff */
[-C--:B------:R-:W-:Y:S01]  /*ad30*/  HMMA.16816.F32 R92, R112, R118.reuse, R92 ;  /* 0x00000076705c723c */ /* 0x080fe2000000185c */
[----:B------:R-:W-:Y:S03]  /*ad40*/  F2FP.PACK_AB R117, R176, R177 ;  /* 0x000000b1b075723e */ /* 0x000fe600000000ff */
[--C-:B-1----:R-:W-:Y:S02]  /*ad50*/  FFMA.FTZ R103, R208, c[0x0][0x2d0], -R109.reuse ;  /* 0x0000b400d0677a23 */ /* 0x102fe4000001086d */
[----:B------:R-:W-:Y:S01]  /*ad60*/  FFMA.FTZ R109, R206, c[0x0][0x2d0], -R109 ;  /* 0x0000b400ce6d7a23 */ /* 0x000fe2000001086d */
[----:B------:R-:W-:Y:S01]  /*ad70*/  F2FP.PACK_AB R112, R235, R234 ;  /* 0x000000eaeb70723e */ /* 0x000fe200000000ff */
[----:B------:R-:W-:Y:S01]  /*ad80*/  HMMA.16816.F32 R96, R160, R118, R96 ;  /* 0x00000076a060723c */ /* 0x000fe20000001860 */
[----:B------:R-:W-:Y:S01]  /*ad90*/  F2FP.PACK_AB R113, R231, R233 ;  /* 0x000000e9e771723e */ /* 0x000fe200000000ff */
[----:B------:R-:W1:Y:S02]  /*ada0*/  MUFU.EX2 R211, R103 ;  /* 0x0000006700d37308 */ /* 0x000e640000000800 */
[----:B------:R-:W-:Y:S02]  /*adb0*/  F2FP.PACK_AB R114, R225, R230 ;  /* 0x000000e6e172723e */ /* 0x000fe400000000ff */
[----:B------:R-:W-:Y:S02]  /*adc0*/  F2FP.PACK_AB R115, R224, R223 ;  /* 0x000000dfe073723e */ /* 0x000fe400000000ff */
[----:B------:R-:W-:Y:S04]  /*add0*/  F2FP.PACK_AB R118, R219, R222 ;  /* 0x000000dedb76723e */ /* 0x000fe800000000ff */
[----:B------:R2:W-:Y:S01]  /*ade0*/  MUFU.EX2 R206, R124 ;  /* 0x0000007c00ce7308 */ /* 0x0005e20000000800 */
[-C--:B------:R-:W-:Y:S01]  /*adf0*/  HMMA.16816.F32 R4, R112, R120.reuse, R4 ;  /* 0x000000787004723c */ /* 0x080fe20000001804 */
[----:B------:R-:W-:Y:S01]  /*ae00*/  F2FP.PACK_AB R119, R179, R178 ;  /* 0x000000b2b377723e */ /* 0x000fe200000000ff */
[----:B-----5:R-:W-:Y:S06]  /*ae10*/  FFMA.FTZ R3, R3, R133, R240 ;  /* 0x0000008503037223 */ /* 0x020fec00000100f0 */
[C---:B------:R-:W-:Y:S01]  /*ae20*/  HMMA.16816.F32 R8, R116.reuse, R120, R8 ;  /* 0x000000787408723c */ /* 0x040fe20000001808 */
[----:B------:R-:W5:Y:S03]  /*ae30*/  MUFU.EX2 R207, R109 ;  /* 0x0000006d00cf7308 */ /* 0x000f660000000800 */
[----:B------:R-:W-:Y:S01]  /*ae40*/  FADD.FTZ R3, R241, R3 ;  /* 0x00000003f1037221 */ /* 0x000fe20000010000 */
[----:B-1----:R-:W-:Y:S01]  /*ae50*/  F2FP.PACK_AB R160, R211, R210 ;  /* 0x000000d2d3a0723e */ /* 0x002fe200000000ff */
[--C-:B------:R-:W-:Y:S01]  /*ae60*/  FFMA.FTZ R103, R215, c[0x0][0x2d0], -R111.reuse ;  /* 0x0000b400d7677a23 */ /* 0x100fe2000001086f */
[----:B------:R-:W-:Y:S01]  /*ae70*/  MOV R215, R128 ;  /* 0x0000008000d77202 */ /* 0x000fe20000000f00 */
[-C--:B------:R-:W-:Y:S03]  /*ae80*/  HMMA.16816.F32 R12, R116, R122.reuse, R12 ;  /* 0x0000007a740c723c */ /* 0x080fe6000000180c */
[----:B------:R1:W-:Y:S01]  /*ae90*/  MUFU.EX2 R209, R103 ;  /* 0x0000006700d17308 */ /* 0x0003e20000000800 */
[----:B--2---:R-:W-:Y:S04]  /*aea0*/  LDSM.16.MT88.4 R124, [R185+0x800] ;  /* 0x00080000b97c783b */ /* 0x004fe80000004200 */
[C---:B------:R-:W-:Y:S04]  /*aeb0*/  HMMA.16816.F32 R16, R112.reuse, R122, R16 ;  /* 0x0000007a7010723c */ /* 0x040fe80000001810 */
[----:B------:R-:W2:Y:S01]  /*aec0*/  LDSM.16.MT88.4 R120, [R186+0x400] ;  /* 0x00040000ba78783b */ /* 0x000ea20000004200 */
[----:B-----5:R-:W-:Y:S01]  /*aed0*/  F2FP.PACK_AB R162, R207, R206 ;  /* 0x000000cecfa2723e */ /* 0x020fe200000000ff */
[--C-:B-1----:R-:W-:Y:S01]  /*aee0*/  FFMA.FTZ R103, R216, c[0x0][0x2d0], -R111.reuse ;  /* 0x0000b400d8677a23 */ /* 0x102fe2000001086f */
[----:B------:R-:W-:Y:S03]  /*aef0*/  MOV R216, R131 ;  /* 0x0000008300d87202 */ /* 0x000fe60000000f00 */
[----:B------:R-:W1:Y:S01]  /*af00*/  MUFU.EX2 R208, R103 ;  /* 0x0000006700d07308 */ /* 0x000e620000000800 */
[-C--:B--2---:R-:W-:Y:S01]  /*af10*/  HMMA.16816.F32 R20, R112, R120.reuse, R20 ;  /* 0x000000787014723c */ /* 0x084fe20000001814 */
[----:B-1----:R-:W-:Y:S01]  /*af20*/  F2FP.PACK_AB R161, R208, R209 ;  /* 0x000000d1d0a1723e */ /* 0x002fe200000000ff */
[--C-:B------:R-:W-:Y:S01]  /*af30*/  FFMA.FTZ R103, R218, c[0x0][0x2d0], -R111.reuse ;  /* 0x0000b400da677a23 */ /* 0x100fe2000001086f */
[----:B------:R-:W-:Y:S01]  /*af40*/  MOV R218, R130 ;  /* 0x0000008200da7202 */ /* 0x000fe20000000f00 */
[----:B------:R-:W-:Y:S05]  /*af50*/  FFMA.FTZ R111, R217, c[0x0][0x2d0], -R111 ;  /* 0x0000b400d96f7a23 */ /* 0x000fea000001086f */
[----:B------:R1:W-:Y:S01]  /*af60*/  MUFU.EX2 R204, R103 ;  /* 0x0000006700cc7308 */ /* 0x0003e20000000800 */
[C---:B------:R-:W-:Y:S08]  /*af70*/  HMMA.16816.F32 R24, R116.reuse, R120, R24 ;  /* 0x000000787418723c */ /* 0x040ff00000001818 */
[-C--:B------:R-:W-:Y:S01]  /*af80*/  HMMA.16816.F32 R28, R116, R122.reuse, R28 ;  /* 0x0000007a741c723c */ /* 0x080fe2000000181c */
[----:B------:R-:W2:Y:S07]  /*af90*/  MUFU.EX2 R205, R111 ;  /* 0x0000006f00cd7308 */ /* 0x000eae0000000800 */
[C---:B------:R-:W-:Y:S01]  /*afa0*/  HMMA.16816.F32 R32, R112.reuse, R122, R32 ;  /* 0x0000007a7020723c */ /* 0x040fe20000001820 */
[----:B------:R-:W5:Y:S03]  /*afb0*/  LDSM.16.MT88.4 R120, [R185+0x1000] ;  /* 0x00100000b978783b */ /* 0x000f660000004200 */
[--C-:B-1----:R-:W-:Y:S04]  /*afc0*/  FFMA.FTZ R103, R214, c[0x0][0x2d0], -R110.reuse ;  /* 0x0000b400d6677a23 */ /* 0x102fe8000001086e */
[----:B------:R1:W-:Y:S01]  /*afd0*/  MUFU.EX2 R111, R103 ;  /* 0x00000067006f7308 */ /* 0x0003e20000000800 */
[----:B--2---:R-:W-:Y:S03]  /*afe0*/  F2FP.PACK_AB R163, R205, R204 ;  /* 0x000000cccda3723e */ /* 0x004fe600000000ff */
[--C-:B-1----:R-:W-:Y:S06]  /*aff0*/  FFMA.FTZ R103, R213, c[0x0][0x2d0], -R110.reuse ;  /* 0x0000b400d5677a23 */ /* 0x102fec000001086e */
[----:B------:R-:W1:Y:S01]  /*b000*/  MUFU.EX2 R180, R103 ;  /* 0x0000006700b47308 */ /* 0x000e620000000800 */
[-C--:B-----5:R-:W-:Y:S08]  /*b010*/  HMMA.16816.F32 R36, R112, R120.reuse, R36 ;  /* 0x000000787024723c */ /* 0x0a0ff00000001824 */
[C---:B------:R-:W-:Y:S08]  /*b020*/  HMMA.16816.F32 R40, R116.reuse, R120, R40 ;  /* 0x000000787428723c */ /* 0x040ff00000001828 */
[-C--:B------:R-:W-:Y:S01]  /*b030*/  HMMA.16816.F32 R44, R116, R122.reuse, R44 ;  /* 0x0000007a742c723c */ /* 0x080fe2000000182c */
[----:B-1----:R-:W-:Y:S03]  /*b040*/  F2FP.PACK_AB R164, R180, R111 ;  /* 0x0000006fb4a4723e */ /* 0x002fe600000000ff */
[--C-:B------:R-:W-:Y:S04]  /*b050*/  FFMA.FTZ R103, R212, c[0x0][0x2d0], -R110.reuse ;  /* 0x0000b400d4677a23 */ /* 0x100fe8000001086e */
[C---:B------:R-:W-:Y:S01]  /*b060*/  HMMA.16816.F32 R48, R112.reuse, R122, R48 ;  /* 0x0000007a7030723c */ /* 0x040fe20000001830 */
[----:B------:R-:W1:Y:S01]  /*b070*/  LDSM.16.MT88.4 R120, [R186+0x1000] ;  /* 0x00100000ba78783b */ /* 0x000e620000004200 */
[----:B------:R2:W-:Y:S02]  /*b080*/  MUFU.EX2 R203, R103 ;  /* 0x0000006700cb7308 */ /* 0x0005e40000000800 */
[----:B------:R-:W-:Y:S08]  /*b090*/  FFMA.FTZ R110, R202, c[0x0][0x2d0], -R110 ;  /* 0x0000b400ca6e7a23 */ /* 0x000ff0000001086e */
[----:B------:R-:W5:Y:S01]  /*b0a0*/  MUFU.EX2 R181, R110 ;  /* 0x0000006e00b57308 */ /* 0x000f620000000800 */
[--C-:B--2---:R-:W-:Y:S09]  /*b0b0*/  FFMA.FTZ R103, R182, c[0x0][0x2d0], -R101.reuse ;  /* 0x0000b400b6677a23 */ /* 0x104ff20000010865 */
[----:B------:R2:W-:Y:S01]  /*b0c0*/  MUFU.EX2 R109, R103 ;  /* 0x00000067006d7308 */ /* 0x0005e20000000800 */
[----:B-----5:R-:W-:Y:S01]  /*b0d0*/  F2FP.PACK_AB R166, R181, R203 ;  /* 0x000000cbb5a6723e */ /* 0x020fe200000000ff */
[-C--:B-1----:R-:W-:Y:S08]  /*b0e0*/  HMMA.16816.F32 R52, R112, R120.reuse, R52 ;  /* 0x000000787034723c */ /* 0x082ff00000001834 */
[C---:B------:R-:W-:Y:S01]  /*b0f0*/  HMMA.16816.F32 R56, R116.reuse, R120, R56 ;  /* 0x000000787438723c */ /* 0x040fe20000001838 */
[--C-:B--2---:R-:W-:Y:S07]  /*b100*/  FFMA.FTZ R103, R183, c[0x0][0x2d0], -R101.reuse ;  /* 0x0000b400b7677a23 */ /* 0x104fee0000010865 */
[-C--:B------:R-:W-:Y:S01]  /*b110*/  HMMA.16816.F32 R60, R116, R122.reuse, R60 ;  /* 0x0000007a743c723c */ /* 0x080fe2000000183c */
[----:B------:R-:W1:Y:S07]  /*b120*/  MUFU.EX2 R104, R103 ;  /* 0x0000006700687308 */ /* 0x000e6e0000000800 */
[C---:B------:R-:W-:Y:S01]  /*b130*/  HMMA.16816.F32 R64, R112.reuse, R122, R64 ;  /* 0x0000007a7040723c */ /* 0x040fe20000001840 */
[----:B------:R-:W2:Y:S03]  /*b140*/  LDSM.16.MT88.4 R120, [R185+0x1c00] ;  /* 0x001c0000b978783b */ /* 0x000ea60000004200 */
[----:B-1----:R-:W-:Y:S01]  /*b150*/  F2FP.PACK_AB R165, R104, R109 ;  /* 0x0000006d68a5723e */ /* 0x002fe200000000ff */
[--C-:B------:R-:W-:Y:S02]  /*b160*/  FFMA.FTZ R103, R201, c[0x0][0x2d0], -R101.reuse ;  /* 0x0000b400c9677a23 */ /* 0x100fe40000010865 */
[----:B------:R-:W-:Y:S02]  /*b170*/  FFMA.FTZ R101, R105, c[0x0][0x2d0], -R101 ;  /* 0x0000b40069657a23 */ /* 0x000fe40000010865 */
[----:B------:R3:W-:Y:S10]  /*b180*/  MUFU.EX2 R110, R103 ;  /* 0x00000067006e7308 */ /* 0x0007f40000000800 */
[----:B------:R-:W1:Y:S01]  /*b190*/  MUFU.EX2 R101, R101 ;  /* 0x0000006500657308 */ /* 0x000e620000000800 */
[-C--:B--2---:R-:W-:Y:S01]  /*b1a0*/  HMMA.16816.F32 R68, R112, R120.reuse, R68 ;  /* 0x000000787044723c */ /* 0x084fe20000001844 */
[----:B---3--:R-:W-:Y:S02]  /*b1b0*/  FFMA.FTZ R103, R100, R134, R248 ;  /* 0x0000008664677223 */ /* 0x008fe400000100f8 */
[----:B----4-:R-:W-:Y:S05]  /*b1c0*/  FFMA.FTZ R100, R2, R132, R237 ;  /* 0x0000008402647223 */ /* 0x010fea00000100ed */
[C---:B------:R-:W-:Y:S01]  /*b1d0*/  HMMA.16816.F32 R72, R116.reuse, R120, R72 ;  /* 0x000000787448723c */ /* 0x040fe20000001848 */
[----:B------:R-:W-:Y:S03]  /*b1e0*/  FADD.FTZ R2, R251, R103 ;  /* 0x00000067fb027221 */ /* 0x000fe60000010000 */
[----:B------:R-:W-:Y:S02]  /*b1f0*/  FADD.FTZ R103, R242, R3 ;  /* 0x00000003f2677221 */ /* 0x000fe40000010000 */
[----:B------:R-:W-:Y:S01]  /*b200*/  FADD.FTZ R2, R249, R2 ;  /* 0x00000002f9027221 */ /* 0x000fe20000010000 */
[----:B-1----:R-:W-:Y:S01]  /*b210*/  F2FP.PACK_AB R167, R101, R110 ;  /* 0x0000006e65a7723e */ /* 0x002fe200000000ff */
[-C--:B------:R-:W-:Y:S01]  /*b220*/  HMMA.16816.F32 R76, R116, R122.reuse, R76 ;  /* 0x0000007a744c723c */ /* 0x080fe2000000184c */
[----:B------:R-:W-:Y:S03]  /*b230*/  FFMA.FTZ R3, R0, R129, R238 ;  /* 0x0000008100037223 */ /* 0x000fe600000100ee */
[----:B------:R-:W-:Y:S02]  /*b240*/  FADD.FTZ R100, R239, R100 ;  /* 0x00000064ef647221 */ /* 0x000fe40000010000 */
[----:B------:R-:W-:Y:S02]  /*b250*/  FADD.FTZ R3, R243, R3 ;  /* 0x00000003f3037221 */ /* 0x000fe40000010000 */
[C---:B------:R-:W-:Y:S01]  /*b260*/  HMMA.16816.F32 R80, R112.reuse, R122, R80 ;  /* 0x0000007a7050723c */ /* 0x040fe20000001850 */
[----:B------:R-:W1:Y:S03]  /*b270*/  LDSM.16.MT88.4 R120, [R186+0x1c00] ;  /* 0x001c0000ba78783b */ /* 0x000e660000004200 */
[----:B------:R-:W-:Y:S01]  /*b280*/  FADD.FTZ R0, R250, R100 ;  /* 0x00000064fa007221 */ /* 0x000fe20000010000 */
[----:B------:R-:W-:Y:S01]  /*b290*/  MOV R100, R108 ;  /* 0x0000006c00647202 */ /* 0x000fe20000000f00 */
[----:B------:R-:W-:Y:S02]  /*b2a0*/  FADD.FTZ R3, R244, R3 ;  /* 0x00000003f4037221 */ /* 0x000fe40000010000 */
[----:B------:R-:W-:Y:S04]  /*b2b0*/  FADD.FTZ R0, R215, R0 ;  /* 0x00000000d7007221 */ /* 0x000fe80000010000 */
[----:B------:R-:W-:Y:S04]  /*b2c0*/  FADD.FTZ R3, R245, R3 ;  /* 0x00000003f5037221 */ /* 0x000fe80000010000 */
[----:B------:R-:W-:Y:S04]  /*b2d0*/  FADD.FTZ R3, R177, R3 ;  /* 0x00000003b1037221 */ /* 0x000fe80000010000 */
[----:B------:R-:W-:Y:S04]  /*b2e0*/  FADD.FTZ R3, R176, R3 ;  /* 0x00000003b0037221 */ /* 0x000fe80000010000 */
[----:B------:R-:W-:Y:S04]  /*b2f0*/  FADD.FTZ R3, R178, R3 ;  /* 0x00000003b2037221 */ /* 0x000fe80000010000 */
[----:B------:R-:W-:Y:S01]  /*b300*/  FADD.FTZ R3, R179, R3 ;  /* 0x00000003b3037221 */ /* 0x000fe20000010000 */
[-C--:B-1----:R-:W-:Y:S08]  /*b310*/  HMMA.16816.F32 R84, R112, R120.reuse, R84 ;  /* 0x000000787054723c */ /* 0x082ff00000001854 */
[C---:B------:R-:W-:Y:S08]  /*b320*/  HMMA.16816.F32 R88, R116.reuse, R120, R88 ;  /* 0x000000787458723c */ /* 0x040ff00000001858 */
[-C--:B------:R-:W-:Y:S08]  /*b330*/  HMMA.16816.F32 R92, R116, R122.reuse, R92 ;  /* 0x0000007a745c723c */ /* 0x080ff0000000185c */
[----:B------:R-:W-:Y:S08]  /*b340*/  HMMA.16816.F32 R96, R112, R122, R96 ;  /* 0x0000007a7060723c */ /* 0x000ff00000001860 */
[-C--:B------:R-:W-:Y:S01]  /*b350*/  HMMA.16816.F32 R112, R160, R124.reuse, R4 ;  /* 0x0000007ca070723c */ /* 0x080fe20000001804 */
[----:B------:R-:W1:Y:S07]  /*b360*/  LDSM.16.MT88.4 R4, [R186+0x2000] ;  /* 0x00200000ba04783b */ /* 0x000e6e0000004200 */
[C---:B------:R-:W-:Y:S01]  /*b370*/  HMMA.16816.F32 R116, R164.reuse, R124, R8 ;  /* 0x0000007ca474723c */ /* 0x040fe20000001808 */
[----:B------:R-:W2:Y:S06]  /*b380*/  LDL R11, [R1+0x14] ;  /* 0x00001400010b7983 */ /* 0x000eac0000100800 */
[----:B------:R-:W-:Y:S01]  /*b390*/  FADD.FTZ R8, R220, R0 ;  /* 0x00000000dc087221 */ /* 0x000fe20000010000 */
[-C--:B------:R-:W-:Y:S01]  /*b3a0*/  HMMA.16816.F32 R120, R164, R126.reuse, R12 ;  /* 0x0000007ea478723c */ /* 0x080fe2000000180c */
[----:B------:R-:W-:Y:S03]  /*b3b0*/  FADD.FTZ R9, R218, R2 ;  /* 0x00000002da097221 */ /* 0x000fe60000010000 */
[----:B------:R-:W-:Y:S01]  /*b3c0*/  FADD.FTZ R2, R216, R103 ;  /* 0x00000067d8027221 */ /* 0x000fe20000010000 */
[----:B------:R-:W-:Y:S01]  /*b3d0*/  MOV R103, R106 ;  /* 0x0000006a00677202 */ /* 0x000fe20000000f00 */
[----:B------:R-:W-:Y:S02]  /*b3e0*/  FADD.FTZ R9, R234, R9 ;  /* 0x00000009ea097221 */ /* 0x000fe40000010000 */
[C---:B------:R-:W-:Y:S01]  /*b3f0*/  HMMA.16816.F32 R124, R160.reuse, R126, R16 ;  /* 0x0000007ea07c723c */ /* 0x040fe20000001810 */
[----:B------:R-:W-:Y:S03]  /*b400*/  FADD.FTZ R10, R233, R2 ;  /* 0x00000002e90a7221 */ /* 0x000fe60000010000 */
[----:B------:R-:W-:Y:S02]  /*b410*/  FADD.FTZ R2, R235, R9 ;  /* 0x00000009eb027221 */ /* 0x000fe40000010000 */
[----:B------:R-:W-:Y:S02]  /*b420*/  FADD.FTZ R0, R231, R10 ;  /* 0x0000000ae7007221 */ /* 0x000fe40000010000 */
[-C--:B------:R-:W-:Y:S01]  /*b430*/  HMMA.16816.F32 R128, R160, R140.reuse, R20 ;  /* 0x0000008ca080723c */ /* 0x080fe20000001814 */
[----:B------:R-:W-:Y:S03]  /*b440*/  FADD.FTZ R9, R221, R8 ;  /* 0x00000008dd097221 */ /* 0x000fe60000010000 */
[----:B------:R-:W-:Y:S02]  /*b450*/  FADD.FTZ R8, R223, R0 ;  /* 0x00000000df087221 */ /* 0x000fe40000010000 */
[----:B------:R-:W-:Y:S02]  /*b460*/  FADD.FTZ R10, R230, R2 ;  /* 0x00000002e60a7221 */ /* 0x000fe40000010000 */
[C---:B------:R-:W-:Y:S01]  /*b470*/  HMMA.16816.F32 R132, R164.reuse, R140, R24 ;  /* 0x0000008ca484723c */ /* 0x040fe20000001818 */
[----:B------:R-:W-:Y:S03]  /*b480*/  FADD.FTZ R2, R222, R9 ;  /* 0x00000009de027221 */ /* 0x000fe60000010000 */
[----:B------:R-:W-:Y:S04]  /*b490*/  FADD.FTZ R0, R225, R10 ;  /* 0x0000000ae1007221 */ /* 0x000fe80000010000 */
        /* <DEDUP_REMOVED lines=17> */
[-C--:B------:R-:W-:Y:S01]  /*b5b0*/  HMMA.16816.F32 R92, R164, R6.reuse, R92 ;  /* 0x00000006a45c723c */ /* 0x080fe2000000185c */
[----:B------:R-:W-:Y:S03]  /*b5c0*/  FADD.FTZ R8, R219, R2 ;  /* 0x00000002db087221 */ /* 0x000fe60000010000 */
[----:B------:R-:W-:Y:S02]  /*b5d0*/  FADD.FTZ R4, R210, R0 ;  /* 0x00000000d2047221 */ /* 0x000fe40000010000 */
[----:B------:R-:W-:Y:S02]  /*b5e0*/  FADD.FTZ R2, R209, R5 ;  /* 0x00000005d1027221 */ /* 0x000fe40000010000 */
[----:B------:R-:W-:Y:S01]  /*b5f0*/  FADD.FTZ R0, R111, R8 ;  /* 0x000000086f007221 */ /* 0x000fe20000010000 */
[----:B------:R-:W-:Y:S03]  /*b600*/  HMMA.16816.F32 R96, R160, R6, R96 ;  /* 0x00000006a060723c */ /* 0x000fe60000001860 */
[----:B------:R-:W-:Y:S02]  /*b610*/  FADD.FTZ R4, R211, R4 ;  /* 0x00000004d3047221 */ /* 0x000fe40000010000 */
[----:B------:R-:W-:Y:S02]  /*b620*/  FADD.FTZ R5, R208, R2 ;  /* 0x00000002d0057221 */ /* 0x000fe40000010000 */
[----:B------:R-:W-:Y:S02]  /*b630*/  FADD.FTZ R2, R109, R3 ;  /* 0x000000036d027221 */ /* 0x000fe40000010000 */
[----:B------:R-:W-:Y:S03]  /*b640*/  FADD.FTZ R3, R180, R0 ;  /* 0x00000000b4037221 */ /* 0x000fe60000010000 */
[----:B------:R-:W-:Y:S02]  /*b650*/  FADD.FTZ R0, R206, R4 ;  /* 0x00000004ce007221 */ /* 0x000fe40000010000 */
[----:B------:R-:W-:Y:S02]  /*b660*/  FADD.FTZ R4, R204, R5 ;  /* 0x00000005cc047221 */ /* 0x000fe40000010000 */
[----:B------:R-:W-:Y:S02]  /*b670*/  FADD.FTZ R5, R207, R0 ;  /* 0x00000000cf057221 */ /* 0x000fe40000010000 */
[----:B------:R-:W-:Y:S02]  /*b680*/  FADD.FTZ R4, R205, R4 ;  /* 0x00000004cd047221 */ /* 0x000fe40000010000 */
[----:B------:R-:W-:Y:S01]  /*b690*/  FADD.FTZ R2, R104, R2 ;  /* 0x0000000268027221 */ /* 0x000fe20000010000 */
[----:B------:R1:W-:Y:S01]  /*b6a0*/  STL [R1+0x4], R5 ;  /* 0x0000040501007387 */ /* 0x0003e20000100800 */
[----:B------:R-:W-:Y:S01]  /*b6b0*/  FADD.FTZ R3, R203, R3 ;  /* 0x00000003cb037221 */ /* 0x000fe20000010000 */
[----:B------:R-:W-:Y:S01]  /*b6c0*/  MOV R104, R102 ;  /* 0x0000006600687202 */ /* 0x000fe20000000f00 */
[----:B------:R-:W-:Y:S01]  /*b6d0*/  FADD.FTZ R0, R110, R2 ;  /* 0x000000026e007221 */ /* 0x000fe20000010000 */
[----:B------:R1:W-:Y:S01]  /*b6e0*/  STL [R1], R4 ;  /* 0x0000000401007387 */ /* 0x0003e20000100800 */
[----:B------:R-:W-:Y:S02]  /*b6f0*/  FADD.FTZ R2, R181, R3 ;  /* 0x00000003b5027221 */ /* 0x000fe40000010000 */
[----:B------:R-:W-:Y:S01]  /*b700*/  FADD.FTZ R0, R101, R0 ;  /* 0x0000000065007221 */ /* 0x000fe20000010000 */
[----:B------:R-:W-:Y:S02]  /*b710*/  MOV R101, R107 ;  /* 0x0000006b00657202 */ /* 0x000fe40000000f00 */
[----:B------:R1:W-:Y:S04]  /*b720*/  STL [R1+0x8], R2 ;  /* 0x0000080201007387 */ /* 0x0003e80000100800 */
[----:B------:R1:W-:Y:S01]  /*b730*/  STL [R1+0xc], R0 ;  /* 0x00000c0001007387 */ /* 0x0003e20000100800 */
[C---:B--2---:R-:W-:Y:S02]  /*b740*/  ISETP.GT.AND P0, PT, R200.reuse, R11, PT ;  /* 0x0000000bc800720c */ /* 0x044fe40003f04270 */
[----:B------:R-:W-:Y:S11]  /*b750*/  IADD3 R200, R200, -0x1, RZ ;  /* 0xffffffffc8c87810 */ /* 0x000ff60007ffe0ff */
[----:B-1----:R-:W-:-:S05]  /*b760*/  @P0 BRA `(.L_x_544) ;  /* 0xffffbcb000000947 */ /* 0x002fca000383ffff */
.L_x_523:
[----:B------:R-:W2:Y:S01]  /*b770*/  LDL R0, [R1+0x18] ;  /* 0x0000180001007983 */ /* 0x000ea20000100800 */
[----:B-1----:R-:W-:-:S02]  /*b780*/  IMAD.MOV.U32 R2, RZ, RZ, c[0x0][0x2c4] ;  /* 0x0000b100ff027624 */ /* 0x002fc400078e00ff */
[----:B------:R-:W-:-:S03]  /*b790*/  IMAD.MOV.U32 R4, RZ, RZ, c[0x0][0x32c] ;  /* 0x0000cb00ff047624 */ /* 0x000fc600078e00ff */
[----:B------:R-:W-:Y:S02]  /*b7a0*/  ISETP.NE.AND P1, PT, R2, 0x1, PT ;  /* 0x000000010200780c */ /* 0x000fe40003f25270 */
[----:B------:R-:W-:Y:S02]  /*b7b0*/  ISETP.GE.AND P0, PT, R4, 0x1, PT ;  /* 0x000000010400780c */ /* 0x000fe40003f06270 */
[----:B------:R-:W-:Y:S02]  /*b7c0*/  IADD3 R2, R227, 0x1, -R226 ;  /* 0x00000001e3027810 */ /* 0x000fe40007ffe8e2 */
[----:B--2---:R-:W-:-:S07]  /*b7d0*/  IADD3 R0, R0, 0x7f, RZ ;  /* 0x0000007f00007810 */ /* 0x004fce0007ffe0ff */
[----:B------:R-:W-:-:S05]  /*b7e0*/  @P1 IMAD.HI.U32 R3, R0, c[0x0][0x2c8], RZ ;  /* 0x0000b20000031a27 */ /* 0x000fca00078e00ff */
[----:B------:R-:W-:-:S05]  /*b7f0*/  @P1 SHF.R.U32.HI R0, RZ, c[0x0][0x2cc], R3 ;  /* 0x0000b300ff001a19 */ /* 0x000fca0000011603 */
[----:B------:R-:W-:-:S05]  /*b800*/  IMAD.IADD R0, R2, 0x1, R0 ;  /* 0x0000000102007824 */ /* 0x000fca00078e0200 */
[----:B------:R-:W-:Y:S01]  /*b810*/  IADD3 R2, R0, -c[0x0][0x324], RZ ;  /* 0x8000c90000027a10 */ /* 0x000fe20007ffe0ff */
[----:B------:R-:W-:Y:S05]  /*b820*/  @!P0 BRA `(.L_x_545) ;  /* 0x0000011000008947 */ /* 0x000fea0003800000 */
[----:B------:R-:W-:Y:S01]  /*b830*/  ISETP.GT.AND P0, PT, R0, -0x1, PT ;  /* 0xffffffff0000780c */ /* 0x000fe20003f04270 */
[----:B------:R-:W-:-:S12]  /*b840*/  BSSY B0, `(.L_x_546) ;  /* 0x000000d000007945 */ /* 0x000fd80003800000 */
        /* <DEDUP_REMOVED lines=8> */
.L_x_547:
[----:B------:R-:W-:-:S04]  /*b8d0*/  MOV R3, c[0x0][0x32c] ;  /* 0x0000cb0000037a02 */ /* 0x000fc80000000f00 */
[----:B------:R-:W-:-:S13]  /*b8e0*/  ISETP.NE.AND P0, PT, R3, 0x1, PT ;  /* 0x000000010300780c */ /* 0x000fda0003f05270 */
[----:B------:R-:W-:-:S05]  /*b8f0*/  @P0 IMAD.HI.U32 R3, R0, c[0x0][0x330], RZ ;  /* 0x0000cc0000030a27 */ /* 0x000fca00078e00ff */
[----:B------:R-:W-:Y:S02]  /*b900*/  @P0 SHF.R.U32.HI R0, RZ, c[0x0][0x334], R3 ;  /* 0x0000cd00ff000a19 */ /* 0x000fe40000011603 */
.L_x_548:
[----:B------:R-:W-:Y:S05]  /*b910*/  BSYNC B0 ;  /* 0x0000000000007941 */ /* 0x000fea0003800000 */
.L_x_546:
[----:B------:R-:W-:-:S05]  /*b920*/  IMAD R0, R0, c[0x0][0x32c], RZ ;  /* 0x0000cb0000007a24 */ /* 0x000fca00078e02ff */
[----:B------:R-:W-:-:S03]  /*b930*/  IMNMX R2, R2, R0, !PT ;  /* 0x0000000002027217 */ /* 0x000fc60007800200 */
.L_x_545:
[----:B------:R-:W2:Y:S01]  /*b940*/  LDL R3, [R1+0x10] ;  /* 0x0000100001037983 */ /* 0x000ea20000100800 */
[----:B------:R-:W-:-:S05]  /*b950*/  IADD3 R2, R2, 0x2f, RZ ;  /* 0x0000002f02027810 */ /* 0x000fca0007ffe0ff */
[----:B------:R-:W-:-:S05]  /*b960*/  IMAD.HI R2, R2, 0x2aaaaaab, RZ ;  /* 0x2aaaaaab02027827 */ /* 0x000fca00078e02ff */
[----:B------:R-:W-:-:S04]  /*b970*/  SHF.R.U32.HI R0, RZ, 0x1f, R2 ;  /* 0x0000001fff007819 */ /* 0x000fc80000011602 */
[----:B------:R-:W-:-:S04]  /*b980*/  LEA.HI.SX32 R0, R2, R0, 0x1d ;  /* 0x0000000002007211 */ /* 0x000fc800078feaff */
[----:B--2---:R-:W-:-:S04]  /*b990*/  IMNMX R245, R3, R0, !PT ;  /* 0x0000000003f57217 */ /* 0x004fc80007800200 */
[----:B------:R-:W-:-:S13]  /*b9a0*/  ISETP.GE.AND P0, PT, R200, R245, PT ;  /* 0x000000f5c800720c */ /* 0x000fda0003f06270 */
[----:B------:R-:W-:Y:S05]  /*b9b0*/  @!P0 BRA `(.L_x_549) ;  /* 0x000030c000008947 */ /* 0x000fea0003800000 */
.L_x_554:
[----:B------:R-:W2:Y:S01]  /*b9c0*/  LDL R100, [R1+0x10] ;  /* 0x0000100001647983 */ /* 0x000ea20000100800 */
[----:B------:R-:W-:Y:S04]  /*b9d0*/  DEPBAR.LE SB0, 0x0 ;  /* 0x000080000000791a */ /* 0x000fe80000000000 */
[----:B-1----:R-:W1:Y:S01]  /*b9e0*/  S2R R101, SR_TID.X ;  /* 0x0000000000657919 */ /* 0x002e620000002100 */
[----:B------:R-:W-:Y:S01]  /*b9f0*/  WARPSYNC 0xffffffff ;  /* 0xffffffff00007948 */ /* 0x000fe20003800000 */
[----:B------:R-:W-:Y:S02]  /*ba00*/  BSSY B0, `(.L_x_550) ;  /* 0x0000043000007945 */ /* 0x000fe40003800000 */
[----:B------:R-:W-:Y:S01]  /*ba10*/  BAR.SYNC.DEFER_BLOCKING 0x0 ;  /* 0x0000000000007b1d */ /* 0x000fe20000010000 */
[C---:B------:R-:W-:Y:S01]  /*ba20*/  LOP3.LUT P6, RZ, R198.reuse, 0x100, RZ, 0xc0, !PT ;  /* 0x00000100c6ff7812 */ /* 0x040fe200078cc0ff */
[----:B------:R-:W-:Y:S01]  /*ba30*/  IMAD.MOV.U32 R2, RZ, RZ, R108 ;  /* 0x000000ffff027224 */ /* 0x000fe200078e006c */
[C---:B------:R-:W-:Y:S01]  /*ba40*/  LOP3.LUT P5, RZ, R198.reuse, 0x80, RZ, 0xc0, !PT ;  /* 0x00000080c6ff7812 */ /* 0x040fe200078ac0ff */
[----:B------:R-:W-:Y:S01]  /*ba50*/  IMAD.MOV.U32 R3, RZ, RZ, R107 ;  /* 0x000000ffff037224 */ /* 0x000fe200078e006b */
[----:B------:R-:W-:Y:S01]  /*ba60*/  LOP3.LUT P4, RZ, R198, 0x40, RZ, 0xc0, !PT ;  /* 0x00000040c6ff7812 */ /* 0x000fe2000788c0ff */
[----:B------:R-:W-:Y:S01]  /*ba70*/  IMAD.MOV.U32 R103, RZ, RZ, R106 ;  /* 0x000000ffff677224 */ /* 0x000fe200078e006a */
[----:B------:R3:W4:Y:S04]  /*ba80*/  LDSM.16.M88.4 R48, [R187] ;  /* 0x00000000bb30783b */ /* 0x0007280000000200 */
        /* <DEDUP_REMOVED lines=18> */
[----:B------:R-:W-:Y:S04]  /*bbb0*/  IMAD.WIDE.U32 R4, R4, 0x30, RZ ;  /* 0x0000003004047825 */ /* 0x000fe800078e00ff */
[----:B------:R-:W-:Y:S01]  /*bbc0*/  IMAD R0, R0, 0x30, RZ ;  /* 0x0000003000007824 */ /* 0x000fe200078e02ff */
[----:B------:R-:W-:Y:S01]  /*bbd0*/  IADD3 R7, P1, P0, R4, 0x20, R228 ;  /* 0x0000002004077810 */ /* 0x000fe2000783e0e4 */
[----:B------:R-:W-:Y:S02]  /*bbe0*/  @!P2 IMAD.MOV.U32 R9, RZ, RZ, c[0x0][0x20c] ;  /* 0x00008300ff09a624 */ /* 0x000fe400078e00ff */
[----:B------:R-:W-:Y:S02]  /*bbf0*/  IMAD.IADD R0, R5, 0x1, R0 ;  /* 0x0000000105007824 */ /* 0x000fe400078e0200 */
[----:B------:R-:W-:Y:S03]  /*bc00*/  @!P2 IMAD.MOV.U32 R5, RZ, RZ, c[0x0][0x208] ;  /* 0x00008200ff05a624 */ /* 0x000fe600078e00ff */
[----:B------:R-:W-:Y:S02]  /*bc10*/  IADD3.X R10, R0, RZ, R232, P1, P0 ;  /* 0x000000ff000a7210 */ /* 0x000fe40000fe04e8 */
[----:B------:R-:W-:Y:S04]  /*bc20*/  IADD3 R8, P1, P0, R4, 0x40, R228 ;  /* 0x0000004004087810 */ /* 0x000fe8000783e0e4 */
[----:B------:R-:W-:Y:S02]  /*bc30*/  IADD3.X R11, R0, RZ, R232, P1, P0 ;  /* 0x000000ff000b7210 */ /* 0x000fe40000fe04e8 */
[C---:B------:R-:W-:Y:S04]  /*bc40*/  @!P2 LEA R6, P0, R5.reuse, R4, 0x5 ;  /* 0x000000040506a211 */ /* 0x040fe800078028ff */
[----:B------:R-:W-:Y:S02]  /*bc50*/  @!P2 LEA.HI.X R5, R5, R0, R9, 0x5, P0 ;  /* 0x000000000505a211 */ /* 0x000fe400000f2c09 */
[C---:B------:R-:W-:Y:S04]  /*bc60*/  @!P2 IADD3 R20, P1, P0, R6.reuse, 0x20, R228 ;  /* 0x000000200614a810 */ /* 0x040fe8000783e0e4 */
[C---:B------:R-:W-:Y:S02]  /*bc70*/  @!P2 IADD3.X R22, R5.reuse, RZ, R232, P1, P0 ;  /* 0x000000ff0516a210 */ /* 0x040fe40000fe04e8 */
[----:B------:R-:W-:Y:S04]  /*bc80*/  @!P2 IADD3 R21, P1, P0, R6, 0x40, R228 ;  /* 0x000000400615a810 */ /* 0x000fe8000783e0e4 */
[--C-:B------:R-:W-:Y:S02]  /*bc90*/  @!P2 IADD3.X R23, R5, RZ, R232.reuse, P1, P0 ;  /* 0x000000ff0517a210 */ /* 0x100fe40000fe04e8 */
[----:B------:R-:W-:Y:S05]  /*bca0*/  IADD3 R4, P0, R228, R4, RZ ;  /* 0x00000004e4047210 */ /* 0x000fea0007f1e0ff */
[----:B------:R-:W-:Y:S01]  /*bcb0*/  IMAD.X R0, R0, 0x1, R232, P0 ;  /* 0x0000000100007824 */ /* 0x000fe200000e06e8 */
[C---:B------:R-:W-:Y:S04]  /*bcc0*/  LEA R14, P0, R4.reuse, c[0x0][0x1f8], 0x1 ;  /* 0x00007e00040e7a11 */ /* 0x040fe800078008ff */
[----:B------:R-:W-:Y:S02]  /*bcd0*/  LEA.HI.X R15, R4, c[0x0][0x1fc], R0, 0x1, P0 ;  /* 0x00007f00040f7a11 */ /* 0x000fe400000f0c00 */
[C---:B------:R-:W-:Y:S03]  /*bce0*/  LEA R12, P0, R7.reuse, c[0x0][0x1f8], 0x1 ;  /* 0x00007e00070c7a11 */ /* 0x040fe600078008ff */
[----:B------:R-:W-:Y:S01]  /*bcf0*/  @!PT LDS RZ, [RZ] ;  /* 0x00000000fffff984 */ /* 0x000fe20000000800 */
[----:B------:R-:W-:Y:S01]  /*bd00*/  @!PT LDS RZ, [RZ] ;  /* 0x00000000fffff984 */ /* 0x000fe20000000800 */
[----:B------:R-:W-:Y:S01]  /*bd10*/  @!PT LDS RZ, [RZ] ;  /* 0x00000000fffff984 */ /* 0x000fe20000000800 */
[----:B------:R1:W-:Y:S01]  /*bd20*/  LDGSTS.E.BYPASS.LTC128B.128 [R199+0x1880], [R14.64], !P6 ;  /* 0x018800000ec77fae */ /* 0x0003e2000f101d46 */
[----:B------:R-:W-:Y:S02]  /*bd30*/  LEA.HI.X R13, R7, c[0x0][0x1fc], R10, 0x1, P0 ;  /* 0x00007f00070d7a11 */ /* 0x000fe400000f0c0a */
[C---:B------:R-:W-:Y:S03]  /*bd40*/  LEA R10, P0, R8.reuse, c[0x0][0x1f8], 0x1 ;  /* 0x00007e00080a7a11 */ /* 0x040fe600078008ff */
[----:B------:R1:W-:Y:S01]  /*bd50*/  LDGSTS.E.BYPASS.LTC128B.128 [R199+0x2480], [R12.64], !P5 ;  /* 0x024800000cc77fae */ /* 0x0003e2000e901d46 */
[----:B------:R-:W-:Y:S02]  /*bd60*/  LEA.HI.X R11, R8, c[0x0][0x1fc], R11, 0x1, P0 ;  /* 0x00007f00080b7a11 */ /* 0x000fe400000f0c0b */
[----:B------:R-:W-:Y:S03]  /*bd70*/  @!P2 IADD3 R0, P0, R6, R228, RZ ;  /* 0x000000e40600a210 */ /* 0x000fe60007f1e0ff */
[----:B------:R1:W-:Y:S02]  /*bd80*/  LDGSTS.E.BYPASS.LTC128B.128 [R199+0x3080], [R10.64], !P4 ;  /* 0x030800000ac77fae */ /* 0x0003e4000e101d46 */
[----:B------:R-:W-:Y:S01]  /*bd90*/  @!P2 IMAD.X R5, R5, 0x1, R232, P0 ;  /* 0x000000010505a824 */ /* 0x000fe200000e06e8 */
[C---:B------:R-:W-:Y:S04]  /*bda0*/  @!P2 LEA R8, P0, R0.reuse, c[0x0][0x1f8], 0x1 ;  /* 0x00007e000008aa11 */ /* 0x040fe800078008ff */
[----:B------:R-:W-:Y:S02]  /*bdb0*/  @!P2 LEA.HI.X R9, R0, c[0x0][0x1fc], R5, 0x1, P0 ;  /* 0x00007f000009aa11 */ /* 0x000fe400000f0c05 */
[C---:B------:R-:W-:Y:S03]  /*bdc0*/  @!P2 LEA R6, P0, R20.reuse, c[0x0][0x1f8], 0x1 ;  /* 0x00007e001406aa11 */ /* 0x040fe600078008ff */
[----:B------:R1:W-:Y:S01]  /*bdd0*/  @!P2 LDGSTS.E.BYPASS.LTC128B.128 [R199+0x2080], [R8.64], !P6 ;  /* 0x0208000008c7afae */ /* 0x0003e2000f101d46 */
[----:B------:R-:W-:Y:S02]  /*bde0*/  @!P2 LEA.HI.X R7, R20, c[0x0][0x1fc], R22, 0x1, P0 ;  /* 0x00007f001407aa11 */ /* 0x000fe400000f0c16 */
[C---:B------:R-:W-:Y:S03]  /*bdf0*/  @!P2 LEA R4, P0, R21.reuse, c[0x0][0x1f8], 0x1 ;  /* 0x00007e001504aa11 */ /* 0x040fe600078008ff */
[----:B------:R1:W-:Y:S01]  /*be00*/  @!P2 LDGSTS.E.BYPASS.LTC128B.128 [R199+0x2c80], [R6.64], !P5 ;  /* 0x02c8000006c7afae */ /* 0x0003e2000e901d46 */
[----:B------:R-:W-:Y:S05]  /*be10*/  @!P2 LEA.HI.X R5, R21, c[0x0][0x1fc], R23, 0x1, P0 ;  /* 0x00007f001505aa11 */ /* 0x000fea00000f0c17 */
[----:B------:R1:W-:Y:S04]  /*be20*/  @!P2 LDGSTS.E.BYPASS.LTC128B.128 [R199+0x3880], [R4.64], !P4 ;  /* 0x0388000004c7afae */ /* 0x0003e8000e101d46 */
.L_x_551:
[----:B-1-34-:R-:W-:Y:S05]  /*be30*/  BSYNC B0 ;  /* 0x0000000000007941 */ /* 0x01afea0003800000 */
.L_x_550:
        /* <DEDUP_REMOVED lines=94> */
[----:B------:R-:W2:Y:S01]  /*c420*/  MUFU.TANH R179, R11 ;  /* 0x0000000b00b37308 */ /* 0x000ea20000002400 */
[----:B---3--:R-:W-:Y:S09]  /*c430*/  FMUL.FTZ R10, R17, c[0x0][0x320] ;  /* 0x0000c800110a7a20 */ /* 0x008ff20000410000 */
[----:B------:R-:W3:Y:S01]  /*c440*/  MUFU.TANH R110, R10 ;  /* 0x0000000a006e7308 */ /* 0x000ee20000002400 */
[----:B-1----:R-:W-:Y:S09]  /*c450*/  FMUL.FTZ R0, R6, c[0x0][0x320] ;  /* 0x0000c80006007a20 */ /* 0x002ff20000410000 */
[----:B------:R1:W1:Y:S02]  /*c460*/  MUFU.TANH R168, R0 ;  /* 0x0000000000a87308 */ /* 0x0002640000002400 */
[----:B-1----:R-:W-:Y:S02]  /*c470*/  FMUL.FTZ R0, R7, c[0x0][0x320] ;  /* 0x0000c80007007a20 */ /* 0x002fe40000410000 */
[----:B------:R-:W1:Y:S06]  /*c480*/  LDSM.16.M88.4 R4, [R191] ;  /* 0x00000000bf04783b */ /* 0x000e6c0000000200 */
[----:B------:R5:W1:Y:S02]  /*c490*/  MUFU.TANH R176, R0 ;  /* 0x0000000000b07308 */ /* 0x000a640000002400 */
[----:B-----5:R-:W-:Y:S02]  /*c4a0*/  FMUL.FTZ R0, R8, c[0x0][0x320] ;  /* 0x0000c80008007a20 */ /* 0x020fe40000410000 */
[----:B------:R-:W-:Y:S06]  /*c4b0*/  FMUL.FTZ R8, R19, c[0x0][0x320] ;  /* 0x0000c80013087a20 */ /* 0x000fec0000410000 */
[----:B------:R5:W2:Y:S10]  /*c4c0*/  MUFU.TANH R178, R0 ;  /* 0x0000000000b27308 */ /* 0x000ab40000002400 */
[----:B------:R-:W2:Y:S01]  /*c4d0*/  MUFU.TANH R19, R8 ;  /* 0x0000000800137308 */ /* 0x000ea20000002400 */
[-C--:B-1----:R-:W-:Y:S08]  /*c4e0*/  HMMA.16816.F32 R20, R164, R4.reuse, R20 ;  /* 0x00000004a414723c */ /* 0x082ff00000001814 */
[C---:B------:R-:W-:Y:S04]  /*c4f0*/  HMMA.16816.F32 R24, R172.reuse, R4, R24 ;  /* 0x00000004ac18723c */ /* 0x040fe80000001818 */
[----:B-----5:R-:W-:Y:S02]  /*c500*/  FMUL.FTZ R0, R9, c[0x0][0x320] ;  /* 0x0000c80009007a20 */ /* 0x020fe40000410000 */
[----:B------:R-:W-:Y:S02]  /*c510*/  FMUL.FTZ R9, R18, c[0x0][0x320] ;  /* 0x0000c80012097a20 */ /* 0x000fe40000410000 */
[-C--:B------:R-:W-:Y:S01]  /*c520*/  HMMA.16816.F32 R28, R172, R6.reuse, R28 ;  /* 0x00000006ac1c723c */ /* 0x080fe2000000181c */
[----:B------:R1:W1:Y:S07]  /*c530*/  MUFU.TANH R177, R0 ;  /* 0x0000000000b17308 */ /* 0x00026e0000002400 */
[C---:B------:R-:W-:Y:S03]  /*c540*/  HMMA.16816.F32 R32, R164.reuse, R6, R32 ;  /* 0x00000006a420723c */ /* 0x040fe60000001820 */
[----:B------:R5:W2:Y:S05]  /*c550*/  MUFU.TANH R109, R9 ;  /* 0x00000009006d7308 */ /* 0x000aaa0000002400 */
[----:B------:R-:W-:Y:S04]  /*c560*/  FMUL.FTZ R4, R27, c[0x0][0x320] ;  /* 0x0000c8001b047a20 */ /* 0x000fe80000410000 */
[----:B------:R-:W-:Y:S01]  /*c570*/  FMUL.FTZ R5, R26, c[0x0][0x320] ;  /* 0x0000c8001a057a20 */ /* 0x000fe20000410000 */
[----:B------:R-:W2:Y:S01]  /*c580*/  MUFU.TANH R206, R4 ;  /* 0x0000000400ce7308 */ /* 0x000ea20000002400 */
[----:B-1----:R-:W-:Y:S09]  /*c590*/  FMUL.FTZ R0, R12, c[0x0][0x320] ;  /* 0x0000c8000c007a20 */ /* 0x002ff20000410000 */
[----:B------:R1:W1:Y:S01]  /*c5a0*/  MUFU.TANH R161, R0 ;  /* 0x0000000000a17308 */ /* 0x0002620000002400 */
[----:B-----5:R-:W5:Y:S01]  /*c5b0*/  LDSM.16.M88.4 R8, [R190] ;  /* 0x00000000be08783b */ /* 0x020f620000000200 */
[----:B------:R-:W-:Y:S08]  /*c5c0*/  DEPBAR.LE SB0, 0x0 ;  /* 0x000080000000791a */ /* 0x000ff00000000000 */
[----:B------:R-:W2:Y:S01]  /*c5d0*/  MUFU.TANH R207, R5 ;  /* 0x0000000500cf7308 */ /* 0x000ea20000002400 */
[----:B------:R-:W-:Y:S01]  /*c5e0*/  BAR.SYNC.DEFER_BLOCKING 0x0 ;  /* 0x0000000000007b1d */ /* 0x000fe20000010000 */
[----:B-1----:R-:W-:Y:S08]  /*c5f0*/  FMUL.FTZ R0, R13, c[0x0][0x320] ;  /* 0x0000c8000d007a20 */ /* 0x002ff00000410000 */
[----:B------:R1:W1:Y:S01]  /*c600*/  MUFU.TANH R160, R0 ;  /* 0x0000000000a07308 */ /* 0x0002620000002400 */
[-C--:B-----5:R-:W-:Y:S05]  /*c610*/  HMMA.16816.F32 R36, R164, R8.reuse, R36 ;  /* 0x00000008a424723c */ /* 0x0a0fea0000001824 */
[----:B-1----:R-:W-:Y:S03]  /*c620*/  FMUL.FTZ R0, R14, c[0x0][0x320] ;  /* 0x0000c8000e007a20 */ /* 0x002fe60000410000 */
[C---:B------:R-:W-:Y:S01]  /*c630*/  HMMA.16816.F32 R40, R172.reuse, R8, R40 ;  /* 0x00000008ac28723c */ /* 0x040fe20000001828 */
[----:B------:R1:W1:Y:S07]  /*c640*/  MUFU.TANH R171, R0 ;  /* 0x0000000000ab7308 */ /* 0x00026e0000002400 */
[-C--:B------:R-:W-:Y:S08]  /*c650*/  HMMA.16816.F32 R44, R172, R10.reuse, R44 ;  /* 0x0000000aac2c723c */ /* 0x080ff0000000182c */
[----:B------:R-:W-:Y:S04]  /*c660*/  HMMA.16816.F32 R48, R164, R10, R48 ;  /* 0x0000000aa430723c */ /* 0x000fe80000001830 */
[----:B-1----:R-:W-:Y:S04]  /*c670*/  FMUL.FTZ R0, R15, c[0x0][0x320] ;  /* 0x0000c8000f007a20 */ /* 0x002fe80000410000 */
[----:B------:R1:W1:Y:S11]  /*c680*/  MUFU.TANH R170, R0 ;  /* 0x0000000000aa7308 */ /* 0x0002760000002400 */
[----:B------:R-:W-:Y:S05]  /*c690*/  @!UPT UIADD3 URZ, URZ, URZ, URZ ;  /* 0x0000003f3f3ff290 */ /* 0x000fea000fffe03f */
[----:B------:R-:W-:Y:S04]  /*c6a0*/  FMUL.FTZ R4, R48, c[0x0][0x320] ;  /* 0x0000c80030047a20 */ /* 0x000fe80000410000 */
[----:B------:R-:W2:Y:S01]  /*c6b0*/  MUFU.TANH R165, R4 ;  /* 0x0000000400a57308 */ /* 0x000ea20000002400 */
[----:B-1----:R-:W-:Y:S09]  /*c6c0*/  FMUL.FTZ R0, R16, c[0x0][0x320] ;  /* 0x0000c80010007a20 */ /* 0x002ff20000410000 */
        /* <DEDUP_REMOVED lines=60> */
[----:B--234-:R-:W-:Y:S04]  /*ca90*/  SHF.R.S32.HI R100, RZ, 0x1f, R101 ;  /* 0x0000001fff647819 */ /* 0x01cfe80000011465 */
[----:B------:R-:W-:Y:S04]  /*caa0*/  LEA.HI R100, R100, R101, RZ, 0x2 ;  /* 0x0000006564647211 */ /* 0x000fe800078f10ff */
[----:B------:R-:W-:Y:S04]  /*cab0*/  SHF.R.S32.HI R100, RZ, 0x2, R100 ;  /* 0x00000002ff647819 */ /* 0x000fe80000011464 */
[----:B-1----:R-:W-:Y:S04]  /*cac0*/  IADD3 R0, -R100, 0x30, RZ ;  /* 0x0000003064007810 */ /* 0x002fe80007ffe1ff */
[----:B------:R-:W-:Y:S11]  /*cad0*/  ISETP.GE.AND P0, PT, R0, 0x21, PT ;  /* 0x000000210000780c */ /* 0x000ff60003f06270 */
[----:B------:R-:W-:Y:S02]  /*cae0*/  @!UPT UIADD3 URZ, URZ, URZ, URZ ;  /* 0x0000003f3f3ff290 */ /* 0x000fe4000fffe03f */
[----:B------:R-:W-:Y:S01]  /*caf0*/  @P0 IADD3 R4, R200, -0x1, RZ ;  /* 0xffffffffc8040810 */ /* 0x000fe20007ffe0ff */
[----:B------:R-:W-:Y:S02]  /*cb00*/  @P0 IMAD.MOV.U32 R9, RZ, RZ, c[0x0][0x1e0] ;  /* 0x00007800ff090624 */ /* 0x000fe400078e00ff */
[----:B------:R-:W-:Y:S01]  /*cb10*/  @P0 IMAD.MOV.U32 R10, RZ, RZ, c[0x0][0x1e4] ;  /* 0x00007900ff0a0624 */ /* 0x000fe200078e00ff */
[----:B------:R-:W-:Y:S01]  /*cb20*/  @P0 SHF.R.S32.HI R5, RZ, 0x1f, R4 ;  /* 0x0000001fff050819 */ /* 0x000fe20000011404 */
[C---:B------:R-:W-:Y:S04]  /*cb30*/  @P0 IMAD.WIDE.U32 R6, R4.reuse, c[0x0][0x1e0], RZ ;  /* 0x0000780004060a25 */ /* 0x040fe800078e00ff */
[----:B------:R-:W-:Y:S04]  /*cb40*/  @P0 IMAD R5, R5, c[0x0][0x1e0], RZ ;  /* 0x0000780005050a24 */ /* 0x000fe800078e02ff */
[----:B------:R-:W-:Y:S01]  /*cb50*/  @P0 IMAD R8, R4, c[0x0][0x1e4], R5 ;  /* 0x0000790004080a24 */ /* 0x000fe200078e0205 */
[C---:B------:R-:W-:Y:S01]  /*cb60*/  @P0 SHF.L.U64.HI R5, R9.reuse, 0x5, R10 ;  /* 0x0000000509050819 */ /* 0x040fe2000001020a */
[----:B------:R-:W-:Y:S02]  /*cb70*/  @P0 IMAD.SHL.U32 R4, R9, 0x20, RZ ;  /* 0x0000002009040824 */ /* 0x000fe400078e00ff */
[----:B------:R-:W-:Y:S02]  /*cb80*/  @P0 IMAD.IADD R7, R7, 0x1, R8 ;  /* 0x0000000107070824 */ /* 0x000fe400078e0208 */
[----:B------:R-:W-:Y:S04]  /*cb90*/  @P0 IMAD.WIDE.U32 R4, R6, 0x30, R4 ;  /* 0x0000003006040825 */ /* 0x000fe800078e0004 */
[----:B------:R-:W-:Y:S01]  /*cba0*/  @P0 IMAD R6, R7, 0x30, RZ ;  /* 0x0000003007060824 */ /* 0x000fe200078e02ff */
[----:B------:R-:W-:Y:S03]  /*cbb0*/  @P0 IADD3 R9, P2, P1, R4, 0x20, R246 ;  /* 0x0000002004090810 */ /* 0x000fe6000795e0f6 */
[----:B------:R-:W-:Y:S05]  /*cbc0*/  @P0 IMAD.IADD R8, R6, 0x1, R5 ;  /* 0x0000000106080824 */ /* 0x000fea00078e0205 */
[----:B------:R-:W-:Y:S02]  /*cbd0*/  @P0 IADD3.X R17, R8, RZ, R252, P2, P1 ;  /* 0x000000ff08110210 */ /* 0x000fe400017e24fc */
[----:B------:R-:W-:Y:S04]  /*cbe0*/  @P0 IADD3 R16, P2, P1, R4, 0x40, R246 ;  /* 0x0000004004100810 */ /* 0x000fe8000795e0f6 */
[----:B------:R-:W-:Y:S02]  /*cbf0*/  @P0 IADD3.X R18, R8, RZ, R252, P2, P1 ;  /* 0x000000ff08120210 */ /* 0x000fe400017e24fc */
[----:B------:R-:W-:Y:S11]  /*cc00*/  ISETP.GE.AND P1, PT, R0, 0x1, PT ;  /* 0x000000010000780c */ /* 0x000ff60003f26270 */
[----:B------:R-:W-:Y:S02]  /*cc10*/  @!UPT UIADD3 URZ, URZ, URZ, URZ ;  /* 0x0000003f3f3ff290 */ /* 0x000fe4000fffe03f */
[----:B------:R-:W-:Y:S01]  /*cc20*/  @P1 IADD3 R0, R200, -0x1, RZ ;  /* 0xffffffffc8001810 */ /* 0x000fe20007ffe0ff */
[----:B------:R-:W-:Y:S02]  /*cc30*/  @P1 IMAD.MOV.U32 R6, RZ, RZ, R246 ;  /* 0x000000ffff061224 */ /* 0x000fe400078e00f6 */
[----:B------:R-:W-:Y:S01]  /*cc40*/  @P1 IMAD.MOV.U32 R7, RZ, RZ, R252 ;  /* 0x000000ffff071224 */ /* 0x000fe200078e00fc */
[----:B------:R-:W-:Y:S01]  /*cc50*/  @P1 SHF.R.S32.HI R5, RZ, 0x1f, R0 ;  /* 0x0000001fff051819 */ /* 0x000fe20000011400 */
[----:B------:R-:W-:Y:S04]  /*cc60*/  @P1 IMAD.WIDE.U32 R10, R0, c[0x0][0x1e0], RZ ;  /* 0x00007800000a1a25 */ /* 0x000fe800078e00ff */
[----:B------:R-:W-:Y:S02]  /*cc70*/  @P1 IMAD R5, R5, c[0x0][0x1e0], RZ ;  /* 0x0000780005051a24 */ /* 0x000fe400078e02ff */
[----:B------:R-:W-:Y:S04]  /*cc80*/  @P1 IMAD.WIDE.U32 R6, R10, 0x30, R6 ;  /* 0x000000300a061825 */ /* 0x000fe800078e0006 */
[----:B------:R-:W-:Y:S04]  /*cc90*/  @P1 IMAD R5, R0, c[0x0][0x1e4], R5 ;  /* 0x0000790000051a24 */ /* 0x000fe800078e0205 */
[----:B------:R-:W-:Y:S02]  /*cca0*/  @P1 IMAD.IADD R0, R11, 0x1, R5 ;  /* 0x000000010b001824 */ /* 0x000fe400078e0205 */
[----:B------:R-:W-:Y:S02]  /*ccb0*/  @P1 IMAD.SHL.U32 R5, R6, 0x2, RZ ;  /* 0x0000000206051824 */ /* 0x000fe400078e00ff */
[----:B------:R-:W-:Y:S04]  /*ccc0*/  @P1 IMAD R0, R0, 0x30, RZ ;  /* 0x0000003000001824 */ /* 0x000fe800078e02ff */
[----:B------:R-:W-:Y:S05]  /*ccd0*/  @P1 IMAD.IADD R0, R7, 0x1, R0 ;  /* 0x0000000107001824 */ /* 0x000fea00078e0200 */
[----:B------:R-:W-:Y:S02]  /*cce0*/  @P1 SHF.L.U64.HI R0, R6, 0x1, R0 ;  /* 0x0000000106001819 */ /* 0x000fe40000010200 */
[C---:B------:R-:W-:Y:S04]  /*ccf0*/  @P1 IADD3 R6, P3, R5.reuse, 0x40, RZ ;  /* 0x0000004005061810 */ /* 0x040fe80007f7e0ff */
[----:B------:R-:W-:Y:S04]  /*cd00*/  @P1 IADD3 R14, P2, R6, c[0x0][0x1c8], RZ ;  /* 0x00007200060e1a10 */ /* 0x000fe80007f5e0ff */
[--C-:B------:R-:W-:Y:S02]  /*cd10*/  @P1 IADD3.X R15, RZ, c[0x0][0x1cc], R0.reuse, P2, P3 ;  /* 0x00007300ff0f1a10 */ /* 0x100fe400017e6400 */
[----:B------:R-:W-:Y:S04]  /*cd20*/  @P1 IADD3 R6, P3, R5, 0x80, RZ ;  /* 0x0000008005061810 */ /* 0x000fe80007f7e0ff */
[----:B------:R-:W-:Y:S04]  /*cd30*/  @P1 IADD3 R12, P2, R6, c[0x0][0x1c8], RZ ;  /* 0x00007200060c1a10 */ /* 0x000fe80007f5e0ff */
[----:B------:R-:W-:Y:S02]  /*cd40*/  @P1 IADD3.X R13, RZ, c[0x0][0x1cc], R0, P2, P3 ;  /* 0x00007300ff0d1a10 */ /* 0x000fe400017e6400 */
[----:B------:R-:W-:Y:S05]  /*cd50*/  @P0 IADD3 R4, P2, R246, R4, RZ ;  /* 0x00000004f6040210 */ /* 0x000fea0007f5e0ff */
[----:B------:R-:W-:Y:S01]  /*cd60*/  @P0 IMAD.X R6, R8, 0x1, R252, P2 ;  /* 0x0000000108060824 */ /* 0x000fe200010e06fc */
[C---:B------:R-:W-:Y:S04]  /*cd70*/  @P0 LEA R10, P2, R4.reuse, c[0x0][0x1c8], 0x1 ;  /* 0x00007200040a0a11 */ /* 0x040fe800078408ff */
[----:B------:R-:W-:Y:S02]  /*cd80*/  @P0 LEA.HI.X R11, R4, c[0x0][0x1cc], R6, 0x1, P2 ;  /* 0x00007300040b0a11 */ /* 0x000fe400010f0c06 */
[C---:B------:R-:W-:Y:S04]  /*cd90*/  @P0 LEA R8, P2, R9.reuse, c[0x0][0x1c8], 0x1 ;  /* 0x0000720009080a11 */ /* 0x040fe800078408ff */
[----:B------:R-:W-:Y:S02]  /*cda0*/  @P0 LEA.HI.X R9, R9, c[0x0][0x1cc], R17, 0x1, P2 ;  /* 0x0000730009090a11 */ /* 0x000fe400010f0c11 */
[----:B------:R-:W-:Y:S04]  /*cdb0*/  @P1 IADD3 R6, P2, R5, c[0x0][0x1c8], RZ ;  /* 0x0000720005061a10 */ /* 0x000fe80007f5e0ff */
[----:B------:R-:W-:Y:S02]  /*cdc0*/  @P1 IADD3.X R7, R0, c[0x0][0x1cc], RZ, P2, !PT ;  /* 0x0000730000071a10 */ /* 0x000fe400017fe4ff */
[C---:B------:R-:W-:Y:S03]  /*cdd0*/  @P0 LEA R4, P2, R16.reuse, c[0x0][0x1c8], 0x1 ;  /* 0x0000720010040a11 */ /* 0x040fe600078408ff */
[----:B------:R-:W-:Y:S01]  /*cde0*/  @!PT LDS RZ, [RZ] ;  /* 0x00000000fffff984 */ /* 0x000fe20000000800 */
[----:B------:R-:W-:Y:S01]  /*cdf0*/  @!PT LDS RZ, [RZ] ;  /* 0x00000000fffff984 */ /* 0x000fe20000000800 */
[----:B------:R-:W-:Y:S01]  /*ce00*/  @!PT LDS RZ, [RZ] ;  /* 0x00000000fffff984 */ /* 0x000fe20000000800 */
[----:B------:R1:W-:Y:S01]  /*ce10*/  @P1 LDGSTS.E.BYPASS.LTC128B.128 [R199+0x3c80], [R6.64], !P6 ;  /* 0x03c8000006c71fae */ /* 0x0003e2000f101d46 */
[----:B------:R-:W-:Y:S07]  /*ce20*/  @P0 LEA.HI.X R5, R16, c[0x0][0x1cc], R18, 0x1, P2 ;  /* 0x0000730010050a11 */ /* 0x000fee00010f0c12 */
[----:B------:R1:W-:Y:S08]  /*ce30*/  @P1 LDGSTS.E.BYPASS.LTC128B.128 [R199+0x4880], [R14.64], !P5 ;  /* 0x048800000ec71fae */ /* 0x0003f0000e901d46 */
[----:B------:R1:W-:Y:S08]  /*ce40*/  @P1 LDGSTS.E.BYPASS.LTC128B.128 [R199+0x5480], [R12.64], !P4 ;  /* 0x054800000cc71fae */ /* 0x0003f0000e101d46 */
[----:B------:R1:W-:Y:S08]  /*ce50*/  @P0 LDGSTS.E.BYPASS.LTC128B.128 [R199+0x4480], [R10.64], !P6 ;  /* 0x044800000ac70fae */ /* 0x0003f0000f101d46 */
[----:B------:R1:W-:Y:S08]  /*ce60*/  @P0 LDGSTS.E.BYPASS.LTC128B.128 [R199+0x5080], [R8.64], !P5 ;  /* 0x0508000008c70fae */ /* 0x0003f0000e901d46 */
[----:B------:R1:W-:Y:S02]  /*ce70*/  @P0 LDGSTS.E.BYPASS.LTC128B.128 [R199+0x5c80], [R4.64], !P4 ;  /* 0x05c8000004c70fae */ /* 0x0003e4000e101d46 */
.L_x_553:
[----:B--234-:R-:W-:Y:S05]  /*ce80*/  BSYNC B0 ;  /* 0x0000000000007941 */ /* 0x01cfea0003800000 */
.L_x_552:
[----:B-1----:R-:W-:Y:S01]  /*ce90*/  FMNMX.FTZ R0, R163, R108, !PT ;  /* 0x0000006ca3007209 */ /* 0x002fe20007810000 */
        /* <DEDUP_REMOVED lines=10> */
[----:B------:R-:W2:Y:S01]  /*cf40*/  LDL.LU R249, [R1+0x4] ;  /* 0x0000040001f97983 */ /* 0x000ea20000300800 */
[----:B------:R-:W-:Y:S02]  /*cf50*/  FMNMX.FTZ R4, R182, R4, !PT ;  /* 0x00000004b6047209 */ /* 0x000fe40007810000 */
[----:B------:R-:W-:Y:S01]  /*cf60*/  FMNMX.FTZ R0, R201, R0, !PT ;  /* 0x00000000c9007209 */ /* 0x000fe20007810000 */
[----:B------:R-:W3:Y:S01]  /*cf70*/  LDL.LU R248, [R1] ;  /* 0x0000000001f87983 */ /* 0x000ee20000300800 */
        /* <DEDUP_REMOVED lines=15> */
[----:B------:R-:W1:Y:S01]  /*d070*/  SHFL.BFLY PT, R6, R0, 0x2, 0x1f ;  /* 0x0c401f0000067f89 */ /* 0x000e6200000e0000 */
[C---:B------:R-:W-:Y:S02]  /*d080*/  ISETP.GT.AND P0, PT, R200.reuse, R245, PT ;  /* 0x000000f5c800720c */ /* 0x040fe40003f04270 */
[----:B------:R-:W-:Y:S02]  /*d090*/  FMNMX.FTZ R5, R177, R5, !PT ;  /* 0x00000005b1057209 */ /* 0x000fe40007810000 */
[----:B------:R-:W-:Y:S02]  /*d0a0*/  IADD3 R200, R200, -0x1, RZ ;  /* 0xffffffffc8c87810 */ /* 0x000fe40007ffe0ff */
[----:B------:R-:W-:Y:S01]  /*d0b0*/  FMNMX.FTZ R5, R161, R5, !PT ;  /* 0x00000005a1057209 */ /* 0x000fe20007810000 */
[----:B------:R-:W4:Y:S03]  /*d0c0*/  SHFL.BFLY PT, R7, R4, 0x2, 0x1f ;  /* 0x0c401f0004077f89 */ /* 0x000f2600000e0000 */
[----:B------:R-:W-:Y:S04]  /*d0d0*/  FMNMX.FTZ R5, R160, R5, !PT ;  /* 0x00000005a0057209 */ /* 0x000fe80007810000 */
[----:B------:R-:W-:Y:S04]  /*d0e0*/  FMNMX.FTZ R5, R215, R5, !PT ;  /* 0x00000005d7057209 */ /* 0x000fe80007810000 */
[----:B------:R-:W-:Y:S04]  /*d0f0*/  FMNMX.FTZ R5, R210, R5, !PT ;  /* 0x00000005d2057209 */ /* 0x000fe80007810000 */
[----:B------:R-:W-:Y:S04]  /*d100*/  FMNMX.FTZ R5, R216, R5, !PT ;  /* 0x00000005d8057209 */ /* 0x000fe80007810000 */
[----:B------:R-:W-:Y:S04]  /*d110*/  FMNMX.FTZ R5, R217, R5, !PT ;  /* 0x00000005d9057209 */ /* 0x000fe80007810000 */
[----:B------:R-:W-:Y:S04]  /*d120*/  FMNMX.FTZ R5, R212, R5, !PT ;  /* 0x00000005d4057209 */ /* 0x000fe80007810000 */
[----:B------:R-:W-:Y:S04]  /*d130*/  FMNMX.FTZ R5, R208, R5, !PT ;  /* 0x00000005d0057209 */ /* 0x000fe80007810000 */
[----:B------:R-:W-:Y:S04]  /*d140*/  FMNMX.FTZ R5, R174, R5, !PT ;  /* 0x00000005ae057209 */ /* 0x000fe80007810000 */
[----:B------:R-:W-:Y:S05]  /*d150*/  FMNMX.FTZ R5, R173, R5, !PT ;  /* 0x00000005ad057209 */ /* 0x000fea0007810000 */
[----:B------:R-:W5:Y:S01]  /*d160*/  SHFL.BFLY PT, R8, R5, 0x2, 0x1f ;  /* 0x0c401f0005087f89 */ /* 0x000f6200000e0000 */
[----:B-1----:R-:W-:Y:S02]  /*d170*/  FMNMX.FTZ R0, R0, R6, !PT ;  /* 0x0000000600007209 */ /* 0x002fe40007810000 */
[----:B------:R-:W-:Y:S02]  /*d180*/  FMNMX.FTZ R6, R169, R102, !PT ;  /* 0x00000066a9067209 */ /* 0x000fe40007810000 */
[----:B----4-:R-:W-:Y:S02]  /*d190*/  FMNMX.FTZ R4, R4, R7, !PT ;  /* 0x0000000704047209 */ /* 0x010fe40007810000 */
[----:B------:R-:W-:Y:S01]  /*d1a0*/  FMNMX.FTZ R6, R179, R6, !PT ;  /* 0x00000006b3067209 */ /* 0x000fe20007810000 */
[----:B------:R-:W1:Y:S03]  /*d1b0*/  SHFL.BFLY PT, R9, R0, 0x1, 0x1f ;  /* 0x0c201f0000097f89 */ /* 0x000e6600000e0000 */
[----:B------:R-:W-:Y:S04]  /*d1c0*/  FMNMX.FTZ R6, R171, R6, !PT ;  /* 0x00000006ab067209 */ /* 0x000fe80007810000 */
[----:B------:R-:W-:Y:S01]  /*d1d0*/  FMNMX.FTZ R6, R170, R6, !PT ;  /* 0x00000006aa067209 */ /* 0x000fe20007810000 */
[----:B------:R-:W4:Y:S03]  /*d1e0*/  SHFL.BFLY PT, R7, R4, 0x1, 0x1f ;  /* 0x0c201f0004077f89 */ /* 0x000f2600000e0000 */
[----:B------:R-:W-:Y:S04]  /*d1f0*/  FMNMX.FTZ R6, R207, R6, !PT ;  /* 0x00000006cf067209 */ /* 0x000fe80007810000 */
[----:B------:R-:W-:Y:S02]  /*d200*/  FMNMX.FTZ R6, R206, R6, !PT ;  /* 0x00000006ce067209 */ /* 0x000fe40007810000 */
[----:B-----5:R-:W-:Y:S05]  /*d210*/  FMNMX.FTZ R5, R5, R8, !PT ;  /* 0x0000000805057209 */ /* 0x020fea0007810000 */
[----:B------:R-:W5:Y:S01]  /*d220*/  SHFL.BFLY PT, R8, R5, 0x1, 0x1f ;  /* 0x0c201f0005087f89 */ /* 0x000f6200000e0000 */
[----:B-1----:R-:W-:Y:S02]  /*d230*/  FMNMX.FTZ R108, R0, R9, !PT ;  /* 0x00000009006c7209 */ /* 0x002fe40007810000 */
[----:B------:R-:W-:Y:S03]  /*d240*/  FMNMX.FTZ R0, R219, R6, !PT ;  /* 0x00000006db007209 */ /* 0x000fe60007810000 */
[----:B------:R-:W-:Y:S01]  /*d250*/  FMUL.FTZ R164, R108, c[0x0][0x2d0] ;  /* 0x0000b4006ca47a20 */ /* 0x000fe20000410000 */
[----:B------:R-:W-:Y:S01]  /*d260*/  FMNMX.FTZ R6, R218, R0, !PT ;  /* 0x00000000da067209 */ /* 0x000fe20007810000 */
[----:B------:R-:W-:Y:S01]  /*d270*/  FADD.FTZ R0, -R108, R2 ;  /* 0x000000026c007221 */ /* 0x000fe20000010100 */
[----:B----4-:R-:W-:Y:S02]  /*d280*/  FMNMX.FTZ R107, R4, R7, !PT ;  /* 0x00000007046b7209 */ /* 0x010fe40007810000 */
[----:B------:R-:W-:Y:S01]  /*d290*/  FMNMX.FTZ R4, R211, R6, !PT ;  /* 0x00000006d3047209 */ /* 0x000fe20007810000 */
[----:B------:R-:W-:Y:S03]  /*d2a0*/  FMUL.FTZ R2, R0, c[0x0][0x2d0] ;  /* 0x0000b40000027a20 */ /* 0x000fe60000410000 */
[----:B------:R-:W-:Y:S01]  /*d2b0*/  FMNMX.FTZ R0, R175, R4, !PT ;  /* 0x00000004af007209 */ /* 0x000fe20007810000 */
[----:B------:R1:W4:Y:S01]  /*d2c0*/  MUFU.EX2 R101, R2 ;  /* 0x0000000200657308 */ /* 0x0003220000000800 */
[--C-:B------:R-:W-:Y:S02]  /*d2d0*/  FFMA.FTZ R4, R163, c[0x0][0x2d0], -R164.reuse ;  /* 0x0000b400a3047a23 */ /* 0x100fe400000108a4 */
[----:B------:R-:W-:Y:S01]  /*d2e0*/  FMNMX.FTZ R0, R105, R0, !PT ;  /* 0x0000000069007209 */ /* 0x000fe20007810000 */
[----:B------:R-:W-:Y:S03]  /*d2f0*/  FMUL.FTZ R163, R107, c[0x0][0x2d0] ;  /* 0x0000b4006ba37a20 */ /* 0x000fe60000410000 */
[----:B------:R-:W-:Y:S02]  /*d300*/  FMNMX.FTZ R0, R104, R0, !PT ;  /* 0x0000000068007209 */ /* 0x000fe40007810000 */
[----:B-----5:R-:W-:Y:S01]  /*d310*/  FMNMX.FTZ R106, R5, R8, !PT ;  /* 0x00000008056a7209 */ /* 0x020fe20007810000 */
[----:B------:R-:W-:Y:S01]  /*d320*/  MUFU.EX2 R220, R4 ;  /* 0x0000000400dc7308 */ /* 0x000fe20000000800 */
[----:B-1----:R-:W-:Y:S02]  /*d330*/  FADD.FTZ R2, -R107, R3 ;  /* 0x000000036b027221 */ /* 0x002fe40000010100 */
[----:B------:R-:W1:Y:S01]  /*d340*/  SHFL.BFLY PT, R3, R0, 0x2, 0x1f ;  /* 0x0c401f0000037f89 */ /* 0x000e6200000e0000 */
[C---:B----4-:R-:W-:Y:S02]  /*d350*/  FMUL.FTZ R5, R101.reuse, R113 ;  /* 0x0000007165057220 */ /* 0x050fe40000410000 */
[----:B------:R-:W-:Y:S02]  /*d360*/  FMUL.FTZ R2, R2, c[0x0][0x2d0] ;  /* 0x0000b40002027a20 */ /* 0x000fe40000410000 */
[C---:B------:R-:W-:Y:S02]  /*d370*/  FMUL.FTZ R16, R101.reuse, R124 ;  /* 0x0000007c65107220 */ /* 0x040fe40000410000 */
[----:B------:R4:W5:Y:S01]  /*d380*/  MUFU.EX2 R100, R2 ;  /* 0x0000000200647308 */ /* 0x0009620000000800 */
[C---:B------:R-:W-:Y:S02]  /*d390*/  FMUL.FTZ R17, R101.reuse, R125 ;  /* 0x0000007d65117220 */ /* 0x040fe40000410000 */
[C---:B------:R-:W-:Y:S02]  /*d3a0*/  FMUL.FTZ R32, R101.reuse, R140 ;  /* 0x0000008c65207220 */ /* 0x040fe40000410000 */
[C---:B------:R-:W-:Y:S02]  /*d3b0*/  FMUL.FTZ R33, R101.reuse, R141 ;  /* 0x0000008d65217220 */ /* 0x040fe40000410000 */
[C---:B------:R-:W-:Y:S02]  /*d3c0*/  FMUL.FTZ R48, R101.reuse, R156 ;  /* 0x0000009c65307220 */ /* 0x040fe40000410000 */
[C---:B------:R-:W-:Y:S02]  /*d3d0*/  FMUL.FTZ R49, R101.reuse, R157 ;  /* 0x0000009d65317220 */ /* 0x040fe40000410000 */
[C---:B------:R-:W-:Y:S02]  /*d3e0*/  FMUL.FTZ R52, R101.reuse, R52 ;  /* 0x0000003465347220 */ /* 0x040fe40000410000 */
[C---:B------:R-:W-:Y:S02]  /*d3f0*/  FMUL.FTZ R53, R101.reuse, R53 ;  /* 0x0000003565357220 */ /* 0x040fe40000410000 */
[C---:B------:R-:W-:Y:S01]  /*d400*/  FMUL.FTZ R64, R101.reuse, R64 ;  /* 0x0000004065407220 */ /* 0x040fe20000410000 */
[----:B-1----:R-:W-:Y:S01]  /*d410*/  FMNMX.FTZ R0, R0, R3, !PT ;  /* 0x0000000300007209 */ /* 0x002fe20007810000 */
[----:B------:R-:W-:Y:S02]  /*d420*/  FFMA.FTZ R3, R176, c[0x0][0x2d0], -R163 ;  /* 0x0000b400b0037a23 */ /* 0x000fe400000108a3 */
[C---:B------:R-:W-:Y:S02]  /*d430*/  FMUL.FTZ R65, R101.reuse, R65 ;  /* 0x0000004165417220 */ /* 0x040fe40000410000 */
[----:B------:R1:W-:Y:S01]  /*d440*/  MUFU.EX2 R234, R3 ;  /* 0x0000000300ea7308 */ /* 0x0003e20000000800 */
[----:B------:R-:W-:Y:S02]  /*d450*/  FMUL.FTZ R68, R101, R68 ;  /* 0x0000004465447220 */ /* 0x000fe40000410000 */
[----:B----4-:R-:W-:Y:S02]  /*d460*/  FADD.FTZ R2, -R106, R103 ;  /* 0x000000676a027221 */ /* 0x010fe40000010100 */
[----:B-----5:R-:W-:Y:S02]  /*d470*/  FMUL.FTZ R6, R100, R114 ;  /* 0x0000007264067220 */ /* 0x020fe40000410000 */
[----:B------:R-:W-:Y:S02]  /*d480*/  FMUL.FTZ R2, R2, c[0x0][0x2d0] ;  /* 0x0000b40002027a20 */ /* 0x000fe40000410000 */
[C---:B------:R-:W-:Y:S02]  /*d490*/  FMUL.FTZ R7, R100.reuse, R115 ;  /* 0x0000007364077220 */ /* 0x040fe40000410000 */
[----:B------:R4:W5:Y:S01]  /*d4a0*/  MUFU.EX2 R103, R2 ;  /* 0x0000000200677308 */ /* 0x0009620000000800 */
[C---:B------:R-:W-:Y:S02]  /*d4b0*/  FMUL.FTZ R18, R100.reuse, R126 ;  /* 0x0000007e64127220 */ /* 0x040fe40000410000 */
[C---:B------:R-:W-:Y:S02]  /*d4c0*/  FMUL.FTZ R34, R100.reuse, R142 ;  /* 0x0000008e64227220 */ /* 0x040fe40000410000 */
[C---:B------:R-:W-:Y:S01]  /*d4d0*/  FMUL.FTZ R35, R100.reuse, R143 ;  /* 0x0000008f64237220 */ /* 0x040fe20000410000 */
[----:B------:R-:W2:Y:S01]  /*d4e0*/  LDL.LU R142, [R1+0x8] ;  /* 0x00000800018e7983 */ /* 0x000ea20000300800 */
[C---:B------:R-:W-:Y:S02]  /*d4f0*/  FMUL.FTZ R50, R100.reuse, R158 ;  /* 0x0000009e64327220 */ /* 0x040fe40000410000 */
[C---:B------:R-:W-:Y:S02]  /*d500*/  FMUL.FTZ R51, R100.reuse, R159 ;  /* 0x0000009f64337220 */ /* 0x040fe40000410000 */
[C---:B------:R-:W-:Y:S01]  /*d510*/  FMUL.FTZ R54, R100.reuse, R54 ;  /* 0x0000003664367220 */ /* 0x040fe20000410000 */
[----:B------:R-:W-:Y:S01]  /*d520*/  LDSM.16.MT88.4 R156, [R185+0x1400] ;  /* 0x00140000b99c783b */ /* 0x000fe20000004200 */
[--C-:B-1----:R-:W-:Y:S02]  /*d530*/  FFMA.FTZ R3, R111, c[0x0][0x2d0], -R164.reuse ;  /* 0x0000b4006f037a23 */ /* 0x102fe400000108a4 */
[C---:B------:R-:W-:Y:S02]  /*d540*/  FMUL.FTZ R55, R100.reuse, R55 ;  /* 0x0000003764377220 */ /* 0x040fe40000410000 */
[----:B------:R1:W-:Y:S01]  /*d550*/  MUFU.EX2 R238, R3 ;  /* 0x0000000300ee7308 */ /* 0x0003e20000000800 */
[C---:B------:R-:W-:Y:S02]  /*d560*/  FMUL.FTZ R66, R100.reuse, R66 ;  /* 0x0000004264427220 */ /* 0x040fe40000410000 */
[----:B------:R-:W-:Y:S02]  /*d570*/  FMUL.FTZ R67, R100, R67 ;  /* 0x0000004364437220 */ /* 0x000fe40000410000 */
[----:B------:R-:W-:Y:S02]  /*d580*/  FMUL.FTZ R69, R101, R69 ;  /* 0x0000004565457220 */ /* 0x000fe40000410000 */
[--C-:B----4-:R-:W-:Y:S02]  /*d590*/  FFMA.FTZ R2, R162, c[0x0][0x2d0], -R164.reuse ;  /* 0x0000b400a2027a23 */ /* 0x110fe400000108a4 */
[----:B------:R-:W-:Y:S02]  /*d5a0*/  FMUL.FTZ R162, R106, c[0x0][0x2d0] ;  /* 0x0000b4006aa27a20 */ /* 0x000fe40000410000 */
[----:B------:R4:W-:Y:S01]  /*d5b0*/  MUFU.EX2 R235, R2 ;  /* 0x0000000200eb7308 */ /* 0x0009e20000000800 */
[C---:B-----5:R-:W-:Y:S02]  /*d5c0*/  FMUL.FTZ R8, R103.reuse, R116 ;  /* 0x0000007467087220 */ /* 0x060fe40000410000 */
[C---:B------:R-:W-:Y:S02]  /*d5d0*/  FMUL.FTZ R9, R103.reuse, R117 ;  /* 0x0000007567097220 */ /* 0x040fe40000410000 */
[C---:B------:R-:W-:Y:S02]  /*d5e0*/  FMUL.FTZ R12, R103.reuse, R120 ;  /* 0x00000078670c7220 */ /* 0x040fe40000410000 */
[C---:B------:R-:W-:Y:S02]  /*d5f0*/  FMUL.FTZ R13, R103.reuse, R121 ;  /* 0x00000079670d7220 */ /* 0x040fe40000410000 */
[C---:B------:R-:W-:Y:S02]  /*d600*/  FMUL.FTZ R24, R103.reuse, R132 ;  /* 0x0000008467187220 */ /* 0x040fe40000410000 */
[C---:B------:R-:W-:Y:S02]  /*d610*/  FMUL.FTZ R25, R103.reuse, R133 ;  /* 0x0000008567197220 */ /* 0x040fe40000410000 */
[----:B-1----:R-:W-:Y:S02]  /*d620*/  FFMA.FTZ R3, R110, c[0x0][0x2d0], -R164 ;  /* 0x0000b4006e037a23 */ /* 0x002fe400000108a4 */
[C---:B------:R-:W-:Y:S02]  /*d630*/  FMUL.FTZ R28, R103.reuse, R136 ;  /* 0x00000088671c7220 */ /* 0x040fe40000410000 */
[----:B------:R1:W5:Y:S01]  /*d640*/  MUFU.EX2 R244, R3 ;  /* 0x0000000300f47308 */ /* 0x0003620000000800 */
[C---:B------:R-:W-:Y:S02]  /*d650*/  FMUL.FTZ R29, R103.reuse, R137 ;  /* 0x00000089671d7220 */ /* 0x040fe40000410000 */
[C---:B------:R-:W-:Y:S02]  /*d660*/  FMUL.FTZ R40, R103.reuse, R148 ;  /* 0x0000009467287220 */ /* 0x040fe40000410000 */
[C---:B------:R-:W-:Y:S02]  /*d670*/  FMUL.FTZ R41, R103.reuse, R149 ;  /* 0x0000009567297220 */ /* 0x040fe40000410000 */
[--C-:B----4-:R-:W-:Y:S02]  /*d680*/  FFMA.FTZ R2, R168, c[0x0][0x2d0], -R163.reuse ;  /* 0x0000b400a8027a23 */ /* 0x110fe400000108a3 */
[C---:B------:R-:W-:Y:S02]  /*d690*/  FMUL.FTZ R44, R103.reuse, R152 ;  /* 0x00000098672c7220 */ /* 0x040fe40000410000 */
[----:B------:R4:W4:Y:S01]  /*d6a0*/  MUFU.EX2 R168, R2 ;  /* 0x0000000200a87308 */ /* 0x0009220000000800 */
[C---:B------:R-:W-:Y:S02]  /*d6b0*/  FMUL.FTZ R45, R103.reuse, R153 ;  /* 0x00000099672d7220 */ /* 0x040fe40000410000 */
[C---:B------:R-:W-:Y:S02]  /*d6c0*/  FMUL.FTZ R56, R103.reuse, R56 ;  /* 0x0000003867387220 */ /* 0x040fe40000410000 */
[----:B------:R-:W-:Y:S02]  /*d6d0*/  FMUL.FTZ R57, R103, R57 ;  /* 0x0000003967397220 */ /* 0x000fe40000410000 */
[--C-:B------:R-:W-:Y:S02]  /*d6e0*/  FFMA.FTZ R133, R213, c[0x0][0x2d0], -R163.reuse ;  /* 0x0000b400d5857a23 */ /* 0x100fe400000108a3 */
[--C-:B------:R-:W-:Y:S02]  /*d6f0*/  FFMA.FTZ R132, R209, c[0x0][0x2d0], -R163.reuse ;  /* 0x0000b400d1847a23 */ /* 0x100fe400000108a3 */
[--C-:B------:R-:W-:Y:S02]  /*d700*/  FFMA.FTZ R141, R174, c[0x0][0x2d0], -R162.reuse ;  /* 0x0000b400ae8d7a23 */ /* 0x100fe400000108a2 */
[--C-:B-1----:R-:W-:Y:S01]  /*d710*/  FFMA.FTZ R3, R109, c[0x0][0x2d0], -R163.reuse ;  /* 0x0000b4006d037a23 */ /* 0x102fe200000108a3 */
[----:B-----5:R-:W-:Y:S01]  /*d720*/  F2FP.PACK_AB R114, R244, R238 ;  /* 0x000000eef472723e */ /* 0x020fe200000000ff */
[--C-:B------:R-:W-:Y:S02]  /*d730*/  FFMA.FTZ R109, R202, c[0x0][0x2d0], -R163.reuse ;  /* 0x0000b400ca6d7a23 */ /* 0x100fe400000108a3 */
[----:B------:R1:W-:Y:S01]  /*d740*/  MUFU.EX2 R237, R3 ;  /* 0x0000000300ed7308 */ /* 0x0003e20000000800 */
[--C-:B------:R-:W-:Y:S02]  /*d750*/  FFMA.FTZ R140, R173, c[0x0][0x2d0], -R162.reuse ;  /* 0x0000b400ad8c7a23 */ /* 0x100fe400000108a2 */
[C---:B------:R-:W-:Y:S02]  /*d760*/  FMUL.FTZ R60, R103.reuse, R60 ;  /* 0x0000003c673c7220 */ /* 0x040fe40000410000 */
[C---:B------:R-:W-:Y:S01]  /*d770*/  FMUL.FTZ R61, R103.reuse, R61 ;  /* 0x0000003d673d7220 */ /* 0x040fe20000410000 */
[----:B----4-:R-:W4:Y:S01]  /*d780*/  SHFL.BFLY PT, R2, R0, 0x1, 0x1f ;  /* 0x0c201f0000027f89 */ /* 0x010f2200000e0000 */
[----:B------:R-:W-:Y:S01]  /*d790*/  F2FP.PACK_AB R113, R234, R168 ;  /* 0x000000a8ea71723e */ /* 0x000fe200000000ff */
[C---:B------:R-:W-:Y:S02]  /*d7a0*/  FMUL.FTZ R70, R100.reuse, R70 ;  /* 0x0000004664467220 */ /* 0x040fe40000410000 */
[----:B------:R-:W-:Y:S02]  /*d7b0*/  FMUL.FTZ R71, R100, R71 ;  /* 0x0000004764477220 */ /* 0x000fe40000410000 */
[C---:B------:R-:W-:Y:S02]  /*d7c0*/  FMUL.FTZ R72, R103.reuse, R72 ;  /* 0x0000004867487220 */ /* 0x040fe40000410000 */
[C---:B------:R-:W-:Y:S02]  /*d7d0*/  FMUL.FTZ R73, R103.reuse, R73 ;  /* 0x0000004967497220 */ /* 0x040fe40000410000 */
[C---:B------:R-:W-:Y:S02]  /*d7e0*/  FMUL.FTZ R76, R103.reuse, R76 ;  /* 0x0000004c674c7220 */ /* 0x040fe40000410000 */
[----:B------:R-:W-:Y:S02]  /*d7f0*/  FMUL.FTZ R77, R103, R77 ;  /* 0x0000004d674d7220 */ /* 0x000fe40000410000 */
[C---:B------:R-:W-:Y:S02]  /*d800*/  FMUL.FTZ R80, R101.reuse, R80 ;  /* 0x0000005065507220 */ /* 0x040fe40000410000 */
[----:B------:R-:W-:Y:S02]  /*d810*/  FMUL.FTZ R81, R101, R81 ;  /* 0x0000005165517220 */ /* 0x000fe40000410000 */
[--C-:B-1----:R-:W-:Y:S02]  /*d820*/  FFMA.FTZ R3, R178, c[0x0][0x2d0], -R162.reuse ;  /* 0x0000b400b2037a23 */ /* 0x102fe400000108a2 */
[C---:B------:R-:W-:Y:S02]  /*d830*/  FMUL.FTZ R82, R100.reuse, R82 ;  /* 0x0000005264527220 */ /* 0x040fe40000410000 */
[----:B------:R1:W-:Y:S01]  /*d840*/  MUFU.EX2 R231, R3 ;  /* 0x0000000300e77308 */ /* 0x0003e20000000800 */
[----:B------:R-:W-:Y:S01]  /*d850*/  FMUL.FTZ R83, R100, R83 ;  /* 0x0000005364537220 */ /* 0x000fe20000410000 */
[----:B----4-:R-:W-:Y:S01]  /*d860*/  FMNMX.FTZ R2, R0, R2, !PT ;  /* 0x0000000200027209 */ /* 0x010fe20007810000 */
[--C-:B------:R-:W-:Y:S02]  /*d870*/  FFMA.FTZ R0, R19, c[0x0][0x2d0], -R163.reuse ;  /* 0x0000b40013007a23 */ /* 0x100fe400000108a3 */
[----:B------:R-:W-:Y:S02]  /*d880*/  FMUL.FTZ R19, R100, R127 ;  /* 0x0000007f64137220 */ /* 0x000fe40000410000 */
[----:B------:R-:W-:Y:S01]  /*d890*/  LDSM.16.MT88.4 R124, [R186+0x400] ;  /* 0x00040000ba7c783b */ /* 0x000fe20000004200 */
[C---:B------:R-:W-:Y:S02]  /*d8a0*/  FMUL.FTZ R88, R103.reuse, R88 ;  /* 0x0000005867587220 */ /* 0x040fe40000410000 */
[----:B------:R-:W4:Y:S01]  /*d8b0*/  MUFU.EX2 R243, R0 ;  /* 0x0000000000f37308 */ /* 0x000f220000000800 */
[C---:B------:R-:W-:Y:S02]  /*d8c0*/  FMUL.FTZ R89, R103.reuse, R89 ;  /* 0x0000005967597220 */ /* 0x040fe40000410000 */
[C---:B------:R-:W-:Y:S02]  /*d8d0*/  FMUL.FTZ R92, R103.reuse, R92 ;  /* 0x0000005c675c7220 */ /* 0x040fe40000410000 */
[----:B------:R-:W-:Y:S02]  /*d8e0*/  FMUL.FTZ R93, R103, R93 ;  /* 0x0000005d675d7220 */ /* 0x000fe40000410000 */
[--C-:B------:R-:W-:Y:S02]  /*d8f0*/  FFMA.FTZ R111, R172, c[0x0][0x2d0], -R163.reuse ;  /* 0x0000b400ac6f7a23 */ /* 0x100fe400000108a3 */
[--C-:B------:R-:W-:Y:S01]  /*d900*/  FFMA.FTZ R110, R166, c[0x0][0x2d0], -R163.reuse ;  /* 0x0000b400a66e7a23 */ /* 0x100fe200000108a3 */
[----:B------:R-:W-:Y:S01]  /*d910*/  MUFU.EX2 R172, R132 ;  /* 0x0000008400ac7308 */ /* 0x000fe20000000800 */
[C---:B------:R-:W-:Y:S02]  /*d920*/  FMUL.FTZ R84, R101.reuse, R84 ;  /* 0x0000005465547220 */ /* 0x040fe40000410000 */
[----:B------:R-:W-:Y:S02]  /*d930*/  FMUL.FTZ R85, R101, R85 ;  /* 0x0000005565557220 */ /* 0x000fe40000410000 */
[----:B-1----:R-:W-:Y:S02]  /*d940*/  FFMA.FTZ R3, R177, c[0x0][0x2d0], -R162 ;  /* 0x0000b400b1037a23 */ /* 0x002fe400000108a2 */
[C---:B------:R-:W-:Y:S02]  /*d950*/  FMUL.FTZ R86, R100.reuse, R86 ;  /* 0x0000005664567220 */ /* 0x040fe40000410000 */
[----:B------:R-:W-:Y:S01]  /*d960*/  FMUL.FTZ R87, R100, R87 ;  /* 0x0000005764577220 */ /* 0x000fe20000410000 */
[----:B------:R1:W5:Y:S01]  /*d970*/  MUFU.EX2 R233, R3 ;  /* 0x0000000300e97308 */ /* 0x0003620000000800 */
[C---:B------:R-:W-:Y:S02]  /*d980*/  FMUL.FTZ R96, R101.reuse, R96 ;  /* 0x0000006065607220 */ /* 0x040fe40000410000 */
[----:B------:R-:W-:Y:S01]  /*d990*/  FMUL.FTZ R97, R101, R97 ;  /* 0x0000006165617220 */ /* 0x000fe20000410000 */
[----:B----4-:R-:W-:Y:S01]  /*d9a0*/  F2FP.PACK_AB R115, R243, R237 ;  /* 0x000000edf373723e */ /* 0x010fe200000000ff */
[----:B------:R-:W-:Y:S02]  /*d9b0*/  FADD.FTZ R0, -R2, R102 ;  /* 0x0000006602007221 */ /* 0x000fe40000010100 */
[--C-:B------:R-:W-:Y:S02]  /*d9c0*/  FFMA.FTZ R102, R203, c[0x0][0x2d0], -R164.reuse ;  /* 0x0000b400cb667a23 */ /* 0x100fe400000108a4 */
[----:B------:R-:W-:Y:S01]  /*d9d0*/  FMUL.FTZ R0, R0, c[0x0][0x2d0] ;  /* 0x0000b40000007a20 */ /* 0x000fe20000410000 */
[----:B------:R-:W-:Y:S01]  /*d9e0*/  MUFU.EX2 R166, R141 ;  /* 0x0000008d00a67308 */ /* 0x000fe20000000800 */
[C---:B------:R-:W-:Y:S02]  /*d9f0*/  FMUL.FTZ R98, R100.reuse, R98 ;  /* 0x0000006264627220 */ /* 0x040fe40000410000 */
[----:B------:R-:W-:Y:S02]  /*da00*/  FMUL.FTZ R99, R100, R99 ;  /* 0x0000006364637220 */ /* 0x000fe40000410000 */
[--C-:B------:R-:W-:Y:S02]  /*da10*/  FFMA.FTZ R137, R214, c[0x0][0x2d0], -R164.reuse ;  /* 0x0000b400d6897a23 */ /* 0x100fe400000108a4 */
[----:B------:R-:W-:Y:S03]  /*da20*/  FFMA.FTZ R136, R205, c[0x0][0x2d0], -R164 ;  /* 0x0000b400cd887a23 */ /* 0x000fe600000108a4 */
[----:B------:R4:W-:Y:S01]  /*da30*/  MUFU.EX2 R225, R102 ;  /* 0x0000006600e17308 */ /* 0x0009e20000000800 */
[----:B-1----:R-:W-:Y:S01]  /*da40*/  FFMA.FTZ R3, R161, c[0x0][0x2d0], -R162 ;  /* 0x0000b400a1037a23 */ /* 0x002fe200000108a2 */
[----:B-----5:R-:W-:Y:S08]  /*da50*/  F2FP.PACK_AB R116, R233, R231 ;  /* 0x000000e7e974723e */ /* 0x020ff000000000ff */
[----:B------:R1:W-:Y:S10]  /*da60*/  MUFU.EX2 R241, R3 ;  /* 0x0000000300f17308 */ /* 0x0003f40000000800 */
[----:B------:R-:W5:Y:S01]  /*da70*/  MUFU.EX2 R0, R0 ;  /* 0x0000000000007308 */ /* 0x000f620000000800 */
[----:B----4-:R-:W-:Y:S09]  /*da80*/  FFMA.FTZ R102, R201, c[0x0][0x2d0], -R164 ;  /* 0x0000b400c9667a23 */ /* 0x010ff200000108a4 */
[----:B------:R4:W-:Y:S01]  /*da90*/  MUFU.EX2 R230, R102 ;  /* 0x0000006600e67308 */ /* 0x0009e20000000800 */
[----:B-1----:R-:W-:Y:S09]  /*daa0*/  FFMA.FTZ R3, R160, c[0x0][0x2d0], -R162 ;  /* 0x0000b400a0037a23 */ /* 0x002ff200000108a2 */
[----:B------:R1:W1:Y:S01]  /*dab0*/  MUFU.EX2 R242, R3 ;  /* 0x0000000300f27308 */ /* 0x0002620000000800 */
[C---:B-----5:R-:W-:Y:S02]  /*dac0*/  FMUL.FTZ R10, R0.reuse, R118 ;  /* 0x00000076000a7220 */ /* 0x060fe40000410000 */
[C---:B------:R-:W-:Y:S02]  /*dad0*/  FMUL.FTZ R11, R0.reuse, R119 ;  /* 0x00000077000b7220 */ /* 0x040fe40000410000 */
[C---:B------:R-:W-:Y:S02]  /*dae0*/  FMUL.FTZ R14, R0.reuse, R122 ;  /* 0x0000007a000e7220 */ /* 0x040fe40000410000 */
[C---:B------:R-:W-:Y:S03]  /*daf0*/  FMUL.FTZ R15, R0.reuse, R123 ;  /* 0x0000007b000f7220 */ /* 0x040fe60000410000 */
[----:B------:R-:W-:Y:S01]  /*db00*/  MUFU.EX2 R176, R110 ;  /* 0x0000006e00b07308 */ /* 0x000fe20000000800 */
[----:B------:R-:W5:Y:S01]  /*db10*/  LDSM.16.MT88.4 R120, [R185+0xc00] ;  /* 0x000c0000b978783b */ /* 0x000f620000004200 */
[----:B------:R-:W-:Y:S02]  /*db20*/  FMUL.FTZ R26, R0, R134 ;  /* 0x00000086001a7220 */ /* 0x000fe40000410000 */
[----:B----4-:R-:W-:Y:S02]  /*db30*/  FFMA.FTZ R102, R182, c[0x0][0x2d0], -R163 ;  /* 0x0000b400b6667a23 */ /* 0x010fe400000108a3 */
[C---:B------:R-:W-:Y:S02]  /*db40*/  FMUL.FTZ R27, R0.reuse, R135 ;  /* 0x00000087001b7220 */ /* 0x040fe40000410000 */
[C---:B------:R-:W-:Y:S02]  /*db50*/  FMUL.FTZ R30, R0.reuse, R138 ;  /* 0x0000008a001e7220 */ /* 0x040fe40000410000 */
[----:B------:R4:W-:Y:S01]  /*db60*/  MUFU.EX2 R224, R102 ;  /* 0x0000006600e07308 */ /* 0x0009e20000000800 */
[----:B------:R-:W-:Y:S02]  /*db70*/  FMUL.FTZ R31, R0, R139 ;  /* 0x0000008b001f7220 */ /* 0x000fe40000410000 */
[----:B-1----:R-:W-:Y:S01]  /*db80*/  FMUL.FTZ R3, R2, c[0x0][0x2d0] ;  /* 0x0000b40002037a20 */ /* 0x002fe20000410000 */
[----:B------:R-:W-:Y:S01]  /*db90*/  F2FP.PACK_AB R118, R242, R241 ;  /* 0x000000f1f276723e */ /* 0x000fe200000000ff */
[C---:B------:R-:W-:Y:S02]  /*dba0*/  FMUL.FTZ R42, R0.reuse, R150 ;  /* 0x00000096002a7220 */ /* 0x040fe40000410000 */
[----:B------:R-:W-:Y:S02]  /*dbb0*/  FFMA.FTZ R4, R169, c[0x0][0x2d0], -R3 ;  /* 0x0000b400a9047a23 */ /* 0x000fe40000010803 */
[C---:B------:R-:W-:Y:S01]  /*dbc0*/  FMUL.FTZ R43, R0.reuse, R151 ;  /* 0x00000097002b7220 */ /* 0x040fe20000410000 */
[----:B------:R1:W-:Y:S01]  /*dbd0*/  MUFU.EX2 R203, R109 ;  /* 0x0000006d00cb7308 */ /* 0x0003e20000000800 */
[C---:B------:R-:W-:Y:S02]  /*dbe0*/  FMUL.FTZ R46, R0.reuse, R154 ;  /* 0x0000009a002e7220 */ /* 0x040fe40000410000 */
[C---:B------:R-:W-:Y:S02]  /*dbf0*/  FMUL.FTZ R47, R0.reuse, R155 ;  /* 0x0000009b002f7220 */ /* 0x040fe40000410000 */
[C---:B------:R-:W-:Y:S02]  /*dc00*/  FMUL.FTZ R58, R0.reuse, R58 ;  /* 0x0000003a003a7220 */ /* 0x040fe40000410000 */
[C---:B------:R-:W-:Y:S02]  /*dc10*/  FMUL.FTZ R59, R0.reuse, R59 ;  /* 0x0000003b003b7220 */ /* 0x040fe40000410000 */
[--C-:B------:R-:W-:Y:S01]  /*dc20*/  FFMA.FTZ R135, R165, c[0x0][0x2d0], -R164.reuse ;  /* 0x0000b400a5877a23 */ /* 0x100fe200000108a4 */
[----:B------:R3:W-:Y:S01]  /*dc30*/  MUFU.EX2 R160, R4 ;  /* 0x0000000400a07308 */ /* 0x0007e20000000800 */
[--C-:B------:R-:W-:Y:S02]  /*dc40*/  FFMA.FTZ R134, R167, c[0x0][0x2d0], -R164.reuse ;  /* 0x0000b400a7867a23 */ /* 0x100fe400000108a4 */
[----:B------:R-:W-:Y:S02]  /*dc50*/  FMUL.FTZ R62, R0, R62 ;  /* 0x0000003e003e7220 */ /* 0x000fe40000410000 */
[----:B----4-:R-:W-:Y:S02]  /*dc60*/  FFMA.FTZ R102, R204, c[0x0][0x2d0], -R163 ;  /* 0x0000b400cc667a23 */ /* 0x010fe400000108a3 */
[C---:B------:R-:W-:Y:S02]  /*dc70*/  FMUL.FTZ R63, R0.reuse, R63 ;  /* 0x0000003f003f7220 */ /* 0x040fe40000410000 */
[C---:B------:R-:W-:Y:S01]  /*dc80*/  FMUL.FTZ R74, R0.reuse, R74 ;  /* 0x0000004a004a7220 */ /* 0x040fe20000410000 */
[----:B------:R4:W-:Y:S01]  /*dc90*/  MUFU.EX2 R223, R102 ;  /* 0x0000006600df7308 */ /* 0x0009e20000000800 */
[----:B------:R-:W-:Y:S02]  /*dca0*/  FMUL.FTZ R75, R0, R75 ;  /* 0x0000004b004b7220 */ /* 0x000fe40000410000 */
[--C-:B------:R-:W-:Y:S02]  /*dcb0*/  FFMA.FTZ R138, R211, c[0x0][0x2d0], -R3.reuse ;  /* 0x0000b400d38a7a23 */ /* 0x100fe40000010803 */
[--C-:B-1----:R-:W-:Y:S02]  /*dcc0*/  FFMA.FTZ R109, R218, c[0x0][0x2d0], -R3.reuse ;  /* 0x0000b400da6d7a23 */ /* 0x102fe40000010803 */
[--C-:B------:R-:W-:Y:S02]  /*dcd0*/  FFMA.FTZ R139, R175, c[0x0][0x2d0], -R3.reuse ;  /* 0x0000b400af8b7a23 */ /* 0x100fe40000010803 */
[--C-:B------:R-:W-:Y:S01]  /*dce0*/  FFMA.FTZ R105, R105, c[0x0][0x2d0], -R3.reuse ;  /* 0x0000b40069697a23 */ /* 0x100fe20000010803 */
[----:B------:R-:W-:Y:S01]  /*dcf0*/  MUFU.EX2 R175, R135 ;  /* 0x0000008700af7308 */ /* 0x000fe20000000800 */
[C---:B------:R-:W-:Y:S02]  /*dd00*/  FMUL.FTZ R78, R0.reuse, R78 ;  /* 0x0000004e004e7220 */ /* 0x040fe40000410000 */
[C---:B------:R-:W-:Y:S02]  /*dd10*/  FMUL.FTZ R79, R0.reuse, R79 ;  /* 0x0000004f004f7220 */ /* 0x040fe40000410000 */
[--C-:B---3--:R-:W-:Y:S02]  /*dd20*/  FFMA.FTZ R4, R179, c[0x0][0x2d0], -R3.reuse ;  /* 0x0000b400b3047a23 */ /* 0x108fe40000010803 */
[C---:B------:R-:W-:Y:S02]  /*dd30*/  FMUL.FTZ R90, R0.reuse, R90 ;  /* 0x0000005a005a7220 */ /* 0x040fe40000410000 */
[C---:B------:R-:W-:Y:S01]  /*dd40*/  FMUL.FTZ R91, R0.reuse, R91 ;  /* 0x0000005b005b7220 */ /* 0x040fe20000410000 */
[----:B------:R1:W3:Y:S01]  /*dd50*/  MUFU.EX2 R161, R4 ;  /* 0x0000000400a17308 */ /* 0x0002e20000000800 */
[C---:B------:R-:W-:Y:S02]  /*dd60*/  FMUL.FTZ R94, R0.reuse, R94 ;  /* 0x0000005e005e7220 */ /* 0x040fe40000410000 */
[----:B------:R-:W-:Y:S02]  /*dd70*/  FMUL.FTZ R95, R0, R95 ;  /* 0x0000005f005f7220 */ /* 0x000fe40000410000 */
[--C-:B----4-:R-:W-:Y:S05]  /*dd80*/  FFMA.FTZ R102, R180, c[0x0][0x2d0], -R164.reuse ;  /* 0x0000b400b4667a23 */ /* 0x110fea00000108a4 */
[----:B------:R4:W-:Y:S10]  /*dd90*/  MUFU.EX2 R222, R102 ;  /* 0x0000006600de7308 */ /* 0x0009f40000000800 */
[----:B------:R-:W-:Y:S01]  /*dda0*/  MUFU.EX2 R177, R134 ;  /* 0x0000008600b17308 */ /* 0x000fe20000000800 */
[--C-:B-1----:R-:W-:Y:S01]  /*ddb0*/  FFMA.FTZ R4, R171, c[0x0][0x2d0], -R3.reuse ;  /* 0x0000b400ab047a23 */ /* 0x102fe20000010803 */
[----:B---3--:R-:W-:Y:S08]  /*ddc0*/  F2FP.PACK_AB R117, R161, R160 ;  /* 0x000000a0a175723e */ /* 0x008ff000000000ff */
[----:B------:R1:W-:Y:S01]  /*ddd0*/  MUFU.EX2 R239, R4 ;  /* 0x0000000400ef7308 */ /* 0x0003e20000000800 */
[----:B----4-:R-:W-:Y:S09]  /*dde0*/  FFMA.FTZ R102, R181, c[0x0][0x2d0], -R164 ;  /* 0x0000b400b5667a23 */ /* 0x010ff200000108a4 */
[----:B------:R3:W-:Y:S10]  /*ddf0*/  MUFU.EX2 R221, R102 ;  /* 0x0000006600dd7308 */ /* 0x0007f40000000800 */
[----:B------:R4:W-:Y:S01]  /*de00*/  MUFU.EX2 R171, R133 ;  /* 0x0000008500ab7308 */ /* 0x0009e20000000800 */
[----:B-1----:R-:W-:Y:S09]  /*de10*/  FFMA.FTZ R4, R170, c[0x0][0x2d0], -R3 ;  /* 0x0000b400aa047a23 */ /* 0x002ff20000010803 */
[----:B------:R1:W1:Y:S01]  /*de20*/  MUFU.EX2 R240, R4 ;  /* 0x0000000400f07308 */ /* 0x0002620000000800 */
[----:B---3--:R-:W-:Y:S09]  /*de30*/  FFMA.FTZ R102, R183, c[0x0][0x2d0], -R163 ;  /* 0x0000b400b7667a23 */ /* 0x008ff200000108a3 */
[----:B------:R3:W-:Y:S01]  /*de40*/  MUFU.EX2 R204, R102 ;  /* 0x0000006600cc7308 */ /* 0x0007e20000000800 */
[----:B----4-:R-:W-:Y:S09]  /*de50*/  LDSM.16.MT88.4 R132, [R185+0x800] ;  /* 0x00080000b984783b */ /* 0x010ff20000004200 */
[----:B------:R-:W4:Y:S01]  /*de60*/  MUFU.EX2 R167, R140 ;  /* 0x0000008c00a77308 */ /* 0x000f220000000800 */
[----:B-1----:R-:W-:Y:S01]  /*de70*/  FMUL.FTZ R4, R101, R112 ;  /* 0x0000007065047220 */ /* 0x002fe20000410000 */
[----:B------:R-:W-:Y:S02]  /*de80*/  F2FP.PACK_AB R112, R235, R220 ;  /* 0x000000dceb70723e */ /* 0x000fe400000000ff */
[----:B------:R-:W-:Y:S06]  /*de90*/  F2FP.PACK_AB R119, R240, R239 ;  /* 0x000000eff077723e */ /* 0x000fec00000000ff */
[----:B------:R1:W-:Y:S01]  /*dea0*/  MUFU.EX2 R178, R109 ;  /* 0x0000006d00b27308 */ /* 0x0003e20000000800 */
[-C--:B------:R-:W-:Y:S05]  /*deb0*/  HMMA.16816.F32 R4, R112, R20.reuse, R4 ;  /* 0x000000147004723c */ /* 0x080fea0000001804 */
[--C-:B---3--:R-:W-:Y:S03]  /*dec0*/  FFMA.FTZ R102, R215, c[0x0][0x2d0], -R162.reuse ;  /* 0x0000b400d7667a23 */ /* 0x108fe600000108a2 */
[C---:B------:R-:W-:Y:S01]  /*ded0*/  HMMA.16816.F32 R8, R116.reuse, R20, R8 ;  /* 0x000000147408723c */ /* 0x040fe20000001808 */
[----:B------:R3:W-:Y:S06]  /*dee0*/  MUFU.EX2 R201, R102 ;  /* 0x0000006600c97308 */ /* 0x0007ec0000000800 */
[C---:B------:R-:W-:Y:S01]  /*def0*/  FMUL.FTZ R20, R101.reuse, R128 ;  /* 0x0000008065147220 */ /* 0x040fe20000410000 */
[-C--:B------:R-:W-:Y:S03]  /*df00*/  HMMA.16816.F32 R12, R116, R22.reuse, R12 ;  /* 0x00000016740c723c */ /* 0x080fe6000000180c */
[----:B------:R-:W-:Y:S01]  /*df10*/  MUFU.EX2 R170, R137 ;  /* 0x0000008900aa7308 */ /* 0x000fe20000000800 */
[C---:B------:R-:W-:Y:S02]  /*df20*/  FMUL.FTZ R21, R101.reuse, R129 ;  /* 0x0000008165157220 */ /* 0x040fe40000410000 */
[--C-:B-1----:R-:W-:Y:S02]  /*df30*/  FFMA.FTZ R109, R208, c[0x0][0x2d0], -R162.reuse ;  /* 0x0000b400d06d7a23 */ /* 0x102fe400000108a2 */
[C---:B------:R-:W-:Y:S05]  /*df40*/  HMMA.16816.F32 R16, R112.reuse, R22, R16 ;  /* 0x000000167010723c */ /* 0x040fea0000001810 */
[----:B------:R-:W-:Y:S02]  /*df50*/  MUFU.EX2 R174, R136 ;  /* 0x0000008800ae7308 */ /* 0x000fe40000000800 */
[C---:B------:R-:W-:Y:S02]  /*df60*/  FMUL.FTZ R22, R100.reuse, R130 ;  /* 0x0000008264167220 */ /* 0x040fe40000410000 */
[----:B------:R-:W-:Y:S02]  /*df70*/  FMUL.FTZ R23, R100, R131 ;  /* 0x0000008364177220 */ /* 0x000fe40000410000 */
[----:B------:R-:W-:Y:S01]  /*df80*/  LDSM.16.MT88.4 R128, [R185+0x1000] ;  /* 0x00100000b980783b */ /* 0x000fe20000004200 */
[----:B---3--:R-:W-:Y:S03]  /*df90*/  FFMA.FTZ R102, R210, c[0x0][0x2d0], -R162 ;  /* 0x0000b400d2667a23 */ /* 0x008fe600000108a2 */
[----:B------:R-:W1:Y:S01]  /*dfa0*/  MUFU.EX2 R173, R111 ;  /* 0x0000006f00ad7308 */ /* 0x000e620000000800 */
[-C--:B------:R-:W-:Y:S08]  /*dfb0*/  HMMA.16816.F32 R20, R112, R36.reuse, R20 ;  /* 0x000000247014723c */ /* 0x080ff00000001814 */
[C---:B------:R-:W-:Y:S01]  /*dfc0*/  HMMA.16816.F32 R24, R116.reuse, R36, R24 ;  /* 0x000000247418723c */ /* 0x040fe20000001818 */
[----:B------:R3:W-:Y:S06]  /*dfd0*/  MUFU.EX2 R202, R102 ;  /* 0x0000006600ca7308 */ /* 0x0007ec0000000800 */
[C---:B------:R-:W-:Y:S01]  /*dfe0*/  FMUL.FTZ R36, R101.reuse, R144 ;  /* 0x0000009065247220 */ /* 0x040fe20000410000 */
[-C--:B------:R-:W-:Y:S03]  /*dff0*/  HMMA.16816.F32 R28, R116, R38.reuse, R28 ;  /* 0x00000026741c723c */ /* 0x080fe6000000181c */
[----:B------:R1:W-:Y:S01]  /*e000*/  MUFU.EX2 R111, R105 ;  /* 0x00000069006f7308 */ /* 0x0003e20000000800 */
[C---:B------:R-:W-:Y:S02]  /*e010*/  FMUL.FTZ R37, R101.reuse, R145 ;  /* 0x0000009165257220 */ /* 0x040fe40000410000 */
[----:B--2---:R-:W-:Y:S02]  /*e020*/  FFMA.FTZ R101, R101, R249, R220 ;  /* 0x000000f965657223 */ /* 0x004fe400000100dc */
[C---:B------:R-:W-:Y:S05]  /*e030*/  HMMA.16816.F32 R32, R112.reuse, R38, R32 ;  /* 0x000000267020723c */ /* 0x040fea0000001820 */
[----:B------:R-:W-:Y:S02]  /*e040*/  MUFU.EX2 R164, R138 ;  /* 0x0000008a00a47308 */ /* 0x000fe40000000800 */
[C---:B------:R-:W-:Y:S02]  /*e050*/  FMUL.FTZ R38, R100.reuse, R146 ;  /* 0x0000009264267220 */ /* 0x040fe40000410000 */
[C---:B------:R-:W-:Y:S03]  /*e060*/  FMUL.FTZ R39, R100.reuse, R147 ;  /* 0x0000009364277220 */ /* 0x040fe60000410000 */
[----:B---3--:R-:W-:Y:S02]  /*e070*/  FFMA.FTZ R102, R207, c[0x0][0x2d0], -R3 ;  /* 0x0000b400cf667a23 */ /* 0x008fe40000010803 */
[----:B------:R-:W-:Y:S01]  /*e080*/  FFMA.FTZ R100, R100, R248, R168 ;  /* 0x000000f864647223 */ /* 0x000fe200000100a8 */
[----:B------:R-:W-:Y:S01]  /*e090*/  MUFU.EX2 R165, R139 ;  /* 0x0000008b00a57308 */ /* 0x000fe20000000800 */
[-C--:B-----5:R-:W-:Y:S03]  /*e0a0*/  HMMA.16816.F32 R36, R112, R120.reuse, R36 ;  /* 0x000000787024723c */ /* 0x0a0fe60000001824 */
[----:B-1----:R-:W-:Y:S01]  /*e0b0*/  FADD.FTZ R105, R235, R101 ;  /* 0x00000065eb697221 */ /* 0x002fe20000010000 */
[----:B------:R-:W-:Y:S04]  /*e0c0*/  F2FP.PACK_AB R101, R172, R171 ;  /* 0x000000abac65723e */ /* 0x000fe800000000ff */
[C---:B------:R-:W-:Y:S01]  /*e0d0*/  HMMA.16816.F32 R40, R116.reuse, R120, R40 ;  /* 0x000000787428723c */ /* 0x040fe20000001828 */
[----:B------:R1:W-:Y:S07]  /*e0e0*/  MUFU.EX2 R182, R102 ;  /* 0x0000006600b67308 */ /* 0x0003ee0000000800 */
[-C--:B------:R-:W-:Y:S03]  /*e0f0*/  HMMA.16816.F32 R44, R116, R122.reuse, R44 ;  /* 0x0000007a742c723c */ /* 0x080fe6000000182c */
[----:B------:R-:W-:Y:S05]  /*e100*/  MUFU.EX2 R168, R109 ;  /* 0x0000006d00a87308 */ /* 0x000fea0000000800 */
[C---:B------:R-:W-:Y:S01]  /*e110*/  HMMA.16816.F32 R48, R112.reuse, R122, R48 ;  /* 0x0000007a7030723c */ /* 0x040fe20000001830 */
[----:B------:R-:W2:Y:S03]  /*e120*/  LDSM.16.MT88.4 R120, [R186+0xc00] ;  /* 0x000c0000ba78783b */ /* 0x000ea60000004200 */
[--C-:B-1----:R-:W-:Y:S04]  /*e130*/  FFMA.FTZ R102, R206, c[0x0][0x2d0], -R3.reuse ;  /* 0x0000b400ce667a23 */ /* 0x102fe80000010803 */
[----:B------:R1:W-:Y:S04]  /*e140*/  MUFU.EX2 R183, R102 ;  /* 0x0000006600b77308 */ /* 0x0003e80000000800 */
[--C-:B-1----:R-:W-:Y:S01]  /*e150*/  FFMA.FTZ R102, R216, c[0x0][0x2d0], -R162.reuse ;  /* 0x0000b400d8667a23 */ /* 0x102fe200000108a2 */
[-C--:B--2---:R-:W-:Y:S05]  /*e160*/  HMMA.16816.F32 R52, R112, R120.reuse, R52 ;  /* 0x000000787034723c */ /* 0x084fea0000001834 */
[----:B------:R1:W-:Y:S03]  /*e170*/  MUFU.EX2 R180, R102 ;  /* 0x0000006600b47308 */ /* 0x0003e60000000800 */
[C---:B------:R-:W-:Y:S08]  /*e180*/  HMMA.16816.F32 R56, R116.reuse, R120, R56 ;  /* 0x000000787438723c */ /* 0x040ff00000001838 */
[-C--:B------:R-:W-:Y:S08]  /*e190*/  HMMA.16816.F32 R60, R116, R122.reuse, R60 ;  /* 0x0000007a743c723c */ /* 0x080ff0000000183c */
[C---:B------:R-:W-:Y:S01]  /*e1a0*/  HMMA.16816.F32 R64, R112.reuse, R122, R64 ;  /* 0x0000007a7040723c */ /* 0x040fe20000001840 */
[----:B------:R-:W2:Y:S03]  /*e1b0*/  LDSM.16.MT88.4 R120, [R185+0x1800] ;  /* 0x00180000b978783b */ /* 0x000ea60000004200 */
[--C-:B-1----:R-:W-:Y:S04]  /*e1c0*/  FFMA.FTZ R102, R217, c[0x0][0x2d0], -R162.reuse ;  /* 0x0000b400d9667a23 */ /* 0x102fe800000108a2 */
[----:B------:R1:W-:Y:S04]  /*e1d0*/  MUFU.EX2 R181, R102 ;  /* 0x0000006600b57308 */ /* 0x0003e80000000800 */
[--C-:B-1----:R-:W-:Y:S02]  /*e1e0*/  FFMA.FTZ R102, R219, c[0x0][0x2d0], -R3.reuse ;  /* 0x0000b400db667a23 */ /* 0x102fe40000010803 */
[----:B------:R-:W-:Y:S02]  /*e1f0*/  FFMA.FTZ R3, R104, c[0x0][0x2d0], -R3 ;  /* 0x0000b40068037a23 */ /* 0x000fe40000010803 */
[----:B------:R-:W3:Y:S02]  /*e200*/  LDL.LU R104, [R1+0xc] ;  /* 0x00000c0001687983 */ /* 0x000ee40000300800 */
[----:B------:R1:W-:Y:S01]  /*e210*/  MUFU.EX2 R179, R102 ;  /* 0x0000006600b37308 */ /* 0x0003e20000000800 */
[-C--:B--2---:R-:W-:Y:S09]  /*e220*/  HMMA.16816.F32 R68, R112, R120.reuse, R68 ;  /* 0x000000787044723c */ /* 0x084ff20000001844 */
[----:B------:R2:W5:Y:S01]  /*e230*/  MUFU.EX2 R110, R3 ;  /* 0x00000003006e7308 */ /* 0x0005620000000800 */
[C---:B------:R-:W-:Y:S08]  /*e240*/  HMMA.16816.F32 R72, R116.reuse, R120, R72 ;  /* 0x000000787448723c */ /* 0x040ff00000001848 */
[-C--:B------:R-:W-:Y:S04]  /*e250*/  HMMA.16816.F32 R76, R116, R122.reuse, R76 ;  /* 0x0000007a744c723c */ /* 0x080fe8000000184c */
[----:B-1----:R-:W-:Y:S01]  /*e260*/  FFMA.FTZ R102, R212, c[0x0][0x2d0], -R162 ;  /* 0x0000b400d4667a23 */ /* 0x002fe200000108a2 */
[----:B----4-:R-:W-:Y:S03]  /*e270*/  F2FP.PACK_AB R162, R167, R166 ;  /* 0x000000a6a7a2723e */ /* 0x010fe600000000ff */
[C---:B------:R-:W-:Y:S01]  /*e280*/  HMMA.16816.F32 R80, R112.reuse, R122, R80 ;  /* 0x0000007a7050723c */ /* 0x040fe20000001850 */
[----:B------:R-:W1:Y:S01]  /*e290*/  LDSM.16.MT88.4 R120, [R186+0x1800] ;  /* 0x00180000ba78783b */ /* 0x000e620000004200 */
[----:B------:R4:W1:Y:S02]  /*e2a0*/  MUFU.EX2 R169, R102 ;  /* 0x0000006600a97308 */ /* 0x0008640000000800 */
[----:B--2---:R-:W-:Y:S01]  /*e2b0*/  FFMA.FTZ R3, R103, R142, R231 ;  /* 0x0000008e67037223 */ /* 0x004fe200000100e7 */
[----:B------:R-:W-:Y:S04]  /*e2c0*/  F2FP.PACK_AB R103, R176, R173 ;  /* 0x000000adb067723e */ /* 0x000fe800000000ff */
[----:B------:R-:W-:Y:S03]  /*e2d0*/  LDSM.16.MT88.4 R140, [R186+0x800] ;  /* 0x00080000ba8c783b */ /* 0x000fe60000004200 */
[----:B-----5:R-:W-:Y:S01]  /*e2e0*/  F2FP.PACK_AB R163, R110, R111 ;  /* 0x0000006f6ea3723e */ /* 0x020fe200000000ff */
[----:B------:R-:W-:Y:S02]  /*e2f0*/  FADD.FTZ R109, R233, R3 ;  /* 0x00000003e96d7221 */ /* 0x000fe40000010000 */
[----:B------:R-:W-:Y:S04]  /*e300*/  FADD.FTZ R3, R238, R105 ;  /* 0x00000069ee037221 */ /* 0x000fe80000010000 */
[----:B------:R-:W-:Y:S04]  /*e310*/  FADD.FTZ R3, R244, R3 ;  /* 0x00000003f4037221 */ /* 0x000fe80000010000 */
[----:B------:R-:W-:Y:S01]  /*e320*/  FADD.FTZ R3, R225, R3 ;  /* 0x00000003e1037221 */ /* 0x000fe20000010000 */
[----:B----4-:R-:W-:Y:S03]  /*e330*/  F2FP.PACK_AB R102, R177, R175 ;  /* 0x000000afb166723e */ /* 0x010fe600000000ff */
[----:B------:R-:W-:Y:S01]  /*e340*/  FADD.FTZ R3, R230, R3 ;  /* 0x00000003e6037221 */ /* 0x000fe20000010000 */
[-C--:B-1----:R-:W-:Y:S08]  /*e350*/  HMMA.16816.F32 R84, R112, R120.reuse, R84 ;  /* 0x000000787054723c */ /* 0x082ff00000001854 */
[C---:B------:R-:W-:Y:S07]  /*e360*/  HMMA.16816.F32 R88, R116.reuse, R120, R88 ;  /* 0x000000787458723c */ /* 0x040fee0000001858 */
[----:B------:R-:W-:Y:S01]  /*e370*/  F2FP.PACK_AB R120, R202, R201 ;  /* 0x000000c9ca78723e */ /* 0x000fe200000000ff */
[-C--:B------:R-:W-:Y:S01]  /*e380*/  HMMA.16816.F32 R92, R116, R122.reuse, R92 ;  /* 0x0000007a745c723c */ /* 0x080fe2000000185c */
[----:B------:R-:W1:Y:S03]  /*e390*/  LDSM.16.MT88.4 R116, [R185+0x400] ;  /* 0x00040000b974783b */ /* 0x000e660000004200 */
[----:B------:R-:W-:Y:S04]  /*e3a0*/  F2FP.PACK_AB R121, R183, R182 ;  /* 0x000000b6b779723e */ /* 0x000fe800000000ff */
[----:B------:R-:W-:Y:S07]  /*e3b0*/  HMMA.16816.F32 R96, R112, R122, R96 ;  /* 0x0000007a7060723c */ /* 0x000fee0000001860 */
[----:B------:R-:W-:Y:S02]  /*e3c0*/  F2FP.PACK_AB R112, R230, R225 ;  /* 0x000000e1e670723e */ /* 0x000fe400000000ff */
[----:B------:R-:W-:Y:S03]  /*e3d0*/  F2FP.PACK_AB R113, R223, R224 ;  /* 0x000000e0df71723e */ /* 0x000fe600000000ff */
[----:B------:R-:W-:Y:S02]  /*e3e0*/  F2FP.PACK_AB R114, R221, R222 ;  /* 0x000000dedd72723e */ /* 0x000fe400000000ff */
[----:B------:R-:W-:Y:S02]  /*e3f0*/  F2FP.PACK_AB R115, R204, R203 ;  /* 0x000000cbcc73723e */ /* 0x000fe400000000ff */
[----:B------:R-:W-:Y:S02]  /*e400*/  F2FP.PACK_AB R122, R181, R180 ;  /* 0x000000b4b57a723e */ /* 0x000fe400000000ff */
[----:B------:R-:W-:Y:S03]  /*e410*/  F2FP.PACK_AB R123, R178, R179 ;  /* 0x000000b3b27b723e */ /* 0x000fe600000000ff */
        /* <DEDUP_REMOVED lines=14> */
[----:B------:R-:W4:Y:S07]  /*e500*/  LDSM.16.MT88.4 R128, [R186+0x1c00] ;  /* 0x001c0000ba80783b */ /* 0x000f2e0000004200 */
[-C--:B-1----:R-:W-:Y:S08]  /*e510*/  HMMA.16816.F32 R52, R112, R116.reuse, R52 ;  /* 0x000000747034723c */ /* 0x082ff00000001834 */
[C---:B------:R-:W-:Y:S08]  /*e520*/  HMMA.16816.F32 R56, R120.reuse, R116, R56 ;  /* 0x000000747838723c */ /* 0x040ff00000001838 */
[-C--:B------:R-:W-:Y:S08]  /*e530*/  HMMA.16816.F32 R60, R120, R118.reuse, R60 ;  /* 0x00000076783c723c */ /* 0x080ff0000000183c */
[C---:B------:R-:W-:Y:S08]  /*e540*/  HMMA.16816.F32 R64, R112.reuse, R118, R64 ;  /* 0x000000767040723c */ /* 0x040ff00000001840 */
[-C--:B--2---:R-:W-:Y:S08]  /*e550*/  HMMA.16816.F32 R68, R112, R124.reuse, R68 ;  /* 0x0000007c7044723c */ /* 0x084ff00000001844 */
[C---:B------:R-:W-:Y:S08]  /*e560*/  HMMA.16816.F32 R72, R120.reuse, R124, R72 ;  /* 0x0000007c7848723c */ /* 0x040ff00000001848 */
[-C--:B------:R-:W-:Y:S08]  /*e570*/  HMMA.16816.F32 R76, R120, R126.reuse, R76 ;  /* 0x0000007e784c723c */ /* 0x080ff0000000184c */
[C---:B------:R-:W-:Y:S08]  /*e580*/  HMMA.16816.F32 R80, R112.reuse, R126, R80 ;  /* 0x0000007e7050723c */ /* 0x040ff00000001850 */
[-C--:B----4-:R-:W-:Y:S08]  /*e590*/  HMMA.16816.F32 R84, R112, R128.reuse, R84 ;  /* 0x000000807054723c */ /* 0x090ff00000001854 */
[C---:B------:R-:W-:Y:S04]  /*e5a0*/  HMMA.16816.F32 R88, R120.reuse, R128, R88 ;  /* 0x000000807858723c */ /* 0x040fe80000001858 */
[----:B---3--:R-:W-:Y:S01]  /*e5b0*/  FFMA.FTZ R0, R0, R104, R160 ;  /* 0x0000006800007223 */ /* 0x008fe200000100a0 */
[----:B------:R-:W-:Y:S01]  /*e5c0*/  F2FP.PACK_AB R160, R168, R169 ;  /* 0x000000a9a8a0723e */ /* 0x000fe200000000ff */
[----:B------:R-:W-:Y:S02]  /*e5d0*/  FADD.FTZ R104, R234, R100 ;  /* 0x00000064ea687221 */ /* 0x000fe40000010000 */
[-C--:B------:R-:W-:Y:S04]  /*e5e0*/  HMMA.16816.F32 R92, R120, R130.reuse, R92 ;  /* 0x00000082785c723c */ /* 0x080fe8000000185c */
[----:B------:R-:W-:Y:S01]  /*e5f0*/  F2FP.PACK_AB R100, R174, R170 ;  /* 0x000000aaae64723e */ /* 0x000fe200000000ff */
[----:B------:R-:W-:Y:S01]  /*e600*/  FADD.FTZ R0, R161, R0 ;  /* 0x00000000a1007221 */ /* 0x000fe20000010000 */
[----:B------:R-:W-:Y:S01]  /*e610*/  F2FP.PACK_AB R161, R165, R164 ;  /* 0x000000a4a5a1723e */ /* 0x000fe200000000ff */
[----:B------:R-:W-:Y:S01]  /*e620*/  FADD.FTZ R104, R237, R104 ;  /* 0x00000068ed687221 */ /* 0x000fe20000010000 */
[----:B------:R-:W-:Y:S04]  /*e630*/  HMMA.16816.F32 R96, R112, R130, R96 ;  /* 0x000000827060723c */ /* 0x000fe80000001860 */
[----:B------:R-:W-:Y:S04]  /*e640*/  FADD.FTZ R0, R239, R0 ;  /* 0x00000000ef007221 */ /* 0x000fe80000010000 */
[-C--:B------:R-:W-:Y:S01]  /*e650*/  HMMA.16816.F32 R112, R100, R132.reuse, R4 ;  /* 0x000000846470723c */ /* 0x080fe20000001804 */
[----:B------:R-:W1:Y:S04]  /*e660*/  LDSM.16.MT88.4 R4, [R186+0x1400] ;  /* 0x00140000ba04783b */ /* 0x000e680000004200 */
[----:B------:R-:W-:Y:S03]  /*e670*/  FADD.FTZ R0, R240, R0 ;  /* 0x00000000f0007221 */ /* 0x000fe60000010000 */
        /* <DEDUP_REMOVED lines=50> */
[----:B------:R-:W-:Y:S01]  /*e9a0*/  FADD.FTZ R6, R175, R6 ;  /* 0x00000006af067221 */ /* 0x000fe20000010000 */
[----:B------:R-:W-:Y:S01]  /*e9b0*/  MOV R102, R2 ;  /* 0x0000000200667202 */ /* 0x000fe20000000f00 */
[----:B------:R-:W-:Y:S04]  /*e9c0*/  FADD.FTZ R4, R173, R3 ;  /* 0x00000003ad047221 */ /* 0x000fe80000010000 */
[----:B------:R-:W-:Y:S02]  /*e9d0*/  FADD.FTZ R3, R166, R0 ;  /* 0x00000000a6037221 */ /* 0x000fe40000010000 */
[----:B------:R-:W-:Y:S02]  /*e9e0*/  FADD.FTZ R0, R111, R5 ;  /* 0x000000056f007221 */ /* 0x000fe40000010000 */
[----:B------:R-:W-:Y:S02]  /*e9f0*/  FADD.FTZ R5, R177, R6 ;  /* 0x00000006b1057221 */ /* 0x000fe40000010000 */
[----:B------:R-:W-:Y:S02]  /*ea00*/  FADD.FTZ R4, R176, R4 ;  /* 0x00000004b0047221 */ /* 0x000fe40000010000 */
[----:B------:R-:W-:Y:S01]  /*ea10*/  FADD.FTZ R3, R167, R3 ;  /* 0x00000003a7037221 */ /* 0x000fe20000010000 */
[----:B------:R1:W-:Y:S01]  /*ea20*/  STL [R1+0x4], R5 ;  /* 0x0000040501007387 */ /* 0x0003e20000100800 */
[----:B------:R-:W-:Y:S03]  /*ea30*/  FADD.FTZ R0, R110, R0 ;  /* 0x000000006e007221 */ /* 0x000fe60000010000 */
[----:B------:R1:W-:Y:S04]  /*ea40*/  STL [R1], R4 ;  /* 0x0000000401007387 */ /* 0x0003e80000100800 */
[----:B------:R1:W-:Y:S04]  /*ea50*/  STL [R1+0x8], R3 ;  /* 0x0000080301007387 */ /* 0x0003e80000100800 */
[----:B------:R1:W-:Y:S01]  /*ea60*/  STL [R1+0xc], R0 ;  /* 0x00000c0001007387 */ /* 0x0003e20000100800 */
[----:B------:R-:W-:-:S05]  /*ea70*/  @P0 BRA `(.L_x_554) ;  /* 0xffffcf4000000947 */ /* 0x000fca000383ffff */
.L_x_549:
[----:B-1----:R-:W2:Y:S02]  /*ea80*/  LDL R0, [R1+0x10] ;  /* 0x0000100001007983 */ /* 0x002ea40000100800 */
[----:B--2---:R-:W-:-:S13]  /*ea90*/  ISETP.GE.AND P0, PT, R200, R0, PT ;  /* 0x00000000c800720c */ /* 0x004fda0003f06270 */
[----:B------:R-:W-:Y:S05]  /*eaa0*/  @!P0 BRA `(.L_x_555) ;  /* 0x0000432000008947 */ /* 0x000fea0003800000 */
[----:B------:R-:W-:Y:S01]  /*eab0*/  IMAD.MOV.U32 R101, RZ, RZ, R107 ;  /* 0x000000ffff657224 */ /* 0x000fe200078e006b */
[----:B------:R-:W-:Y:S01]  /*eac0*/  MOV R104, R102 ;  /* 0x0000006600687202 */ /* 0x000fe20000000f00 */
[----:B------:R-:W-:Y:S01]  /*ead0*/  IMAD.MOV.U32 R100, RZ, RZ, R108 ;  /* 0x000000ffff647224 */ /* 0x000fe200078e006c */
[----:B------:R-:W-:Y:S02]  /*eae0*/  MOV R103, R106 ;  /* 0x0000006a00677202 */ /* 0x000fe40000000f00 */
.L_x_574:
[----:B------:R-:W-:Y:S04]  /*eaf0*/  DEPBAR.LE SB0, 0x0 ;  /* 0x000080000000791a */ /* 0x000fe80000000000 */
[----:B------:R-:W-:Y:S01]  /*eb00*/  WARPSYNC 0xffffffff ;  /* 0xffffffff00007948 */ /* 0x000fe20003800000 */
[----:B------:R-:W-:Y:S01]  /*eb10*/  BAR.SYNC.DEFER_BLOCKING 0x0 ;  /* 0x0000000000007b1d */ /* 0x000fe20000010000 */
[----:B------:R-:W-:Y:S01]  /*eb20*/  SHF.R.S32.HI R0, RZ, 0x1f, R200 ;  /* 0x0000001fff007819 */ /* 0x000fe200000114c8 */
[----:B--2---:R-:W-:Y:S01]  /*eb30*/  IMAD.WIDE.U32 R2, R200, c[0x0][0x208], RZ ;  /* 0x00008200c8027a25 */ /* 0x004fe200078e00ff */
[C---:B------:R-:W-:Y:S02]  /*eb40*/  LOP3.LUT P5, RZ, R198.reuse, 0x100, RZ, 0xc0, !PT ;  /* 0x00000100c6ff7812 */ /* 0x040fe400078ac0ff */
[----:B------:R-:W-:Y:S01]  /*eb50*/  LOP3.LUT P4, RZ, R198, 0x80, RZ, 0xc0, !PT ;  /* 0x00000080c6ff7812 */ /* 0x000fe2000788c0ff */
[----:B------:R-:W-:Y:S01]  /*eb60*/  IMAD R0, R0, c[0x0][0x208], RZ ;  /* 0x0000820000007a24 */ /* 0x000fe200078e02ff */
[----:B------:R-:W-:Y:S03]  /*eb70*/  LOP3.LUT P3, RZ, R198, 0x40, RZ, 0xc0, !PT ;  /* 0x00000040c6ff7812 */ /* 0x000fe6000786c0ff */
[----:B------:R-:W-:Y:S05]  /*eb80*/  IMAD R0, R200, c[0x0][0x20c], R0 ;  /* 0x00008300c8007a24 */ /* 0x000fea00078e0200 */
[----:B------:R-:W-:Y:S01]  /*eb90*/  IADD3 R8, R3, R0, RZ ;  /* 0x0000000003087210 */ /* 0x000fe20007ffe0ff */
[----:B------:R-:W-:Y:S04]  /*eba0*/  IMAD.WIDE.U32 R2, R2, 0x30, RZ ;  /* 0x0000003002027825 */ /* 0x000fe800078e00ff */
[----:B------:R-:W-:Y:S01]  /*ebb0*/  IMAD R12, R8, 0x30, RZ ;  /* 0x00000030080c7824 */ /* 0x000fe200078e02ff */
[----:B------:R-:W-:Y:S04]  /*ebc0*/  LDSM.16.M88.4 R48, [R187] ;  /* 0x00000000bb30783b */ /* 0x000fe80000000200 */
[----:B------:R-:W-:Y:S01]  /*ebd0*/  IADD3 R3, R3, R12, RZ ;  /* 0x0000000c03037210 */ /* 0x000fe20007ffe0ff */
[----:B------:R-:W-:Y:S03]  /*ebe0*/  BSSY B0, `(.L_x_556) ;  /* 0x000010a000007945 */ /* 0x000fe60003800000 */
[----:B------:R-:W1:Y:S08]  /*ebf0*/  LDSM.16.M88.4 R16, [R184] ;  /* 0x00000000b810783b */ /* 0x000e700000000200 */
[----:B------:R-:W2:Y:S08]  /*ec00*/  LDSM.16.M88.4 R44, [R187+0x1000] ;  /* 0x00100000bb2c783b */ /* 0x000eb00000000200 */
[----:B------:R-:W3:Y:S08]  /*ec10*/  S2R R206, SR_TID.X ;  /* 0x0000000000ce7919 */ /* 0x000ef00000002100 */
[----:B------:R-:W4:Y:S08]  /*ec20*/  LDSM.16.M88.4 R32, [R184+0x400] ;  /* 0x00040000b820783b */ /* 0x000f300000000200 */
[----:B------:R-:W5:Y:S04]  /*ec30*/  LDL R217, [R1+0x10] ;  /* 0x0000100001d97983 */ /* 0x000f680000100800 */
[----:B------:R-:W4:Y:S01]  /*ec40*/  LDSM.16.M88.4 R108, [R184+0x800] ;  /* 0x00080000b86c783b */ /* 0x000f220000000200 */
[-C--:B-1----:R-:W-:Y:S03]  /*ec50*/  HMMA.16816.F32 R4, R48, R16.reuse, RZ ;  /* 0x000000103004723c */ /* 0x082fe600000018ff */
[----:B---3--:R-:W-:Y:S04]  /*ec60*/  ISETP.GT.AND P1, PT, R206, 0x3f, PT ;  /* 0x0000003fce00780c */ /* 0x008fe80003f24270 */
[----:B------:R-:W-:Y:S01]  /*ec70*/  LDSM.16.M88.4 R160, [R188] ;  /* 0x00000000bca0783b */ /* 0x000fe20000000200 */
[C---:B--2---:R-:W-:Y:S07]  /*ec80*/  HMMA.16816.F32 R8, R44.reuse, R16, RZ ;  /* 0x000000102c08723c */ /* 0x044fee00000018ff */
[----:B------:R-:W1:Y:S01]  /*ec90*/  LDSM.16.M88.4 R164, [R189] ;  /* 0x00000000bda4783b */ /* 0x000e620000000200 */
[-C--:B------:R-:W-:Y:S01]  /*eca0*/  HMMA.16816.F32 R12, R44, R18.reuse, RZ ;  /* 0x000000122c0c723c */ /* 0x080fe200000018ff */
[----:B------:R-:W-:Y:S03]  /*ecb0*/  @!P1 MOV R0, c[0x0][0x208] ;  /* 0x0000820000009a02 */ /* 0x000fe60000000f00 */
[----:B------:R-:W-:Y:S03]  /*ecc0*/  @!P1 MOV R16, c[0x0][0x20c] ;  /* 0x0000830000109a02 */ /* 0x000fe60000000f00 */
[----:B------:R-:W2:Y:S01]  /*ecd0*/  LDSM.16.M88.4 R168, [R188+0x1000] ;  /* 0x00100000bca8783b */ /* 0x000ea20000000200 */
[CC--:B------:R-:W-:Y:S04]  /*ece0*/  @!P1 LEA R24, P0, R0.reuse, R2.reuse, 0x5 ;  /* 0x0000000200189211 */ /* 0x0c0fe800078028ff */
[----:B------:R-:W-:Y:S03]  /*ecf0*/  @!P1 LEA.HI.X R28, R0, R3, R16, 0x5, P0 ;  /* 0x00000003001c9211 */ /* 0x000fe600000f2c10 */
[----:B------:R-:W3:Y:S01]  /*ed00*/  LDSM.16.M88.4 R172, [R197] ;  /* 0x00000000c5ac783b */ /* 0x000ee20000000200 */
[C---:B------:R-:W-:Y:S02]  /*ed10*/  HMMA.16816.F32 R16, R48.reuse, R18, RZ ;  /* 0x000000123010723c */ /* 0x040fe400000018ff */
[----:B------:R-:W-:Y:S04]  /*ed20*/  IADD3 R2, P0, R228, R2, RZ ;  /* 0x00000002e4027210 */ /* 0x000fe80007f1e0ff */
[----:B------:R-:W-:Y:S01]  /*ed30*/  IADD3.X R3, R3, R232, RZ, P0, !PT ;  /* 0x000000e803037210 */ /* 0x000fe200007fe4ff */
[----:B------:R-:W1:Y:S01]  /*ed40*/  LDSM.16.M88.4 R176, [R196] ;  /* 0x00000000c4b0783b */ /* 0x000e620000000200 */
[-C--:B----4-:R-:W-:Y:S01]  /*ed50*/  HMMA.16816.F32 R20, R48, R32.reuse, RZ ;  /* 0x000000203014723c */ /* 0x090fe200000018ff */
[C---:B------:R-:W-:Y:S04]  /*ed60*/  LEA R36, P0, R2.reuse, c[0x0][0x1f8], 0x1 ;  /* 0x00007e0002247a11 */ /* 0x040fe800078008ff */
[----:B------:R-:W-:Y:S02]  /*ed70*/  LEA.HI.X R37, R2, c[0x0][0x1fc], R3, 0x1, P0 ;  /* 0x00007f0002257a11 */ /* 0x000fe400000f0c03 */
[----:B------:R-:W-:Y:S02]  /*ed80*/  @!P1 IADD3 R0, P0, R24, R228, RZ ;  /* 0x000000e418009210 */ /* 0x000fe40007f1e0ff */
[C---:B------:R-:W-:Y:S01]  /*ed90*/  HMMA.16816.F32 R24, R44.reuse, R32, RZ ;  /* 0x000000202c18723c */ /* 0x040fe200000018ff */
[----:B------:R-:W-:Y:S01]  /*eda0*/  @!PT LDS RZ, [RZ] ;  /* 0x00000000fffff984 */ /* 0x000fe20000000800 */
[----:B------:R-:W-:Y:S01]  /*edb0*/  @!PT LDS RZ, [RZ] ;  /* 0x00000000fffff984 */ /* 0x000fe20000000800 */
[----:B------:R-:W-:Y:S01]  /*edc0*/  @!PT LDS RZ, [RZ] ;  /* 0x00000000fffff984 */ /* 0x000fe20000000800 */
[----:B------:R4:W-:Y:S02]  /*edd0*/  LDGSTS.E.BYPASS.LTC128B.128 [R199+0x1880], [R36.64], !P5 ;  /* 0x0188000024c77fae */ /* 0x0009e4000e901d46 */
[----:B------:R-:W-:Y:S02]  /*ede0*/  @!P1 IADD3.X R3, R28, R232, RZ, P0, !PT ;  /* 0x000000e81c039210 */ /* 0x000fe400007fe4ff */
[C---:B------:R-:W-:Y:S03]  /*edf0*/  @!P1 LEA R2, P0, R0.reuse, c[0x0][0x1f8], 0x1 ;  /* 0x00007e0000029a11 */ /* 0x040fe600078008ff */
[-C--:B------:R-:W-:Y:S01]  /*ee00*/  HMMA.16816.F32 R28, R44, R34.reuse, RZ ;  /* 0x000000222c1c723c */ /* 0x080fe200000018ff */
[----:B------:R4:W-:Y:S03]  /*ee10*/  LDGSTS.E.BYPASS.LTC128B.128 [R199+0x2480], [R36.64+0x40], !P4 ;  /* 0x0248004024c77fae */ /* 0x0009e6000e101d46 */
[----:B------:R-:W-:Y:S04]  /*ee20*/  @!P1 LEA.HI.X R3, R0, c[0x0][0x1fc], R3, 0x1, P0 ;  /* 0x00007f0000039a11 */ /* 0x000fe800000f0c03 */
[C---:B------:R-:W-:Y:S01]  /*ee30*/  HMMA.16816.F32 R32, R48.reuse, R34, RZ ;  /* 0x000000223020723c */ /* 0x040fe200000018ff */
[----:B------:R4:W-:Y:S08]  /*ee40*/  LDGSTS.E.BYPASS.LTC128B.128 [R199+0x3080], [R36.64+0x80], !P3 ;  /* 0x0308008024c77fae */ /* 0x0009f0000d901d46 */
[----:B------:R1:W-:Y:S08]  /*ee50*/  @!P1 LDGSTS.E.BYPASS.LTC128B.128 [R199+0x2080], [R2.64], !P5 ;  /* 0x0208000002c79fae */ /* 0x0003f0000e901d46 */
[----:B------:R1:W-:Y:S08]  /*ee60*/  @!P1 LDGSTS.E.BYPASS.LTC128B.128 [R199+0x2c80], [R2.64+0x40], !P4 ;  /* 0x02c8004002c79fae */ /* 0x0003f0000e101d46 */
[----:B------:R1:W-:Y:S01]  /*ee70*/  @!P1 LDGSTS.E.BYPASS.LTC128B.128 [R199+0x3880], [R2.64+0x80], !P3 ;  /* 0x0388008002c79fae */ /* 0x0003e2000d901d46 */
[-C--:B----4-:R-:W-:Y:S07]  /*ee80*/  HMMA.16816.F32 R36, R48, R108.reuse, RZ ;  /* 0x0000006c3024723c */ /* 0x090fee00000018ff */
[----:B------:R-:W0:Y:S01]  /*ee90*/  LDGDEPBAR ;  /* 0x00000000000079af */ /* 0x000e220000000000 */
[C---:B------:R-:W-:Y:S08]  /*eea0*/  HMMA.16816.F32 R40, R44.reuse, R108, RZ ;  /* 0x0000006c2c28723c */ /* 0x040ff000000018ff */
[-C--:B------:R-:W-:Y:S08]  /*eeb0*/  HMMA.16816.F32 R44, R44, R110.reuse, RZ ;  /* 0x0000006e2c2c723c */ /* 0x080ff000000018ff */
[----:B------:R-:W-:Y:S01]  /*eec0*/  HMMA.16816.F32 R48, R48, R110, RZ ;  /* 0x0000006e3030723c */ /* 0x000fe200000018ff */
[----:B------:R-:W-:Y:S07]  /*eed0*/  LDSM.16.M88.4 R108, [R187+0x2000] ;  /* 0x00200000bb6c783b */ /* 0x000fee0000000200 */
[-C--:B-1----:R-:W-:Y:S08]  /*eee0*/  HMMA.16816.F32 R4, R160, R164.reuse, R4 ;  /* 0x000000a4a004723c */ /* 0x082ff00000001804 */
[C---:B--2---:R-:W-:Y:S08]  /*eef0*/  HMMA.16816.F32 R8, R168.reuse, R164, R8 ;  /* 0x000000a4a808723c */ /* 0x044ff00000001808 */
        /* <DEDUP_REMOVED lines=23> */
[----:B------:R-:W1:Y:S03]  /*f070*/  LDSM.16.M88.4 R160, [R188+0x2000] ;  /* 0x00200000bca0783b */ /* 0x000e660000000200 */
[----:B-----5:R-:W-:Y:S04]  /*f080*/  ISETP.GT.AND P0, PT, R200, R217, PT ;  /* 0x000000d9c800720c */ /* 0x020fe80003f04270 */
        /* <DEDUP_REMOVED lines=28> */
[----:B------:R-:W-:Y:S07]  /*f250*/  LDSM.16.M88.4 R164, [R188+0x4000] ;  /* 0x00400000bca4783b */ /* 0x000fee0000000200 */
[-C--:B---3--:R-:W-:Y:S08]  /*f260*/  HMMA.16816.F32 R20, R108, R160.reuse, R20 ;  /* 0x000000a06c14723c */ /* 0x088ff00000001814 */
[C---:B------:R-:W-:Y:S08]  /*f270*/  HMMA.16816.F32 R24, R168.reuse, R160, R24 ;  /* 0x000000a0a818723c */ /* 0x040ff00000001818 */
[-C--:B------:R-:W-:Y:S08]  /*f280*/  HMMA.16816.F32 R28, R168, R162.reuse, R28 ;  /* 0x000000a2a81c723c */ /* 0x080ff0000000181c */
[C---:B------:R-:W-:Y:S01]  /*f290*/  HMMA.16816.F32 R32, R108.reuse, R162, R32 ;  /* 0x000000a26c20723c */ /* 0x040fe20000001820 */
[----:B------:R-:W1:Y:S07]  /*f2a0*/  LDSM.16.M88.4 R160, [R192] ;  /* 0x00000000c0a0783b */ /* 0x000e6e0000000200 */
        /* <DEDUP_REMOVED lines=157> */
.L_x_557:
[----:B--234-:R-:W-:Y:S05]  /*fc80*/  BSYNC B0 ;  /* 0x0000000000007941 */ /* 0x01cfea0003800000 */
.L_x_556:
        /* <DEDUP_REMOVED lines=34> */
.L_x_560:
[----:B------:R-:W-:Y:S04]  /*feb0*/  MOV R8, c[0x0][0x32c] ;  /* 0x0000cb0000087a02 */ /* 0x000fe80000000f00 */
[----:B------:R-:W-:Y:S11]  /*fec0*/  ISETP.NE.AND P0, PT, R8, 0x1, PT ;  /* 0x000000010800780c */ /* 0x000ff60003f05270 */
[----:B------:R-:W-:Y:S02]  /*fed0*/  @!UPT UIADD3 URZ, URZ, URZ, URZ ;  /* 0x0000003f3f3ff290 */ /* 0x000fe4000fffe03f */
[----:B------:R-:W-:Y:S05]  /*fee0*/  @P0 IMAD.HI.U32 R8, R4, c[0x0][0x330], RZ ;  /* 0x0000cc0004080a27 */ /* 0x000fea00078e00ff */
[----:B------:R-:W-:Y:S02]  /*fef0*/  @P0 SHF.R.U32.HI R4, RZ, c[0x0][0x334], R8 ;  /* 0x0000cd00ff040a19 */ /* 0x000fe40000011608 */
.L_x_561:
[----:B------:R-:W-:Y:S05]  /*ff00*/  BSYNC B0 ;  /* 0x0000000000007941 */ /* 0x000fea0003800000 */
.L_x_559:
[----:B------:R-:W-:Y:S04]  /*ff10*/  IMAD.IADD R8, R0, 0x1, -R236 ;  /* 0x0000000100087824 */ /* 0x000fe800078e0aec */
[----:B------:R-:W-:Y:S05]  /*ff20*/  IMAD R4, R4, c[0x0][0x32c], R8 ;  /* 0x0000cb0004047a24 */ /* 0x000fea00078e0208 */
[----:B------:R-:W-:Y:S02]  /*ff30*/  IADD3 R8, R4, c[0x0][0x32c], RZ ;  /* 0x0000cb0004087a10 */ /* 0x000fe40007ffe0ff */
[----:B------:R-:W-:Y:S02]  /*ff40*/  IMNMX R2, R2, R4, !PT ;  /* 0x0000000402027217 */ /* 0x000fe40007800200 */
[----:B------:R-:W-:Y:S02]  /*ff50*/  IMNMX R3, R3, R8, PT ;  /* 0x0000000803037217 */ /* 0x000fe40003800200 */
.L_x_558:
        /* <DEDUP_REMOVED lines=11> */
[----:B------:R-:W-:Y:S02]  /*10010*/  ISETP.LT.OR P0, PT, R3, 0x1, P0 ;  /* 0x000000010300780c */ /* 0x000fe40000701670 */
[----:B------:R-:W-:Y:S02]  /*10020*/  @P1 LOP3.LUT R198, R198, 0x8, RZ, 0xfc, !PT ;  /* 0x00000008c6c61812 */ /* 0x000fe400078efcff */
[----:B------:R-:W-:Y:S02]  /*10030*/  FSEL R9, R175, -INF , !P0 ;  /* 0xff800000af097808 */ /* 0x000fe40004000000 */
[----:B------:R-:W-:Y:S02]  /*10040*/  ISETP.GT.AND P0, PT, R2, 0x1, !P1 ;  /* 0x000000010200780c */ /* 0x000fe40004f04270 */
[----:B------:R-:W-:Y:S02]  /*10050*/  ISETP.GE.AND P1, PT, R0, 0x9, PT ;  /* 0x000000090000780c */ /* 0x000fe40003f26270 */
[C---:B------:R-:W-:Y:S02]  /*10060*/  ISETP.LT.OR P0, PT, R3.reuse, 0x2, P0 ;  /* 0x000000020300780c */ /* 0x040fe40000701670 */
        /* <DEDUP_REMOVED lines=63> */
.L_x_564:
[----:B------:R-:W-:Y:S04]  /*10460*/  MOV R8, c[0x0][0x32c] ;  /* 0x0000cb0000087a02 */ /* 0x000fe80000000f00 */
[----:B------:R-:W-:Y:S11]  /*10470*/  ISETP.NE.AND P0, PT, R8, 0x1, PT ;  /* 0x000000010800780c */ /* 0x000ff60003f05270 */
[----:B------:R-:W-:Y:S02]  /*10480*/  @!UPT UIADD3 URZ, URZ, URZ, URZ ;  /* 0x0000003f3f3ff290 */ /* 0x000fe4000fffe03f */
[----:B------:R-:W-:Y:S05]  /*10490*/  @P0 IMAD.HI.U32 R8, R4, c[0x0][0x330], RZ ;  /* 0x0000cc0004080a27 */ /* 0x000fea00078e00ff */
[----:B------:R-:W-:Y:S02]  /*104a0*/  @P0 SHF.R.U32.HI R4, RZ, c[0x0][0x334], R8 ;  /* 0x0000cd00ff040a19 */ /* 0x000fe40000011608 */
.L_x_565:
[----:B------:R-:W-:Y:S05]  /*104b0*/  BSYNC B0 ;  /* 0x0000000000007941 */ /* 0x000fea0003800000 */
.L_x_563:
[----:B------:R-:W-:Y:S04]  /*104c0*/  IMAD.IADD R8, R0, 0x1, -R236 ;  /* 0x0000000100087824 */ /* 0x000fe800078e0aec */
[----:B------:R-:W-:Y:S05]  /*104d0*/  IMAD R4, R4, c[0x0][0x32c], R8 ;  /* 0x0000cb0004047a24 */ /* 0x000fea00078e0208 */
[----:B------:R-:W-:Y:S02]  /*104e0*/  IADD3 R8, R4, c[0x0][0x32c], RZ ;  /* 0x0000cb0004087a10 */ /* 0x000fe40007ffe0ff */
[----:B------:R-:W-:Y:S02]  /*104f0*/  IMNMX R2, R2, R4, !PT ;  /* 0x0000000402027217 */ /* 0x000fe40007800200 */
[----:B------:R-:W-:Y:S02]  /*10500*/  IMNMX R3, R3, R8, PT ;  /* 0x0000000803037217 */ /* 0x000fe40003800200 */
.L_x_562:
[----:B------:R-:W-:Y:S01]  /*10510*/  LOP3.LUT P0, RZ, R198, 0x8, RZ, 0xc0, !PT ;  /* 0x00000008c6ff7812 */ /* 0x000fe2000780c0ff */
[----:B------:R-:W1:Y:S03]  /*10520*/  SHFL.IDX PT, R4, R5, 0x2, 0x1c1f ;  /* 0x005c1f0005047f89 */ /* 0x000e6600000e0000 */
        /* <DEDUP_REMOVED lines=59> */
.L_x_568:
[----:B------:R-:W-:Y:S04]  /*108e0*/  MOV R8, c[0x0][0x32c] ;  /* 0x0000cb0000087a02 */ /* 0x000fe80000000f00 */
[----:B------:R-:W-:Y:S11]  /*108f0*/  ISETP.NE.AND P0, PT, R8, 0x1, PT ;  /* 0x000000010800780c */ /* 0x000ff60003f05270 */
[----:B------:R-:W-:Y:S02]  /*10900*/  @!UPT UIADD3 URZ, URZ, URZ, URZ ;  /* 0x0000003f3f3ff290 */ /* 0x000fe4000fffe03f */
[----:B------:R-:W-:Y:S05]  /*10910*/  @P0 IMAD.HI.U32 R8, R4, c[0x0][0x330], RZ ;  /* 0x0000cc0004080a27 */ /* 0x000fea00078e00ff */
[----:B------:R-:W-:Y:S02]  /*10920*/  @P0 SHF.R.U32.HI R4, RZ, c[0x0][0x334], R8 ;  /* 0x0000cd00ff040a19 */ /* 0x000fe40000011608 */
.L_x_569:
[----:B------:R-:W-:Y:S05]  /*10930*/  BSYNC B0 ;  /* 0x0000000000007941 */ /* 0x000fea0003800000 */
.L_x_567:
[----:B------:R-:W-:Y:S04]  /*10940*/  IMAD.IADD R8, R0, 0x1, -R236 ;  /* 0x0000000100087824 */ /* 0x000fe800078e0aec */
[----:B------:R-:W-:Y:S05]  /*10950*/  IMAD R4, R4, c[0x0][0x32c], R8 ;  /* 0x0000cb0004047a24 */ /* 0x000fea00078e0208 */
[----:B------:R-:W-:Y:S02]  /*10960*/  IADD3 R8, R4, c[0x0][0x32c], RZ ;  /* 0x0000cb0004087a10 */ /* 0x000fe40007ffe0ff */
[----:B------:R-:W-:Y:S02]  /*10970*/  IMNMX R2, R2, R4, !PT ;  /* 0x0000000402027217 */ /* 0x000fe40007800200 */
[----:B------:R-:W-:Y:S02]  /*10980*/  IMNMX R3, R3, R8, PT ;  /* 0x0000000803037217 */ /* 0x000fe40003800200 */
.L_x_566:
        /* <DEDUP_REMOVED lines=61> */
.L_x_572:
[----:B------:R-:W-:Y:S04]  /*10d60*/  MOV R5, c[0x0][0x32c] ;  /* 0x0000cb0000057a02 */ /* 0x000fe80000000f00 */
[----:B------:R-:W-:Y:S11]  /*10d70*/  ISETP.NE.AND P0, PT, R5, 0x1, PT ;  /* 0x000000010500780c */ /* 0x000ff60003f05270 */
[----:B------:R-:W-:Y:S02]  /*10d80*/  @!UPT UIADD3 URZ, URZ, URZ, URZ ;  /* 0x0000003f3f3ff290 */ /* 0x000fe4000fffe03f */
[----:B------:R-:W-:Y:S05]  /*10d90*/  @P0 IMAD.HI.U32 R5, R4, c[0x0][0x330], RZ ;  /* 0x0000cc0004050a27 */ /* 0x000fea00078e00ff */
[----:B------:R-:W-:Y:S02]  /*10da0*/  @P0 SHF.R.U32.HI R4, RZ, c[0x0][0x334], R5 ;  /* 0x0000cd00ff040a19 */ /* 0x000fe40000011605 */
.L_x_573:
[----:B------:R-:W-:Y:S05]  /*10db0*/  BSYNC B0 ;  /* 0x0000000000007941 */ /* 0x000fea0003800000 */
.L_x_571:
[----:B------:R-:W-:Y:S04]  /*10dc0*/  IMAD.IADD R0, R0, 0x1, -R236 ;  /* 0x0000000100007824 */ /* 0x000fe800078e0aec */
[----:B------:R-:W-:Y:S05]  /*10dd0*/  IMAD R0, R4, c[0x0][0x32c], R0 ;  /* 0x0000cb0004007a24 */ /* 0x000fea00078e0200 */
[----:B------:R-:W-:Y:S02]  /*10de0*/  IADD3 R4, R0, c[0x0][0x32c], RZ ;  /* 0x0000cb0000047a10 */ /* 0x000fe40007ffe0ff */
[----:B------:R-:W-:Y:S02]  /*10df0*/  IMNMX R2, R2, R0, !PT ;  /* 0x0000000002027217 */ /* 0x000fe40007800200 */
[----:B------:R-:W-:Y:S02]  /*10e00*/  IMNMX R3, R3, R4, PT ;  /* 0x0000000403037217 */ /* 0x000fe40003800200 */
.L_x_570:
        /* <DEDUP_REMOVED lines=51> */
[----:B------:R-:W-:Y:S02]  /*11140*/  FMNMX.FTZ R4, R212, R4, !PT ;  /* 0x00000004d4047209 */ /* 0x000fe40007810000 */
[----:B------:R-:W-:Y:S01]  /*11150*/  FSEL R179, R110, -INF , !P0 ;  /* 0xff8000006eb37808 */ /* 0x000fe20004000000 */
[----:B------:R-:W1:Y:S01]  /*11160*/  SHFL.BFLY PT, R6, R0, 0x1, 0x1f ;  /* 0x0c201f0000067f89 */ /* 0x000e6200000e0000 */
[----:B------:R-:W-:Y:S02]  /*11170*/  ISETP.GT.AND P0, PT, R2, 0x20, !P3 ;  /* 0x000000200200780c */ /* 0x000fe40005f04270 */
[----:B------:R-:W-:Y:S02]  /*11180*/  FMNMX.FTZ R4, R211, R4, !PT ;  /* 0x00000004d3047209 */ /* 0x000fe40007810000 */
[----:B------:R-:W-:Y:S02]  /*11190*/  ISETP.LT.OR P0, PT, R3, 0x21, P0 ;  /* 0x000000210300780c */ /* 0x000fe40000701670 */
[----:B------:R-:W-:Y:S02]  /*111a0*/  FMNMX.FTZ R4, R210, R4, !PT ;  /* 0x00000004d2047209 */ /* 0x000fe40007810000 */
[----:B------:R-:W-:Y:S02]  /*111b0*/  FSEL R181, R31, -INF , !P0 ;  /* 0xff8000001fb57808 */ /* 0x000fe40004000000 */
        /* <DEDUP_REMOVED lines=81> */
[----:B------:R-:W-:Y:S02]  /*116d0*/  FFMA.FTZ R0, R16, c[0x0][0x2d0], -R111 ;  /* 0x0000b40010007a23 */ /* 0x000fe4000001086f */
        /* <DEDUP_REMOVED lines=12> */
[C---:B-1----:R-:W-:Y:S01]  /*117a0*/  FMUL.FTZ R6, R3.reuse, R114 ;  /* 0x0000007203067220 */ /* 0x042fe20000410000 */
        /* <DEDUP_REMOVED lines=11> */
[--C-:B------:R-:W-:Y:S01]  /*11860*/  FFMA.FTZ R103, R167, c[0x0][0x2d0], -R110.reuse ;  /* 0x0000b400a7677a23 */ /* 0x100fe2000001086e */
[----:B------:R-:W-:Y:S01]  /*11870*/  LDSM.16.MT88.4 R124, [R186+0x1c00] ;  /* 0x001c0000ba7c783b */ /* 0x000fe20000004200 */
[----:B------:R-:W-:Y:S02]  /*11880*/  FMUL.FTZ R0, R0, c[0x0][0x2d0] ;  /* 0x0000b40000007a20 */ /* 0x000fe40000410000 */
[----:B------:R1:W-:Y:S01]  /*11890*/  MUFU.EX2 R231, R103 ;  /* 0x0000006700e77308 */ /* 0x0003e20000000800 */
[--C-:B------:R-:W-:Y:S02]  /*118a0*/  FFMA.FTZ R5, R24, c[0x0][0x2d0], -R101.reuse ;  /* 0x0000b40018057a23 */ /* 0x100fe40000010865 */
[--C-:B------:R-:W-:Y:S02]  /*118b0*/  FFMA.FTZ R4, R25, c[0x0][0x2d0], -R101.reuse ;  /* 0x0000b40019047a23 */ /* 0x100fe40000010865 */
        /* <DEDUP_REMOVED lines=19> */
[----:B------:R-:W-:Y:S02]  /*119f0*/  FMUL.FTZ R66, R3, R66 ;  /* 0x0000004203427220 */ /* 0x000fe40000410000 */
[----:B--2---:R-:W-:Y:S02]  /*11a00*/  FFMA.FTZ R0, R14, c[0x0][0x2d0], -R101 ;  /* 0x0000b4000e007a23 */ /* 0x004fe40000010865 */
[C---:B---3--:R-:W-:Y:S02]  /*11a10*/  FMUL.FTZ R8, R2.reuse, R116 ;  /* 0x0000007402087220 */ /* 0x048fe40000410000 */
[C---:B------:R-:W-:Y:S01]  /*11a20*/  FMUL.FTZ R9, R2.reuse, R117 ;  /* 0x0000007502097220 */ /* 0x040fe20000410000 */
[----:B------:R2:W-:Y:S01]  /*11a30*/  MUFU.EX2 R239, R0 ;  /* 0x0000000000ef7308 */ /* 0x0005e20000000800 */
[C---:B------:R-:W-:Y:S02]  /*11a40*/  FMUL.FTZ R12, R2.reuse, R120 ;  /* 0x00000078020c7220 */ /* 0x040fe40000410000 */
[----:B------:R-:W-:Y:S02]  /*11a50*/  FMUL.FTZ R13, R2, R121 ;  /* 0x00000079020d7220 */ /* 0x000fe40000410000 */
[----:B----4-:R-:W-:Y:S02]  /*11a60*/  FMUL.FTZ R5, R100, R113 ;  /* 0x0000007164057220 */ /* 0x010fe40000410000 */
[C---:B------:R-:W-:Y:S01]  /*11a70*/  FMUL.FTZ R24, R2.reuse, R132 ;  /* 0x0000008402187220 */ /* 0x040fe20000410000 */
[----:B------:R-:W-:Y:S01]  /*11a80*/  MOV R132, R27 ;  /* 0x0000001b00847202 */ /* 0x000fe20000000f00 */
[C---:B------:R-:W-:Y:S01]  /*11a90*/  FMUL.FTZ R25, R2.reuse, R133 ;  /* 0x0000008502197220 */ /* 0x040fe20000410000 */
[----:B------:R-:W3:Y:S01]  /*11aa0*/  MUFU.EX2 R243, R4 ;  /* 0x0000000400f37308 */ /* 0x000ee20000000800 */
[C---:B------:R-:W-:Y:S01]  /*11ab0*/  FMUL.FTZ R28, R2.reuse, R136 ;  /* 0x00000088021c7220 */ /* 0x040fe20000410000 */
[----:B------:R-:W-:Y:S01]  /*11ac0*/  MOV R133, R217 ;  /* 0x000000d900857202 */ /* 0x000fe20000000f00 */
        /* <DEDUP_REMOVED lines=11> */
[C---:B------:R-:W-:Y:S02]  /*11b80*/  FMUL.FTZ R57, R2.reuse, R57 ;  /* 0x0000003902397220 */ /* 0x040fe40000410000 */
[----:B------:R-:W-:Y:S01]  /*11b90*/  FMUL.FTZ R60, R2, R60 ;  /* 0x0000003c023c7220 */ /* 0x000fe20000410000 */
[----:B---3--:R-:W-:Y:S01]  /*11ba0*/  F2FP.PACK_AB R115, R243, R242 ;  /* 0x000000f2f373723e */ /* 0x008fe200000000ff */
[----:B------:R-:W-:Y:S01]  /*11bb0*/  FMUL.FTZ R4, R100, R112 ;  /* 0x0000007064047220 */ /* 0x000fe20000410000 */
[----:B------:R-:W-:Y:S01]  /*11bc0*/  F2FP.PACK_AB R112, R235, R234 ;  /* 0x000000eaeb70723e */ /* 0x000fe200000000ff */
[----:B------:R-:W-:Y:S02]  /*11bd0*/  FMUL.FTZ R61, R2, R61 ;  /* 0x0000003d023d7220 */ /* 0x000fe40000410000 */
[----:B------:R-:W-:Y:S02]  /*11be0*/  FMUL.FTZ R67, R3, R67 ;  /* 0x0000004303437220 */ /* 0x000fe40000410000 */
[C---:B------:R-:W-:Y:S02]  /*11bf0*/  FMUL.FTZ R68, R100.reuse, R68 ;  /* 0x0000004464447220 */ /* 0x040fe40000410000 */
[----:B------:R-:W-:Y:S02]  /*11c00*/  FMUL.FTZ R69, R100, R69 ;  /* 0x0000004564457220 */ /* 0x000fe40000410000 */
[--C-:B-1----:R-:W-:Y:S02]  /*11c10*/  FFMA.FTZ R103, R165, c[0x0][0x2d0], -R109.reuse ;  /* 0x0000b400a5677a23 */ /* 0x102fe4000001086d */
[C---:B------:R-:W-:Y:S02]  /*11c20*/  FMUL.FTZ R70, R3.reuse, R70 ;  /* 0x0000004603467220 */ /* 0x040fe40000410000 */
[----:B------:R1:W-:Y:S01]  /*11c30*/  MUFU.EX2 R225, R103 ;  /* 0x0000006700e17308 */ /* 0x0003e20000000800 */
[----:B------:R-:W-:Y:S02]  /*11c40*/  FMUL.FTZ R71, R3, R71 ;  /* 0x0000004703477220 */ /* 0x000fe40000410000 */
        /* <DEDUP_REMOVED lines=15> */
[C---:B------:R-:W-:Y:S01]  /*11d40*/  FMUL.FTZ R84, R100.reuse, R84 ;  /* 0x0000005464547220 */ /* 0x040fe20000410000 */
[----:B------:R1:W-:Y:S01]  /*11d50*/  MUFU.EX2 R224, R103 ;  /* 0x0000006700e07308 */ /* 0x0003e20000000800 */
[----:B------:R-:W-:Y:S02]  /*11d60*/  FMUL.FTZ R85, R100, R85 ;  /* 0x0000005564557220 */ /* 0x000fe40000410000 */
[C---:B------:R-:W-:Y:S02]  /*11d70*/  FMUL.FTZ R86, R3.reuse, R86 ;  /* 0x0000005603567220 */ /* 0x040fe40000410000 */
[----:B------:R-:W-:Y:S02]  /*11d80*/  FMUL.FTZ R87, R3, R87 ;  /* 0x0000005703577220 */ /* 0x000fe40000410000 */
[--C-:B------:R-:W-:Y:S02]  /*11d90*/  FFMA.FTZ R104, R180, c[0x0][0x2d0], -R110.reuse ;  /* 0x0000b400b4687a23 */ /* 0x100fe4000001086e */
[C---:B------:R-:W-:Y:S02]  /*11da0*/  FMUL.FTZ R88, R2.reuse, R88 ;  /* 0x0000005802587220 */ /* 0x040fe40000410000 */
[----:B------:R-:W-:Y:S01]  /*11db0*/  MUFU.EX2 R223, R104 ;  /* 0x0000006800df7308 */ /* 0x000fe20000000800 */
[----:B------:R-:W-:Y:S02]  /*11dc0*/  FMUL.FTZ R89, R2, R89 ;  /* 0x0000005902597220 */ /* 0x000fe40000410000 */
[C---:B--2---:R-:W-:Y:S02]  /*11dd0*/  FMUL.FTZ R10, R0.reuse, R118 ;  /* 0x00000076000a7220 */ /* 0x044fe40000410000 */
[C---:B------:R-:W-:Y:S02]  /*11de0*/  FMUL.FTZ R11, R0.reuse, R119 ;  /* 0x00000077000b7220 */ /* 0x040fe40000410000 */
[----:B------:R-:W2:Y:S01]  /*11df0*/  LDSM.16.MT88.4 R116, [R185+0xc00] ;  /* 0x000c0000b974783b */ /* 0x000ea20000004200 */
[C---:B------:R-:W-:Y:S02]  /*11e00*/  FMUL.FTZ R14, R0.reuse, R122 ;  /* 0x0000007a000e7220 */ /* 0x040fe40000410000 */
[C---:B------:R-:W-:Y:S02]  /*11e10*/  FMUL.FTZ R15, R0.reuse, R123 ;  /* 0x0000007b000f7220 */ /* 0x040fe40000410000 */
[C---:B------:R-:W-:Y:S01]  /*11e20*/  HMMA.16816.F32 R8, R112.reuse, R20, R8 ;  /* 0x000000147008723c */ /* 0x040fe20000001808 */
[--C-:B-1----:R-:W-:Y:S02]  /*11e30*/  FFMA.FTZ R103, R175, c[0x0][0x2d0], -R109.reuse ;  /* 0x0000b400af677a23 */ /* 0x102fe4000001086d */
[----:B------:R-:W-:Y:S01]  /*11e40*/  LDSM.16.MT88.4 R120, [R185+0x400] ;  /* 0x00040000b978783b */ /* 0x000fe20000004200 */
[C---:B------:R-:W-:Y:S01]  /*11e50*/  FMUL.FTZ R26, R0.reuse, R134 ;  /* 0x00000086001a7220 */ /* 0x040fe20000410000 */
[----:B------:R1:W-:Y:S01]  /*11e60*/  MUFU.EX2 R221, R103 ;  /* 0x0000006700dd7308 */ /* 0x0003e20000000800 */
[----:B------:R-:W-:Y:S02]  /*11e70*/  FMUL.FTZ R27, R0, R135 ;  /* 0x00000087001b7220 */ /* 0x000fe40000410000 */
[-C--:B------:R-:W-:Y:S01]  /*11e80*/  HMMA.16816.F32 R12, R112, R22.reuse, R12 ;  /* 0x00000016700c723c */ /* 0x080fe2000000180c */
[----:B------:R-:W-:Y:S02]  /*11e90*/  FMUL.FTZ R20, R100, R128 ;  /* 0x0000008064147220 */ /* 0x000fe40000410000 */
[----:B------:R-:W3:Y:S01]  /*11ea0*/  LDL.LU R134, [R1+0x8] ;  /* 0x0000080001867983 */ /* 0x000ee20000300800 */
[--C-:B------:R-:W-:Y:S02]  /*11eb0*/  FFMA.FTZ R128, R212, c[0x0][0x2d0], -R109.reuse ;  /* 0x0000b400d4807a23 */ /* 0x100fe4000001086d */
[----:B------:R-:W-:Y:S01]  /*11ec0*/  FMUL.FTZ R21, R100, R129 ;  /* 0x0000008164157220 */ /* 0x000fe20000410000 */
[----:B------:R-:W4:Y:S01]  /*11ed0*/  LDL.LU R135, [R1] ;  /* 0x0000000001877983 */ /* 0x000f220000300800 */
[C---:B------:R-:W-:Y:S01]  /*11ee0*/  HMMA.16816.F32 R16, R160.reuse, R22, R16 ;  /* 0x00000016a010723c */ /* 0x040fe20000001810 */
[C---:B------:R-:W-:Y:S01]  /*11ef0*/  FMUL.FTZ R30, R0.reuse, R138 ;  /* 0x0000008a001e7220 */ /* 0x040fe20000410000 */
[----:B------:R-:W-:Y:S01]  /*11f00*/  MUFU.EX2 R205, R128 ;  /* 0x0000008000cd7308 */ /* 0x000fe20000000800 */
[----:B------:R-:W5:Y:S01]  /*11f10*/  LDL.LU R136, [R1+0x4] ;  /* 0x0000040001887983 */ /* 0x000f620000300800 */
[C---:B------:R-:W-:Y:S02]  /*11f20*/  FMUL.FTZ R31, R0.reuse, R139 ;  /* 0x0000008b001f7220 */ /* 0x040fe40000410000 */
[----:B------:R-:W-:Y:S02]  /*11f30*/  FMUL.FTZ R42, R0, R150 ;  /* 0x00000096002a7220 */ /* 0x000fe40000410000 */
[C---:B------:R-:W-:Y:S04]  /*11f40*/  FMUL.FTZ R22, R3.reuse, R130 ;  /* 0x0000008203167220 */ /* 0x040fe80000410000 */
[----:B------:R-:W-:Y:S02]  /*11f50*/  FMUL.FTZ R23, R3, R131 ;  /* 0x0000008303177220 */ /* 0x000fe40000410000 */
[----:B-1----:R-:W-:Y:S02]  /*11f60*/  FFMA.FTZ R103, R174, c[0x0][0x2d0], -R109 ;  /* 0x0000b400ae677a23 */ /* 0x002fe4000001086d */
[--C-:B------:R-:W-:Y:S02]  /*11f70*/  FFMA.FTZ R131, R213, c[0x0][0x2d0], -R110.reuse ;  /* 0x0000b400d5837a23 */ /* 0x100fe4000001086e */
[--C-:B------:R-:W-:Y:S01]  /*11f80*/  FFMA.FTZ R130, R216, c[0x0][0x2d0], -R110.reuse ;  /* 0x0000b400d8827a23 */ /* 0x100fe2000001086e */
[-C--:B------:R-:W-:Y:S01]  /*11f90*/  HMMA.16816.F32 R20, R160, R36.reuse, R20 ;  /* 0x00000024a014723c */ /* 0x080fe20000001814 */
[--C-:B------:R-:W-:Y:S01]  /*11fa0*/  FFMA.FTZ R129, R215, c[0x0][0x2d0], -R110.reuse ;  /* 0x0000b400d7817a23 */ /* 0x100fe2000001086e */
[----:B------:R-:W-:Y:S01]  /*11fb0*/  MUFU.EX2 R202, R131 ;  /* 0x0000008300ca7308 */ /* 0x000fe20000000800 */
[C---:B------:R-:W-:Y:S01]  /*11fc0*/  FMUL.FTZ R43, R0.reuse, R151 ;  /* 0x00000097002b7220 */ /* 0x040fe20000410000 */
[----:B------:R-:W-:Y:S01]  /*11fd0*/  MOV R215, R132 ;  /* 0x0000008400d77202 */ /* 0x000fe20000000f00 */
[C---:B------:R-:W-:Y:S01]  /*11fe0*/  FMUL.FTZ R46, R0.reuse, R154 ;  /* 0x0000009a002e7220 */ /* 0x040fe20000410000 */
[----:B------:R-:W-:Y:S01]  /*11ff0*/  MOV R216, R133 ;  /* 0x0000008500d87202 */ /* 0x000fe20000000f00 */
[C---:B------:R-:W-:Y:S01]  /*12000*/  FMUL.FTZ R47, R0.reuse, R155 ;  /* 0x0000009b002f7220 */ /* 0x040fe20000410000 */
[C---:B------:R-:W-:Y:S01]  /*12010*/  HMMA.16816.F32 R24, R112.reuse, R36, R24 ;  /* 0x000000247018723c */ /* 0x040fe20000001818 */
[----:B------:R-:W-:Y:S01]  /*12020*/  FMUL.FTZ R58, R0, R58 ;  /* 0x0000003a003a7220 */ /* 0x000fe20000410000 */
[----:B------:R-:W-:Y:S02]  /*12030*/  ISETP.GT.AND P0, PT, R200, R216, PT ;  /* 0x000000d8c800720c */ /* 0x000fe40003f04270 */
[----:B------:R1:W-:Y:S01]  /*12040*/  MUFU.EX2 R222, R103 ;  /* 0x0000006700de7308 */ /* 0x0003e20000000800 */
[----:B------:R-:W-:Y:S02]  /*12050*/  FMUL.FTZ R59, R0, R59 ;  /* 0x0000003b003b7220 */ /* 0x000fe40000410000 */
[C---:B------:R-:W-:Y:S01]  /*12060*/  FMUL.FTZ R36, R100.reuse, R144 ;  /* 0x0000009064247220 */ /* 0x040fe20000410000 */
[-C--:B------:R-:W-:Y:S01]  /*12070*/  HMMA.16816.F32 R28, R112, R38.reuse, R28 ;  /* 0x00000026701c723c */ /* 0x080fe2000000181c */
[----:B------:R-:W-:Y:S03]  /*12080*/  FMUL.FTZ R37, R100, R145 ;  /* 0x0000009164257220 */ /* 0x000fe60000410000 */
[C---:B------:R-:W-:Y:S02]  /*12090*/  FMUL.FTZ R62, R0.reuse, R62 ;  /* 0x0000003e003e7220 */ /* 0x040fe40000410000 */
[----:B------:R-:W-:Y:S01]  /*120a0*/  MUFU.EX2 R212, R129 ;  /* 0x0000008100d47308 */ /* 0x000fe20000000800 */
[C---:B------:R-:W-:Y:S01]  /*120b0*/  FMUL.FTZ R63, R0.reuse, R63 ;  /* 0x0000003f003f7220 */ /* 0x040fe20000410000 */
[C---:B------:R-:W-:Y:S01]  /*120c0*/  HMMA.16816.F32 R32, R160.reuse, R38, R32 ;  /* 0x00000026a020723c */ /* 0x040fe20000001820 */
[C---:B------:R-:W-:Y:S03]  /*120d0*/  FMUL.FTZ R74, R0.reuse, R74 ;  /* 0x0000004a004a7220 */ /* 0x040fe60000410000 */
[C---:B------:R-:W-:Y:S02]  /*120e0*/  FMUL.FTZ R75, R0.reuse, R75 ;  /* 0x0000004b004b7220 */ /* 0x040fe40000410000 */
[----:B------:R-:W-:Y:S02]  /*120f0*/  FMUL.FTZ R78, R0, R78 ;  /* 0x0000004e004e7220 */ /* 0x000fe40000410000 */
[C---:B------:R-:W-:Y:S04]  /*12100*/  FMUL.FTZ R38, R3.reuse, R146 ;  /* 0x0000009203267220 */ /* 0x040fe80000410000 */
[C---:B------:R-:W-:Y:S02]  /*12110*/  FMUL.FTZ R39, R3.reuse, R147 ;  /* 0x0000009303277220 */ /* 0x040fe40000410000 */
[--C-:B-1----:R-:W-:Y:S02]  /*12120*/  FFMA.FTZ R103, R170, c[0x0][0x2d0], -R111.reuse ;  /* 0x0000b400aa677a23 */ /* 0x102fe4000001086f */
[----:B------:R-:W-:Y:S02]  /*12130*/  FMUL.FTZ R79, R0, R79 ;  /* 0x0000004f004f7220 */ /* 0x000fe40000410000 */
[----:B------:R1:W-:Y:S01]  /*12140*/  MUFU.EX2 R218, R103 ;  /* 0x0000006700da7308 */ /* 0x0003e20000000800 */
[-C--:B--2---:R-:W-:Y:S01]  /*12150*/  HMMA.16816.F32 R36, R160, R116.reuse, R36 ;  /* 0x00000074a024723c */ /* 0x084fe20000001824 */
[C---:B------:R-:W-:Y:S02]  /*12160*/  FMUL.FTZ R96, R100.reuse, R96 ;  /* 0x0000006064607220 */ /* 0x040fe40000410000 */
[----:B------:R-:W-:Y:S02]  /*12170*/  FMUL.FTZ R97, R100, R97 ;  /* 0x0000006164617220 */ /* 0x000fe40000410000 */
[C---:B------:R-:W-:Y:S02]  /*12180*/  FMUL.FTZ R98, R3.reuse, R98 ;  /* 0x0000006203627220 */ /* 0x040fe40000410000 */
[----:B------:R-:W-:Y:S01]  /*12190*/  FMUL.FTZ R99, R3, R99 ;  /* 0x0000006303637220 */ /* 0x000fe20000410000 */
[C---:B------:R-:W-:Y:S01]  /*121a0*/  HMMA.16816.F32 R40, R112.reuse, R116, R40 ;  /* 0x000000747028723c */ /* 0x040fe20000001828 */
[----:B------:R-:W-:Y:S03]  /*121b0*/  FFMA.FTZ R110, R214, c[0x0][0x2d0], -R110 ;  /* 0x0000b400d66e7a23 */ /* 0x000fe6000001086e */
[C---:B------:R-:W-:Y:S01]  /*121c0*/  FMUL.FTZ R90, R0.reuse, R90 ;  /* 0x0000005a005a7220 */ /* 0x040fe20000410000 */
[----:B------:R-:W-:Y:S01]  /*121d0*/  MUFU.EX2 R214, R110 ;  /* 0x0000006e00d67308 */ /* 0x000fe20000000800 */
[----:B------:R-:W-:Y:S02]  /*121e0*/  FMUL.FTZ R91, R0, R91 ;  /* 0x0000005b005b7220 */ /* 0x000fe40000410000 */
[-C--:B------:R-:W-:Y:S01]  /*121f0*/  HMMA.16816.F32 R44, R112, R118.reuse, R44 ;  /* 0x00000076702c723c */ /* 0x080fe2000000182c */
[C---:B------:R-:W-:Y:S03]  /*12200*/  FMUL.FTZ R92, R2.reuse, R92 ;  /* 0x0000005c025c7220 */ /* 0x040fe60000410000 */
[----:B------:R-:W-:Y:S02]  /*12210*/  FMUL.FTZ R93, R2, R93 ;  /* 0x0000005d025d7220 */ /* 0x000fe40000410000 */
[C---:B------:R-:W-:Y:S02]  /*12220*/  FMUL.FTZ R94, R0.reuse, R94 ;  /* 0x0000005e005e7220 */ /* 0x040fe40000410000 */
[C---:B------:R-:W-:Y:S01]  /*12230*/  HMMA.16816.F32 R48, R160.reuse, R118, R48 ;  /* 0x00000076a030723c */ /* 0x040fe20000001830 */
[----:B------:R-:W2:Y:S03]  /*12240*/  LDSM.16.MT88.4 R116, [R186+0xc00] ;  /* 0x000c0000ba74783b */ /* 0x000ea60000004200 */
[----:B-1----:R-:W-:Y:S02]  /*12250*/  FFMA.FTZ R103, R169, c[0x0][0x2d0], -R111 ;  /* 0x0000b400a9677a23 */ /* 0x002fe4000001086f */
[----:B------:R-:W-:Y:S02]  /*12260*/  FMUL.FTZ R95, R0, R95 ;  /* 0x0000005f005f7220 */ /* 0x000fe40000410000 */
[----:B------:R1:W1:Y:S01]  /*12270*/  MUFU.EX2 R219, R103 ;  /* 0x0000006700db7308 */ /* 0x0002620000000800 */
[----:B------:R-:W-:Y:S03]  /*12280*/  FFMA.FTZ R104, R211, c[0x0][0x2d0], -R109 ;  /* 0x0000b400d3687a23 */ /* 0x000fe6000001086d */
[--C-:B-1----:R-:W-:Y:S06]  /*12290*/  FFMA.FTZ R103, R168, c[0x0][0x2d0], -R111.reuse ;  /* 0x0000b400a8677a23 */ /* 0x102fec000001086f */
[----:B------:R1:W-:Y:S01]  /*122a0*/  MUFU.EX2 R220, R103 ;  /* 0x0000006700dc7308 */ /* 0x0003e20000000800 */
[-C--:B--2---:R-:W-:Y:S08]  /*122b0*/  HMMA.16816.F32 R52, R160, R116.reuse, R52 ;  /* 0x00000074a034723c */ /* 0x084ff00000001834 */
[C---:B------:R-:W-:Y:S08]  /*122c0*/  HMMA.16816.F32 R56, R112.reuse, R116, R56 ;  /* 0x000000747038723c */ /* 0x040ff00000001838 */
[-C--:B------:R-:W-:Y:S01]  /*122d0*/  HMMA.16816.F32 R60, R112, R118.reuse, R60 ;  /* 0x00000076703c723c */ /* 0x080fe2000000183c */
[----:B-1----:R-:W-:Y:S07]  /*122e0*/  FFMA.FTZ R103, R172, c[0x0][0x2d0], -R111 ;  /* 0x0000b400ac677a23 */ /* 0x002fee000001086f */
[C---:B------:R-:W-:Y:S01]  /*122f0*/  HMMA.16816.F32 R64, R160.reuse, R118, R64 ;  /* 0x00000076a040723c */ /* 0x040fe20000001840 */
[----:B------:R-:W1:Y:S01]  /*12300*/  LDSM.16.MT88.4 R116, [R185+0x1800] ;  /* 0x00180000b974783b */ /* 0x000e620000004200 */
[----:B------:R2:W-:Y:S02]  /*12310*/  MUFU.EX2 R217, R103 ;  /* 0x0000006700d97308 */ /* 0x0005e40000000800 */
[--C-:B--2---:R-:W-:Y:S05]  /*12320*/  FFMA.FTZ R103, R171, c[0x0][0x2d0], -R101.reuse ;  /* 0x0000b400ab677a23 */ /* 0x104fea0000010865 */
[----:B------:R-:W-:Y:S03]  /*12330*/  LDSM.16.MT88.4 R168, [R186+0x1400] ;  /* 0x00140000baa8783b */ /* 0x000fe60000004200 */
[----:B------:R2:W-:Y:S01]  /*12340*/  MUFU.EX2 R177, R103 ;  /* 0x0000006700b17308 */ /* 0x0005e20000000800 */
[-C--:B-1----:R-:W-:Y:S08]  /*12350*/  HMMA.16816.F32 R68, R160, R116.reuse, R68 ;  /* 0x00000074a044723c */ /* 0x082ff00000001844 */
[C---:B------:R-:W-:Y:S01]  /*12360*/  HMMA.16816.F32 R72, R112.reuse, R116, R72 ;  /* 0x000000747048723c */ /* 0x040fe20000001848 */
[--C-:B--2---:R-:W-:Y:S02]  /*12370*/  FFMA.FTZ R103, R173, c[0x0][0x2d0], -R101.reuse ;  /* 0x0000b400ad677a23 */ /* 0x104fe40000010865 */
[----:B------:R-:W-:Y:S05]  /*12380*/  LDSM.16.MT88.4 R172, [R185+0x2000] ;  /* 0x00200000b9ac783b */ /* 0x000fea0000004200 */
        /* <DEDUP_REMOVED lines=9> */
[----:B------:R1:W2:Y:S06]  /*12420*/  MUFU.EX2 R179, R103 ;  /* 0x0000006700b37308 */ /* 0x0002ac0000000800 */
[----:B------:R-:W-:Y:S01]  /*12430*/  F2FP.PACK_AB R116, R219, R218 ;  /* 0x000000dadb74723e */ /* 0x000fe200000000ff */
[-C--:B------:R-:W-:Y:S01]  /*12440*/  HMMA.16816.F32 R92, R112, R118.reuse, R92 ;  /* 0x00000076705c723c */ /* 0x080fe2000000185c */
[----:B------:R-:W-:Y:S06]  /*12450*/  F2FP.PACK_AB R117, R176, R177 ;  /* 0x000000b1b075723e */ /* 0x000fec00000000ff */
[----:B------:R-:W-:Y:S01]  /*12460*/  F2FP.PACK_AB R112, R233, R231 ;  /* 0x000000e7e970723e */ /* 0x000fe200000000ff */
[----:B------:R-:W-:Y:S01]  /*12470*/  HMMA.16816.F32 R96, R160, R118, R96 ;  /* 0x00000076a060723c */ /* 0x000fe20000001860 */
[----:B------:R-:W-:Y:S03]  /*12480*/  F2FP.PACK_AB R113, R225, R230 ;  /* 0x000000e6e171723e */ /* 0x000fe600000000ff */
[----:B------:R-:W-:Y:S02]  /*12490*/  F2FP.PACK_AB R114, R223, R224 ;  /* 0x000000e0df72723e */ /* 0x000fe400000000ff */
[----:B------:R-:W-:Y:S02]  /*124a0*/  F2FP.PACK_AB R115, R222, R221 ;  /* 0x000000ddde73723e */ /* 0x000fe400000000ff */
[----:B------:R-:W-:Y:S01]  /*124b0*/  F2FP.PACK_AB R118, R217, R220 ;  /* 0x000000dcd976723e */ /* 0x000fe200000000ff */
[--C-:B-1----:R-:W-:Y:S02]  /*124c0*/  FFMA.FTZ R103, R210, c[0x0][0x2d0], -R109.reuse ;  /* 0x0000b400d2677a23 */ /* 0x102fe4000001086d */
[----:B------:R1:W1:Y:S01]  /*124d0*/  MUFU.EX2 R210, R130 ;  /* 0x0000008200d27308 */ /* 0x0002620000000800 */
[----:B--2---:R-:W-:Y:S01]  /*124e0*/  F2FP.PACK_AB R119, R179, R178 ;  /* 0x000000b2b377723e */ /* 0x004fe200000000ff */
[-C--:B------:R-:W-:Y:S01]  /*124f0*/  HMMA.16816.F32 R4, R112, R120.reuse, R4 ;  /* 0x000000787004723c */ /* 0x080fe20000001804 */
[----:B------:R-:W-:Y:S01]  /*12500*/  F2FP.PACK_AB R162, R214, R212 ;  /* 0x000000d4d6a2723e */ /* 0x000fe200000000ff */
[----:B------:R-:W-:Y:S02]  /*12510*/  FFMA.FTZ R109, R209, c[0x0][0x2d0], -R109 ;  /* 0x0000b400d16d7a23 */ /* 0x000fe4000001086d */
[----:B----4-:R-:W-:Y:S04]  /*12520*/  FFMA.FTZ R3, R3, R135, R237 ;  /* 0x0000008703037223 */ /* 0x010fe800000100ed */
[C---:B------:R-:W-:Y:S01]  /*12530*/  HMMA.16816.F32 R8, R116.reuse, R120, R8 ;  /* 0x000000787408723c */ /* 0x040fe20000001808 */
[----:B------:R2:W-:Y:S03]  /*12540*/  MUFU.EX2 R211, R103 ;  /* 0x0000006700d37308 */ /* 0x0005e60000000800 */
[----:B------:R-:W-:Y:S04]  /*12550*/  FADD.FTZ R3, R238, R3 ;  /* 0x00000003ee037221 */ /* 0x000fe80000010000 */
[-C--:B------:R-:W-:Y:S03]  /*12560*/  HMMA.16816.F32 R12, R116, R122.reuse, R12 ;  /* 0x0000007a740c723c */ /* 0x080fe6000000180c */
[----:B------:R-:W4:Y:S01]  /*12570*/  MUFU.EX2 R213, R109 ;  /* 0x0000006d00d57308 */ /* 0x000f220000000800 */
[----:B-1----:R-:W-:Y:S01]  /*12580*/  LDSM.16.MT88.4 R128, [R185+0x800] ;  /* 0x00080000b980783b */ /* 0x002fe20000004200 */
[----:B------:R-:W-:Y:S03]  /*12590*/  F2FP.PACK_AB R160, R210, R202 ;  /* 0x000000cad2a0723e */ /* 0x000fe600000000ff */
[C---:B------:R-:W-:Y:S05]  /*125a0*/  HMMA.16816.F32 R16, R112.reuse, R122, R16 ;  /* 0x0000007a7010723c */ /* 0x040fea0000001810 */
[----:B------:R-:W1:Y:S01]  /*125b0*/  MUFU.EX2 R209, R104 ;  /* 0x0000006800d17308 */ /* 0x000e620000000800 */
[----:B------:R-:W3:Y:S01]  /*125c0*/  LDSM.16.MT88.4 R120, [R186+0x400] ;  /* 0x00040000ba78783b */ /* 0x000ee20000004200 */
[--C-:B--2---:R-:W-:Y:S08]  /*125d0*/  FFMA.FTZ R103, R207, c[0x0][0x2d0], -R111.reuse ;  /* 0x0000b400cf677a23 */ /* 0x104ff0000001086f */
[----:B------:R2:W-:Y:S01]  /*125e0*/  MUFU.EX2 R180, R103 ;  /* 0x0000006700b47308 */ /* 0x0005e20000000800 */
[----:B----4-:R-:W-:Y:S02]  /*125f0*/  F2FP.PACK_AB R163, R213, R211 ;  /* 0x000000d3d5a3723e */ /* 0x010fe400000000ff */
[----:B-1----:R-:W-:Y:S01]  /*12600*/  F2FP.PACK_AB R161, R209, R205 ;  /* 0x000000cdd1a1723e */ /* 0x002fe200000000ff */
[--C-:B--2---:R-:W-:Y:S06]  /*12610*/  FFMA.FTZ R103, R206, c[0x0][0x2d0], -R111.reuse ;  /* 0x0000b400ce677a23 */ /* 0x104fec000001086f */
[----:B------:R1:W2:Y:S01]  /*12620*/  MUFU.EX2 R201, R103 ;  /* 0x0000006700c97308 */ /* 0x0002a20000000800 */
[-C--:B---3--:R-:W-:Y:S08]  /*12630*/  HMMA.16816.F32 R20, R112, R120.reuse, R20 ;  /* 0x000000787014723c */ /* 0x088ff00000001814 */
[C---:B------:R-:W-:Y:S08]  /*12640*/  HMMA.16816.F32 R24, R116.reuse, R120, R24 ;  /* 0x000000787418723c */ /* 0x040ff00000001818 */
[-C--:B------:R-:W-:Y:S01]  /*12650*/  HMMA.16816.F32 R28, R116, R122.reuse, R28 ;  /* 0x0000007a741c723c */ /* 0x080fe2000000181c */
[--C-:B-1----:R-:W-:Y:S03]  /*12660*/  FFMA.FTZ R103, R208, c[0x0][0x2d0], -R111.reuse ;  /* 0x0000b400d0677a23 */ /* 0x102fe6000001086f */
[----:B--2---:R-:W-:Y:S01]  /*12670*/  F2FP.PACK_AB R164, R201, R180 ;  /* 0x000000b4c9a4723e */ /* 0x004fe200000000ff */
[----:B------:R-:W-:Y:S03]  /*12680*/  FFMA.FTZ R111, R203, c[0x0][0x2d0], -R111 ;  /* 0x0000b400cb6f7a23 */ /* 0x000fe6000001086f */
[C---:B------:R-:W-:Y:S01]  /*12690*/  HMMA.16816.F32 R32, R112.reuse, R122, R32 ;  /* 0x0000007a7020723c */ /* 0x040fe20000001820 */
[----:B------:R-:W1:Y:S01]  /*126a0*/  LDSM.16.MT88.4 R120, [R185+0x1000] ;  /* 0x00100000b978783b */ /* 0x000e620000004200 */
[----:B------:R2:W-:Y:S10]  /*126b0*/  MUFU.EX2 R204, R103 ;  /* 0x0000006700cc7308 */ /* 0x0005f40000000800 */
[----:B------:R-:W3:Y:S01]  /*126c0*/  MUFU.EX2 R111, R111 ;  /* 0x0000006f006f7308 */ /* 0x000ee20000000800 */
[--C-:B--2---:R-:W-:Y:S09]  /*126d0*/  FFMA.FTZ R103, R181, c[0x0][0x2d0], -R101.reuse ;  /* 0x0000b400b5677a23 */ /* 0x104ff20000010865 */
[----:B------:R2:W-:Y:S01]  /*126e0*/  MUFU.EX2 R109, R103 ;  /* 0x00000067006d7308 */ /* 0x0005e20000000800 */
[----:B---3--:R-:W-:Y:S01]  /*126f0*/  F2FP.PACK_AB R166, R111, R204 ;  /* 0x000000cc6fa6723e */ /* 0x008fe200000000ff */
[-C--:B-1----:R-:W-:Y:S08]  /*12700*/  HMMA.16816.F32 R36, R112, R120.reuse, R36 ;  /* 0x000000787024723c */ /* 0x082ff00000001824 */
[C---:B------:R-:W-:Y:S01]  /*12710*/  HMMA.16816.F32 R40, R116.reuse, R120, R40 ;  /* 0x000000787428723c */ /* 0x040fe20000001828 */
[--C-:B--2---:R-:W-:Y:S07]  /*12720*/  FFMA.FTZ R103, R182, c[0x0][0x2d0], -R101.reuse ;  /* 0x0000b400b6677a23 */ /* 0x104fee0000010865 */
[-C--:B------:R-:W-:Y:S01]  /*12730*/  HMMA.16816.F32 R44, R116, R122.reuse, R44 ;  /* 0x0000007a742c723c */ /* 0x080fe2000000182c */
[----:B------:R1:W2:Y:S07]  /*12740*/  MUFU.EX2 R104, R103 ;  /* 0x0000006700687308 */ /* 0x0002ae0000000800 */
[C---:B------:R-:W-:Y:S01]  /*12750*/  HMMA.16816.F32 R48, R112.reuse, R122, R48 ;  /* 0x0000007a7030723c */ /* 0x040fe20000001830 */
[----:B------:R-:W3:Y:S03]  /*12760*/  LDSM.16.MT88.4 R120, [R186+0x1000] ;  /* 0x00100000ba78783b */ /* 0x000ee60000004200 */
[--C-:B-1----:R-:W-:Y:S01]  /*12770*/  FFMA.FTZ R103, R183, c[0x0][0x2d0], -R101.reuse ;  /* 0x0000b400b7677a23 */ /* 0x102fe20000010865 */
[----:B--2---:R-:W-:Y:S01]  /*12780*/  F2FP.PACK_AB R165, R104, R109 ;  /* 0x0000006d68a5723e */ /* 0x004fe200000000ff */
[----:B------:R-:W-:Y:S03]  /*12790*/  FFMA.FTZ R101, R105, c[0x0][0x2d0], -R101 ;  /* 0x0000b40069657a23 */ /* 0x000fe60000010865 */
[----:B------:R-:W2:Y:S01]  /*127a0*/  LDL.LU R105, [R1+0xc] ;  /* 0x00000c0001697983 */ /* 0x000ea20000300800 */
[----:B------:R5:W-:Y:S10]  /*127b0*/  MUFU.EX2 R110, R103 ;  /* 0x00000067006e7308 */ /* 0x000bf40000000800 */
[----:B------:R-:W1:Y:S01]  /*127c0*/  MUFU.EX2 R101, R101 ;  /* 0x0000006500657308 */ /* 0x000e620000000800 */
[-C--:B---3--:R-:W-:Y:S01]  /*127d0*/  HMMA.16816.F32 R52, R112, R120.reuse, R52 ;  /* 0x000000787034723c */ /* 0x088fe20000001834 */
[----:B-----5:R-:W-:Y:S02]  /*127e0*/  FFMA.FTZ R103, R100, R136, R245 ;  /* 0x0000008864677223 */ /* 0x020fe400000100f5 */
[----:B------:R-:W-:Y:S05]  /*127f0*/  FFMA.FTZ R100, R2, R134, R234 ;  /* 0x0000008602647223 */ /* 0x000fea00000100ea */
[C---:B------:R-:W-:Y:S01]  /*12800*/  HMMA.16816.F32 R56, R116.reuse, R120, R56 ;  /* 0x000000787438723c */ /* 0x040fe20000001838 */
[----:B------:R-:W-:Y:S03]  /*12810*/  FADD.FTZ R2, R249, R103 ;  /* 0x00000067f9027221 */ /* 0x000fe60000010000 */
[----:B------:R-:W-:Y:S02]  /*12820*/  FADD.FTZ R100, R235, R100 ;  /* 0x00000064eb647221 */ /* 0x000fe40000010000 */
[----:B------:R-:W-:Y:S01]  /*12830*/  FADD.FTZ R2, R248, R2 ;  /* 0x00000002f8027221 */ /* 0x000fe20000010000 */
[----:B-1----:R-:W-:Y:S01]  /*12840*/  F2FP.PACK_AB R167, R101, R110 ;  /* 0x0000006e65a7723e */ /* 0x002fe200000000ff */
[-C--:B------:R-:W-:Y:S01]  /*12850*/  HMMA.16816.F32 R60, R116, R122.reuse, R60 ;  /* 0x0000007a743c723c */ /* 0x080fe2000000183c */
[----:B------:R-:W-:Y:S03]  /*12860*/  FADD.FTZ R100, R244, R100 ;  /* 0x00000064f4647221 */ /* 0x000fe60000010000 */
[----:B------:R-:W-:Y:S04]  /*12870*/  FADD.FTZ R103, R240, R3 ;  /* 0x00000003f0677221 */ /* 0x000fe80000010000 */
[C---:B------:R-:W-:Y:S01]  /*12880*/  HMMA.16816.F32 R64, R112.reuse, R122, R64 ;  /* 0x0000007a7040723c */ /* 0x040fe20000001840 */
[----:B------:R-:W1:Y:S07]  /*12890*/  LDSM.16.MT88.4 R120, [R185+0x1c00] ;  /* 0x001c0000b978783b */ /* 0x000e6e0000004200 */
        /* <DEDUP_REMOVED lines=8> */
[-C--:B------:R-:W-:Y:S01]  /*12920*/  HMMA.16816.F32 R112, R160, R128.reuse, R4 ;  /* 0x00000080a070723c */ /* 0x080fe20000001804 */
[----:B------:R-:W1:Y:S07]  /*12930*/  LDSM.16.MT88.4 R4, [R186+0x2000] ;  /* 0x00200000ba04783b */ /* 0x000e6e0000004200 */
[C---:B------:R-:W-:Y:S07]  /*12940*/  HMMA.16816.F32 R116, R164.reuse, R128, R8 ;  /* 0x00000080a474723c */ /* 0x040fee0000001808 */
[----:B------:R-:W-:Y:S01]  /*12950*/  FADD.FTZ R9, R215, R2 ;  /* 0x00000002d7097221 */ /* 0x000fe20000010000 */
[-C--:B------:R-:W-:Y:S01]  /*12960*/  HMMA.16816.F32 R120, R164, R130.reuse, R12 ;  /* 0x00000082a478723c */ /* 0x080fe2000000180c */
[----:B------:R-:W-:Y:S03]  /*12970*/  FADD.FTZ R2, R251, R103 ;  /* 0x00000067fb027221 */ /* 0x000fe60000010000 */
[----:B------:R-:W-:Y:S01]  /*12980*/  FADD.FTZ R9, R231, R9 ;  /* 0x00000009e7097221 */ /* 0x000fe20000010000 */
[----:B------:R-:W-:Y:S01]  /*12990*/  MOV R103, R106 ;  /* 0x0000006a00677202 */ /* 0x000fe20000000f00 */
        /* <DEDUP_REMOVED lines=17> */
[-C--:B------:R-:W-:Y:S01]  /*12ab0*/  HMMA.16816.F32 R76, R164, R174.reuse, R76 ;  /* 0x000000aea44c723c */ /* 0x080fe2000000184c */
[----:B--2---:R-:W-:Y:S07]  /*12ac0*/  FFMA.FTZ R3, R0, R105, R239 ;  /* 0x0000006900037223 */ /* 0x004fee00000100ef */
[C---:B------:R-:W-:Y:S01]  /*12ad0*/  HMMA.16816.F32 R80, R160.reuse, R174, R80 ;  /* 0x000000aea050723c */ /* 0x040fe20000001850 */
[----:B------:R-:W-:Y:S03]  /*12ae0*/  FADD.FTZ R0, R250, R100 ;  /* 0x00000064fa007221 */ /* 0x000fe60000010000 */
[----:B------:R-:W-:Y:S01]  /*12af0*/  FADD.FTZ R3, R241, R3 ;  /* 0x00000003f1037221 */ /* 0x000fe20000010000 */
[----:B------:R-:W-:Y:S01]  /*12b00*/  MOV R100, R108 ;  /* 0x0000006c00647202 */ /* 0x000fe20000000f00 */
[----:B------:R-:W-:Y:S02]  /*12b10*/  FADD.FTZ R8, R218, R0 ;  /* 0x00000000da087221 */ /* 0x000fe40000010000 */
[----:B------:R-:W-:Y:S01]  /*12b20*/  FADD.FTZ R3, R242, R3 ;  /* 0x00000003f2037221 */ /* 0x000fe20000010000 */
[-C--:B-1----:R-:W-:Y:S03]  /*12b30*/  HMMA.16816.F32 R84, R160, R4.reuse, R84 ;  /* 0x00000004a054723c */ /* 0x082fe60000001854 */
[----:B------:R-:W-:Y:S02]  /*12b40*/  FADD.FTZ R3, R243, R3 ;  /* 0x00000003f3037221 */ /* 0x000fe40000010000 */
[----:B------:R-:W-:Y:S02]  /*12b50*/  FADD.FTZ R0, R225, R10 ;  /* 0x0000000ae1007221 */ /* 0x000fe40000010000 */
[----:B------:R-:W-:Y:S01]  /*12b60*/  FADD.FTZ R9, R219, R8 ;  /* 0x00000008db097221 */ /* 0x000fe20000010000 */
[C---:B------:R-:W-:Y:S01]  /*12b70*/  HMMA.16816.F32 R88, R164.reuse, R4, R88 ;  /* 0x00000004a458723c */ /* 0x040fe20000001858 */
[----:B------:R-:W-:Y:S03]  /*12b80*/  FADD.FTZ R10, R224, R2 ;  /* 0x00000002e00a7221 */ /* 0x000fe60000010000 */
[----:B------:R-:W-:Y:S02]  /*12b90*/  FADD.FTZ R3, R177, R3 ;  /* 0x00000003b1037221 */ /* 0x000fe40000010000 */
[----:B------:R-:W-:Y:S02]  /*12ba0*/  FADD.FTZ R8, R221, R0 ;  /* 0x00000000dd087221 */ /* 0x000fe40000010000 */
[----:B------:R-:W-:Y:S01]  /*12bb0*/  FADD.FTZ R2, R220, R9 ;  /* 0x00000009dc027221 */ /* 0x000fe20000010000 */
[-C--:B------:R-:W-:Y:S03]  /*12bc0*/  HMMA.16816.F32 R92, R164, R6.reuse, R92 ;  /* 0x00000006a45c723c */ /* 0x080fe6000000185c */
[----:B------:R-:W-:Y:S02]  /*12bd0*/  FADD.FTZ R3, R176, R3 ;  /* 0x00000003b0037221 */ /* 0x000fe40000010000 */
[----:B------:R-:W-:Y:S02]  /*12be0*/  FADD.FTZ R0, R223, R10 ;  /* 0x0000000adf007221 */ /* 0x000fe40000010000 */
[----:B------:R-:W-:Y:S01]  /*12bf0*/  FADD.FTZ R5, R222, R8 ;  /* 0x00000008de057221 */ /* 0x000fe20000010000 */
[----:B------:R-:W-:Y:S01]  /*12c00*/  HMMA.16816.F32 R96, R160, R6, R96 ;  /* 0x00000006a060723c */ /* 0x000fe20000001860 */
[----:B------:R-:W-:Y:S03]  /*12c10*/  FADD.FTZ R8, R217, R2 ;  /* 0x00000002d9087221 */ /* 0x000fe60000010000 */
        /* <DEDUP_REMOVED lines=19> */
[----:B------:R-:W-:Y:S03]  /*12d50*/  FADD.FTZ R2, R110, R2 ;  /* 0x000000026e027221 */ /* 0x000fe60000010000 */
[----:B------:R2:W-:Y:S01]  /*12d60*/  STL [R1+0x8], R3 ;  /* 0x0000080301007387 */ /* 0x0005e20000100800 */
[----:B------:R-:W-:Y:S01]  /*12d70*/  FADD.FTZ R2, R101, R2 ;  /* 0x0000000265027221 */ /* 0x000fe20000010000 */
[----:B------:R-:W-:Y:S04]  /*12d80*/  MOV R101, R107 ;  /* 0x0000006b00657202 */ /* 0x000fe80000000f00 */
[----:B------:R2:W-:Y:S01]  /*12d90*/  STL [R1+0xc], R2 ;  /* 0x00000c0201007387 */ /* 0x0005e20000100800 */
[----:B-1----:R-:W-:Y:S04]  /*12da0*/  IADD3 R0, R200, -0x1, RZ ;  /* 0xffffffffc8007810 */ /* 0x002fe80007ffe0ff */
[----:B------:R-:W-:Y:S01]  /*12db0*/  MOV R200, R0 ;  /* 0x0000000000c87202 */ /* 0x000fe20000000f00 */
[----:B------:R-:W-:-:S05]  /*12dc0*/  @P0 BRA `(.L_x_574) ;  /* 0xffffbd2000000947 */ /* 0x000fca000383ffff */
.L_x_555:
[----:B------:R-:W-:Y:S02]  /*12dd0*/  MOV R9, 0x1f ;  /* 0x0000001f00097802 */ /* 0x000fe40000000f00 */
[----:B------:R-:W-:Y:S01]  /*12de0*/  MOV R8, 0xffffffff ;  /* 0xffffffff00087802 */ /* 0x000fe20000000f00 */
[----:B------:R-:W-:Y:S05]  /*12df0*/  BRA.DIV ~URZ, `(.L_x_575) ;  /* 0x000060b27f007947 */ /* 0x000fea000b800000 */
[----:B--2---:R-:W2:Y:S04]  /*12e00*/  LDL R2, [R1+0x4] ;  /* 0x0000040001027983 */ /* 0x004ea80000100800 */
[----:B--2---:R1:W2:Y:S02]  /*12e10*/  SHFL.BFLY PT, R0, R2, 0x2, 0x1f ;  /* 0x0c401f0002007f89 */ /* 0x0042a400000e0000 */
.L_x_655:
[----:B-1----:R-:W3:Y:S02]  /*12e20*/  LDL.LU R2, [R1+0x4] ;  /* 0x0000040001027983 */ /* 0x002ee40000300800 */
[----:B--23--:R-:W-:Y:S01]  /*12e30*/  FADD.FTZ R5, R0, R2 ;  /* 0x0000000200057221 */ /* 0x00cfe20000010000 */
[----:B------:R-:W-:Y:S05]  /*12e40*/  BRA.DIV ~URZ, `(.L_x_576) ;  /* 0x000060b27f007947 */ /* 0x000fea000b800000 */
[----:B------:R-:W2:Y:S04]  /*12e50*/  LDL.LU R10, [R1] ;  /* 0x00000000010a7983 */ /* 0x000ea80000300800 */
[----:B------:R-:W3:Y:S04]  /*12e60*/  LDL.LU R3, [R1+0x8] ;  /* 0x0000080001037983 */ /* 0x000ee80000300800 */
[----:B------:R-:W4:Y:S04]  /*12e70*/  LDL.LU R9, [R1+0xc] ;  /* 0x00000c0001097983 */ /* 0x000f280000300800 */
[----:B--2---:R-:W1:Y:S04]  /*12e80*/  SHFL.BFLY PT, R2, R10, 0x2, 0x1f ;  /* 0x0c401f000a027f89 */ /* 0x004e6800000e0000 */
[----:B---3--:R-:W2:Y:S04]  /*12e90*/  SHFL.BFLY PT, R0, R3, 0x2, 0x1f ;  /* 0x0c401f0003007f89 */ /* 0x008ea800000e0000 */
[----:B----4-:R-:W3:Y:S01]  /*12ea0*/  SHFL.BFLY PT, R6, R9, 0x2, 0x1f ;  /* 0x0c401f0009067f89 */ /* 0x010ee200000e0000 */
[----:B-1----:R-:W-:-:S02]  /*12eb0*/  FADD.FTZ R2, R2, R10 ;  /* 0x0000000a02027221 */ /* 0x002fc40000010000 */
[----:B--2---:R-:W-:-:S03]  /*12ec0*/  FADD.FTZ R0, R0, R3 ;  /* 0x0000000300007221 */ /* 0x004fc60000010000 */
[----:B------:R-:W1:Y:S01]  /*12ed0*/  SHFL.BFLY PT, R4, R2, 0x1, 0x1f ;  /* 0x0c201f0002047f89 */ /* 0x000e6200000e0000 */
[----:B---3--:R-:W-:-:S03]  /*12ee0*/  FADD.FTZ R6, R6, R9 ;  /* 0x0000000906067221 */ /* 0x008fc60000010000 */
[----:B------:R-:W2:Y:S04]  /*12ef0*/  SHFL.BFLY PT, R3, R5, 0x1, 0x1f ;  /* 0x0c201f0005037f89 */ /* 0x000ea800000e0000 */
[----:B------:R-:W3:Y:S04]  /*12f00*/  SHFL.BFLY PT, R7, R0, 0x1, 0x1f ;  /* 0x0c201f0000077f89 */ /* 0x000ee800000e0000 */
[----:B------:R4:W4:Y:S01]  /*12f10*/  SHFL.BFLY PT, R8, R6, 0x1, 0x1f ;  /* 0x0c201f0006087f89 */ /* 0x00092200000e0000 */
[----:B-1----:R-:W-:Y:S02]  /*12f20*/  FADD.FTZ R4, R2, R4 ;  /* 0x0000000402047221 */ /* 0x002fe40000010000 */
[----:B--2---:R-:W-:-:S02]  /*12f30*/  FADD.FTZ R5, R5, R3 ;  /* 0x0000000305057221 */ /* 0x004fc40000010000 */
[----:B---3--:R-:W-:-:S03]  /*12f40*/  FADD.FTZ R7, R0, R7 ;  /* 0x0000000700077221 */ /* 0x008fc60000010000 */
.L_x_656:
[----:B------:R-:W-:Y:S01]  /*12f50*/  FSETP.NE.FTZ.AND P3, PT, R5, RZ, PT ;  /* 0x000000ff0500720b */ /* 0x000fe20003f75000 */
[----:B------:R-:W-:Y:S01]  /*12f60*/  CS2R R2, SRZ ;  /* 0x0000000000027805 */ /* 0x000fe2000001ff00 */
[----:B------:R-:W-:Y:S01]  /*12f70*/  MOV R0, RZ ;  /* 0x000000ff00007202 */ /* 0x000fe20000000f00 */
[----:B----4-:R-:W-:Y:S01]  /*12f80*/  FADD.FTZ R6, R8, R6 ;  /* 0x0000000608067221 */ /* 0x010fe20000010000 */
[----:B------:R-:W-:Y:S02]  /*12f90*/  FSETP.NE.FTZ.AND P2, PT, R4, RZ, PT ;  /* 0x000000ff0400720b */ /* 0x000fe40003f55000 */
[----:B------:R-:W-:Y:S02]  /*12fa0*/  FSETP.NE.FTZ.AND P1, PT, R7, RZ, PT ;  /* 0x000000ff0700720b */ /* 0x000fe40003f35000 */
[----:B------:R-:W-:Y:S02]  /*12fb0*/  FSETP.NE.FTZ.AND P0, PT, R6, RZ, PT ;  /* 0x000000ff0600720b */ /* 0x000fe40003f15000 */
[----:B------:R-:W-:-:S02]  /*12fc0*/  MOV R25, 0xff800000 ;  /* 0xff80000000197802 */ /* 0x000fc40000000f00 */
        /* <DEDUP_REMOVED lines=12> */
[----:B------:R-:W2:Y:S01]  /*13090*/  @P1 MUFU.RCP R2, R7 ;  /* 0x0000000700021308 */ /* 0x000ea20000001000 */
        /* <DEDUP_REMOVED lines=20> */
[----:B------:R3:W4:Y:S01]  /*131e0*/  @P1 MUFU.LG2 R0, R7 ;  /* 0x0000000700001308 */ /* 0x0007220000000c00 */
        /* <DEDUP_REMOVED lines=8> */
[----:B---3--:R-:W-:Y:S01]  /*13270*/  @P2 MOV R7, 0x3f317218 ;  /* 0x3f31721800072802 */ /* 0x008fe20000000f00 */
[----:B------:R-:W-:Y:S02]  /*13280*/  FMUL.FTZ R143, R3, R83 ;  /* 0x00000053038f7220 */ /* 0x000fe40000410000 */
[----:B--2---:R-:W-:Y:S02]  /*13290*/  FMUL.FTZ R46, R2, R60 ;  /* 0x0000003c022e7220 */ /* 0x004fe40000410000 */
[----:B------:R-:W-:Y:S02]  /*132a0*/  @P2 FMUL.FTZ R4, R7, c[0x0][0x2d0] ;  /* 0x0000b40007042a20 */ /* 0x000fe40000410000 */
[----:B----4-:R-:W-:Y:S01]  /*132b0*/  @P1 FMUL.FTZ R7, R0, 0.69314718246459960938 ;  /* 0x3f31721800071820 */ /* 0x010fe20000410000 */
        /* <DEDUP_REMOVED lines=79> */
.L_x_488:
[----:B---3--:R3:W5:Y:S04]  /*137b0*/  LDL R6, [R1+0x20] ;  /* 0x0000200001067983 */ /* 0x0087680000100800 */
[----:B------:R-:W4:Y:S01]  /*137c0*/  S2R R2, SR_TID.X ;  /* 0x0000000000027919 */ /* 0x000f220000002100 */
[----:B------:R-:W-:Y:S01]  /*137d0*/  BSSY B0, `(.L_x_577) ;  /* 0x0000011000007945 */ /* 0x000fe20003800000 */
[----:B----4-:R-:W-:-:S13]  /*137e0*/  LOP3.LUT P0, RZ, R2, 0x7f, RZ, 0xc0, !PT ;  /* 0x0000007f02ff7812 */ /* 0x010fda000780c0ff */
[----:B------:R-:W-:Y:S05]  /*137f0*/  @P0 BRA `(.L_x_578) ;  /* 0x000000e000000947 */ /* 0x000fea0003800000 */
[----:B---3--:R-:W3:Y:S01]  /*13800*/  S2R R4, SR_LANEID ;  /* 0x0000000000047919 */ /* 0x008ee20000000000 */
[----:B------:R-:W-:Y:S01]  /*13810*/  VOTEU.ANY UR4, UPT, PT ;  /* 0x0000000000047886 */ /* 0x000fe200038e0100 */
[----:B--2---:R-:W-:Y:S01]  /*13820*/  IMAD.MOV.U32 R5, RZ, RZ, c[0x0][0x564] ;  /* 0x00015900ff057624 */ /* 0x004fe200078e00ff */
[----:B------:R-:W3:Y:S08]  /*13830*/  FLO.U32 R3, UR4 ;  /* 0x0000000400037d00 */ /* 0x000ef000080e0000 */
[----:B------:R-:W2:Y:S01]  /*13840*/  POPC R2, UR4 ;  /* 0x0000000400027d09 */ /* 0x000ea20008000000 */
[----:B---3--:R-:W-:Y:S01]  /*13850*/  ISETP.EQ.U32.AND P0, PT, R3, R4, PT ;  /* 0x000000040300720c */ /* 0x008fe20003f02070 */
[----:B------:R-:W-:-:S12]  /*13860*/  IMAD.MOV.U32 R4, RZ, RZ, c[0x0][0x560] ;  /* 0x00015800ff047624 */ /* 0x000fd800078e00ff */
[----:B--2---:R2:W3:Y:S04]  /*13870*/  @P0 ATOMG.E.ADD.STRONG.GPU PT, R2, [R4.64], R2 ;  /* 0x00000002040209a8 */ /* 0x0044e800081ee1c6 */
[----:B--2---:R-:W2:Y:S04]  /*13880*/  S2R R4, SR_LTMASK ;  /* 0x0000000000047919 */ /* 0x004ea80000003900 */
[----:B---3--:R2:W3:Y:S02]  /*13890*/  SHFL.IDX PT, R3, R2, R3, 0x1f ;  /* 0x00001f0302037589 */ /* 0x0084e400000e0000 */
[----:B--2---:R-:W-:-:S06]  /*138a0*/  LOP3.LUT R2, R4, UR4, RZ, 0xc0, !PT ;  /* 0x0000000404027c12 */ /* 0x004fcc000f8ec0ff */
[----:B------:R-:W3:Y:S02]  /*138b0*/  POPC R2, R2 ;  /* 0x0000000200027309 */ /* 0x000ee40000000000 */
[----:B---3-5:R-:W-:-:S05]  /*138c0*/  IADD3 R6, R3, c[0x0][0xc], R2 ;  /* 0x0000030003067a10 */ /* 0x028fca0007ffe002 */
[----:B------:R2:W-:Y:S02]  /*138d0*/  STL [R1+0x20], R6 ;  /* 0x0000200601007387 */ /* 0x0005e40000100800 */
.L_x_578:
[----:B---3--:R-:W-:Y:S05]  /*138e0*/  BSYNC B0 ;  /* 0x0000000000007941 */ /* 0x008fea0003800000 */
.L_x_577:
[----:B------:R-:W-:Y:S01]  /*138f0*/  PRMT R0, R0, 0x9910, RZ ;  /* 0x0000991000007816 */ /* 0x000fe200000000ff */
[----:B------:R-:W-:Y:S01]  /*13900*/  BSSY B1, `(.L_x_579) ;  /* 0x00003dc000017945 */ /* 0x000fe20003800000 */
[----:B-----5:R-:W-:Y:S02]  /*13910*/  IMAD.MOV.U32 R74, RZ, RZ, R6 ;  /* 0x000000ffff4a7224 */ /* 0x020fe400078e0006 */
[----:B------:R-:W-:-:S13]  /*13920*/  ISETP.NE.AND P0, PT, R0, RZ, PT ;  /* 0x000000ff0000720c */ /* 0x000fda0003f05270 */
[----:B------:R-:W-:Y:S05]  /*13930*/  @!P0 BRA `(.L_x_580) ;  /* 0x00002f8000008947 */ /* 0x000fea0003800000 */
[----:B------:R-:W3:Y:S04]  /*13940*/  LDL R9, [R1+0x44] ;  /* 0x0000440001097983 */ /* 0x000ee80000100800 */
[----:B------:R-:W4:Y:S04]  /*13950*/  LDL R7, [R1+0x48] ;  /* 0x0000480001077983 */ /* 0x000f280000100800 */
[----:B--2---:R-:W2:Y:S04]  /*13960*/  LDL R6, [R1+0x50] ;  /* 0x0000500001067983 */ /* 0x004ea80000100800 */
[----:B------:R-:W2:Y:S04]  /*13970*/  LDL R10, [R1+0x4c] ;  /* 0x00004c00010a7983 */ /* 0x000ea80000100800 */
[----:B------:R-:W2:Y:S01]  /*13980*/  LDL R8, [R1+0x2c] ;  /* 0x00002c0001087983 */ /* 0x000ea20000100800 */
[----:B------:R-:W-:Y:S01]  /*13990*/  WARPSYNC 0xffffffff ;  /* 0xffffffff00007948 */ /* 0x000fe20003800000 */
[----:B------:R-:W-:-:S02]  /*139a0*/  F2FP.PACK_AB R0, R161, R160 ;  /* 0x000000a0a100723e */ /* 0x000fc400000000ff */
[----:B------:R-:W-:Y:S01]  /*139b0*/  BAR.SYNC.DEFER_BLOCKING 0x1, 0x80 ;  /* 0x0042000000007b1d */ /* 0x000fe20000010000 */
[----:B------:R-:W-:Y:S02]  /*139c0*/  F2FP.PACK_AB R3, R125, R124 ;  /* 0x0000007c7d03723e */ /* 0x000fe400000000ff */
[----:B------:R-:W-:Y:S02]  /*139d0*/  F2FP.PACK_AB R2, R163, R162 ;  /* 0x000000a2a302723e */ /* 0x000fe400000000ff */
[----:B------:R-:W-:Y:S02]  /*139e0*/  F2FP.PACK_AB R4, R31, R30 ;  /* 0x0000001e1f04723e */ /* 0x000fe400000000ff */
[----:B------:R-:W-:Y:S02]  /*139f0*/  F2FP.PACK_AB R5, R61, R60 ;  /* 0x0000003c3d05723e */ /* 0x000fe400000000ff */
[----:B------:R-:W-:Y:S02]  /*13a00*/  ISETP.NE.U32.AND P0, PT, RZ, c[0x0][0x508], PT ;  /* 0x00014200ff007a0c */ /* 0x000fe40003f05070 */
[----:B------:R-:W-:-:S02]  /*13a10*/  ISETP.NE.U32.AND P2, PT, RZ, c[0x0][0x500], PT ;  /* 0x00014000ff007a0c */ /* 0x000fc40003f45070 */
[----:B------:R-:W-:Y:S02]  /*13a20*/  ISETP.NE.AND.EX P1, PT, RZ, c[0x0][0x50c], PT, P0 ;  /* 0x00014300ff007a0c */ /* 0x000fe40003f25300 */
[----:B------:R-:W-:Y:S01]  /*13a30*/  ISETP.NE.AND.EX P2, PT, RZ, c[0x0][0x504], PT, P2 ;  /* 0x00014100ff007a0c */ /* 0x000fe20003f45320 */
[----:B------:R-:W-:Y:S01]  /*13a40*/  IMAD.MOV.U32 R12, RZ, RZ, c[0x0][0x388] ;  /* 0x0000e200ff0c7624 */ /* 0x000fe200078e00ff */
[----:B---3--:R3:W-:Y:S04]  /*13a50*/  STS [R9+0x80], R0 ;  /* 0x0000800009007388 */ /* 0x0087e80000000800 */
[----:B------:R1:W-:Y:S04]  /*13a60*/  STS [R9+0x280], R3 ;  /* 0x0002800309007388 */ /* 0x0003e80000000800 */
[----:B----4-:R4:W-:Y:S01]  /*13a70*/  STS [R7], R2 ;  /* 0x0000000207007388 */ /* 0x0109e20000000800 */
[----:B---3--:R-:W-:-:S02]  /*13a80*/  F2FP.PACK_AB R0, R127, R126 ;  /* 0x0000007e7f00723e */ /* 0x008fc400000000ff */
[----:B-1----:R-:W-:-:S03]  /*13a90*/  F2FP.PACK_AB R3, R35, R34 ;  /* 0x000000222303723e */ /* 0x002fc600000000ff */
[----:B------:R1:W-:Y:S01]  /*13aa0*/  STS [R7+0x200], R0 ;  /* 0x0002000007007388 */ /* 0x0003e20000000800 */
[----:B----4-:R-:W-:-:S03]  /*13ab0*/  F2FP.PACK_AB R2, R53, R52 ;  /* 0x000000343502723e */ /* 0x010fc600000000ff */
[----:B------:R3:W-:Y:S04]  /*13ac0*/  STS [R9+0x1080], R3 ;  /* 0x0010800309007388 */ /* 0x0007e80000000800 */
[----:B------:R4:W-:Y:S01]  /*13ad0*/  STS [R9+0x1280], R2 ;  /* 0x0012800209007388 */ /* 0x0009e20000000800 */
[----:B-1----:R-:W-:Y:S02]  /*13ae0*/  F2FP.PACK_AB R0, R37, R36 ;  /* 0x000000242500723e */ /* 0x002fe400000000ff */
[----:B---3--:R-:W-:-:S03]  /*13af0*/  F2FP.PACK_AB R3, R129, R128 ;  /* 0x000000808103723e */ /* 0x008fc600000000ff */
[----:B------:R1:W-:Y:S01]  /*13b00*/  STS [R7+0x1000], R0 ;  /* 0x0010000007007388 */ /* 0x0003e20000000800 */
[----:B----4-:R-:W-:-:S03]  /*13b10*/  F2FP.PACK_AB R2, R131, R130 ;  /* 0x000000828302723e */ /* 0x010fc600000000ff */
[----:B------:R3:W-:Y:S04]  /*13b20*/  STS [R7+0x1200], R4 ;  /* 0x0012000407007388 */ /* 0x0007e80000000800 */
[----:B--2---:R2:W-:Y:S04]  /*13b30*/  STS [R6+0x80], R3 ;  /* 0x0000800306007388 */ /* 0x0045e80000000800 */
[----:B------:R4:W-:Y:S01]  /*13b40*/  STS [R6+0x280], R2 ;  /* 0x0002800206007388 */ /* 0x0009e20000000800 */
[----:B-1----:R-:W-:Y:S02]  /*13b50*/  F2FP.PACK_AB R0, R141, R140 ;  /* 0x0000008c8d00723e */ /* 0x002fe400000000ff */
[----:B---3--:R-:W-:-:S03]  /*13b60*/  F2FP.PACK_AB R4, R39, R38 ;  /* 0x000000262704723e */ /* 0x008fc600000000ff */
[----:B------:R1:W-:Y:S01]  /*13b70*/  STS [R10], R0 ;  /* 0x000000000a007388 */ /* 0x0003e20000000800 */
[----:B--2---:R-:W-:Y:S02]  /*13b80*/  F2FP.PACK_AB R3, R97, R96 ;  /* 0x000000606103723e */ /* 0x004fe400000000ff */
        /* <DEDUP_REMOVED lines=37> */
[----:B------:R4:W-:Y:S01]  /*13de0*/  STS [R10+0x3000], R2 ;  /* 0x003000020a007388 */ /* 0x0009e20000000800 */
[----:B-1----:R-:W-:Y:S02]  /*13df0*/  F2FP.PACK_AB R3, R73, R72 ;  /* 0x000000484903723e */ /* 0x002fe400000000ff */
[----:B--2---:R-:W-:-:S03]  /*13e00*/  F2FP.PACK_AB R4, R71, R70 ;  /* 0x000000464704723e */ /* 0x004fc600000000ff */
[----:B------:R1:W-:Y:S01]  /*13e10*/  STS [R10+0x3200], R3 ;  /* 0x003200030a007388 */ /* 0x0003e20000000800 */
[----:B---3--:R-:W-:Y:S02]  /*13e20*/  F2FP.PACK_AB R0, R101, R100 ;  /* 0x000000646500723e */ /* 0x008fe400000000ff */
[----:B----4-:R-:W-:-:S03]  /*13e30*/  F2FP.PACK_AB R2, R147, R146 ;  /* 0x000000929302723e */ /* 0x010fc600000000ff */
[----:B------:R2:W-:Y:S04]  /*13e40*/  STS [R9+0x4080], R0 ;  /* 0x0040800009007388 */ /* 0x0005e80000000800 */
[----:B------:R3:W-:Y:S01]  /*13e50*/  STS [R9+0x4280], R2 ;  /* 0x0042800209007388 */ /* 0x0007e20000000800 */
[----:B-1----:R-:W-:-:S05]  /*13e60*/  F2FP.PACK_AB R3, R171, R170 ;  /* 0x000000aaab03723e */ /* 0x002fca00000000ff */
[----:B------:R1:W-:Y:S01]  /*13e70*/  STS [R7+0x4000], R3 ;  /* 0x0040000307007388 */ /* 0x0003e20000000800 */
[----:B--2---:R-:W-:Y:S02]  /*13e80*/  F2FP.PACK_AB R0, R143, R142 ;  /* 0x0000008e8f00723e */ /* 0x004fe400000000ff */
[----:B---3--:R-:W-:-:S03]  /*13e90*/  F2FP.PACK_AB R2, R69, R68 ;  /* 0x000000444502723e */ /* 0x008fc600000000ff */
[----:B------:R2:W-:Y:S04]  /*13ea0*/  STS [R7+0x4200], R0 ;  /* 0x0042000007007388 */ /* 0x0005e80000000800 */
[----:B------:R3:W-:Y:S04]  /*13eb0*/  STS [R9+0x5080], R2 ;  /* 0x0050800209007388 */ /* 0x0007e80000000800 */
[----:B------:R4:W-:Y:S04]  /*13ec0*/  STS [R9+0x5280], R4 ;  /* 0x0052800409007388 */ /* 0x0009e80000000800 */
[----:B------:R-:W-:Y:S01]  /*13ed0*/  STS [R7+0x5000], R5 ;  /* 0x0050000507007388 */ /* 0x000fe20000000800 */
[----:B-1----:R-:W-:-:S05]  /*13ee0*/  F2FP.PACK_AB R3, R63, R62 ;  /* 0x0000003e3f03723e */ /* 0x002fca00000000ff */
[----:B------:R1:W-:Y:S01]  /*13ef0*/  STS [R7+0x5200], R3 ;  /* 0x0052000307007388 */ /* 0x0003e20000000800 */
[----:B--2---:R-:W-:Y:S02]  /*13f00*/  F2FP.PACK_AB R0, R83, R82 ;  /* 0x000000525300723e */ /* 0x004fe400000000ff */
[----:B---3--:R-:W-:Y:S02]  /*13f10*/  F2FP.PACK_AB R2, R169, R168 ;  /* 0x000000a8a902723e */ /* 0x008fe400000000ff */
[----:B----4-:R-:W-:-:S03]  /*13f20*/  F2FP.PACK_AB R4, R49, R48 ;  /* 0x000000303104723e */ /* 0x010fc600000000ff */
[----:B------:R2:W-:Y:S04]  /*13f30*/  STS [R6+0x4080], R2 ;  /* 0x0040800206007388 */ /* 0x0005e80000000800 */
[----:B------:R3:W-:Y:S04]  /*13f40*/  STS [R6+0x4280], R0 ;  /* 0x0042800006007388 */ /* 0x0007e80000000800 */
[----:B------:R-:W4:Y:S01]  /*13f50*/  LDL.LU R9, [R1+0x24] ;  /* 0x0000240001097983 */ /* 0x000f220000300800 */
[----:B-1----:R-:W-:Y:S02]  /*13f60*/  F2FP.PACK_AB R3, R51, R50 ;  /* 0x000000323303723e */ /* 0x002fe400000000ff */
[----:B--2---:R-:W-:-:S02]  /*13f70*/  F2FP.PACK_AB R2, R85, R84 ;  /* 0x000000545502723e */ /* 0x004fc400000000ff */
[----:B---3--:R-:W-:-:S03]  /*13f80*/  F2FP.PACK_AB R0, R81, R80 ;  /* 0x000000505100723e */ /* 0x008fc600000000ff */
[----:B------:R1:W-:Y:S04]  /*13f90*/  STS [R10+0x4000], R2 ;  /* 0x004000020a007388 */ /* 0x0003e80000000800 */
[----:B------:R2:W-:Y:S04]  /*13fa0*/  STS [R10+0x4200], R0 ;  /* 0x004200000a007388 */ /* 0x0005e80000000800 */
[----:B------:R3:W-:Y:S04]  /*13fb0*/  STS [R6+0x5080], R4 ;  /* 0x0050800406007388 */ /* 0x0007e80000000800 */
[----:B------:R3:W-:Y:S01]  /*13fc0*/  STS [R6+0x5280], R3 ;  /* 0x0052800306007388 */ /* 0x0007e20000000800 */
[----:B-1----:R-:W-:Y:S01]  /*13fd0*/  IMAD.MOV.U32 R2, RZ, RZ, RZ ;  /* 0x000000ffff027224 */ /* 0x002fe200078e00ff */
[----:B--2---:R-:W-:Y:S01]  /*13fe0*/  F2FP.PACK_AB R0, R29, R28 ;  /* 0x0000001c1d00723e */ /* 0x004fe200000000ff */
[----:B---3--:R-:W-:Y:S01]  /*13ff0*/  IMAD.MOV.U32 R4, RZ, RZ, 0x4 ;  /* 0x00000004ff047424 */ /* 0x008fe200078e00ff */
[----:B------:R-:W-:-:S03]  /*14000*/  F2FP.PACK_AB R3, R27, R26 ;  /* 0x0000001a1b03723e */ /* 0x000fc600000000ff */
[CC--:B------:R-:W-:Y:S02]  /*14010*/  @P1 IMAD.WIDE R6, R8.reuse, R4.reuse, c[0x0][0x508] ;  /* 0x0001420008061625 */ /* 0x0c0fe400078e0204 */
[----:B------:R1:W-:Y:S02]  /*14020*/  STS [R10+0x5000], R3 ;  /* 0x005000030a007388 */ /* 0x0003e40000000800 */
[----:B------:R-:W-:Y:S02]  /*14030*/  IMAD.WIDE R4, R8, R4, c[0x0][0x500] ;  /* 0x0001400008047625 */ /* 0x000fe400078e0204 */
[----:B------:R2:W-:Y:S04]  /*14040*/  STS [R10+0x5200], R0 ;  /* 0x005200000a007388 */ /* 0x0005e80000000800 */
        /* <DEDUP_REMOVED lines=10> */
.L_x_581:
[----:B--2---:R-:W2:Y:S04]  /*140f0*/  LDL R4, [R1+0x3c] ;  /* 0x00003c0001047983 */ /* 0x004ea80000100800 */
[----:B------:R-:W2:Y:S04]  /*14100*/  LDL R76, [R1+0x18] ;  /* 0x00001800014c7983 */ /* 0x000ea80000100800 */
[----:B------:R-:W3:Y:S04]  /*14110*/  LDL R77, [R1+0x40] ;  /* 0x00004000014d7983 */ /* 0x000ee80000100800 */
[----:B------:R-:W4:Y:S04]  /*14120*/  LDL R13, [R1+0x28] ;  /* 0x00002800010d7983 */ /* 0x000f280000100800 */
[----:B------:R-:W3:Y:S01]  /*14130*/  LDL R75, [R1+0x64] ;  /* 0x00006400014b7983 */ /* 0x000ee20000100800 */
[----:B------:R-:W-:Y:S01]  /*14140*/  IMAD.MOV.U32 R0, RZ, RZ, 0x368 ;  /* 0x00000368ff007424 */ /* 0x000fe200078e00ff */
[----:B------:R-:W-:-:S04]  /*14150*/  ISETP.GT.AND P2, PT, R3, 0x1, PT ;  /* 0x000000010300780c */ /* 0x000fc80003f44270 */
[----:B------:R-:W-:-:S04]  /*14160*/  SEL R0, R0, 0x328, P2 ;  /* 0x0000032800007807 */ /* 0x000fc80001000000 */
[----:B------:R1:W2:Y:S08]  /*14170*/  LDC.64 R6, c[0x0][R0+0x170] ;  /* 0x00005c0000067b82 */ /* 0x0002b00000000a00 */
[----:B------:R1:W3:Y:S08]  /*14180*/  LDC.64 R14, c[0x0][R0+0x168] ;  /* 0x00005a00000e7b82 */ /* 0x0002f00000000a00 */
[----:B------:R1:W2:Y:S08]  /*14190*/  LDC.64 R18, c[0x0][R0+0x178] ;  /* 0x00005e0000127b82 */ /* 0x0002b00000000a00 */
[----:B------:R1:W2:Y:S01]  /*141a0*/  LDC.64 R20, c[0x0][R0+0x160] ;  /* 0x0000580000147b82 */ /* 0x0002a20000000a00 */
[----:B------:R-:W-:-:S04]  /*141b0*/  ISETP.NE.U32.AND P0, PT, RZ, c[0x0][0x500], PT ;  /* 0x00014000ff007a0c */ /* 0x000fc80003f05070 */
[----:B------:R-:W-:Y:S02]  /*141c0*/  ISETP.NE.AND.EX P0, PT, RZ, c[0x0][0x504], PT, P0 ;  /* 0x00014100ff007a0c */ /* 0x000fe40003f05300 */
[----:B------:R-:W-:Y:S01]  /*141d0*/  SHF.R.S32.HI R3, RZ, 0x1f, R8 ;  /* 0x0000001fff037819 */ /* 0x000fe20000011408 */
[----:B-1----:R-:W-:-:S05]  /*141e0*/  IMAD.MOV.U32 R0, RZ, RZ, c[0x0][0x4e8] ;  /* 0x00013a00ff007624 */ /* 0x002fca00078e00ff */
[----:B------:R-:W-:Y:S02]  /*141f0*/  ISETP.NE.AND P5, PT, R0, 0x1, PT ;  /* 0x000000010000780c */ /* 0x000fe40003fa5270 */
[----:B------:R-:W-:Y:S01]  /*14200*/  SEL R0, R8, RZ, !P0 ;  /* 0x000000ff08007207 */ /* 0x000fe20004000000 */
[----:B------:R-:W1:Y:S01]  /*14210*/  S2R R78, SR_TID.X ;  /* 0x00000000004e7919 */ /* 0x000e620000002100 */
[----:B-----5:R-:W-:Y:S02]  /*14220*/  SHF.R.S32.HI R17, RZ, 0x1f, R2 ;  /* 0x0000001fff117819 */ /* 0x020fe40000011402 */
[----:B-1----:R-:W-:-:S04]  /*14230*/  SHF.R.S32.HI R16, RZ, 0x1f, R78 ;  /* 0x0000001fff107819 */ /* 0x002fc8000001144e */
[----:B------:R-:W-:-:S04]  /*14240*/  LEA.HI R16, R16, R78, RZ, 0x5 ;  /* 0x0000004e10107211 */ /* 0x000fc800078f28ff */
[----:B------:R-:W-:-:S05]  /*14250*/  LOP3.LUT R16, R16, 0xffffffe0, RZ, 0xc0, !PT ;  /* 0xffffffe010107812 */ /* 0x000fca00078ec0ff */
[----:B------:R-:W-:Y:S01]  /*14260*/  IMAD.IADD R16, R78, 0x1, -R16 ;  /* 0x000000014e107824 */ /* 0x000fe200078e0a10 */
[----:B------:R-:W-:-:S04]  /*14270*/  LOP3.LUT R198, R198, 0xfffffffd, RZ, 0xc0, !PT ;  /* 0xfffffffdc6c67812 */ /* 0x000fc800078ec0ff */
[----:B------:R-:W-:Y:S01]  /*14280*/  LOP3.LUT R198, R198, 0xfffffffe, RZ, 0xc0, !PT ;  /* 0xfffffffec6c67812 */ /* 0x000fe200078ec0ff */
[----:B--2---:R-:W-:Y:S01]  /*14290*/  IMAD.IADD R8, R4, 0x1, R76 ;  /* 0x0000000104087824 */ /* 0x004fe200078e024c */
[----:B------:R-:W-:Y:S01]  /*142a0*/  SEL R4, R3, RZ, !P0 ;  /* 0x000000ff03047207 */ /* 0x000fe20004000000 */
[----:B------:R-:W-:Y:S02]  /*142b0*/  IMAD R3, R7, R0, RZ ;  /* 0x0000000007037224 */ /* 0x000fe400078e02ff */
        /* <DEDUP_REMOVED lines=31> */
[----:B------:R-:W-:Y:S01]  /*144b0*/  IMAD R4, R12, c[0x0][0x4e8], RZ ;  /* 0x00013a000c047a24 */ /* 0x000fe200078e02ff */
[----:B------:R-:W-:Y:S04]  /*144c0*/  SHFL.IDX PT, R14, R5, RZ, 0x1c1f ;  /* 0x001c1fff050e7589 */ /* 0x000fe800000e0000 */
[----:B------:R-:W1:Y:S04]  /*144d0*/  SHFL.IDX PT, R15, R3, RZ, 0x1c1f ;  /* 0x001c1fff030f7589 */ /* 0x000e6800000e0000 */
[----:B------:R-:W-:Y:S04]  /*144e0*/  SHFL.IDX PT, R12, R5, 0x1, 0x1c1f ;  /* 0x003c1f00050c7f89 */ /* 0x000fe800000e0000 */
[----:B------:R-:W2:Y:S04]  /*144f0*/  SHFL.IDX PT, R13, R3, 0x1, 0x1c1f ;  /* 0x003c1f00030d7f89 */ /* 0x000ea800000e0000 */
[----:B------:R-:W-:Y:S04]  /*14500*/  SHFL.IDX PT, R11, R3, 0x2, 0x1c1f ;  /* 0x005c1f00030b7f89 */ /* 0x000fe800000e0000 */
[----:B------:R3:W-:Y:S01]  /*14510*/  SHFL.IDX PT, R7, R3, 0x3, 0x1c1f ;  /* 0x007c1f0003077f89 */ /* 0x0007e200000e0000 */
[----:B------:R-:W-:-:S03]  /*14520*/  LOP3.LUT P0, RZ, R16, 0x3, RZ, 0xc0, !PT ;  /* 0x0000000310ff7812 */ /* 0x000fc6000780c0ff */
[----:B------:R-:W4:Y:S04]  /*14530*/  SHFL.IDX PT, R10, R5, 0x2, 0x1c1f ;  /* 0x005c1f00050a7f89 */ /* 0x000f2800000e0000 */
[----:B------:R1:W1:Y:S01]  /*14540*/  SHFL.IDX PT, R6, R5, 0x3, 0x1c1f ;  /* 0x007c1f0005067f89 */ /* 0x00026200000e0000 */
[----:B---3--:R-:W-:-:S05]  /*14550*/  IMAD.IADD R3, R75, 0x1, R76 ;  /* 0x000000014b037824 */ /* 0x008fca00078e024c */
[C---:B------:R-:W-:Y:S02]  /*14560*/  IADD3 R16, R3.reuse, 0x8, RZ ;  /* 0x0000000803107810 */ /* 0x040fe40007ffe0ff */
[CC--:B------:R-:W-:Y:S02]  /*14570*/  ISETP.GE.OR P4, PT, R3.reuse, R4.reuse, P0 ;  /* 0x000000040300720c */ /* 0x0c0fe40000786670 */
[----:B------:R-:W-:Y:S02]  /*14580*/  IADD3 R9, R3, 0x40, RZ ;  /* 0x0000004003097810 */ /* 0x000fe40007ffe0ff */
[-C--:B------:R-:W-:Y:S02]  /*14590*/  ISETP.GE.OR P3, PT, R16, R4.reuse, P0 ;  /* 0x000000041000720c */ /* 0x080fe40000766670 */
[----:B------:R-:W-:Y:S02]  /*145a0*/  ISETP.GE.OR P1, PT, R9, R4, P0 ;  /* 0x000000040900720c */ /* 0x000fe40000726670 */
[----:B-1----:R-:W-:-:S05]  /*145b0*/  IADD3 R5, R3, 0x48, RZ ;  /* 0x0000004803057810 */ /* 0x002fca0007ffe0ff */
[----:B------:R1:W-:Y:S04]  /*145c0*/  @!P4 ST.E [R14.64], R23 ;  /* 0x000000170e00c985 */ /* 0x0003e8000c101906 */
[----:B--2---:R1:W-:Y:S01]  /*145d0*/  @!P3 ST.E [R12.64], R24 ;  /* 0x000000180c00b985 */ /* 0x0043e2000c101906 */
[-C--:B------:R-:W-:Y:S02]  /*145e0*/  ISETP.GE.AND P3, PT, R9, R4.reuse, PT ;  /* 0x000000040900720c */ /* 0x080fe40003f66270 */
[CC--:B------:R-:W-:Y:S01]  /*145f0*/  ISETP.GE.OR P0, PT, R5.reuse, R4.reuse, P0 ;  /* 0x000000040500720c */ /* 0x0c0fe20000706670 */
[----:B----4-:R1:W-:Y:S01]  /*14600*/  @!P1 ST.E [R10.64], R25 ;  /* 0x000000190a009985 */ /* 0x0103e2000c101906 */
[-C--:B------:R-:W-:Y:S02]  /*14610*/  ISETP.GE.AND P1, PT, R5, R4.reuse, PT ;  /* 0x000000040500720c */ /* 0x080fe40003f26270 */
[----:B------:R-:W-:-:S07]  /*14620*/  ISETP.GE.AND P6, PT, R16, R4, PT ;  /* 0x000000041000720c */ /* 0x000fce0003fc6270 */
[----:B------:R-:W-:Y:S02]  /*14630*/  @P3 LOP3.LUT R198, R198, 0x1, RZ, 0xfc, !PT ;  /* 0x00000001c6c63812 */ /* 0x000fe400078efcff */
[----:B------:R1:W-:Y:S01]  /*14640*/  @!P0 ST.E [R6.64], R22 ;  /* 0x0000001606008985 */ /* 0x0003e2000c101906 */
[----:B------:R-:W-:Y:S02]  /*14650*/  ISETP.GE.AND P0, PT, R3, R4, PT ;  /* 0x000000040300720c */ /* 0x000fe40003f06270 */
[----:B------:R-:W-:Y:S01]  /*14660*/  @P1 LOP3.LUT R198, R198, 0x2, RZ, 0xfc, !PT ;  /* 0x00000002c6c61812 */ /* 0x000fe200078efcff */
[----:B------:R-:W-:Y:S05]  /*14670*/  @P2 BRA `(.L_x_582) ;  /* 0x000009b000002947 */ /* 0x000fea0003800000 */
[----:B------:R-:W2:Y:S04]  /*14680*/  LDL R18, [R1+0x5c] ;  /* 0x00005c0001127983 */ /* 0x000ea80000100800 */
[----:B------:R-:W3:Y:S01]  /*14690*/  S2R R79, SR_TID.X ;  /* 0x00000000004f7919 */ /* 0x000ee20000002100 */
[----:B------:R-:W-:-:S02]  /*146a0*/  IMAD R3, R17, c[0x0][0x3a0], RZ ;  /* 0x0000e80011037a24 */ /* 0x000fc400078e02ff */
        /* <DEDUP_REMOVED lines=12> */
[----:B------:R-:W-:Y:S01]  /*14770*/  IADD3 R5, R76, R5, RZ ;  /* 0x000000054c057210 */ /* 0x000fe20007ffe0ff */
        /* <DEDUP_REMOVED lines=15> */
[----:B------:R-:W-:Y:S01]  /*14870*/  IADD3 R11, R75, R76, RZ ;  /* 0x0000004c4b0b7210 */ /* 0x000fe20007ffe0ff */
        /* <DEDUP_REMOVED lines=24> */
.L_x_657:
[----:B------:R-:W-:Y:S05]  /*14a00*/  BRA.DIV ~URZ, `(.L_x_584) ;  /* 0x000047d27f007947 */ /* 0x000fea000b800000 */
[----:B------:R3:W4:Y:S02]  /*14a10*/  SHFL.IDX PT, R0, R13, RZ, 0x1c1f ;  /* 0x001c1fff0d007589 */ /* 0x00072400000e0000 */
.L_x_658:
[----:B------:R-:W-:Y:S01]  /*14a20*/  ISETP.GE.AND P0, PT, R11, R4, PT ;  /* 0x000000040b00720c */ /* 0x000fe20003f06270 */
[----:B------:R-:W-:-:S12]  /*14a30*/  BSSY B0, `(.L_x_585) ;  /* 0x0000013000007945 */ /* 0x000fd80003800000 */
[----:B------:R-:W-:Y:S05]  /*14a40*/  @P0 BRA `(.L_x_586) ;  /* 0x0000011000000947 */ /* 0x000fea0003800000 */
[----:B------:R-:W5:Y:S04]  /*14a50*/  LDL.64 R66, [R1+0x30] ;  /* 0x0000300001427983 */ /* 0x000f680000100a00 */
[----:B---3--:R-:W3:Y:S04]  /*14a60*/  LDL R15, [R1+0x1c] ;  /* 0x00001c00010f7983 */ /* 0x008ee80000100800 */
[----:B----4-:R-:W4:Y:S04]  /*14a70*/  LDL R5, [R1+0x38] ;  /* 0x0000380001057983 */ /* 0x010f280000100800 */
[----:B--2---:R-:W2:Y:S04]  /*14a80*/  LDL R64, [R1+0x58] ;  /* 0x0000580001407983 */ /* 0x004ea80000100800 */
[----:B------:R-:W2:Y:S01]  /*14a90*/  LDL R14, [R1+0x54] ;  /* 0x00005400010e7983 */ /* 0x000ea20000100800 */
[----:B-----5:R-:W-:-:S02]  /*14aa0*/  ISETP.GE.AND P2, PT, R66, c[0x0][0x3c8], PT ;  /* 0x0000f20042007a0c */ /* 0x020fc40003f46270 */
[----:B---3--:R-:W-:Y:S02]  /*14ab0*/  ISETP.GE.AND P1, PT, R15, c[0x0][0x3c8], PT ;  /* 0x0000f2000f007a0c */ /* 0x008fe40003f26270 */
[----:B----4-:R-:W-:-:S09]  /*14ac0*/  ISETP.GE.AND P0, PT, R5, c[0x0][0x3c8], PT ;  /* 0x0000f20005007a0c */ /* 0x010fd20003f06270 */
[CC--:B------:R-:W-:Y:S02]  /*14ad0*/  @!P2 LEA R8, P5, R66.reuse, R0.reuse, 0x1 ;  /* 0x000000004208a211 */ /* 0x0c0fe400078a08ff */
[----:B------:R-:W-:Y:S02]  /*14ae0*/  @!P1 LEA R6, P4, R15, R0, 0x1 ;  /* 0x000000000f069211 */ /* 0x000fe400078808ff */
[----:B------:R-:W-:Y:S02]  /*14af0*/  @!P2 LEA.HI.X R9, R66, R10, R67, 0x1, P5 ;  /* 0x0000000a4209a211 */ /* 0x000fe400028f0c43 */
[----:B------:R-:W-:Y:S02]  /*14b00*/  @!P0 LEA R2, P3, R5, R0, 0x1 ;  /* 0x0000000005028211 */ /* 0x000fe400078608ff */
[-C--:B--2---:R-:W-:Y:S02]  /*14b10*/  @!P1 LEA.HI.X R7, R15, R10.reuse, R64, 0x1, P4 ;  /* 0x0000000a0f079211 */ /* 0x084fe400020f0c40 */
[----:B------:R-:W-:Y:S01]  /*14b20*/  @!P0 LEA.HI.X R3, R5, R10, R14, 0x1, P3 ;  /* 0x0000000a05038211 */ /* 0x000fe200018f0c0e */
[----:B------:R2:W-:Y:S04]  /*14b30*/  @!P2 ST.E.128 [R8.64], R24 ;  /* 0x000000180800a985 */ /* 0x0005e8000c101d06 */
[----:B------:R2:W-:Y:S04]  /*14b40*/  @!P1 ST.E.128 [R6.64], R20 ;  /* 0x0000001406009985 */ /* 0x0005e8000c101d06 */
[----:B------:R2:W-:Y:S02]  /*14b50*/  @!P0 ST.E.128 [R2.64], R16 ;  /* 0x0000001002008985 */ /* 0x0005e4000c101d06 */
.L_x_586:
[----:B------:R-:W-:Y:S05]  /*14b60*/  BSYNC B0 ;  /* 0x0000000000007941 */ /* 0x000fea0003800000 */
.L_x_585:
[----:B------:R-:W-:Y:S05]  /*14b70*/  BRA.DIV ~URZ, `(.L_x_587) ;  /* 0x000046c27f007947 */ /* 0x000fea000b800000 */
[----:B--2---:R2:W1:Y:S04]  /*14b80*/  SHFL.IDX PT, R10, R12, 0x1, 0x1c1f ;  /* 0x003c1f000c0a7f89 */ /* 0x00446800000e0000 */
[----:B----4-:R2:W4:Y:S02]  /*14b90*/  SHFL.IDX PT, R0, R13, 0x1, 0x1c1f ;  /* 0x003c1f000d007f89 */ /* 0x01052400000e0000 */
.L_x_659:
        /* <DEDUP_REMOVED lines=8> */
[----:B------:R-:W4:Y:S01]  /*14c20*/  LDL R14, [R1+0x54] ;  /* 0x00005400010e7983 */ /* 0x000f220000100800 */
[----:B-----5:R-:W-:-:S02]  /*14c30*/  ISETP.GE.AND P2, PT, R18, c[0x0][0x3c8], PT ;  /* 0x0000f20012007a0c */ /* 0x020fc40003f46270 */
[----:B--2---:R-:W-:Y:S02]  /*14c40*/  ISETP.GE.AND P1, PT, R15, c[0x0][0x3c8], PT ;  /* 0x0000f2000f007a0c */ /* 0x004fe40003f26270 */
[----:B---3--:R-:W-:-:S09]  /*14c50*/  ISETP.GE.AND P0, PT, R5, c[0x0][0x3c8], PT ;  /* 0x0000f20005007a0c */ /* 0x008fd20003f06270 */
[CC--:B------:R-:W-:Y:S02]  /*14c60*/  @!P2 LEA R8, P5, R18.reuse, R0.reuse, 0x1 ;  /* 0x000000001208a211 */ /* 0x0c0fe400078a08ff */
[----:B------:R-:W-:Y:S02]  /*14c70*/  @!P1 LEA R6, P4, R15, R0, 0x1 ;  /* 0x000000000f069211 */ /* 0x000fe400078808ff */
[----:B-1----:R-:W-:Y:S02]  /*14c80*/  @!P2 LEA.HI.X R9, R18, R10, R19, 0x1, P5 ;  /* 0x0000000a1209a211 */ /* 0x002fe400028f0c13 */
[----:B------:R-:W-:Y:S02]  /*14c90*/  @!P0 LEA R2, P3, R5, R0, 0x1 ;  /* 0x0000000005028211 */ /* 0x000fe400078608ff */
[-C--:B----4-:R-:W-:Y:S02]  /*14ca0*/  @!P1 LEA.HI.X R7, R15, R10.reuse, R16, 0x1, P4 ;  /* 0x0000000a0f079211 */ /* 0x090fe400020f0c10 */
[----:B------:R-:W-:Y:S01]  /*14cb0*/  @!P0 LEA.HI.X R3, R5, R10, R14, 0x1, P3 ;  /* 0x0000000a05038211 */ /* 0x000fe200018f0c0e */
[----:B------:R1:W-:Y:S04]  /*14cc0*/  @!P2 ST.E.128 [R8.64], R36 ;  /* 0x000000240800a985 */ /* 0x0003e8000c101d06 */
[----:B------:R1:W-:Y:S04]  /*14cd0*/  @!P1 ST.E.128 [R6.64], R32 ;  /* 0x0000002006009985 */ /* 0x0003e8000c101d06 */
[----:B------:R1:W-:Y:S02]  /*14ce0*/  @!P0 ST.E.128 [R2.64], R28 ;  /* 0x0000001c02008985 */ /* 0x0003e4000c101d06 */
.L_x_589:
[----:B------:R-:W-:Y:S05]  /*14cf0*/  BSYNC B0 ;  /* 0x0000000000007941 */ /* 0x000fea0003800000 */
.L_x_588:
[----:B------:R-:W-:Y:S05]  /*14d00*/  BRA.DIV ~URZ, `(.L_x_590) ;  /* 0x000045f27f007947 */ /* 0x000fea000b800000 */
[----:B-1----:R1:W2:Y:S02]  /*14d10*/  SHFL.IDX PT, R10, R12, 0x2, 0x1c1f ;  /* 0x005c1f000c0a7f89 */ /* 0x0022a400000e0000 */
.L_x_660:
[----:B------:R-:W-:Y:S05]  /*14d20*/  BRA.DIV ~URZ, `(.L_x_591) ;  /* 0x000046427f007947 */ /* 0x000fea000b800000 */
[----:B----4-:R4:W1:Y:S02]  /*14d30*/  SHFL.IDX PT, R0, R13, 0x2, 0x1c1f ;  /* 0x005c1f000d007f89 */ /* 0x01086400000e0000 */
.L_x_661:
        /* <DEDUP_REMOVED lines=12> */
[CC--:B-1----:R-:W-:Y:S02]  /*14e00*/  @!P2 LEA R8, P5, R18.reuse, R0.reuse, 0x1 ;  /* 0x000000001208a211 */ /* 0x0c2fe400078a08ff */
        /* <DEDUP_REMOVED lines=8> */
.L_x_593:
[----:B------:R-:W-:Y:S05]  /*14e90*/  BSYNC B0 ;  /* 0x0000000000007941 */ /* 0x000fea0003800000 */
.L_x_592:
[----:B------:R-:W-:Y:S05]  /*14ea0*/  BRA.DIV ~URZ, `(.L_x_594) ;  /* 0x000045227f007947 */ /* 0x000fea000b800000 */
[----:B-1----:R1:W3:Y:S04]  /*14eb0*/  SHFL.IDX PT, R6, R12, 0x3, 0x1c1f ;  /* 0x007c1f000c067f89 */ /* 0x0022e800000e0000 */
[----:B------:R1:W4:Y:S02]  /*14ec0*/  SHFL.IDX PT, R0, R13, 0x3, 0x1c1f ;  /* 0x007c1f000d007f89 */ /* 0x00032400000e0000 */
.L_x_662:
[----:B------:R-:W-:-:S04]  /*14ed0*/  IADD3 R2, R11, 0x60, RZ ;  /* 0x000000600b027810 */ /* 0x000fc80007ffe0ff */
[----:B------:R-:W-:-:S13]  /*14ee0*/  ISETP.GE.AND P0, PT, R2, R4, PT ;  /* 0x000000040200720c */ /* 0x000fda0003f06270 */
[----:B------:R-:W-:Y:S05]  /*14ef0*/  @P0 BRA `(.L_x_595) ;  /* 0x000027c000000947 */ /* 0x000fea0003800000 */
[----:B-1234-:R-:W2:Y:S04]  /*14f00*/  LDL.64 R12, [R1+0x30] ;  /* 0x00003000010c7983 */ /* 0x01eea80000100a00 */
[----:B------:R-:W3:Y:S04]  /*14f10*/  LDL R8, [R1+0x1c] ;  /* 0x00001c0001087983 */ /* 0x000ee80000100800 */
[----:B------:R-:W4:Y:S04]  /*14f20*/  LDL R9, [R1+0x58] ;  /* 0x0000580001097983 */ /* 0x000f280000100800 */
[----:B------:R-:W5:Y:S01]  /*14f30*/  LDL R7, [R1+0x38] ;  /* 0x0000380001077983 */ /* 0x000f620000100800 */
[----:B--2---:R-:W-:-:S02]  /*14f40*/  ISETP.GE.AND P1, PT, R12, c[0x0][0x3c8], PT ;  /* 0x0000f2000c007a0c */ /* 0x004fc40003f26270 */
[----:B---3--:R-:W-:-:S11]  /*14f50*/  ISETP.GE.AND P0, PT, R8, c[0x0][0x3c8], PT ;  /* 0x0000f20008007a0c */ /* 0x008fd60003f06270 */
[-C--:B------:R-:W-:Y:S02]  /*14f60*/  @!P1 LEA R4, P3, R12, R0.reuse, 0x1 ;  /* 0x000000000c049211 */ /* 0x080fe400078608ff */
[----:B------:R-:W-:Y:S02]  /*14f70*/  @!P0 LEA R2, P2, R8, R0, 0x1 ;  /* 0x0000000008028211 */ /* 0x000fe400078408ff */
[-C--:B------:R-:W-:Y:S02]  /*14f80*/  @!P1 LEA.HI.X R5, R12, R6.reuse, R13, 0x1, P3 ;  /* 0x000000060c059211 */ /* 0x080fe400018f0c0d */
[----:B----4-:R-:W-:-:S03]  /*14f90*/  @!P0 LEA.HI.X R3, R8, R6, R9, 0x1, P2 ;  /* 0x0000000608038211 */ /* 0x010fc600010f0c09 */
[----:B------:R1:W-:Y:S04]  /*14fa0*/  @!P1 ST.E.128 [R4.64], R60 ;  /* 0x0000003c04009985 */ /* 0x0003e8000c101d06 */
[----:B------:R1:W-:Y:S01]  /*14fb0*/  @!P0 ST.E.128 [R2.64], R56 ;  /* 0x0000003802008985 */ /* 0x0003e2000c101d06 */
[----:B-----5:R-:W-:-:S13]  /*14fc0*/  ISETP.GE.AND P0, PT, R7, c[0x0][0x3c8], PT ;  /* 0x0000f20007007a0c */ /* 0x020fda0003f06270 */
[----:B------:R-:W-:Y:S05]  /*14fd0*/  @P0 BRA `(.L_x_595) ;  /* 0x000026e000000947 */ /* 0x000fea0003800000 */
[----:B------:R-:W2:Y:S01]  /*14fe0*/  LDL R8, [R1+0x54] ;  /* 0x0000540001087983 */ /* 0x000ea20000100800 */
[----:B-1----:R-:W-:-:S04]  /*14ff0*/  LEA R2, P0, R7, R0, 0x1 ;  /* 0x0000000007027211 */ /* 0x002fc800078008ff */
[----:B--2---:R-:W-:-:S05]  /*15000*/  LEA.HI.X R3, R7, R6, R8, 0x1, P0 ;  /* 0x0000000607037211 */ /* 0x004fca00000f0c08 */
[----:B------:R1:W-:Y:S01]  /*15010*/  ST.E.128 [R2.64], R52 ;  /* 0x0000003402007985 */ /* 0x0003e2000c101d06 */
[----:B------:R-:W-:Y:S05]  /*15020*/  BRA `(.L_x_595) ;  /* 0x0000269000007947 */ /* 0x000fea0003800000 */
.L_x_582:
        /* <DEDUP_REMOVED lines=35> */
.L_x_663:
[----:B------:R-:W-:Y:S05]  /*15260*/  BRA.DIV ~URZ, `(.L_x_597) ;  /* 0x000042927f007947 */ /* 0x000fea000b800000 */
[----:B------:R3:W4:Y:S02]  /*15270*/  SHFL.IDX PT, R0, R13, RZ, 0x1c1f ;  /* 0x001c1fff0d007589 */ /* 0x00072400000e0000 */
.L_x_664:
[----:B------:R-:W-:Y:S01]  /*15280*/  BSSY B0, `(.L_x_598) ;  /* 0x0000054000007945 */ /* 0x000fe20003800000 */
[----:B------:R-:W-:Y:S05]  /*15290*/  @P0 BRA `(.L_x_599) ;  /* 0x0000052000000947 */ /* 0x000fea0003800000 */
[C---:B------:R-:W-:Y:S02]  /*152a0*/  ISETP.GE.AND P1, PT, R236.reuse, c[0x0][0x3c8], PT ;  /* 0x0000f200ec007a0c */ /* 0x040fe40003f26270 */
[C---:B------:R-:W-:Y:S02]  /*152b0*/  IADD3 R9, R236.reuse, 0x8, RZ ;  /* 0x00000008ec097810 */ /* 0x040fe40007ffe0ff */
[----:B------:R-:W-:Y:S02]  /*152c0*/  IADD3 R10, R236, 0x10, RZ ;  /* 0x00000010ec0a7810 */ /* 0x000fe40007ffe0ff */
[----:B------:R-:W-:Y:S02]  /*152d0*/  ISETP.GE.AND P2, PT, R9, c[0x0][0x3c8], PT ;  /* 0x0000f20009007a0c */ /* 0x000fe40003f46270 */
[----:B------:R-:W-:-:S02]  /*152e0*/  SHF.R.S32.HI R6, RZ, 0x1f, R236 ;  /* 0x0000001fff067819 */ /* 0x000fc400000114ec */
[----:B------:R-:W-:Y:S02]  /*152f0*/  ISETP.GE.AND P4, PT, R10, c[0x0][0x3c8], PT ;  /* 0x0000f2000a007a0c */ /* 0x000fe40003f86270 */
[C---:B------:R-:W-:Y:S02]  /*15300*/  IADD3 R11, R236.reuse, 0x8, RZ ;  /* 0x00000008ec0b7810 */ /* 0x040fe40007ffe0ff */
[C---:B----4-:R-:W-:Y:S02]  /*15310*/  @!P1 LEA R2, P0, R236.reuse, R0, 0x2 ;  /* 0x00000000ec029211 */ /* 0x050fe400078010ff */
[----:B------:R-:W-:Y:S02]  /*15320*/  SHF.R.S32.HI R11, RZ, 0x1f, R11 ;  /* 0x0000001fff0b7819 */ /* 0x000fe4000001140b */
[----:B--2---:R-:W-:Y:S02]  /*15330*/  @!P1 LEA.HI.X R3, R236, R4, R6, 0x2, P0 ;  /* 0x00000004ec039211 */ /* 0x004fe400000f1406 */
[----:B------:R-:W-:-:S02]  /*15340*/  @!P2 LEA R6, P0, R9, R0, 0x2 ;  /* 0x000000000906a211 */ /* 0x000fc400078010ff */
[C---:B------:R-:W-:Y:S01]  /*15350*/  IADD3 R5, R236.reuse, 0x18, RZ ;  /* 0x00000018ec057810 */ /* 0x040fe20007ffe0ff */
[----:B------:R2:W-:Y:S01]  /*15360*/  @!P1 ST.E.64 [R2.64], R160 ;  /* 0x000000a002009985 */ /* 0x0005e2000c101b06 */
[----:B------:R-:W-:Y:S02]  /*15370*/  @!P2 LEA.HI.X R7, R9, R4, R11, 0x2, P0 ;  /* 0x000000040907a211 */ /* 0x000fe400000f140b */
[----:B------:R-:W-:Y:S02]  /*15380*/  ISETP.GE.AND P3, PT, R5, c[0x0][0x3c8], PT ;  /* 0x0000f20005007a0c */ /* 0x000fe40003f66270 */
[C---:B------:R-:W-:Y:S01]  /*15390*/  IADD3 R11, R236.reuse, 0x10, RZ ;  /* 0x00000010ec0b7810 */ /* 0x040fe20007ffe0ff */
[----:B------:R4:W-:Y:S01]  /*153a0*/  @!P2 ST.E.64 [R6.64], R162 ;  /* 0x000000a20600a985 */ /* 0x0009e2000c101b06 */
[----:B------:R-:W-:Y:S02]  /*153b0*/  IADD3 R8, R236, 0x20, RZ ;  /* 0x00000020ec087810 */ /* 0x000fe40007ffe0ff */
[----:B------:R-:W-:-:S02]  /*153c0*/  SHF.R.S32.HI R11, RZ, 0x1f, R11 ;  /* 0x0000001fff0b7819 */ /* 0x000fc4000001140b */
[----:B------:R-:W-:Y:S02]  /*153d0*/  ISETP.GE.AND P1, PT, R8, c[0x0][0x3c8], PT ;  /* 0x0000f20008007a0c */ /* 0x000fe40003f26270 */
[C---:B------:R-:W-:Y:S02]  /*153e0*/  IADD3 R9, R236.reuse, 0x28, RZ ;  /* 0x00000028ec097810 */ /* 0x040fe40007ffe0ff */
[----:B------:R-:W-:-:S04]  /*153f0*/  IADD3 R14, R236, 0x48, RZ ;  /* 0x00000048ec0e7810 */ /* 0x000fc80007ffe0ff */
[----:B------:R-:W-:Y:S02]  /*15400*/  SHF.R.S32.HI R14, RZ, 0x1f, R14 ;  /* 0x0000001fff0e7819 */ /* 0x000fe4000001140e */
[----:B--2---:R-:W-:-:S04]  /*15410*/  @!P4 LEA R2, P0, R10, R0, 0x2 ;  /* 0x000000000a02c211 */ /* 0x004fc800078010ff */
[----:B------:R-:W-:Y:S02]  /*15420*/  @!P4 LEA.HI.X R3, R10, R4, R11, 0x2, P0 ;  /* 0x000000040a03c211 */ /* 0x000fe400000f140b */
[----:B------:R-:W-:Y:S02]  /*15430*/  IADD3 R11, R236, 0x18, RZ ;  /* 0x00000018ec0b7810 */ /* 0x000fe40007ffe0ff */
[----:B----4-:R-:W-:Y:S01]  /*15440*/  @!P3 LEA R6, P0, R5, R0, 0x2 ;  /* 0x000000000506b211 */ /* 0x010fe200078010ff */
[----:B------:R2:W-:Y:S01]  /*15450*/  @!P4 ST.E.64 [R2.64], R128 ;  /* 0x000000800200c985 */ /* 0x0005e2000c101b06 */
[----:B------:R-:W-:Y:S02]  /*15460*/  SHF.R.S32.HI R11, RZ, 0x1f, R11 ;  /* 0x0000001fff0b7819 */ /* 0x000fe4000001140b */
[----:B------:R-:W-:Y:S02]  /*15470*/  ISETP.GE.AND P4, PT, R9, c[0x0][0x3c8], PT ;  /* 0x0000f20009007a0c */ /* 0x000fe40003f86270 */
[----:B------:R-:W-:-:S02]  /*15480*/  @!P3 LEA.HI.X R7, R5, R4, R11, 0x2, P0 ;  /* 0x000000040507b211 */ /* 0x000fc400000f140b */
[C---:B------:R-:W-:Y:S02]  /*15490*/  IADD3 R11, R236.reuse, 0x20, RZ ;  /* 0x00000020ec0b7810 */ /* 0x040fe40007ffe0ff */
[----:B------:R-:W-:Y:S01]  /*154a0*/  IADD3 R10, R236, 0x30, RZ ;  /* 0x00000030ec0a7810 */ /* 0x000fe20007ffe0ff */
[----:B------:R4:W-:Y:S01]  /*154b0*/  @!P3 ST.E.64 [R6.64], R140 ;  /* 0x0000008c0600b985 */ /* 0x0009e2000c101b06 */
[----:B------:R-:W-:Y:S02]  /*154c0*/  SHF.R.S32.HI R11, RZ, 0x1f, R11 ;  /* 0x0000001fff0b7819 */ /* 0x000fe4000001140b */
[----:B------:R-:W-:Y:S02]  /*154d0*/  ISETP.GE.AND P2, PT, R10, c[0x0][0x3c8], PT ;  /* 0x0000f2000a007a0c */ /* 0x000fe40003f46270 */
[----:B------:R-:W-:Y:S02]  /*154e0*/  IADD3 R5, R236, 0x38, RZ ;  /* 0x00000038ec057810 */ /* 0x000fe40007ffe0ff */
[----:B--2---:R-:W-:-:S04]  /*154f0*/  @!P1 LEA R2, P0, R8, R0, 0x2 ;  /* 0x0000000008029211 */ /* 0x004fc800078010ff */
[----:B------:R-:W-:Y:S02]  /*15500*/  @!P1 LEA.HI.X R3, R8, R4, R11, 0x2, P0 ;  /* 0x0000000408039211 */ /* 0x000fe400000f140b */
[C---:B------:R-:W-:Y:S02]  /*15510*/  IADD3 R11, R236.reuse, 0x28, RZ ;  /* 0x00000028ec0b7810 */ /* 0x040fe40007ffe0ff */
[----:B------:R-:W-:Y:S01]  /*15520*/  IADD3 R8, R236, 0x40, RZ ;  /* 0x00000040ec087810 */ /* 0x000fe20007ffe0ff */
[----:B------:R2:W-:Y:S01]  /*15530*/  @!P1 ST.E.64 [R2.64], R144 ;  /* 0x0000009002009985 */ /* 0x0005e2000c101b06 */
[----:B----4-:R-:W-:Y:S02]  /*15540*/  @!P4 LEA R6, P0, R9, R0, 0x2 ;  /* 0x000000000906c211 */ /* 0x010fe400078010ff */
[----:B------:R-:W-:Y:S02]  /*15550*/  SHF.R.S32.HI R11, RZ, 0x1f, R11 ;  /* 0x0000001fff0b7819 */ /* 0x000fe4000001140b */
[----:B------:R-:W-:-:S02]  /*15560*/  ISETP.GE.AND P1, PT, R5, c[0x0][0x3c8], PT ;  /* 0x0000f20005007a0c */ /* 0x000fc40003f26270 */
[----:B------:R-:W-:Y:S02]  /*15570*/  @!P4 LEA.HI.X R7, R9, R4, R11, 0x2, P0 ;  /* 0x000000040907c211 */ /* 0x000fe400000f140b */
[C---:B------:R-:W-:Y:S02]  /*15580*/  IADD3 R11, R236.reuse, 0x30, RZ ;  /* 0x00000030ec0b7810 */ /* 0x040fe40007ffe0ff */
[----:B------:R-:W-:Y:S01]  /*15590*/  IADD3 R9, R236, 0x38, RZ ;  /* 0x00000038ec097810 */ /* 0x000fe20007ffe0ff */
[----:B------:R4:W-:Y:S01]  /*155a0*/  @!P4 ST.E.64 [R6.64], R156 ;  /* 0x0000009c0600c985 */ /* 0x0009e2000c101b06 */
[----:B------:R-:W-:Y:S02]  /*155b0*/  SHF.R.S32.HI R11, RZ, 0x1f, R11 ;  /* 0x0000001fff0b7819 */ /* 0x000fe4000001140b */
[----:B------:R-:W-:Y:S02]  /*155c0*/  ISETP.GE.AND P4, PT, R8, c[0x0][0x3c8], PT ;  /* 0x0000f20008007a0c */ /* 0x000fe40003f86270 */
[----:B------:R-:W-:-:S02]  /*155d0*/  SHF.R.S32.HI R9, RZ, 0x1f, R9 ;  /* 0x0000001fff097819 */ /* 0x000fc40000011409 */
[----:B--2---:R-:W-:-:S04]  /*155e0*/  @!P2 LEA R2, P0, R10, R0, 0x2 ;  /* 0x000000000a02a211 */ /* 0x004fc800078010ff */
[----:B------:R-:W-:Y:S02]  /*155f0*/  @!P2 LEA.HI.X R3, R10, R4, R11, 0x2, P0 ;  /* 0x000000040a03a211 */ /* 0x000fe400000f140b */
[C---:B------:R-:W-:Y:S02]  /*15600*/  IADD3 R10, R236.reuse, 0x48, RZ ;  /* 0x00000048ec0a7810 */ /* 0x040fe40007ffe0ff */
[----:B------:R-:W-:Y:S01]  /*15610*/  IADD3 R11, R236, 0x50, RZ ;  /* 0x00000050ec0b7810 */ /* 0x000fe20007ffe0ff */
[----:B------:R2:W-:Y:S01]  /*15620*/  @!P2 ST.E.64 [R2.64], R164 ;  /* 0x000000a40200a985 */ /* 0x0005e2000c101b06 */
[----:B------:R-:W-:Y:S02]  /*15630*/  ISETP.GE.AND P3, PT, R10, c[0x0][0x3c8], PT ;  /* 0x0000f2000a007a0c */ /* 0x000fe40003f66270 */
[----:B----4-:R-:W-:Y:S02]  /*15640*/  @!P1 LEA R6, P0, R5, R0, 0x2 ;  /* 0x0000000005069211 */ /* 0x010fe400078010ff */
[----:B------:R-:W-:-:S02]  /*15650*/  ISETP.GE.AND P2, PT, R11, c[0x0][0x3c8], PT ;  /* 0x0000f2000b007a0c */ /* 0x000fc40003f46270 */
[----:B------:R-:W-:Y:S02]  /*15660*/  @!P1 LEA.HI.X R7, R5, R4, R9, 0x2, P0 ;  /* 0x0000000405079211 */ /* 0x000fe400000f1409 */
[C---:B------:R-:W-:Y:S02]  /*15670*/  IADD3 R9, R236.reuse, 0x40, RZ ;  /* 0x00000040ec097810 */ /* 0x040fe40007ffe0ff */
[----:B------:R-:W-:Y:S01]  /*15680*/  IADD3 R5, R236, 0x58, RZ ;  /* 0x00000058ec057810 */ /* 0x000fe20007ffe0ff */
[----:B------:R4:W-:Y:S01]  /*15690*/  @!P1 ST.E.64 [R6.64], R166 ;  /* 0x000000a606009985 */ /* 0x0009e2000c101b06 */
[----:B------:R-:W-:Y:S02]  /*156a0*/  SHF.R.S32.HI R9, RZ, 0x1f, R9 ;  /* 0x0000001fff097819 */ /* 0x000fe40000011409 */
[----:B------:R-:W-:Y:S02]  /*156b0*/  ISETP.GE.AND P1, PT, R5, c[0x0][0x3c8], PT ;  /* 0x0000f20005007a0c */ /* 0x000fe40003f26270 */
[----:B--2---:R-:W-:-:S04]  /*156c0*/  @!P4 LEA R2, P0, R8, R0, 0x2 ;  /* 0x000000000802c211 */ /* 0x004fc800078010ff */
[----:B------:R-:W-:Y:S02]  /*156d0*/  @!P4 LEA.HI.X R3, R8, R4, R9, 0x2, P0 ;  /* 0x000000040803c211 */ /* 0x000fe400000f1409 */
[----:B------:R-:W-:-:S03]  /*156e0*/  @!P3 LEA R8, P0, R10, R0, 0x2 ;  /* 0x000000000a08b211 */ /* 0x000fc600078010ff */
[----:B------:R2:W-:Y:S01]  /*156f0*/  @!P4 ST.E.64 [R2.64], R100 ;  /* 0x000000640200c985 */ /* 0x0005e2000c101b06 */
[----:B------:R-:W-:Y:S02]  /*15700*/  @!P3 LEA.HI.X R9, R10, R4, R14, 0x2, P0 ;  /* 0x000000040a09b211 */ /* 0x000fe400000f140e */
[C---:B------:R-:W-:Y:S02]  /*15710*/  IADD3 R14, R236.reuse, 0x50, RZ ;  /* 0x00000050ec0e7810 */ /* 0x040fe40007ffe0ff */
[C---:B----4-:R-:W-:Y:S01]  /*15720*/  @!P2 LEA R6, P0, R11.reuse, R0, 0x2 ;  /* 0x000000000b06a211 */ /* 0x050fe200078010ff */
[----:B------:R4:W-:Y:S01]  /*15730*/  @!P3 ST.E.64 [R8.64], R170 ;  /* 0x000000aa0800b985 */ /* 0x0009e2000c101b06 */
[----:B------:R-:W-:Y:S02]  /*15740*/  SHF.R.S32.HI R14, RZ, 0x1f, R14 ;  /* 0x0000001fff0e7819 */ /* 0x000fe4000001140e */
[----:B------:R-:W-:Y:S02]  /*15750*/  IADD3 R10, R236, 0x58, RZ ;  /* 0x00000058ec0a7810 */ /* 0x000fe40007ffe0ff */
[----:B------:R-:W-:-:S02]  /*15760*/  @!P2 LEA.HI.X R7, R11, R4, R14, 0x2, P0 ;  /* 0x000000040b07a211 */ /* 0x000fc400000f140e */
[----:B------:R-:W-:-:S03]  /*15770*/  SHF.R.S32.HI R10, RZ, 0x1f, R10 ;  /* 0x0000001fff0a7819 */ /* 0x000fc6000001140a */
[----:B------:R4:W-:Y:S01]  /*15780*/  @!P2 ST.E.64 [R6.64], R168 ;  /* 0x000000a80600a985 */ /* 0x0009e2000c101b06 */
[----:B--2---:R-:W-:-:S04]  /*15790*/  @!P1 LEA R2, P0, R5, R0, 0x2 ;  /* 0x0000000005029211 */ /* 0x004fc800078010ff */
[----:B------:R-:W-:-:S05]  /*157a0*/  @!P1 LEA.HI.X R3, R5, R4, R10, 0x2, P0 ;  /* 0x0000000405039211 */ /* 0x000fca00000f140a */
[----:B------:R4:W-:Y:S04]  /*157b0*/  @!P1 ST.E.64 [R2.64], R84 ;  /* 0x0000005402009985 */ /* 0x0009e8000c101b06 */
.L_x_599:
[----:B------:R-:W-:Y:S05]  /*157c0*/  BSYNC B0 ;  /* 0x0000000000007941 */ /* 0x000fea0003800000 */
.L_x_598:
[----:B------:R-:W-:Y:S05]  /*157d0*/  BRA.DIV ~URZ, `(.L_x_600) ;  /* 0x00003d827f007947 */ /* 0x000fea000b800000 */
[----:B--2---:R2:W1:Y:S04]  /*157e0*/  SHFL.IDX PT, R4, R12, 0x1, 0x1c1f ;  /* 0x003c1f000c047f89 */ /* 0x00446800000e0000 */
[----:B----4-:R2:W4:Y:S02]  /*157f0*/  SHFL.IDX PT, R0, R13, 0x1, 0x1c1f ;  /* 0x003c1f000d007f89 */ /* 0x01052400000e0000 */
.L_x_665:
[----:B------:R-:W-:Y:S01]  /*15800*/  BSSY B0, `(.L_x_601) ;  /* 0x0000054000007945 */ /* 0x000fe20003800000 */
[----:B------:R-:W-:Y:S05]  /*15810*/  @P6 BRA `(.L_x_602) ;  /* 0x0000052000006947 */ /* 0x000fea0003800000 */
[C---:B------:R-:W-:Y:S02]  /*15820*/  ISETP.GE.AND P1, PT, R236.reuse, c[0x0][0x3c8], PT ;  /* 0x0000f200ec007a0c */ /* 0x040fe40003f26270 */
[C---:B------:R-:W-:Y:S02]  /*15830*/  IADD3 R9, R236.reuse, 0x8, RZ ;  /* 0x00000008ec097810 */ /* 0x040fe40007ffe0ff */
[----:B------:R-:W-:Y:S02]  /*15840*/  IADD3 R11, R236, 0x10, RZ ;  /* 0x00000010ec0b7810 */ /* 0x000fe40007ffe0ff */
[----:B------:R-:W-:-:S02]  /*15850*/  ISETP.GE.AND P0, PT, R9, c[0x0][0x3c8], PT ;  /* 0x0000f20009007a0c */ /* 0x000fc40003f06270 */
[C---:B------:R-:W-:Y:S02]  /*15860*/  IADD3 R5, R236.reuse, 0x18, RZ ;  /* 0x00000018ec057810 */ /* 0x040fe40007ffe0ff */
[----:B------:R-:W-:Y:S02]  /*15870*/  SHF.R.S32.HI R6, RZ, 0x1f, R236 ;  /* 0x0000001fff067819 */ /* 0x000fe400000114ec */
[----:B------:R-:W-:Y:S02]  /*15880*/  ISETP.GE.AND P3, PT, R11, c[0x0][0x3c8], PT ;  /* 0x0000f2000b007a0c */ /* 0x000fe40003f66270 */
[C---:B----4-:R-:W-:Y:S02]  /*15890*/  @!P1 LEA R2, P2, R236.reuse, R0, 0x2 ;  /* 0x00000000ec029211 */ /* 0x050fe400078410ff */
[----:B------:R-:W-:Y:S02]  /*158a0*/  IADD3 R10, R236, 0x8, RZ ;  /* 0x00000008ec0a7810 */ /* 0x000fe40007ffe0ff */
[----:B------:R-:W-:-:S02]  /*158b0*/  ISETP.GE.AND P5, PT, R5, c[0x0][0x3c8], PT ;  /* 0x0000f20005007a0c */ /* 0x000fc40003fa6270 */
[C---:B-1----:R-:W-:Y:S02]  /*158c0*/  @!P1 LEA.HI.X R3, R236.reuse, R4, R6, 0x2, P2 ;  /* 0x00000004ec039211 */ /* 0x042fe400010f1406 */
[----:B------:R-:W-:Y:S02]  /*158d0*/  SHF.R.S32.HI R10, RZ, 0x1f, R10 ;  /* 0x0000001fff0a7819 */ /* 0x000fe4000001140a */
[C---:B------:R-:W-:Y:S01]  /*158e0*/  @!P0 LEA R6, P2, R9.reuse, R0, 0x2 ;  /* 0x0000000009068211 */ /* 0x040fe200078410ff */
[----:B------:R1:W-:Y:S01]  /*158f0*/  @!P1 ST.E.64 [R2.64], R124 ;  /* 0x0000007c02009985 */ /* 0x0003e2000c101b06 */
[C---:B------:R-:W-:Y:S02]  /*15900*/  IADD3 R8, R236.reuse, 0x20, RZ ;  /* 0x00000020ec087810 */ /* 0x040fe40007ffe0ff */
[----:B------:R-:W-:Y:S02]  /*15910*/  @!P0 LEA.HI.X R7, R9, R4, R10, 0x2, P2 ;  /* 0x0000000409078211 */ /* 0x000fe400010f140a */
[----:B------:R-:W-:-:S02]  /*15920*/  IADD3 R14, R236, 0x10, RZ ;  /* 0x00000010ec0e7810 */ /* 0x000fc40007ffe0ff */
[----:B------:R-:W-:Y:S01]  /*15930*/  ISETP.GE.AND P2, PT, R8, c[0x0][0x3c8], PT ;  /* 0x0000f20008007a0c */ /* 0x000fe20003f46270 */
[----:B------:R4:W-:Y:S01]  /*15940*/  @!P0 ST.E.64 [R6.64], R126 ;  /* 0x0000007e06008985 */ /* 0x0009e2000c101b06 */
[C---:B------:R-:W-:Y:S02]  /*15950*/  IADD3 R9, R236.reuse, 0x18, RZ ;  /* 0x00000018ec097810 */ /* 0x040fe40007ffe0ff */
[----:B------:R-:W-:Y:S02]  /*15960*/  IADD3 R10, R236, 0x28, RZ ;  /* 0x00000028ec0a7810 */ /* 0x000fe40007ffe0ff */
[----:B------:R-:W-:Y:S02]  /*15970*/  SHF.R.S32.HI R14, RZ, 0x1f, R14 ;  /* 0x0000001fff0e7819 */ /* 0x000fe4000001140e */
[----:B------:R-:W-:Y:S02]  /*15980*/  SHF.R.S32.HI R9, RZ, 0x1f, R9 ;  /* 0x0000001fff097819 */ /* 0x000fe40000011409 */
[----:B------:R-:W-:-:S02]  /*15990*/  ISETP.GE.AND P1, PT, R10, c[0x0][0x3c8], PT ;  /* 0x0000f2000a007a0c */ /* 0x000fc40003f26270 */
[C---:B------:R-:W-:Y:S02]  /*159a0*/  IADD3 R17, R236.reuse, 0x40, RZ ;  /* 0x00000040ec117810 */ /* 0x040fe40007ffe0ff */
[C---:B------:R-:W-:Y:S02]  /*159b0*/  IADD3 R15, R236.reuse, 0x30, RZ ;  /* 0x00000030ec0f7810 */ /* 0x040fe40007ffe0ff */
[----:B------:R-:W-:Y:S02]  /*159c0*/  IADD3 R18, R236, 0x40, RZ ;  /* 0x00000040ec127810 */ /* 0x000fe40007ffe0ff */
[----:B------:R-:W-:Y:S02]  /*159d0*/  SHF.R.S32.HI R15, RZ, 0x1f, R15 ;  /* 0x0000001fff0f7819 */ /* 0x000fe4000001140f */
[----:B------:R-:W-:Y:S02]  /*159e0*/  SHF.R.S32.HI R18, RZ, 0x1f, R18 ;  /* 0x0000001fff127819 */ /* 0x000fe40000011412 */
[----:B-1----:R-:W-:-:S02]  /*159f0*/  @!P3 LEA R2, P4, R11, R0, 0x2 ;  /* 0x000000000b02b211 */ /* 0x002fc400078810ff */
[C---:B------:R-:W-:Y:S02]  /*15a00*/  IADD3 R16, R236.reuse, 0x48, RZ ;  /* 0x00000048ec107810 */ /* 0x040fe40007ffe0ff */
[----:B------:R-:W-:Y:S02]  /*15a10*/  @!P3 LEA.HI.X R3, R11, R4, R14, 0x2, P4 ;  /* 0x000000040b03b211 */ /* 0x000fe400020f140e */
[C---:B------:R-:W-:Y:S02]  /*15a20*/  IADD3 R11, R236.reuse, 0x30, RZ ;  /* 0x00000030ec0b7810 */ /* 0x040fe40007ffe0ff */
[C---:B----4-:R-:W-:Y:S01]  /*15a30*/  @!P5 LEA R6, P0, R5.reuse, R0, 0x2 ;  /* 0x000000000506d211 */ /* 0x050fe200078010ff */
[----:B------:R1:W-:Y:S01]  /*15a40*/  @!P3 ST.E.64 [R2.64], R130 ;  /* 0x000000820200b985 */ /* 0x0003e2000c101b06 */
[----:B------:R-:W-:Y:S02]  /*15a50*/  IADD3 R14, R236, 0x28, RZ ;  /* 0x00000028ec0e7810 */ /* 0x000fe40007ffe0ff */
[----:B------:R-:W-:-:S02]  /*15a60*/  @!P5 LEA.HI.X R7, R5, R4, R9, 0x2, P0 ;  /* 0x000000040507d211 */ /* 0x000fc400000f1409 */
[C---:B------:R-:W-:Y:S02]  /*15a70*/  IADD3 R9, R236.reuse, 0x20, RZ ;  /* 0x00000020ec097810 */ /* 0x040fe40007ffe0ff */
[----:B------:R-:W-:Y:S01]  /*15a80*/  ISETP.GE.AND P0, PT, R11, c[0x0][0x3c8], PT ;  /* 0x0000f2000b007a0c */ /* 0x000fe20003f06270 */
[----:B------:R4:W-:Y:S01]  /*15a90*/  @!P5 ST.E.64 [R6.64], R96 ;  /* 0x000000600600d985 */ /* 0x0009e2000c101b06 */
[----:B------:R-:W-:Y:S02]  /*15aa0*/  IADD3 R5, R236, 0x38, RZ ;  /* 0x00000038ec057810 */ /* 0x000fe40007ffe0ff */
[----:B------:R-:W-:Y:S02]  /*15ab0*/  SHF.R.S32.HI R9, RZ, 0x1f, R9 ;  /* 0x0000001fff097819 */ /* 0x000fe40000011409 */
[----:B------:R-:W-:Y:S02]  /*15ac0*/  ISETP.GE.AND P4, PT, R5, c[0x0][0x3c8], PT ;  /* 0x0000f20005007a0c */ /* 0x000fe40003f86270 */
[----:B------:R-:W-:-:S02]  /*15ad0*/  SHF.R.S32.HI R14, RZ, 0x1f, R14 ;  /* 0x0000001fff0e7819 */ /* 0x000fc4000001140e */
[----:B------:R-:W-:Y:S02]  /*15ae0*/  ISETP.GE.AND P5, PT, R17, c[0x0][0x3c8], PT ;  /* 0x0000f20011007a0c */ /* 0x000fe40003fa6270 */
[----:B------:R-:W-:Y:S02]  /*15af0*/  SHF.R.S32.HI R16, RZ, 0x1f, R16 ;  /* 0x0000001fff107819 */ /* 0x000fe40000011410 */
[----:B-1----:R-:W-:-:S04]  /*15b00*/  @!P2 LEA R2, P3, R8, R0, 0x2 ;  /* 0x000000000802a211 */ /* 0x002fc800078610ff */
[----:B------:R-:W-:Y:S02]  /*15b10*/  @!P2 LEA.HI.X R3, R8, R4, R9, 0x2, P3 ;  /* 0x000000040803a211 */ /* 0x000fe400018f1409 */
[----:B------:R-:W-:-:S03]  /*15b20*/  @!P1 LEA R8, P3, R10, R0, 0x2 ;  /* 0x000000000a089211 */ /* 0x000fc600078610ff */
[----:B------:R1:W-:Y:S01]  /*15b30*/  @!P2 ST.E.64 [R2.64], R104 ;  /* 0x000000680200a985 */ /* 0x0003e2000c101b06 */
[----:B------:R-:W-:Y:S02]  /*15b40*/  @!P1 LEA.HI.X R9, R10, R4, R14, 0x2, P3 ;  /* 0x000000040a099211 */ /* 0x000fe400018f140e */
[C---:B------:R-:W-:Y:S02]  /*15b50*/  IADD3 R14, R236.reuse, 0x48, RZ ;  /* 0x00000048ec0e7810 */ /* 0x040fe40007ffe0ff */
[C---:B----4-:R-:W-:Y:S01]  /*15b60*/  @!P0 LEA R6, P2, R11.reuse, R0, 0x2 ;  /* 0x000000000b068211 */ /* 0x050fe200078410ff */
[----:B------:R4:W-:Y:S01]  /*15b70*/  @!P1 ST.E.64 [R8.64], R110 ;  /* 0x0000006e08009985 */ /* 0x0009e2000c101b06 */
[----:B------:R-:W-:Y:S02]  /*15b80*/  IADD3 R10, R236, 0x38, RZ ;  /* 0x00000038ec0a7810 */ /* 0x000fe40007ffe0ff */
[----:B------:R-:W-:Y:S02]  /*15b90*/  ISETP.GE.AND P3, PT, R14, c[0x0][0x3c8], PT ;  /* 0x0000f2000e007a0c */ /* 0x000fe40003f66270 */
[----:B------:R-:W-:-:S02]  /*15ba0*/  @!P0 LEA.HI.X R7, R11, R4, R15, 0x2, P2 ;  /* 0x000000040b078211 */ /* 0x000fc400010f140f */
[----:B------:R-:W-:Y:S02]  /*15bb0*/  SHF.R.S32.HI R10, RZ, 0x1f, R10 ;  /* 0x0000001fff0a7819 */ /* 0x000fe4000001140a */
[----:B------:R-:W-:Y:S01]  /*15bc0*/  IADD3 R15, R236, 0x50, RZ ;  /* 0x00000050ec0f7810 */ /* 0x000fe20007ffe0ff */
[----:B------:R5:W-:Y:S03]  /*15bd0*/  @!P0 ST.E.64 [R6.64], R112 ;  /* 0x0000007006008985 */ /* 0x000be6000c101b06 */
[----:B------:R-:W-:Y:S02]  /*15be0*/  ISETP.GE.AND P2, PT, R15, c[0x0][0x3c8], PT ;  /* 0x0000f2000f007a0c */ /* 0x000fe40003f46270 */
[----:B-1----:R-:W-:-:S04]  /*15bf0*/  @!P4 LEA R2, P1, R5, R0, 0x2 ;  /* 0x000000000502c211 */ /* 0x002fc800078210ff */
[----:B------:R-:W-:Y:S02]  /*15c00*/  @!P4 LEA.HI.X R3, R5, R4, R10, 0x2, P1 ;  /* 0x000000040503c211 */ /* 0x000fe400008f140a */
[C---:B------:R-:W-:Y:S02]  /*15c10*/  @!P5 LEA R10, P0, R17.reuse, R0, 0x2 ;  /* 0x00000000110ad211 */ /* 0x040fe400078010ff */
[----:B------:R-:W-:Y:S01]  /*15c20*/  IADD3 R5, R236, 0x58, RZ ;  /* 0x00000058ec057810 */ /* 0x000fe20007ffe0ff */
[----:B------:R1:W-:Y:S01]  /*15c30*/  @!P4 ST.E.64 [R2.64], R114 ;  /* 0x000000720200c985 */ /* 0x0003e2000c101b06 */
[----:B------:R-:W-:Y:S02]  /*15c40*/  @!P5 LEA.HI.X R11, R17, R4, R18, 0x2, P0 ;  /* 0x00000004110bd211 */ /* 0x000fe400000f1412 */
[C---:B----4-:R-:W-:Y:S02]  /*15c50*/  @!P3 LEA R8, P0, R14.reuse, R0, 0x2 ;  /* 0x000000000e08b211 */ /* 0x050fe400078010ff */
[----:B------:R-:W-:Y:S01]  /*15c60*/  ISETP.GE.AND P1, PT, R5, c[0x0][0x3c8], PT ;  /* 0x0000f20005007a0c */ /* 0x000fe20003f26270 */
[----:B------:R4:W-:Y:S01]  /*15c70*/  @!P5 ST.E.64 [R10.64], R146 ;  /* 0x000000920a00d985 */ /* 0x0009e2000c101b06 */
[----:B------:R-:W-:-:S02]  /*15c80*/  @!P3 LEA.HI.X R9, R14, R4, R16, 0x2, P0 ;  /* 0x000000040e09b211 */ /* 0x000fc400000f1410 */
[C---:B------:R-:W-:Y:S02]  /*15c90*/  IADD3 R16, R236.reuse, 0x50, RZ ;  /* 0x00000050ec107810 */ /* 0x040fe40007ffe0ff */
[C---:B-----5:R-:W-:Y:S01]  /*15ca0*/  @!P2 LEA R6, P0, R15.reuse, R0, 0x2 ;  /* 0x000000000f06a211 */ /* 0x060fe200078010ff */
[----:B------:R4:W-:Y:S01]  /*15cb0*/  @!P3 ST.E.64 [R8.64], R142 ;  /* 0x0000008e0800b985 */ /* 0x0009e2000c101b06 */
[----:B------:R-:W-:Y:S02]  /*15cc0*/  SHF.R.S32.HI R16, RZ, 0x1f, R16 ;  /* 0x0000001fff107819 */ /* 0x000fe40000011410 */
[----:B------:R-:W-:Y:S02]  /*15cd0*/  IADD3 R14, R236, 0x58, RZ ;  /* 0x00000058ec0e7810 */ /* 0x000fe40007ffe0ff */
[----:B------:R-:W-:Y:S02]  /*15ce0*/  @!P2 LEA.HI.X R7, R15, R4, R16, 0x2, P0 ;  /* 0x000000040f07a211 */ /* 0x000fe400000f1410 */
[----:B------:R-:W-:-:S03]  /*15cf0*/  SHF.R.S32.HI R14, RZ, 0x1f, R14 ;  /* 0x0000001fff0e7819 */ /* 0x000fc6000001140e */
[----:B------:R4:W-:Y:S01]  /*15d00*/  @!P2 ST.E.64 [R6.64], R82 ;  /* 0x000000520600a985 */ /* 0x0009e2000c101b06 */
[----:B-1----:R-:W-:-:S04]  /*15d10*/  @!P1 LEA R2, P0, R5, R0, 0x2 ;  /* 0x0000000005029211 */ /* 0x002fc800078010ff */
[----:B------:R-:W-:-:S05]  /*15d20*/  @!P1 LEA.HI.X R3, R5, R4, R14, 0x2, P0 ;  /* 0x0000000405039211 */ /* 0x000fca00000f140e */
[----:B------:R4:W-:Y:S04]  /*15d30*/  @!P1 ST.E.64 [R2.64], R80 ;  /* 0x0000005002009985 */ /* 0x0009e8000c101b06 */
.L_x_602:
[----:B------:R-:W-:Y:S05]  /*15d40*/  BSYNC B0 ;  /* 0x0000000000007941 */ /* 0x000fea0003800000 */
.L_x_601:
[----:B------:R-:W-:Y:S05]  /*15d50*/  BRA.DIV ~URZ, `(.L_x_603) ;  /* 0x000038c27f007947 */ /* 0x000fea000b800000 */
[----:B-1----:R1:W2:Y:S02]  /*15d60*/  SHFL.IDX PT, R4, R12, 0x2, 0x1c1f ;  /* 0x005c1f000c047f89 */ /* 0x0022a400000e0000 */
.L_x_666:
[----:B------:R-:W-:Y:S05]  /*15d70*/  BRA.DIV ~URZ, `(.L_x_604) ;  /* 0x000039127f007947 */ /* 0x000fea000b800000 */
[----:B----4-:R4:W1:Y:S02]  /*15d80*/  SHFL.IDX PT, R0, R13, 0x2, 0x1c1f ;  /* 0x005c1f000d007f89 */ /* 0x01086400000e0000 */
.L_x_667:
[----:B------:R-:W-:Y:S01]  /*15d90*/  LOP3.LUT P0, RZ, R198, 0x1, RZ, 0xc0, !PT ;  /* 0x00000001c6ff7812 */ /* 0x000fe2000780c0ff */
[----:B------:R-:W-:-:S12]  /*15da0*/  BSSY B0, `(.L_x_605) ;  /* 0x0000054000007945 */ /* 0x000fd80003800000 */
[----:B------:R-:W-:Y:S05]  /*15db0*/  @P0 BRA `(.L_x_606) ;  /* 0x0000052000000947 */ /* 0x000fea0003800000 */
[C---:B------:R-:W-:Y:S02]  /*15dc0*/  IADD3 R5, R236.reuse, 0x8, RZ ;  /* 0x00000008ec057810 */ /* 0x040fe40007ffe0ff */
[C---:B------:R-:W-:Y:S02]  /*15dd0*/  ISETP.GE.AND P0, PT, R236.reuse, c[0x0][0x3c8], PT ;  /* 0x0000f200ec007a0c */ /* 0x040fe40003f06270 */
[----:B------:R-:W-:Y:S02]  /*15de0*/  ISETP.GE.AND P2, PT, R5, c[0x0][0x3c8], PT ;  /* 0x0000f20005007a0c */ /* 0x000fe40003f46270 */
[C---:B------:R-:W-:Y:S02]  /*15df0*/  IADD3 R16, R236.reuse, 0x10, RZ ;  /* 0x00000010ec107810 */ /* 0x040fe40007ffe0ff */
[----:B------:R-:W-:Y:S02]  /*15e00*/  IADD3 R10, R236, 0x18, RZ ;  /* 0x00000018ec0a7810 */ /* 0x000fe40007ffe0ff */
[----:B------:R-:W-:-:S02]  /*15e10*/  ISETP.GE.AND P4, PT, R16, c[0x0][0x3c8], PT ;  /* 0x0000f20010007a0c */ /* 0x000fc40003f86270 */
[----:B------:R-:W-:Y:S02]  /*15e20*/  IADD3 R6, R236, 0x8, RZ ;  /* 0x00000008ec067810 */ /* 0x000fe40007ffe0ff */
[----:B------:R-:W-:Y:S02]  /*15e30*/  ISETP.GE.AND P3, PT, R10, c[0x0][0x3c8], PT ;  /* 0x0000f2000a007a0c */ /* 0x000fe40003f66270 */
[-C--:B-1----:R-:W-:Y:S02]  /*15e40*/  @!P0 LEA R2, P5, R236, R0.reuse, 0x2 ;  /* 0x00000000ec028211 */ /* 0x082fe400078a10ff */
[----:B------:R-:W-:Y:S02]  /*15e50*/  SHF.R.S32.HI R7, RZ, 0x1f, R236 ;  /* 0x0000001fff077819 */ /* 0x000fe400000114ec */
[----:B------:R-:W-:Y:S02]  /*15e60*/  SHF.R.S32.HI R6, RZ, 0x1f, R6 ;  /* 0x0000001fff067819 */ /* 0x000fe40000011406 */
[----:B------:R-:W-:-:S02]  /*15e70*/  @!P2 LEA R8, P1, R5, R0, 0x2 ;  /* 0x000000000508a211 */ /* 0x000fc400078210ff */
[CC--:B--2---:R-:W-:Y:S02]  /*15e80*/  @!P0 LEA.HI.X R3, R236.reuse, R4.reuse, R7, 0x2, P5 ;  /* 0x00000004ec038211 */ /* 0x0c4fe400028f1407 */
[C---:B------:R-:W-:Y:S02]  /*15e90*/  IADD3 R11, R236.reuse, 0x28, RZ ;  /* 0x00000028ec0b7810 */ /* 0x040fe40007ffe0ff */
[C---:B------:R-:W-:Y:S01]  /*15ea0*/  IADD3 R14, R236.reuse, 0x20, RZ ;  /* 0x00000020ec0e7810 */ /* 0x040fe20007ffe0ff */
[----:B------:R1:W-:Y:S01]  /*15eb0*/  @!P0 ST.E.64 [R2.64], R34 ;  /* 0x0000002202008985 */ /* 0x0003e2000c101b06 */
[----:B------:R-:W-:Y:S02]  /*15ec0*/  @!P2 LEA.HI.X R9, R5, R4, R6, 0x2, P1 ;  /* 0x000000040509a211 */ /* 0x000fe400008f1406 */
[C---:B------:R-:W-:Y:S02]  /*15ed0*/  IADD3 R17, R236.reuse, 0x10, RZ ;  /* 0x00000010ec117810 */ /* 0x040fe40007ffe0ff */
[----:B------:R-:W-:Y:S01]  /*15ee0*/  IADD3 R15, R236, 0x18, RZ ;  /* 0x00000018ec0f7810 */ /* 0x000fe20007ffe0ff */
[----:B------:R2:W-:Y:S01]  /*15ef0*/  @!P2 ST.E.64 [R8.64], R36 ;  /* 0x000000240800a985 */ /* 0x0005e2000c101b06 */
[----:B------:R-:W-:-:S02]  /*15f00*/  ISETP.GE.AND P0, PT, R11, c[0x0][0x3c8], PT ;  /* 0x0000f2000b007a0c */ /* 0x000fc40003f06270 */
[----:B------:R-:W-:Y:S02]  /*15f10*/  ISETP.GE.AND P1, PT, R14, c[0x0][0x3c8], PT ;  /* 0x0000f2000e007a0c */ /* 0x000fe40003f26270 */
[----:B------:R-:W-:Y:S02]  /*15f20*/  @!P4 LEA R6, P5, R16, R0, 0x2 ;  /* 0x000000001006c211 */ /* 0x000fe400078a10ff */
[----:B------:R-:W-:Y:S02]  /*15f30*/  SHF.R.S32.HI R17, RZ, 0x1f, R17 ;  /* 0x0000001fff117819 */ /* 0x000fe40000011411 */
[----:B------:R-:W-:Y:S02]  /*15f40*/  SHF.R.S32.HI R15, RZ, 0x1f, R15 ;  /* 0x0000001fff0f7819 */ /* 0x000fe4000001140f */
[----:B------:R-:W-:Y:S02]  /*15f50*/  IADD3 R5, R236, 0x30, RZ ;  /* 0x00000030ec057810 */ /* 0x000fe40007ffe0ff */
[----:B------:R-:W-:-:S02]  /*15f60*/  @!P4 LEA.HI.X R7, R16, R4, R17, 0x2, P5 ;  /* 0x000000041007c211 */ /* 0x000fc400028f1411 */
[----:B------:R-:W-:Y:S02]  /*15f70*/  ISETP.GE.AND P6, PT, R5, c[0x0][0x3c8], PT ;  /* 0x0000f20005007a0c */ /* 0x000fe40003fc6270 */
[C---:B------:R-:W-:Y:S01]  /*15f80*/  IADD3 R16, R236.reuse, 0x20, RZ ;  /* 0x00000020ec107810 */ /* 0x040fe20007ffe0ff */
[----:B------:R5:W-:Y:S01]  /*15f90*/  @!P4 ST.E.64 [R6.64], R38 ;  /* 0x000000260600c985 */ /* 0x000be2000c101b06 */
[----:B------:R-:W-:Y:S02]  /*15fa0*/  IADD3 R17, R236, 0x48, RZ ;  /* 0x00000048ec117810 */ /* 0x000fe40007ffe0ff */
[----:B------:R-:W-:Y:S02]  /*15fb0*/  SHF.R.S32.HI R16, RZ, 0x1f, R16 ;  /* 0x0000001fff107819 */ /* 0x000fe40000011410 */
[----:B-1----:R-:W-:Y:S02]  /*15fc0*/  @!P3 LEA R2, P2, R10, R0, 0x2 ;  /* 0x000000000a02b211 */ /* 0x002fe400078410ff */
[----:B------:R-:W-:-:S02]  /*15fd0*/  IADD3 R18, R236, 0x48, RZ ;  /* 0x00000048ec127810 */ /* 0x000fc40007ffe0ff */
[----:B------:R-:W-:Y:S02]  /*15fe0*/  @!P3 LEA.HI.X R3, R10, R4, R15, 0x2, P2 ;  /* 0x000000040a03b211 */ /* 0x000fe400010f140f */
[C---:B------:R-:W-:Y:S02]  /*15ff0*/  IADD3 R15, R236.reuse, 0x28, RZ ;  /* 0x00000028ec0f7810 */ /* 0x040fe40007ffe0ff */
[----:B------:R-:W-:Y:S01]  /*16000*/  IADD3 R10, R236, 0x38, RZ ;  /* 0x00000038ec0a7810 */ /* 0x000fe20007ffe0ff */
[----:B------:R1:W-:Y:S01]  /*16010*/  @!P3 ST.E.64 [R2.64], R40 ;  /* 0x000000280200b985 */ /* 0x0003e2000c101b06 */
[----:B------:R-:W-:Y:S02]  /*16020*/  SHF.R.S32.HI R15, RZ, 0x1f, R15 ;  /* 0x0000001fff0f7819 */ /* 0x000fe4000001140f */
[----:B--2---:R-:W-:Y:S02]  /*16030*/  @!P1 LEA R8, P5, R14, R0, 0x2 ;  /* 0x000000000e089211 */ /* 0x004fe400078a10ff */
[----:B------:R-:W-:-:S02]  /*16040*/  ISETP.GE.AND P4, PT, R10, c[0x0][0x3c8], PT ;  /* 0x0000f2000a007a0c */ /* 0x000fc40003f86270 */
[----:B------:R-:W-:Y:S02]  /*16050*/  @!P1 LEA.HI.X R9, R14, R4, R16, 0x2, P5 ;  /* 0x000000040e099211 */ /* 0x000fe400028f1410 */
[C---:B------:R-:W-:Y:S02]  /*16060*/  IADD3 R14, R236.reuse, 0x40, RZ ;  /* 0x00000040ec0e7810 */ /* 0x040fe40007ffe0ff */
[----:B------:R-:W-:Y:S01]  /*16070*/  IADD3 R16, R236, 0x40, RZ ;  /* 0x00000040ec107810 */ /* 0x000fe20007ffe0ff */
[----:B------:R-:W-:Y:S01]  /*16080*/  @!P1 ST.E.64 [R8.64], R64 ;  /* 0x0000004008009985 */ /* 0x000fe2000c101b06 */
[----:B------:R-:W-:Y:S02]  /*16090*/  ISETP.GE.AND P3, PT, R14, c[0x0][0x3c8], PT ;  /* 0x0000f2000e007a0c */ /* 0x000fe40003f66270 */
[----:B-----5:R-:W-:Y:S02]  /*160a0*/  @!P6 LEA R6, P5, R5, R0, 0x2 ;  /* 0x000000000506e211 */ /* 0x020fe400078a10ff */
[----:B------:R-:W-:-:S02]  /*160b0*/  SHF.R.S32.HI R16, RZ, 0x1f, R16 ;  /* 0x0000001fff107819 */ /* 0x000fc40000011410 */
[----:B------:R-:W-:Y:S02]  /*160c0*/  SHF.R.S32.HI R18, RZ, 0x1f, R18 ;  /* 0x0000001fff127819 */ /* 0x000fe40000011412 */
[----:B-1----:R-:W-:-:S04]  /*160d0*/  @!P0 LEA R2, P2, R11, R0, 0x2 ;  /* 0x000000000b028211 */ /* 0x002fc800078410ff */
[-C--:B------:R-:W-:Y:S02]  /*160e0*/  @!P0 LEA.HI.X R3, R11, R4.reuse, R15, 0x2, P2 ;  /* 0x000000040b038211 */ /* 0x080fe400010f140f */
[C---:B------:R-:W-:Y:S02]  /*160f0*/  IADD3 R11, R236.reuse, 0x30, RZ ;  /* 0x00000030ec0b7810 */ /* 0x040fe40007ffe0ff */
[----:B------:R-:W-:Y:S01]  /*16100*/  IADD3 R15, R236, 0x50, RZ ;  /* 0x00000050ec0f7810 */ /* 0x000fe20007ffe0ff */
        /* <DEDUP_REMOVED lines=9> */
[----:B------:R-:W-:Y:S02]  /*161a0*/  ISETP.GE.AND P0, PT, R5, c[0x0][0x3c8], PT ;  /* 0x0000f20005007a0c */ /* 0x000fe40003f06270 */
[----:B-1----:R-:W-:-:S04]  /*161b0*/  @!P4 LEA R2, P5, R10, R0, 0x2 ;  /* 0x000000000a02c211 */ /* 0x002fc800078a10ff */
[----:B------:R-:W-:Y:S02]  /*161c0*/  @!P4 LEA.HI.X R3, R10, R4, R11, 0x2, P5 ;  /* 0x000000040a03c211 */ /* 0x000fe400028f140b */
[----:B------:R-:W-:-:S03]  /*161d0*/  @!P3 LEA R10, P5, R14, R0, 0x2 ;  /* 0x000000000e0ab211 */ /* 0x000fc600078a10ff */
[----:B------:R1:W-:Y:S01]  /*161e0*/  @!P4 ST.E.64 [R2.64], R46 ;  /* 0x0000002e0200c985 */ /* 0x0003e2000c101b06 */
[----:B------:R-:W-:Y:S02]  /*161f0*/  @!P3 LEA.HI.X R11, R14, R4, R16, 0x2, P5 ;  /* 0x000000040e0bb211 */ /* 0x000fe400028f1410 */
[-C--:B------:R-:W-:Y:S02]  /*16200*/  @!P2 LEA R8, P4, R17, R0.reuse, 0x2 ;  /* 0x000000001108a211 */ /* 0x080fe400078810ff */
[C---:B------:R-:W-:Y:S01]  /*16210*/  IADD3 R16, R236.reuse, 0x50, RZ ;  /* 0x00000050ec107810 */ /* 0x040fe20007ffe0ff */
[----:B------:R3:W-:Y:S01]  /*16220*/  @!P3 ST.E.64 [R10.64], R68 ;  /* 0x000000440a00b985 */ /* 0x0007e2000c101b06 */
[----:B------:R-:W-:Y:S02]  /*16230*/  IADD3 R14, R236, 0x58, RZ ;  /* 0x00000058ec0e7810 */ /* 0x000fe40007ffe0ff */
[----:B--2---:R-:W-:Y:S02]  /*16240*/  @!P1 LEA R6, P5, R15, R0, 0x2 ;  /* 0x000000000f069211 */ /* 0x004fe400078a10ff */
[----:B------:R-:W-:-:S02]  /*16250*/  SHF.R.S32.HI R16, RZ, 0x1f, R16 ;  /* 0x0000001fff107819 */ /* 0x000fc40000011410 */
[-C--:B------:R-:W-:Y:S02]  /*16260*/  @!P2 LEA.HI.X R9, R17, R4.reuse, R18, 0x2, P4 ;  /* 0x000000041109a211 */ /* 0x080fe400020f1412 */
[----:B------:R-:W-:Y:S02]  /*16270*/  SHF.R.S32.HI R14, RZ, 0x1f, R14 ;  /* 0x0000001fff0e7819 */ /* 0x000fe4000001140e */
[----:B------:R-:W-:Y:S01]  /*16280*/  @!P1 LEA.HI.X R7, R15, R4, R16, 0x2, P5 ;  /* 0x000000040f079211 */ /* 0x000fe200028f1410 */
[----:B------:R3:W-:Y:S04]  /*16290*/  @!P2 ST.E.64 [R8.64], R60 ;  /* 0x0000003c0800a985 */ /* 0x0007e8000c101b06 */
[----:B------:R3:W-:Y:S01]  /*162a0*/  @!P1 ST.E.64 [R6.64], R48 ;  /* 0x0000003006009985 */ /* 0x0007e2000c101b06 */
[----:B-1----:R-:W-:-:S04]  /*162b0*/  @!P0 LEA R2, P4, R5, R0, 0x2 ;  /* 0x0000000005028211 */ /* 0x002fc800078810ff */
[----:B------:R-:W-:-:S05]  /*162c0*/  @!P0 LEA.HI.X R3, R5, R4, R14, 0x2, P4 ;  /* 0x0000000405038211 */ /* 0x000fca00020f140e */
[----:B------:R3:W-:Y:S04]  /*162d0*/  @!P0 ST.E.64 [R2.64], R26 ;  /* 0x0000001a02008985 */ /* 0x0007e8000c101b06 */
.L_x_606:
[----:B------:R-:W-:Y:S05]  /*162e0*/  BSYNC B0 ;  /* 0x0000000000007941 */ /* 0x000fea0003800000 */
.L_x_605:
[----:B------:R-:W-:Y:S05]  /*162f0*/  BRA.DIV ~URZ, `(.L_x_607) ;  /* 0x000033f27f007947 */ /* 0x000fea000b800000 */
[----:B--2---:R2:W3:Y:S04]  /*16300*/  SHFL.IDX PT, R4, R12, 0x3, 0x1c1f ;  /* 0x007c1f000c047f89 */ /* 0x0044e800000e0000 */
[----:B-1----:R2:W1:Y:S02]  /*16310*/  SHFL.IDX PT, R0, R13, 0x3, 0x1c1f ;  /* 0x007c1f000d007f89 */ /* 0x00246400000e0000 */
.L_x_668:
[----:B------:R-:W-:-:S13]  /*16320*/  LOP3.LUT P0, RZ, R198, 0x2, RZ, 0xc0, !PT ;  /* 0x00000002c6ff7812 */ /* 0x000fda000780c0ff */
[----:B------:R-:W-:Y:S05]  /*16330*/  @P0 BRA `(.L_x_595) ;  /* 0x0000138000000947 */ /* 0x000fea0003800000 */
[C---:B------:R-:W-:Y:S02]  /*16340*/  ISETP.GE.AND P4, PT, R236.reuse, c[0x0][0x3c8], PT ;  /* 0x0000f200ec007a0c */ /* 0x040fe40003f86270 */
[C---:B---3--:R-:W-:Y:S02]  /*16350*/  IADD3 R8, R236.reuse, 0x8, RZ ;  /* 0x00000008ec087810 */ /* 0x048fe40007ffe0ff */
[----:B--2---:R-:W-:Y:S02]  /*16360*/  IADD3 R12, R236, 0x18, RZ ;  /* 0x00000018ec0c7810 */ /* 0x004fe40007ffe0ff */
[----:B------:R-:W-:Y:S02]  /*16370*/  ISETP.GE.AND P3, PT, R8, c[0x0][0x3c8], PT ;  /* 0x0000f20008007a0c */ /* 0x000fe40003f66270 */
[----:B------:R-:W-:Y:S02]  /*16380*/  ISETP.GE.AND P1, PT, R12, c[0x0][0x3c8], PT ;  /* 0x0000f2000c007a0c */ /* 0x000fe40003f26270 */
[----:B------:R-:W-:-:S02]  /*16390*/  SHF.R.S32.HI R10, RZ, 0x1f, R236 ;  /* 0x0000001fff0a7819 */ /* 0x000fc400000114ec */
[C---:B------:R-:W-:Y:S02]  /*163a0*/  IADD3 R11, R236.reuse, 0x10, RZ ;  /* 0x00000010ec0b7810 */ /* 0x040fe40007ffe0ff */
[C---:B-1----:R-:W-:Y:S02]  /*163b0*/  @!P4 LEA R6, P6, R236.reuse, R0, 0x2 ;  /* 0x00000000ec06c211 */ /* 0x042fe400078c10ff */
[C---:B------:R-:W-:Y:S02]  /*163c0*/  IADD3 R9, R236.reuse, 0x8, RZ ;  /* 0x00000008ec097810 */ /* 0x040fe40007ffe0ff */
[----:B------:R-:W-:Y:S02]  /*163d0*/  @!P4 LEA.HI.X R7, R236, R4, R10, 0x2, P6 ;  /* 0x00000004ec07c211 */ /* 0x000fe400030f140a */
[----:B------:R-:W-:Y:S02]  /*163e0*/  ISETP.GE.AND P2, PT, R11, c[0x0][0x3c8], PT ;  /* 0x0000f2000b007a0c */ /* 0x000fe40003f46270 */
[----:B------:R-:W-:Y:S01]  /*163f0*/  SHF.R.S32.HI R9, RZ, 0x1f, R9 ;  /* 0x0000001fff097819 */ /* 0x000fe20000011409 */
[----:B------:R1:W-:Y:S01]  /*16400*/  @!P4 ST.E.64 [R6.64], R52 ;  /* 0x000000340600c985 */ /* 0x0003e2000c101b06 */
[----:B------:R-:W-:-:S02]  /*16410*/  @!P3 LEA R2, P5, R8, R0, 0x2 ;  /* 0x000000000802b211 */ /* 0x000fc400078a10ff */
[----:B------:R-:W-:Y:S02]  /*16420*/  IADD3 R5, R236, 0x20, RZ ;  /* 0x00000020ec057810 */ /* 0x000fe40007ffe0ff */
[----:B------:R-:W-:Y:S02]  /*16430*/  @!P3 LEA.HI.X R3, R8, R4, R9, 0x2, P5 ;  /* 0x000000040803b211 */ /* 0x000fe400028f1409 */
[----:B----4-:R-:W-:Y:S02]  /*16440*/  IADD3 R13, R236, 0x10, RZ ;  /* 0x00000010ec0d7810 */ /* 0x010fe40007ffe0ff */
[----:B------:R-:W-:Y:S01]  /*16450*/  ISETP.GE.AND P0, PT, R5, c[0x0][0x3c8], PT ;  /* 0x0000f20005007a0c */ /* 0x000fe20003f06270 */
[----:B------:R2:W-:Y:S01]  /*16460*/  @!P3 ST.E.64 [R2.64], R30 ;  /* 0x0000001e0200b985 */ /* 0x0005e2000c101b06 */
[----:B------:R-:W-:Y:S02]  /*16470*/  @!P2 LEA R8, P3, R11, R0, 0x2 ;  /* 0x000000000b08a211 */ /* 0x000fe400078610ff */
[----:B------:R-:W-:-:S02]  /*16480*/  SHF.R.S32.HI R13, RZ, 0x1f, R13 ;  /* 0x0000001fff0d7819 */ /* 0x000fc4000001140d */
[C---:B------:R-:W-:Y:S02]  /*16490*/  IADD3 R14, R236.reuse, 0x28, RZ ;  /* 0x00000028ec0e7810 */ /* 0x040fe40007ffe0ff */
[----:B------:R-:W-:Y:S02]  /*164a0*/  @!P2 LEA.HI.X R9, R11, R4, R13, 0x2, P3 ;  /* 0x000000040b09a211 */ /* 0x000fe400018f140d */
[C---:B------:R-:W-:Y:S02]  /*164b0*/  IADD3 R13, R236.reuse, 0x18, RZ ;  /* 0x00000018ec0d7810 */ /* 0x040fe40007ffe0ff */
[----:B------:R-:W-:Y:S01]  /*164c0*/  IADD3 R11, R236, 0x20, RZ ;  /* 0x00000020ec0b7810 */ /* 0x000fe20007ffe0ff */
[----:B------:R-:W-:Y:S01]  /*164d0*/  @!P2 ST.E.64 [R8.64], R66 ;  /* 0x000000420800a985 */ /* 0x000fe2000c101b06 */
[----:B------:R-:W-:Y:S02]  /*164e0*/  ISETP.GE.AND P5, PT, R14, c[0x0][0x3c8], PT ;  /* 0x0000f2000e007a0c */ /* 0x000fe40003fa6270 */
[----:B------:R-:W-:-:S02]  /*164f0*/  IADD3 R10, R236, 0x30, RZ ;  /* 0x00000030ec0a7810 */ /* 0x000fc40007ffe0ff */
[----:B------:R-:W-:Y:S02]  /*16500*/  SHF.R.S32.HI R13, RZ, 0x1f, R13 ;  /* 0x0000001fff0d7819 */ /* 0x000fe4000001140d */
[----:B-1----:R-:W-:Y:S02]  /*16510*/  @!P1 LEA R6, P4, R12, R0, 0x2 ;  /* 0x000000000c069211 */ /* 0x002fe400078810ff */
[----:B------:R-:W-:Y:S02]  /*16520*/  SHF.R.S32.HI R11, RZ, 0x1f, R11 ;  /* 0x0000001fff0b7819 */ /* 0x000fe4000001140b */
[C---:B------:R-:W-:Y:S02]  /*16530*/  IADD3 R16, R236.reuse, 0x28, RZ ;  /* 0x00000028ec107810 */ /* 0x040fe40007ffe0ff */
[----:B------:R-:W-:Y:S02]  /*16540*/  IADD3 R15, R236, 0x40, RZ ;  /* 0x00000040ec0f7810 */ /* 0x000fe40007ffe0ff */
[----:B------:R-:W-:-:S02]  /*16550*/  SHF.R.S32.HI R16, RZ, 0x1f, R16 ;  /* 0x0000001fff107819 */ /* 0x000fc40000011410 */
[----:B--2---:R-:W-:Y:S02]  /*16560*/  @!P0 LEA R2, P6, R5, R0, 0x2 ;  /* 0x0000000005028211 */ /* 0x004fe400078c10ff */
[----:B------:R-:W-:Y:S02]  /*16570*/  ISETP.GE.AND P2, PT, R15, c[0x0][0x3c8], PT ;  /* 0x0000f2000f007a0c */ /* 0x000fe40003f46270 */
[----:B------:R-:W-:Y:S02]  /*16580*/  P2R R3, PR, RZ, 0x10 ;  /* 0x00000010ff037803 */ /* 0x000fe40000000000 */
[----:B------:R-:W-:Y:S02]  /*16590*/  ISETP.GE.AND P4, PT, R10, c[0x0][0x3c8], PT ;  /* 0x0000f2000a007a0c */ /* 0x000fe40003f86270 */
[----:B------:R-:W-:Y:S02]  /*165a0*/  ISETP.NE.AND P3, PT, R3, RZ, PT ;  /* 0x000000ff0300720c */ /* 0x000fe40003f65270 */
[----:B------:R-:W-:-:S02]  /*165b0*/  @!P0 LEA.HI.X R3, R5, R4, R11, 0x2, P6 ;  /* 0x0000000405038211 */ /* 0x000fc400030f140b */
[----:B------:R-:W-:Y:S02]  /*165c0*/  @!P1 LEA.HI.X R7, R12, R4, R13, 0x2, P3 ;  /* 0x000000040c079211 */ /* 0x000fe400018f140d */
[C---:B------:R-:W-:Y:S02]  /*165d0*/  IADD3 R12, R236.reuse, 0x38, RZ ;  /* 0x00000038ec0c7810 */ /* 0x040fe40007ffe0ff */
[----:B------:R-:W-:Y:S01]  /*165e0*/  IADD3 R11, R236, 0x30, RZ ;  /* 0x00000030ec0b7810 */ /* 0x000fe20007ffe0ff */
[----:B------:R1:W-:Y:S01]  /*165f0*/  @!P1 ST.E.64 [R6.64], R56 ;  /* 0x0000003806009985 */ /* 0x0003e2000c101b06 */
[----:B------:R-:W-:Y:S02]  /*16600*/  ISETP.GE.AND P3, PT, R12, c[0x0][0x3c8], PT ;  /* 0x0000f2000c007a0c */ /* 0x000fe40003f66270 */
[----:B------:R-:W-:Y:S01]  /*16610*/  SHF.R.S32.HI R11, RZ, 0x1f, R11 ;  /* 0x0000001fff0b7819 */ /* 0x000fe2000001140b */
[----:B------:R2:W-:Y:S01]  /*16620*/  @!P0 ST.E.64 [R2.64], R32 ;  /* 0x0000002002008985 */ /* 0x0005e2000c101b06 */
[----:B------:R-:W-:-:S02]  /*16630*/  IADD3 R13, R236, 0x48, RZ ;  /* 0x00000048ec0d7810 */ /* 0x000fc40007ffe0ff */
[----:B------:R-:W-:Y:S02]  /*16640*/  IADD3 R5, R236, 0x50, RZ ;  /* 0x00000050ec057810 */ /* 0x000fe40007ffe0ff */
[----:B------:R-:W-:Y:S02]  /*16650*/  ISETP.GE.AND P1, PT, R13, c[0x0][0x3c8], PT ;  /* 0x0000f2000d007a0c */ /* 0x000fe40003f26270 */
[----:B-1----:R-:W-:-:S04]  /*16660*/  @!P5 LEA R6, P0, R14, R0, 0x2 ;  /* 0x000000000e06d211 */ /* 0x002fc800078010ff */
[----:B------:R-:W-:Y:S02]  /*16670*/  @!P5 LEA.HI.X R7, R14, R4, R16, 0x2, P0 ;  /* 0x000000040e07d211 */ /* 0x000fe400000f1410 */
[----:B--2---:R-:W-:Y:S02]  /*16680*/  @!P4 LEA R2, P6, R10, R0, 0x2 ;  /* 0x000000000a02c211 */ /* 0x004fe400078c10ff */
[----:B------:R-:W-:Y:S01]  /*16690*/  IADD3 R14, R236, 0x38, RZ ;  /* 0x00000038ec0e7810 */ /* 0x000fe20007ffe0ff */
[----:B------:R-:W-:Y:S01]  /*166a0*/  @!P5 ST.E.64 [R6.64], R54 ;  /* 0x000000360600d985 */ /* 0x000fe2000c101b06 */
[----:B------:R-:W-:Y:S02]  /*166b0*/  @!P4 LEA.HI.X R3, R10, R4, R11, 0x2, P6 ;  /* 0x000000040a03c211 */ /* 0x000fe400030f140b */
[----:B------:R-:W-:Y:S02]  /*166c0*/  @!P3 LEA R10, P5, R12, R0, 0x2 ;  /* 0x000000000c0ab211 */ /* 0x000fe400078a10ff */
[----:B------:R-:W-:Y:S01]  /*166d0*/  ISETP.GE.AND P0, PT, R5, c[0x0][0x3c8], PT ;  /* 0x0000f20005007a0c */ /* 0x000fe20003f06270 */
[----:B------:R1:W-:Y:S01]  /*166e0*/  @!P4 ST.E.64 [R2.64], R58 ;  /* 0x0000003a0200c985 */ /* 0x0003e2000c101b06 */
[----:B------:R-:W-:-:S02]  /*166f0*/  SHF.R.S32.HI R14, RZ, 0x1f, R14 ;  /* 0x0000001fff0e7819 */ /* 0x000fc4000001140e */
[----:B------:R-:W-:Y:S02]  /*16700*/  IADD3 R16, R236, 0x40, RZ ;  /* 0x00000040ec107810 */ /* 0x000fe40007ffe0ff */
[----:B------:R-:W-:Y:S02]  /*16710*/  @!P2 LEA R8, P6, R15, R0, 0x2 ;  /* 0x000000000f08a211 */ /* 0x000fe400078c10ff */
[----:B------:R-:W-:-:S04]  /*16720*/  SHF.R.S32.HI R16, RZ, 0x1f, R16 ;  /* 0x0000001fff107819 */ /* 0x000fc80000011410 */
[----:B------:R-:W-:Y:S02]  /*16730*/  @!P2 LEA.HI.X R9, R15, R4, R16, 0x2, P6 ;  /* 0x000000040f09a211 */ /* 0x000fe400030f1410 */
[----:B-1----:R-:W-:Y:S02]  /*16740*/  P2R R2, PR, RZ, 0x20 ;  /* 0x00000020ff027803 */ /* 0x002fe40000000000 */
[----:B------:R-:W-:Y:S02]  /*16750*/  @!P1 LEA R6, P5, R13, R0, 0x2 ;  /* 0x000000000d069211 */ /* 0x000fe400078a10ff */
[----:B------:R-:W-:-:S04]  /*16760*/  ISETP.NE.AND P4, PT, R2, RZ, PT ;  /* 0x000000ff0200720c */ /* 0x000fc80003f85270 */
[----:B------:R-:W-:Y:S02]  /*16770*/  @!P3 LEA.HI.X R11, R12, R4, R14, 0x2, P4 ;  /* 0x000000040c0bb211 */ /* 0x000fe400020f140e */
[C---:B------:R-:W-:Y:S02]  /*16780*/  IADD3 R14, R236.reuse, 0x48, RZ ;  /* 0x00000048ec0e7810 */ /* 0x040fe40007ffe0ff */
[----:B------:R-:W-:Y:S01]  /*16790*/  IADD3 R12, R236, 0x50, RZ ;  /* 0x00000050ec0c7810 */ /* 0x000fe20007ffe0ff */
[----:B------:R1:W-:Y:S01]  /*167a0*/  @!P3 ST.E.64 [R10.64], R72 ;  /* 0x000000480a00b985 */ /* 0x0003e2000c101b06 */
[----:B------:R-:W-:Y:S02]  /*167b0*/  SHF.R.S32.HI R14, RZ, 0x1f, R14 ;  /* 0x0000001fff0e7819 */ /* 0x000fe4000001140e */
[----:B------:R-:W-:Y:S01]  /*167c0*/  SHF.R.S32.HI R12, RZ, 0x1f, R12 ;  /* 0x0000001fff0c7819 */ /* 0x000fe2000001140c */
[----:B------:R1:W-:Y:S01]  /*167d0*/  @!P2 ST.E.64 [R8.64], R70 ;  /* 0x000000460800a985 */ /* 0x0003e2000c101b06 */
[----:B------:R-:W-:-:S02]  /*167e0*/  @!P0 LEA R2, P4, R5, R0, 0x2 ;  /* 0x0000000005028211 */ /* 0x000fc400078810ff */
[-C--:B------:R-:W-:Y:S02]  /*167f0*/  @!P1 LEA.HI.X R7, R13, R4.reuse, R14, 0x2, P5 ;  /* 0x000000040d079211 */ /* 0x080fe400028f140e */
[----:B------:R-:W-:Y:S02]  /*16800*/  @!P0 LEA.HI.X R3, R5, R4, R12, 0x2, P4 ;  /* 0x0000000405038211 */ /* 0x000fe400020f140c */
[----:B------:R-:W-:Y:S01]  /*16810*/  IADD3 R5, R236, 0x58, RZ ;  /* 0x00000058ec057810 */ /* 0x000fe20007ffe0ff */
[----:B------:R1:W-:Y:S04]  /*16820*/  @!P1 ST.E.64 [R6.64], R62 ;  /* 0x0000003e06009985 */ /* 0x0003e8000c101b06 */
[----:B------:R1:W-:Y:S01]  /*16830*/  @!P0 ST.E.64 [R2.64], R50 ;  /* 0x0000003202008985 */ /* 0x0003e2000c101b06 */
[----:B------:R-:W-:-:S13]  /*16840*/  ISETP.GE.AND P0, PT, R5, c[0x0][0x3c8], PT ;  /* 0x0000f20005007a0c */ /* 0x000fda0003f06270 */
[----:B------:R-:W-:Y:S05]  /*16850*/  @P0 BRA `(.L_x_595) ;  /* 0x00000e6000000947 */ /* 0x000fea0003800000 */
[----:B------:R-:W-:Y:S02]  /*16860*/  IADD3 R12, R236, 0x58, RZ ;  /* 0x00000058ec0c7810 */ /* 0x000fe40007ffe0ff */
[----:B-1----:R-:W-:Y:S02]  /*16870*/  LEA R2, P0, R5, R0, 0x2 ;  /* 0x0000000005027211 */ /* 0x002fe400078010ff */
[----:B------:R-:W-:-:S04]  /*16880*/  SHF.R.S32.HI R12, RZ, 0x1f, R12 ;  /* 0x0000001fff0c7819 */ /* 0x000fc8000001140c */
[----:B------:R-:W-:-:S05]  /*16890*/  LEA.HI.X R3, R5, R4, R12, 0x2, P0 ;  /* 0x0000000405037211 */ /* 0x000fca00000f140c */
[----:B------:R1:W-:Y:S01]  /*168a0*/  ST.E.64 [R2.64], R28 ;  /* 0x0000001c02007985 */ /* 0x0003e2000c101b06 */
[----:B------:R-:W-:Y:S05]  /*168b0*/  BRA `(.L_x_595) ;  /* 0x00000e0000007947 */ /* 0x000fea0003800000 */
.L_x_580:
[----:B------:R-:W3:Y:S04]  /*168c0*/  LDL.LU R7, [R1+0x24] ;  /* 0x0000240001077983 */ /* 0x000ee80000300800 */
[----:B--2---:R-:W2:Y:S01]  /*168d0*/  LDL R6, [R1+0x2c] ;  /* 0x00002c0001067983 */ /* 0x004ea20000100800 */
[----:B------:R-:W-:Y:S01]  /*168e0*/  ISETP.NE.U32.AND P0, PT, RZ, c[0x0][0x508], PT ;  /* 0x00014200ff007a0c */ /* 0x000fe20003f05070 */
[----:B------:R-:W-:Y:S01]  /*168f0*/  IMAD.MOV.U32 R4, RZ, RZ, 0x4 ;  /* 0x00000004ff047424 */ /* 0x000fe200078e00ff */
[----:B------:R-:W-:Y:S01]  /*16900*/  ISETP.NE.U32.AND P2, PT, RZ, c[0x0][0x500], PT ;  /* 0x00014000ff007a0c */ /* 0x000fe20003f45070 */
[----:B------:R-:W-:Y:S01]  /*16910*/  IMAD.MOV.U32 R19, RZ, RZ, c[0x0][0x388] ;  /* 0x0000e200ff137624 */ /* 0x000fe200078e00ff */
[----:B------:R-:W-:Y:S01]  /*16920*/  ISETP.NE.AND.EX P0, PT, RZ, c[0x0][0x50c], PT, P0 ;  /* 0x00014300ff007a0c */ /* 0x000fe20003f05300 */
[----:B------:R-:W-:Y:S01]  /*16930*/  IMAD.MOV.U32 R0, RZ, RZ, RZ ;  /* 0x000000ffff007224 */ /* 0x000fe200078e00ff */
[----:B------:R-:W-:Y:S01]  /*16940*/  ISETP.NE.AND.EX P2, PT, RZ, c[0x0][0x504], PT, P2 ;  /* 0x00014100ff007a0c */ /* 0x000fe20003f45320 */
[----:B--2---:R-:W-:-:S10]  /*16950*/  IMAD.WIDE R2, R6, R4, c[0x0][0x500] ;  /* 0x0001400006027625 */ /* 0x004fd400078e0204 */
[----:B------:R-:W-:Y:S02]  /*16960*/  @P0 IMAD.WIDE R4, R6, R4, c[0x0][0x508] ;  /* 0x0001420006040625 */ /* 0x000fe400078e0204 */
[----:B------:R2:W5:Y:S04]  /*16970*/  @P2 LDG.E R0, [R2.64] ;  /* 0x0000000602002981 */ /* 0x000568000c1e1900 */
[----:B------:R2:W5:Y:S01]  /*16980*/  @P0 LDG.E R19, [R4.64] ;  /* 0x0000000604130981 */ /* 0x000562000c1e1900 */
[----:B---3--:R-:W-:-:S04]  /*16990*/  ISETP.NE.AND P1, PT, R7, RZ, PT ;  /* 0x000000ff0700720c */ /* 0x008fc80003f25270 */
[----:B------:R-:W-:Y:S01]  /*169a0*/  SEL R18, R7, c[0x0][0x3d4], P1 ;  /* 0x0000f50007127a07 */ /* 0x000fe20000800000 */
[----:B------:R-:W-:Y:S05]  /*169b0*/  @P0 BRA `(.L_x_608) ;  /* 0x0000004000000947 */ /* 0x000fea0003800000 */
[----:B------:R-:W-:Y:S05]  /*169c0*/  @!P2 BRA `(.L_x_608) ;  /* 0x000000300000a947 */ /* 0x000fea0003800000 */
[----:B--2---:R2:W3:Y:S04]  /*169d0*/  LDG.E R4, [R2.64] ;  /* 0x0000000602047981 */ /* 0x0044e8000c1e1900 */
[----:B--2---:R-:W3:Y:S02]  /*169e0*/  LDG.E R2, [R2.64+0x4] ;  /* 0x0000040602027981 */ /* 0x004ee4000c1e1900 */
[----:B---3-5:R-:W-:Y:S02]  /*169f0*/  IADD3 R19, -R4, R2, RZ ;  /* 0x0000000204137210 */ /* 0x028fe40007ffe1ff */
.L_x_608:
[----:B--2---:R-:W2:Y:S01]  /*16a00*/  S2R R4, SR_TID.X ;  /* 0x0000000000047919 */ /* 0x004ea20000002100 */
[----:B------:R-:W-:Y:S01]  /*16a10*/  SHF.R.S32.HI R2, RZ, 0x1f, R6 ;  /* 0x0000001fff027819 */ /* 0x000fe20000011406 */
[----:B------:R-:W-:Y:S01]  /*16a20*/  BSSY B0, `(.L_x_609) ;  /* 0x0000038000007945 */ /* 0x000fe20003800000 */
[----:B-----5:R-:W-:-:S02]  /*16a30*/  SHF.R.S32.HI R17, RZ, 0x1f, R0 ;  /* 0x0000001fff117819 */ /* 0x020fc40000011400 */
[----:B------:R-:W-:Y:S02]  /*16a40*/  SEL R12, R6, RZ, !P2 ;  /* 0x000000ff060c7207 */ /* 0x000fe40005000000 */
[----:B-1----:R-:W-:Y:S02]  /*16a50*/  SEL R20, R2, RZ, !P2 ;  /* 0x000000ff02147207 */ /* 0x002fe40005000000 */
[----:B--2---:R-:W-:-:S13]  /*16a60*/  ISETP.GT.AND P0, PT, R4, 0x7f, PT ;  /* 0x0000007f0400780c */ /* 0x004fda0003f04270 */
[----:B------:R-:W-:Y:S05]  /*16a70*/  @P0 BRA `(.L_x_610) ;  /* 0x0000032000000947 */ /* 0x000fea0003800000 */
[----:B------:R-:W2:Y:S01]  /*16a80*/  LDL R3, [R1+0x18] ;  /* 0x0000180001037983 */ /* 0x000ea20000100800 */
[----:B------:R-:W-:Y:S01]  /*16a90*/  IMAD R2, R19, c[0x0][0x4e8], RZ ;  /* 0x00013a0013027a24 */ /* 0x000fe200078e02ff */
[----:B--2---:R-:W-:-:S04]  /*16aa0*/  IADD3 R13, R3, R4, RZ ;  /* 0x00000004030d7210 */ /* 0x004fc80007ffe0ff */
        /* <DEDUP_REMOVED lines=47> */
.L_x_610:
[----:B------:R-:W-:Y:S05]  /*16da0*/  BSYNC B0 ;  /* 0x0000000000007941 */ /* 0x000fea0003800000 */
.L_x_609:
        /* <DEDUP_REMOVED lines=15> */
[----:B------:R-:W-:Y:S02]  /*16ea0*/  IADD3 R11, R8, R9, RZ ;  /* 0x00000009080b7210 */ /* 0x000fe40007ffe0ff */
[----:B------:R-:W-:Y:S01]  /*16eb0*/  ISETP.NE.AND P0, PT, R2, 0x1, PT ;  /* 0x000000010200780c */ /* 0x000fe20003f05270 */
[----:B------:R-:W-:-:S04]  /*16ec0*/  IMAD.WIDE.U32 R2, R0, c[0x0][0x3a0], RZ ;  /* 0x0000e80000027a25 */ /* 0x000fc800078e00ff */
[----:B------:R-:W-:Y:S01]  /*16ed0*/  IMAD R0, R0, c[0x0][0x3a4], R4 ;  /* 0x0000e90000007a24 */ /* 0x000fe200078e0204 */
[----:B------:R-:W-:Y:S01]  /*16ee0*/  LEA R4, R5, R8, 0x5 ;  /* 0x0000000805047211 */ /* 0x000fe200078e28ff */
[----:B------:R-:W-:-:S03]  /*16ef0*/  IMAD R5, R20, c[0x0][0x3f0], RZ ;  /* 0x0000fc0014057a24 */ /* 0x000fc600078e02ff */
[----:B------:R-:W-:Y:S01]  /*16f00*/  IADD3 R3, R3, R0, RZ ;  /* 0x0000000003037210 */ /* 0x000fe20007ffe0ff */
[----:B------:R-:W-:-:S04]  /*16f10*/  IMAD.IADD R4, R9, 0x1, R4 ;  /* 0x0000000109047824 */ /* 0x000fc800078e0204 */
        /* <DEDUP_REMOVED lines=24> */
.L_x_669:
[----:B------:R-:W-:Y:S05]  /*170a0*/  BRA.DIV ~URZ, `(.L_x_612) ;  /* 0x000027727f007947 */ /* 0x000fea000b800000 */
[----:B------:R3:W4:Y:S02]  /*170b0*/  SHFL.IDX PT, R0, R12, RZ, 0x1c1f ;  /* 0x001c1fff0c007589 */ /* 0x00072400000e0000 */
.L_x_670:
        /* <DEDUP_REMOVED lines=18> */
[----:B------:R2:W-:Y:S04]  /*171e0*/  @!P2 ST.E.128 [R6.64], RZ ;  /* 0x000000ff0600a985 */ /* 0x0005e8000c101d06 */
[----:B------:R2:W-:Y:S04]  /*171f0*/  @!P1 ST.E.128 [R4.64], RZ ;  /* 0x000000ff04009985 */ /* 0x0005e8000c101d06 */
[----:B------:R2:W-:Y:S02]  /*17200*/  @!P0 ST.E.128 [R2.64], RZ ;  /* 0x000000ff02008985 */ /* 0x0005e4000c101d06 */
.L_x_614:
[----:B------:R-:W-:Y:S05]  /*17210*/  BSYNC B0 ;  /* 0x0000000000007941 */ /* 0x000fea0003800000 */
.L_x_613:
[----:B------:R-:W-:Y:S05]  /*17220*/  BRA.DIV ~URZ, `(.L_x_615) ;  /* 0x000026527f007947 */ /* 0x000fea000b800000 */
[----:B--2---:R2:W1:Y:S04]  /*17230*/  SHFL.IDX PT, R8, R9, 0x1, 0x1c1f ;  /* 0x003c1f0009087f89 */ /* 0x00446800000e0000 */
[----:B----4-:R2:W4:Y:S02]  /*17240*/  SHFL.IDX PT, R0, R12, 0x1, 0x1c1f ;  /* 0x003c1f000c007f89 */ /* 0x01052400000e0000 */
.L_x_671:
        /* <DEDUP_REMOVED lines=18> */
[----:B------:R1:W-:Y:S04]  /*17370*/  @!P2 ST.E.128 [R6.64], RZ ;  /* 0x000000ff0600a985 */ /* 0x0003e8000c101d06 */
[----:B------:R1:W-:Y:S04]  /*17380*/  @!P1 ST.E.128 [R4.64], RZ ;  /* 0x000000ff04009985 */ /* 0x0003e8000c101d06 */
[----:B------:R1:W-:Y:S02]  /*17390*/  @!P0 ST.E.128 [R2.64], RZ ;  /* 0x000000ff02008985 */ /* 0x0003e4000c101d06 */
.L_x_617:
[----:B------:R-:W-:Y:S05]  /*173a0*/  BSYNC B0 ;  /* 0x0000000000007941 */ /* 0x000fea0003800000 */
.L_x_616:
[----:B------:R-:W-:Y:S05]  /*173b0*/  BRA.DIV ~URZ, `(.L_x_618) ;  /* 0x000025827f007947 */ /* 0x000fea000b800000 */
[----:B-1----:R1:W2:Y:S02]  /*173c0*/  SHFL.IDX PT, R8, R9, 0x2, 0x1c1f ;  /* 0x005c1f0009087f89 */ /* 0x0022a400000e0000 */
.L_x_672:
[----:B------:R-:W-:Y:S05]  /*173d0*/  BRA.DIV ~URZ, `(.L_x_619) ;  /* 0x000025d27f007947 */ /* 0x000fea000b800000 */
[----:B----4-:R4:W1:Y:S02]  /*173e0*/  SHFL.IDX PT, R0, R12, 0x2, 0x1c1f ;  /* 0x005c1f000c007f89 */ /* 0x01086400000e0000 */
.L_x_673:
        /* <DEDUP_REMOVED lines=21> */
.L_x_621:
[----:B------:R-:W-:Y:S05]  /*17540*/  BSYNC B0 ;  /* 0x0000000000007941 */ /* 0x000fea0003800000 */
.L_x_620:
[----:B------:R-:W-:Y:S05]  /*17550*/  BRA.DIV ~URZ, `(.L_x_622) ;  /* 0x000024b27f007947 */ /* 0x000fea000b800000 */
[----:B--2---:R2:W3:Y:S04]  /*17560*/  SHFL.IDX PT, R8, R9, 0x3, 0x1c1f ;  /* 0x007c1f0009087f89 */ /* 0x0044e800000e0000 */
[----:B-1----:R2:W1:Y:S02]  /*17570*/  SHFL.IDX PT, R0, R12, 0x3, 0x1c1f ;  /* 0x007c1f000c007f89 */ /* 0x00246400000e0000 */
.L_x_674:
[----:B------:R-:W-:-:S04]  /*17580*/  IADD3 R2, R11, 0x60, RZ ;  /* 0x000000600b027810 */ /* 0x000fc80007ffe0ff */
[----:B------:R-:W-:-:S13]  /*17590*/  ISETP.GE.AND P0, PT, R2, R10, PT ;  /* 0x0000000a0200720c */ /* 0x000fda0003f06270 */
[----:B------:R-:W-:Y:S05]  /*175a0*/  @P0 BRA `(.L_x_595) ;  /* 0x0000011000000947 */ /* 0x000fea0003800000 */
[----:B------:R-:W5:Y:S04]  /*175b0*/  LDL.64 R16, [R1+0x30] ;  /* 0x0000300001107983 */ /* 0x000f680000100a00 */
[----:B--2---:R-:W2:Y:S04]  /*175c0*/  LDL R13, [R1+0x1c] ;  /* 0x00001c00010d7983 */ /* 0x004ea80000100800 */
[----:B----4-:R-:W4:Y:S04]  /*175d0*/  LDL R9, [R1+0x38] ;  /* 0x0000380001097983 */ /* 0x010f280000100800 */
[----:B---3--:R-:W3:Y:S04]  /*175e0*/  LDL R14, [R1+0x58] ;  /* 0x00005800010e7983 */ /* 0x008ee80000100800 */
[----:B------:R-:W3:Y:S01]  /*175f0*/  LDL R12, [R1+0x54] ;  /* 0x00005400010c7983 */ /* 0x000ee20000100800 */
[----:B-----5:R-:W-:-:S02]  /*17600*/  ISETP.GE.AND P2, PT, R16, c[0x0][0x3c8], PT ;  /* 0x0000f20010007a0c */ /* 0x020fc40003f46270 */
[----:B--2---:R-:W-:Y:S02]  /*17610*/  ISETP.GE.AND P1, PT, R13, c[0x0][0x3c8], PT ;  /* 0x0000f2000d007a0c */ /* 0x004fe40003f26270 */
[----:B----4-:R-:W-:-:S09]  /*17620*/  ISETP.GE.AND P0, PT, R9, c[0x0][0x3c8], PT ;  /* 0x0000f20009007a0c */ /* 0x010fd20003f06270 */
[CC--:B-1----:R-:W-:Y:S02]  /*17630*/  @!P2 LEA R6, P5, R16.reuse, R0.reuse, 0x1 ;  /* 0x000000001006a211 */ /* 0x0c2fe400078a08ff */
[----:B------:R-:W-:Y:S02]  /*17640*/  @!P1 LEA R4, P4, R13, R0, 0x1 ;  /* 0x000000000d049211 */ /* 0x000fe400078808ff */
[----:B------:R-:W-:Y:S02]  /*17650*/  @!P2 LEA.HI.X R7, R16, R8, R17, 0x1, P5 ;  /* 0x000000081007a211 */ /* 0x000fe400028f0c11 */
[----:B------:R-:W-:Y:S02]  /*17660*/  @!P0 LEA R2, P3, R9, R0, 0x1 ;  /* 0x0000000009028211 */ /* 0x000fe400078608ff */
[-C--:B---3--:R-:W-:Y:S02]  /*17670*/  @!P1 LEA.HI.X R5, R13, R8.reuse, R14, 0x1, P4 ;  /* 0x000000080d059211 */ /* 0x088fe400020f0c0e */
[----:B------:R-:W-:Y:S01]  /*17680*/  @!P0 LEA.HI.X R3, R9, R8, R12, 0x1, P3 ;  /* 0x0000000809038211 */ /* 0x000fe200018f0c0c */
[----:B------:R1:W-:Y:S04]  /*17690*/  @!P2 ST.E.128 [R6.64], RZ ;  /* 0x000000ff0600a985 */ /* 0x0003e8000c101d06 */
[----:B------:R1:W-:Y:S04]  /*176a0*/  @!P1 ST.E.128 [R4.64], RZ ;  /* 0x000000ff04009985 */ /* 0x0003e8000c101d06 */
[----:B------:R1:W-:Y:S02]  /*176b0*/  @!P0 ST.E.128 [R2.64], RZ ;  /* 0x000000ff02008985 */ /* 0x0003e4000c101d06 */
.L_x_595:
[----:B------:R-:W-:Y:S05]  /*176c0*/  BSYNC B1 ;  /* 0x0000000000017941 */ /* 0x000fea0003800000 */
.L_x_579:
        /* <DEDUP_REMOVED lines=15> */
.L_x_675:
[----:B------:R-:W-:Y:S05]  /*177c0*/  BRA.DIV ~URZ, `(.L_x_625) ;  /* 0x000023727f007947 */ /* 0x000fea000b800000 */
[----:B------:R3:W4:Y:S02]  /*177d0*/  SHFL.IDX PT, R8, R74, 0x1, 0x1f ;  /* 0x00201f004a087f89 */ /* 0x00072400000e0000 */
.L_x_676:
        /* <DEDUP_REMOVED lines=19> */
.L_x_677:
        /* <DEDUP_REMOVED lines=16> */
.L_x_678:
[----:B---3--:R-:W-:Y:S01]  /*17a10*/  IMAD R0, R0, c[0x0][0x538], RZ ;  /* 0x00014e0000007a24 */ /* 0x008fe200078e02ff */
[----:B------:R-:W-:Y:S04]  /*17a20*/  BSSY B1, `(.L_x_628) ;  /* 0x00000ce000017945 */ /* 0x000fe80003800000 */
[----:B----4-:R-:W-:-:S04]  /*17a30*/  IADD3 R8, R0, R8, RZ ;  /* 0x0000000800087210 */ /* 0x010fc80007ffe0ff */
[----:B--2---:R-:W-:-:S13]  /*17a40*/  ISETP.GT.AND P0, PT, R8, R9, PT ;  /* 0x000000090800720c */ /* 0x004fda0003f04270 */
[----:B------:R-:W-:Y:S05]  /*17a50*/  @P0 BRA `(.L_x_629) ;  /* 0x0000025000000947 */ /* 0x000fea0003800000 */
.L_x_633:
        /* <DEDUP_REMOVED lines=17> */
.L_x_679:
        /* <DEDUP_REMOVED lines=16> */
.L_x_680:
[----:B--2---:R-:W-:-:S05]  /*17c70*/  IMAD R0, R0, c[0x0][0x538], RZ ;  /* 0x00014e0000007a24 */ /* 0x004fca00078e02ff */
[----:B------:R-:W-:-:S04]  /*17c80*/  IADD3 R8, R0, R8, RZ ;  /* 0x0000000800087210 */ /* 0x000fc80007ffe0ff */
[----:B------:R-:W-:-:S13]  /*17c90*/  ISETP.GT.AND P0, PT, R8, R9, PT ;  /* 0x000000090800720c */ /* 0x000fda0003f04270 */
[----:B-1----:R-:W-:Y:S05]  /*17ca0*/  @!P0 BRA `(.L_x_633) ;  /* 0xfffffdb000008947 */ /* 0x002fea000383ffff */
.L_x_629:
[----:B------:R-:W-:-:S05]  /*17cb0*/  IADD3 R12, -R0, R8, RZ ;  /* 0x00000008000c7210 */ /* 0x000fca0007ffe1ff */
[----:B------:R-:W-:-:S05]  /*17cc0*/  IMAD R0, R4, c[0x0][0x538], R12 ;  /* 0x00014e0004007a24 */ /* 0x000fca00078e020c */
[----:B------:R-:W-:Y:S01]  /*17cd0*/  ISETP.GT.AND P0, PT, R0, R9, PT ;  /* 0x000000090000720c */ /* 0x000fe20003f04270 */
[----:B------:R-:W-:-:S12]  /*17ce0*/  BRA.DIV ~URZ, `(.L_x_634) ;  /* 0x000022927f007947 */ /* 0x000fd8000b800000 */
[----:B------:R-:W-:-:S03]  /*17cf0*/  VOTE.ANY R10, PT, !P0 ;  /* 0x00000000000a7806 */ /* 0x000fc600040e0100 */
.L_x_681:
[----:B------:R-:W2:Y:S01]  /*17d00*/  LDL.LU R0, [R1+0x2c] ;  /* 0x00002c0001007983 */ /* 0x000ea20000300800 */
[----:B------:R-:W2:Y:S02]  /*17d10*/  POPC R8, R10 ;  /* 0x0000000a00087309 */ /* 0x000ea40000000000 */
[----:B--2---:R-:W-:-:S05]  /*17d20*/  IADD3 R0, R8, R0, RZ ;  /* 0x0000000008007210 */ /* 0x004fca0007ffe0ff */
[----:B------:R2:W-:Y:S01]  /*17d30*/  STL [R1+0x2c], R0 ;  /* 0x00002c0001007387 */ /* 0x0005e20000100800 */
[----:B------:R-:W-:Y:S05]  /*17d40*/  BRA.DIV ~URZ, `(.L_x_635) ;  /* 0x000022827f007947 */ /* 0x000fea000b800000 */
[----:B------:R3:W4:Y:S04]  /*17d50*/  SHFL.IDX PT, R11, R6, R8, 0x1f ;  /* 0x00001f08060b7589 */ /* 0x00072800000e0000 */
[----:B------:R3:W1:Y:S02]  /*17d60*/  SHFL.IDX PT, R7, R7, R8, 0x1f ;  /* 0x00001f0807077589 */ /* 0x00066400000e0000 */
.L_x_682:
[----:B------:R-:W-:Y:S01]  /*17d70*/  ISETP.NE.AND P0, PT, R10, RZ, PT ;  /* 0x000000ff0a00720c */ /* 0x000fe20003f05270 */
[----:B------:R-:W-:-:S12]  /*17d80*/  BSSY B0, `(.L_x_636) ;  /* 0x0000005000007945 */ /* 0x000fd80003800000 */
[----:B------:R-:W-:Y:S05]  /*17d90*/  @!P0 BRA `(.L_x_637) ;  /* 0x0000003000008947 */ /* 0x000fea0003800000 */
[----:B------:R-:W-:Y:S01]  /*17da0*/  IADD3 R3, R8, -0x1, RZ ;  /* 0xffffffff08037810 */ /* 0x000fe20007ffe0ff */
[----:B------:R-:W-:Y:S05]  /*17db0*/  BRA.DIV ~URZ, `(.L_x_638) ;  /* 0x000022e27f007947 */ /* 0x000fea000b800000 */
[----:B------:R2:W3:Y:S02]  /*17dc0*/  SHFL.IDX PT, R13, R4, R3, 0x1f ;  /* 0x00001f03040d7589 */ /* 0x0004e400000e0000 */
.L_x_637:
[----:B------:R-:W-:Y:S05]  /*17dd0*/  BSYNC B0 ;  /* 0x0000000000007941 */ /* 0x000fea0003800000 */
.L_x_636:
[----:B--23--:R-:W-:Y:S01]  /*17de0*/  IMAD R0, R13, c[0x0][0x538], R12 ;  /* 0x00014e000d007a24 */ /* 0x00cfe200078e020c */
[----:B-1----:R-:W-:Y:S01]  /*17df0*/  ISETP.NE.AND P0, PT, R7, 0x1, PT ;  /* 0x000000010700780c */ /* 0x002fe20003f05270 */
[----:B------:R-:W-:Y:S03]  /*17e00*/  BSSY B0, `(.L_x_639) ;  /* 0x0000086000007945 */ /* 0x000fe60003800000 */
[----:B------:R1:W-:Y:S01]  /*17e10*/  STL [R1+0x20], R0 ;  /* 0x0000200001007387 */ /* 0x0003e20000100800 */
[----:B------:R-:W-:-:S08]  /*17e20*/  IADD3 R8, -R0, R9, RZ ;  /* 0x0000000900087210 */ /* 0x000fd00007ffe1ff */
[----:B------:R-:W-:Y:S05]  /*17e30*/  @!P0 BRA `(.L_x_640) ;  /* 0x000003e000008947 */ /* 0x000fea0003800000 */
[-C--:B----4-:R-:W-:Y:S02]  /*17e40*/  IABS R2, R11.reuse ;  /* 0x0000000b00027213 */ /* 0x090fe40000000000 */
[----:B------:R-:W-:Y:S02]  /*17e50*/  IABS R9, R11 ;  /* 0x0000000b00097213 */ /* 0x000fe40000000000 */
[----:B-1----:R-:W1:Y:S08]  /*17e60*/  I2F.RP R0, R2 ;  /* 0x0000000200007306 */ /* 0x002e700000209400 */
[----:B-1----:R-:W1:Y:S02]  /*17e70*/  MUFU.RCP R0, R0 ;  /* 0x0000000000007308 */ /* 0x002e640000001000 */
[----:B-1----:R-:W-:-:S06]  /*17e80*/  IADD3 R0, R0, 0xffffffe, RZ ;  /* 0x0ffffffe00007810 */ /* 0x002fcc0007ffe0ff */
[----:B------:R-:W1:Y:S02]  /*17e90*/  F2I.FTZ.U32.TRUNC.NTZ R5, R0 ;  /* 0x0000000000057305 */ /* 0x000e64000021f000 */
[----:B-1----:R-:W-:Y:S01]  /*17ea0*/  IMAD.MOV R3, RZ, RZ, -R5 ;  /* 0x000000ffff037224 */ /* 0x002fe200078e0a05 */
[----:B------:R-:W-:-:S03]  /*17eb0*/  IABS R0, R7 ;  /* 0x0000000700007213 */ /* 0x000fc60000000000 */
[----:B------:R-:W-:Y:S01]  /*17ec0*/  IMAD.MOV.U32 R4, RZ, RZ, R3 ;  /* 0x000000ffff047224 */ /* 0x000fe200078e0003 */
[----:B------:R-:W-:Y:S01]  /*17ed0*/  IABS R3, R8 ;  /* 0x0000000800037213 */ /* 0x000fe20000000000 */
[----:B------:R-:W-:Y:S02]  /*17ee0*/  IMAD.MOV.U32 R6, RZ, RZ, R0 ;  /* 0x000000ffff067224 */ /* 0x000fe400078e0000 */
[----:B------:R-:W-:Y:S02]  /*17ef0*/  IMAD R0, R4, R2, RZ ;  /* 0x0000000204007224 */ /* 0x000fe400078e02ff */
[----:B------:R-:W-:Y:S01]  /*17f00*/  IMAD.MOV.U32 R4, RZ, RZ, RZ ;  /* 0x000000ffff047224 */ /* 0x000fe200078e00ff */
[----:B------:R-:W1:Y:S03]  /*17f10*/  I2F.RP R10, R6 ;  /* 0x00000006000a7306 */ /* 0x000e660000209400 */
[----:B------:R-:W-:-:S04]  /*17f20*/  IMAD.HI.U32 R5, R5, R0, R4 ;  /* 0x0000000005057227 */ /* 0x000fc800078e0004 */
[----:B------:R-:W-:-:S05]  /*17f30*/  IMAD.MOV R0, RZ, RZ, -R9 ;  /* 0x000000ffff007224 */ /* 0x000fca00078e0a09 */
[----:B------:R-:W-:Y:S01]  /*17f40*/  MOV R4, R0 ;  /* 0x0000000000047202 */ /* 0x000fe20000000f00 */
[----:B------:R-:W-:-:S04]  /*17f50*/  IMAD.HI.U32 R0, R5, R3, RZ ;  /* 0x0000000305007227 */ /* 0x000fc800078e00ff */
[----:B------:R-:W-:Y:S02]  /*17f60*/  IMAD R3, R0, R4, R3 ;  /* 0x0000000400037224 */ /* 0x000fe400078e0203 */
[----:B-1----:R-:W1:Y:S03]  /*17f70*/  MUFU.RCP R4, R10 ;  /* 0x0000000a00047308 */ /* 0x002e660000001000 */
        /* <DEDUP_REMOVED lines=9> */
[----:B------:R-:W-:Y:S01]  /*18010*/  @P2 IADD3 R0, R0, 0x1, RZ ;  /* 0x0000000100002810 */ /* 0x000fe20007ffe0ff */
[----:B-1----:R-:W-:-:S06]  /*18020*/  IMAD.MOV R2, RZ, RZ, -R3 ;  /* 0x000000ffff027224 */ /* 0x002fcc00078e0a03 */
[----:B------:R-:W-:Y:S01]  /*18030*/  @!P1 IMAD.MOV R0, RZ, RZ, -R0 ;  /* 0x000000ffff009224 */ /* 0x000fe200078e0a00 */
[----:B------:R-:W-:Y:S02]  /*18040*/  @!P0 LOP3.LUT R0, RZ, R11, RZ, 0x33, !PT ;  /* 0x0000000bff008212 */ /* 0x000fe400078e33ff */
[----:B------:R-:W-:Y:S02]  /*18050*/  MOV R4, R2 ;  /* 0x0000000200047202 */ /* 0x000fe40000000f00 */
[----:B------:R-:W-:Y:S02]  /*18060*/  IABS R2, R7 ;  /* 0x0000000700027213 */ /* 0x000fe40000000000 */
[----:B------:R-:W-:Y:S01]  /*18070*/  IABS R9, R0 ;  /* 0x0000000000097213 */ /* 0x000fe20000000000 */
[----:B------:R-:W-:Y:S02]  /*18080*/  IMAD R4, R4, R6, RZ ;  /* 0x0000000604047224 */ /* 0x000fe400078e02ff */
[----:B------:R-:W-:-:S02]  /*18090*/  IMAD.MOV R5, RZ, RZ, -R2 ;  /* 0x000000ffff057224 */ /* 0x000fc400078e0a02 */
[----:B------:R-:W-:-:S04]  /*180a0*/  IMAD.MOV.U32 R2, RZ, RZ, RZ ;  /* 0x000000ffff027224 */ /* 0x000fc800078e00ff */
[----:B------:R-:W-:Y:S01]  /*180b0*/  IMAD.HI.U32 R2, R3, R4, R2 ;  /* 0x0000000403027227 */ /* 0x000fe200078e0002 */
[----:B------:R-:W-:-:S03]  /*180c0*/  MOV R4, R5 ;  /* 0x0000000500047202 */ /* 0x000fc60000000f00 */
[----:B------:R-:W-:-:S04]  /*180d0*/  IMAD.MOV.U32 R3, RZ, RZ, R9 ;  /* 0x000000ffff037224 */ /* 0x000fc800078e0009 */
[----:B------:R-:W-:-:S04]  /*180e0*/  IMAD.HI.U32 R2, R2, R3, RZ ;  /* 0x0000000302027227 */ /* 0x000fc800078e00ff */
[----:B------:R-:W-:Y:S01]  /*180f0*/  IMAD R3, R2, R4, R3 ;  /* 0x0000000402037224 */ /* 0x000fe200078e0203 */
[----:B------:R-:W-:-:S04]  /*18100*/  IADD3 R4, -R0, RZ, RZ ;  /* 0x000000ff00047210 */ /* 0x000fc80007ffe1ff */
        /* <DEDUP_REMOVED lines=9> */
[----:B------:R-:W-:-:S05]  /*181a0*/  @!P0 LOP3.LUT R2, RZ, R7, RZ, 0x33, !PT ;  /* 0x00000007ff028212 */ /* 0x000fca00078e33ff */
[----:B------:R-:W-:-:S04]  /*181b0*/  IMAD.MOV R3, RZ, RZ, -R2 ;  /* 0x000000ffff037224 */ /* 0x000fc800078e0a02 */
[C---:B------:R-:W-:Y:S02]  /*181c0*/  IMAD R3, R7.reuse, R3, R0 ;  /* 0x0000000307037224 */ /* 0x040fe400078e0200 */
[----:B------:R-:W-:Y:S02]  /*181d0*/  IMAD R0, R7, 0x1000000, R2 ;  /* 0x0100000007007824 */ /* 0x000fe400078e0202 */
[----:B------:R-:W-:Y:S02]  /*181e0*/  IMAD R2, R11, R4, R8 ;  /* 0x000000040b027224 */ /* 0x000fe400078e0208 */
[----:B------:R-:W-:-:S05]  /*181f0*/  IMAD R0, R3, 0x10000, R0 ;  /* 0x0001000003007824 */ /* 0x000fca00078e0200 */
[----:B------:R1:W-:Y:S01]  /*18200*/  STL [R1+0x28], R0 ;  /* 0x0000280001007387 */ /* 0x0003e20000100800 */
[----:B------:R-:W-:Y:S05]  /*18210*/  BRA `(.L_x_641) ;  /* 0x0000044000007947 */ /* 0x000fea0003800000 */
.L_x_640:
[----:B-1----:R-:W2:Y:S01]  /*18220*/  LDL R0, [R1+0x2c] ;  /* 0x00002c0001007983 */ /* 0x002ea20000100800 */
[----:B------:R-:W-:-:S04]  /*18230*/  IMAD.MOV.U32 R2, RZ, RZ, 0x4 ;  /* 0x00000004ff027424 */ /* 0x000fc800078e00ff */
[----:B--2---:R-:W-:-:S05]  /*18240*/  IMAD.WIDE R2, R0, R2, c[0x0][0x590] ;  /* 0x0001640000027625 */ /* 0x004fca00078e0202 */
[----:B------:R-:W2:Y:S02]  /*18250*/  LDG.E R4, [R2.64] ;  /* 0x0000000602047981 */ /* 0x000ea4000c1e1900 */
[----:B--2-4-:R-:W-:-:S05]  /*18260*/  IMAD R9, R4, R11, RZ ;  /* 0x0000000b04097224 */ /* 0x014fca00078e02ff */
[-C--:B------:R-:W-:Y:S02]  /*18270*/  IABS R0, R9.reuse ;  /* 0x0000000900007213 */ /* 0x080fe40000000000 */
        /* <DEDUP_REMOVED lines=27> */
[----:B------:R-:W-:Y:S02]  /*18430*/  IMAD R10, R4, R2, RZ ;  /* 0x00000002040a7224 */ /* 0x000fe400078e02ff */
[----:B------:R-:W-:-:S03]  /*18440*/  IMAD.MOV R2, RZ, RZ, -R2 ;  /* 0x000000ffff027224 */ /* 0x000fc600078e0a02 */
[----:B------:R-:W-:Y:S01]  /*18450*/  IADD3 R0, -R10, c[0x0][0x538], RZ ;  /* 0x00014e000a007a10 */ /* 0x000fe20007ffe1ff */
[----:B------:R-:W-:-:S03]  /*18460*/  IMAD R6, R9, R2, R8 ;  /* 0x0000000209067224 */ /* 0x000fc600078e0208 */
[----:B------:R-:W-:Y:S02]  /*18470*/  IMNMX R0, R4, R0, PT ;  /* 0x0000000004007217 */ /* 0x000fe40003800200 */
[----:B------:R-:W-:Y:S02]  /*18480*/  IABS R2, R6 ;  /* 0x0000000600027213 */ /* 0x000fe40000000000 */
[-C--:B------:R-:W-:Y:S02]  /*18490*/  IABS R3, R0.reuse ;  /* 0x0000000000037213 */ /* 0x080fe40000000000 */
[----:B------:R-:W-:Y:S02]  /*184a0*/  IABS R9, R0 ;  /* 0x0000000000097213 */ /* 0x000fe40000000000 */
[----:B------:R-:W1:Y:S01]  /*184b0*/  I2F.RP R4, R3 ;  /* 0x0000000300047306 */ /* 0x000e620000209400 */
[----:B------:R-:W-:Y:S02]  /*184c0*/  MOV R7, R2 ;  /* 0x0000000200077202 */ /* 0x000fe40000000f00 */
[----:B------:R-:W-:-:S05]  /*184d0*/  IMAD.MOV R2, RZ, RZ, -R9 ;  /* 0x000000ffff027224 */ /* 0x000fca00078e0a09 */
[----:B-1----:R-:W1:Y:S02]  /*184e0*/  MUFU.RCP R4, R4 ;  /* 0x0000000400047308 */ /* 0x002e640000001000 */
[----:B-1----:R-:W-:-:S06]  /*184f0*/  IADD3 R4, R4, 0xffffffe, RZ ;  /* 0x0ffffffe04047810 */ /* 0x002fcc0007ffe0ff */
[----:B------:R-:W1:Y:S02]  /*18500*/  F2I.FTZ.U32.TRUNC.NTZ R5, R4 ;  /* 0x0000000400057305 */ /* 0x000e64000021f000 */
[----:B-1----:R-:W-:-:S04]  /*18510*/  IMAD.MOV R4, RZ, RZ, -R5 ;  /* 0x000000ffff047224 */ /* 0x002fc800078e0a05 */
[----:B------:R-:W-:Y:S02]  /*18520*/  IMAD R8, R4, R3, RZ ;  /* 0x0000000304087224 */ /* 0x000fe400078e02ff */
[----:B------:R-:W-:-:S04]  /*18530*/  IMAD.MOV.U32 R4, RZ, RZ, RZ ;  /* 0x000000ffff047224 */ /* 0x000fc800078e00ff */
[----:B------:R-:W-:-:S04]  /*18540*/  IMAD.HI.U32 R5, R5, R8, R4 ;  /* 0x0000000805057227 */ /* 0x000fc800078e0004 */
[----:B------:R-:W-:Y:S02]  /*18550*/  IMAD.MOV.U32 R4, RZ, RZ, R2 ;  /* 0x000000ffff047224 */ /* 0x000fe400078e0002 */
[----:B------:R-:W-:-:S04]  /*18560*/  IMAD.HI.U32 R2, R5, R7, RZ ;  /* 0x0000000705027227 */ /* 0x000fc800078e00ff */
[----:B------:R-:W-:-:S05]  /*18570*/  IMAD R4, R2, R4, R7 ;  /* 0x0000000402047224 */ /* 0x000fca00078e0207 */
[----:B------:R-:W-:-:S13]  /*18580*/  ISETP.GT.U32.AND P0, PT, R3, R4, PT ;  /* 0x000000040300720c */ /* 0x000fda0003f04070 */
[-C--:B------:R-:W-:Y:S02]  /*18590*/  @!P0 IADD3 R4, R4, -R3.reuse, RZ ;  /* 0x8000000304048210 */ /* 0x080fe40007ffe0ff */
[----:B------:R-:W-:Y:S02]  /*185a0*/  @!P0 IADD3 R2, R2, 0x1, RZ ;  /* 0x0000000102028810 */ /* 0x000fe40007ffe0ff */
[----:B------:R-:W-:Y:S02]  /*185b0*/  ISETP.GE.U32.AND P2, PT, R4, R3, PT ;  /* 0x000000030400720c */ /* 0x000fe40003f46070 */
[----:B------:R-:W-:Y:S02]  /*185c0*/  LOP3.LUT R3, R6, R0, RZ, 0x3c, !PT ;  /* 0x0000000006037212 */ /* 0x000fe400078e3cff */
[----:B------:R-:W-:Y:S02]  /*185d0*/  ISETP.NE.AND P0, PT, R0, RZ, PT ;  /* 0x000000ff0000720c */ /* 0x000fe40003f05270 */
[----:B------:R-:W-:Y:S01]  /*185e0*/  ISETP.GE.AND P1, PT, R3, RZ, PT ;  /* 0x000000ff0300720c */ /* 0x000fe20003f26270 */
[----:B------:R-:W-:Y:S01]  /*185f0*/  IMAD.MOV R3, RZ, RZ, -R0 ;  /* 0x000000ffff037224 */ /* 0x000fe200078e0a00 */
[----:B------:R-:W-:-:S05]  /*18600*/  IADD3 R6, R10, 0x1000000, R6 ;  /* 0x010000000a067810 */ /* 0x000fca0007ffe006 */
[----:B------:R-:W-:-:S06]  /*18610*/  @P2 IADD3 R2, R2, 0x1, RZ ;  /* 0x0000000102022810 */ /* 0x000fcc0007ffe0ff */
[----:B------:R-:W-:Y:S01]  /*18620*/  @!P1 IMAD.MOV R2, RZ, RZ, -R2 ;  /* 0x000000ffff029224 */ /* 0x000fe200078e0a02 */
[----:B------:R-:W-:-:S05]  /*18630*/  @!P0 LOP3.LUT R2, RZ, R0, RZ, 0x33, !PT ;  /* 0x00000000ff028212 */ /* 0x000fca00078e33ff */
[----:B------:R-:W-:-:S05]  /*18640*/  IMAD R0, R2, R3, R6 ;  /* 0x0000000302007224 */ /* 0x000fca00078e0206 */
[----:B------:R1:W-:Y:S02]  /*18650*/  STL [R1+0x28], R0 ;  /* 0x0000280001007387 */ /* 0x0003e40000100800 */
.L_x_641:
[----:B------:R-:W-:Y:S05]  /*18660*/  BSYNC B0 ;  /* 0x0000000000007941 */ /* 0x000fea0003800000 */
.L_x_639:
[----:B------:R-:W-:-:S04]  /*18670*/  LOP3.LUT R2, RZ, R2, RZ, 0x33, !PT ;  /* 0x00000002ff027212 */ /* 0x000fc800078e33ff */
[----:B-1----:R-:W-:-:S05]  /*18680*/  IADD3 R0, R2, R11, RZ ;  /* 0x0000000b02007210 */ /* 0x002fca0007ffe0ff */
[----:B------:R1:W-:Y:S01]  /*18690*/  STL [R1+0x24], R0 ;  /* 0x0000240001007387 */ /* 0x0003e20000100800 */
[----:B------:R-:W-:Y:S05]  /*186a0*/  BRA `(.L_x_642) ;  /* 0x0000005000007947 */ /* 0x000fea0003800000 */
.L_x_630:
[----:B------:R-:W-:Y:S01]  /*186b0*/  MOV R0, c[0x0][0x53c] ;  /* 0x00014f0000007a02 */ /* 0x000fe20000000f00 */
[----:B------:R2:W-:Y:S04]  /*186c0*/  STL [R1+0x20], R9 ;  /* 0x0000200901007387 */ /* 0x0005e80000100800 */
[----:B------:R2:W-:Y:S04]  /*186d0*/  STL [R1+0x24], RZ ;  /* 0x000024ff01007387 */ /* 0x0005e80000100800 */
[----:B------:R2:W-:Y:S04]  /*186e0*/  STL [R1+0x28], RZ ;  /* 0x000028ff01007387 */ /* 0x0005e80000100800 */
[----:B------:R2:W-:Y:S02]  /*186f0*/  STL [R1+0x2c], R0 ;  /* 0x00002c0001007387 */ /* 0x0005e40000100800 */
.L_x_642:
[----:B------:R-:W-:Y:S05]  /*18700*/  BSYNC B1 ;  /* 0x0000000000017941 */ /* 0x000fea0003800000 */
.L_x_628:
        /* <DEDUP_REMOVED lines=9> */
.L_x_623:
[----:B--2---:R-:W2:Y:S02]  /*187a0*/  LDL R0, [R1+0x2c] ;  /* 0x00002c0001007983 */ /* 0x004ea40000100800 */
[----:B--2---:R-:W-:-:S13]  /*187b0*/  ISETP.GE.AND P0, PT, R0, c[0x0][0x53c], PT ;  /* 0x00014f0000007a0c */ /* 0x004fda0003f06270 */
[----:B-1----:R-:W-:Y:S01]  /*187c0*/  @P0 CALL.REL.NOINC `(.L_x_643) ;  /* 0x0000001000000944 */ /* 0x002fe20003c00000 */
[----:B------:R-:W-:Y:S05]  /*187d0*/  BRA `(.L_x_644) ;  /* 0xfffe938000007947 */ /* 0x000fea000383ffff */
.L_x_643:
[----:B------:R-:W-:Y:S05]  /*187e0*/  EXIT ;  /* 0x000000000000794d */ /* 0x000fea0003800000 */
.L_x_463:
[----:B------:R-:W-:Y:S01]  /*187f0*/  IMAD.MOV.U32 R0, RZ, RZ, R5 ;  /* 0x000000ffff007224 */ /* 0x000fe200078e0005 */
[----:B------:R-:W-:Y:S02]  /*18800*/  MOV R2, 0x1 ;  /* 0x0000000100027802 */ /* 0x000fe40000000f00 */
[----:B------:R-:W-:Y:S02]  /*18810*/  MOV R3, 0x18830 ;  /* 0x0001883000037802 */ /* 0x000fe40000000f00 */
[----:B------:R-:W-:Y:S05]  /*18820*/  CALL.REL.NOINC `($__internal_10_$__cuda_sm70_shflsync_up_p) ;  /* 0x0000196000007944 */ /* 0x000fea0003c00000 */
[----:B------:R-:W-:Y:S01]  /*18830*/  MOV R0, R4 ;  /* 0x0000000400007202 */ /* 0x000fe20000000f00 */
[----:B------:R-:W-:Y:S05]  /*18840*/  BRA `(.L_x_645) ;  /* 0xfffe7c1000007947 */ /* 0x000fea000383ffff */
.L_x_464:
[----:B------:R-:W-:Y:S01]  /*18850*/  IMAD.MOV.U32 R0, RZ, RZ, R5 ;  /* 0x000000ffff007224 */ /* 0x000fe200078e0005 */
[----:B------:R-:W-:Y:S02]  /*18860*/  MOV R2, 0x2 ;  /* 0x0000000200027802 */ /* 0x000fe40000000f00 */
[----:B------:R-:W-:Y:S02]  /*18870*/  MOV R3, 0x18890 ;  /* 0x0001889000037802 */ /* 0x000fe40000000f00 */
[----:B------:R-:W-:Y:S05]  /*18880*/  CALL.REL.NOINC `($__internal_10_$__cuda_sm70_shflsync_up_p) ;  /* 0x0000190000007944 */ /* 0x000fea0003c00000 */
[----:B------:R-:W-:Y:S01]  /*18890*/  SEL R0, R4, RZ, P4 ;  /* 0x000000ff04007207 */ /* 0x000fe20002000000 */
[----:B------:R-:W-:Y:S01]  /*188a0*/  IMAD.MOV.U32 R2, RZ, RZ, 0x4 ;  /* 0x00000004ff027424 */ /* 0x000fe200078e00ff */
[----:B------:R-:W-:-:S03]  /*188b0*/  MOV R3, 0x188e0 ;  /* 0x000188e000037802 */ /* 0x000fc60000000f00 */
[----:B------:R-:W-:Y:S02]  /*188c0*/  IMAD.IADD R0, R5, 0x1, R0 ;  /* 0x0000000105007824 */ /* 0x000fe400078e0200 */
        /* <DEDUP_REMOVED lines=14> */
[----:B------:R-:W-:Y:S01]  /*189b0*/  IMAD.IADD R4, R0, 0x1, R4 ;  /* 0x0000000100047824 */ /* 0x000fe200078e0204 */
[----:B------:R-:W-:-:S03]  /*189c0*/  MOV R0, 0x1f ;  /* 0x0000001f00007802 */ /* 0x000fc60000000f00 */
[----:B------:R-:W-:Y:S02]  /*189d0*/  IMAD.MOV.U32 R5, RZ, RZ, R4 ;  /* 0x000000ffff057224 */ /* 0x000fe400078e0004 */
[----:B------:R-:W-:Y:S05]  /*189e0*/  CALL.REL.NOINC `($__internal_9_$__cuda_sm70_shflsync_idx_p) ;  /* 0x0000175000007944 */ /* 0x000fea0003c00000 */
[----:B------:R-:W-:Y:S05]  /*189f0*/  BRA `(.L_x_646) ;  /* 0xfffe7b6000007947 */ /* 0x000fea000383ffff */
.L_x_466:
[----:B------:R-:W-:Y:S02]  /*18a00*/  SEL R0, RZ, 0x1, P0 ;  /* 0x00000001ff007807 */ /* 0x000fe40000000000 */
[----:B------:R-:W-:Y:S02]  /*18a10*/  MOV R2, 0x18a30 ;  /* 0x00018a3000027802 */ /* 0x000fe40000000f00 */
[----:B------:R-:W-:Y:S05]  /*18a20*/  CALL.REL.NOINC `($__internal_11_$__cuda_sm70_votesync_ballot) ;  /* 0x000017d000007944 */ /* 0x000fea0003c00000 */
[----:B------:R-:W-:Y:S01]  /*18a30*/  MOV R10, R0 ;  /* 0x00000000000a7202 */ /* 0x000fe20000000f00 */
[----:B------:R-:W-:Y:S05]  /*18a40*/  BRA `(.L_x_647) ;  /* 0xfffe7ba000007947 */ /* 0x000fea000383ffff */
.L_x_467:
[----:B------:R-:W-:Y:S01]  /*18a50*/  IMAD.MOV.U32 R5, RZ, RZ, R9 ;  /* 0x000000ffff057224 */ /* 0x000fe200078e0009 */
[----:B------:R-:W-:Y:S01]  /*18a60*/  MOV R3, R6 ;  /* 0x0000000600037202 */ /* 0x000fe20000000f00 */
[----:B-1----:R-:W-:Y:S01]  /*18a70*/  IMAD.MOV.U32 R0, RZ, RZ, 0x1f ;  /* 0x0000001fff007424 */ /* 0x002fe200078e00ff */
[----:B------:R-:W-:Y:S02]  /*18a80*/  MOV R2, 0x18aa0 ;  /* 0x00018aa000027802 */ /* 0x000fe40000000f00 */
[----:B------:R-:W-:Y:S05]  /*18a90*/  CALL.REL.NOINC `($__internal_9_$__cuda_sm70_shflsync_idx_p) ;  /* 0x000016a000007944 */ /* 0x000fea0003c00000 */
[----:B------:R-:W-:Y:S01]  /*18aa0*/  IMAD.MOV.U32 R12, RZ, RZ, R0 ;  /* 0x000000ffff0c7224 */ /* 0x000fe200078e0000 */
[----:B------:R-:W-:Y:S01]  /*18ab0*/  MOV R5, R8 ;  /* 0x0000000800057202 */ /* 0x000fe20000000f00 */
[----:B------:R-:W-:Y:S01]  /*18ac0*/  IMAD.MOV.U32 R7, RZ, RZ, RZ ;  /* 0x000000ffff077224 */ /* 0x000fe200078e00ff */
[----:B------:R-:W-:Y:S01]  /*18ad0*/  MOV R3, R6 ;  /* 0x0000000600037202 */ /* 0x000fe20000000f00 */
[----:B------:R-:W-:Y:S01]  /*18ae0*/  IMAD.MOV.U32 R0, RZ, RZ, 0x1f ;  /* 0x0000001fff007424 */ /* 0x000fe200078e00ff */
[----:B------:R-:W-:-:S02]  /*18af0*/  MOV R2, 0x18b10 ;  /* 0x00018b1000027802 */ /* 0x000fc40000000f00 */
[----:B------:R-:W-:Y:S05]  /*18b00*/  CALL.REL.NOINC `($__internal_9_$__cuda_sm70_shflsync_idx_p) ;  /* 0x0000163000007944 */ /* 0x000fea0003c00000 */
[----:B------:R-:W-:Y:S01]  /*18b10*/  MOV R9, R0 ;  /* 0x0000000000097202 */ /* 0x000fe20000000f00 */
[----:B------:R-:W-:Y:S05]  /*18b20*/  BRA `(.L_x_648) ;  /* 0xfffe7b3000007947 */ /* 0x000fea000383ffff */
.L_x_470:
[----:B------:R-:W-:Y:S01]  /*18b30*/  IMAD.MOV.U32 R5, RZ, RZ, R4 ;  /* 0x000000ffff057224 */ /* 0x000fe200078e0004 */
[----:B-1----:R-:W-:-:S02]  /*18b40*/  MOV R0, 0x1f ;  /* 0x0000001f00007802 */ /* 0x002fc40000000f00 */
[----:B------:R-:W-:Y:S02]  /*18b50*/  MOV R2, 0x18b70 ;  /* 0x00018b7000027802 */ /* 0x000fe40000000f00 */
[----:B--234-:R-:W-:Y:S05]  /*18b60*/  CALL.REL.NOINC `($__internal_9_$__cuda_sm70_shflsync_idx_p) ;  /* 0x000015d000007944 */ /* 0x01cfea0003c00000 */
[----:B------:R-:W-:Y:S01]  /*18b70*/  MOV R7, R0 ;  /* 0x0000000000077202 */ /* 0x000fe20000000f00 */
[----:B------:R-:W-:Y:S05]  /*18b80*/  BRA `(.L_x_469) ;  /* 0xfffe7b3000007947 */ /* 0x000fea000383ffff */
.L_x_489:
[----:B------:R-:W-:Y:S01]  /*18b90*/  IMAD.MOV.U32 R5, RZ, RZ, R11 ;  /* 0x000000ffff057224 */ /* 0x000fe200078e000b */
[----:B------:R-:W-:Y:S01]  /*18ba0*/  MOV R3, RZ ;  /* 0x000000ff00037202 */ /* 0x000fe20000000f00 */
[----:B------:R-:W-:Y:S01]  /*18bb0*/  IMAD.MOV.U32 R0, RZ, RZ, 0x1c1f ;  /* 0x00001c1fff007424 */ /* 0x000fe200078e00ff */
[----:B------:R-:W-:Y:S02]  /*18bc0*/  MOV R2, 0x18be0 ;  /* 0x00018be000027802 */ /* 0x000fe40000000f00 */
[----:B------:R-:W-:Y:S05]  /*18bd0*/  CALL.REL.NOINC `($__internal_9_$__cuda_sm70_shflsync_idx_p) ;  /* 0x0000156000007944 */ /* 0x000fea0003c00000 */
[----:B------:R-:W-:Y:S01]  /*18be0*/  MOV R8, R0 ;  /* 0x0000000000087202 */ /* 0x000fe20000000f00 */
[----:B------:R-:W-:Y:S05]  /*18bf0*/  BRA `(.L_x_649) ;  /* 0xfffea35000007947 */ /* 0x000fea000383ffff */
.L_x_490:
[----:B------:R-:W-:Y:S01]  /*18c00*/  IMAD.MOV.U32 R5, RZ, RZ, R12 ;  /* 0x000000ffff057224 */ /* 0x000fe200078e000c */
[----:B------:R-:W-:Y:S01]  /*18c10*/  MOV R3, RZ ;  /* 0x000000ff00037202 */ /* 0x000fe20000000f00 */
[----:B------:R-:W-:Y:S01]  /*18c20*/  IMAD.MOV.U32 R0, RZ, RZ, 0x1c1f ;  /* 0x00001c1fff007424 */ /* 0x000fe200078e00ff */
[----:B------:R-:W-:Y:S02]  /*18c30*/  MOV R2, 0x18c50 ;  /* 0x00018c5000027802 */ /* 0x000fe40000000f00 */
[----:B-12---:R-:W-:Y:S05]  /*18c40*/  CALL.REL.NOINC `($__internal_9_$__cuda_sm70_shflsync_idx_p) ;  /* 0x000014f000007944 */ /* 0x006fea0003c00000 */
[----:B------:R-:W-:Y:S05]  /*18c50*/  BRA `(.L_x_650) ;  /* 0xfffea31000007947 */ /* 0x000fea000383ffff */
.L_x_493:
[----:B--2---:R-:W-:Y:S01]  /*18c60*/  IMAD.MOV.U32 R5, RZ, RZ, R11 ;  /* 0x000000ffff057224 */ /* 0x004fe200078e000b */
[----:B------:R-:W-:Y:S01]  /*18c70*/  MOV R3, 0x1 ;  /* 0x0000000100037802 */ /* 0x000fe20000000f00 */
[----:B----4-:R-:W-:Y:S01]  /*18c80*/  IMAD.MOV.U32 R0, RZ, RZ, 0x1c1f ;  /* 0x00001c1fff007424 */ /* 0x010fe200078e00ff */
[----:B------:R-:W-:-:S02]  /*18c90*/  MOV R2, 0x18cb0 ;  /* 0x00018cb000027802 */ /* 0x000fc40000000f00 */
[----:B-1-3--:R-:W-:Y:S05]  /*18ca0*/  CALL.REL.NOINC `($__internal_9_$__cuda_sm70_shflsync_idx_p) ;  /* 0x0000149000007944 */ /* 0x00afea0003c00000 */
[----:B------:R-:W-:Y:S01]  /*18cb0*/  IMAD.MOV.U32 R8, RZ, RZ, R0 ;  /* 0x000000ffff087224 */ /* 0x000fe200078e0000 */
[----:B------:R-:W-:Y:S01]  /*18cc0*/  MOV R3, 0x1 ;  /* 0x0000000100037802 */ /* 0x000fe20000000f00 */
[----:B------:R-:W-:Y:S01]  /*18cd0*/  IMAD.MOV.U32 R5, RZ, RZ, R12 ;  /* 0x000000ffff057224 */ /* 0x000fe200078e000c */
[----:B------:R-:W-:-:S02]  /*18ce0*/  MOV R0, 0x1c1f ;  /* 0x00001c1f00007802 */ /* 0x000fc40000000f00 */
[----:B------:R-:W-:Y:S02]  /*18cf0*/  MOV R2, 0x18d10 ;  /* 0x00018d1000027802 */ /* 0x000fe40000000f00 */
[----:B------:R-:W-:Y:S05]  /*18d00*/  CALL.REL.NOINC `($__internal_9_$__cuda_sm70_shflsync_idx_p) ;  /* 0x0000143000007944 */ /* 0x000fea0003c00000 */
[----:B------:R-:W-:Y:S05]  /*18d10*/  BRA `(.L_x_651) ;  /* 0xfffea40000007947 */ /* 0x000fea000383ffff */
.L_x_496:
[----:B-1----:R-:W-:Y:S01]  /*18d20*/  IMAD.MOV.U32 R5, RZ, RZ, R11 ;  /* 0x000000ffff057224 */ /* 0x002fe200078e000b */
[----:B------:R-:W-:Y:S01]  /*18d30*/  MOV R3, 0x2 ;  /* 0x0000000200037802 */ /* 0x000fe20000000f00 */
[----:B----4-:R-:W-:Y:S01]  /*18d40*/  IMAD.MOV.U32 R0, RZ, RZ, 0x1c1f ;  /* 0x00001c1fff007424 */ /* 0x010fe200078e00ff */
[----:B------:R-:W-:Y:S02]  /*18d50*/  MOV R2, 0x18d70 ;  /* 0x00018d7000027802 */ /* 0x000fe40000000f00 */
[----:B--23--:R-:W-:Y:S05]  /*18d60*/  CALL.REL.NOINC `($__internal_9_$__cuda_sm70_shflsync_idx_p) ;  /* 0x000013d000007944 */ /* 0x00cfea0003c00000 */
[----:B------:R-:W-:Y:S01]  /*18d70*/  MOV R8, R0 ;  /* 0x0000000000087202 */ /* 0x000fe20000000f00 */
[----:B------:R-:W-:Y:S05]  /*18d80*/  BRA `(.L_x_652) ;  /* 0xfffea53000007947 */ /* 0x000fea000383ffff */
.L_x_497:
[----:B------:R-:W-:Y:S01]  /*18d90*/  IMAD.MOV.U32 R5, RZ, RZ, R12 ;  /* 0x000000ffff057224 */ /* 0x000fe200078e000c */
[----:B------:R-:W-:Y:S01]  /*18da0*/  MOV R3, 0x2 ;  /* 0x0000000200037802 */ /* 0x000fe20000000f00 */
[----:B----4-:R-:W-:Y:S01]  /*18db0*/  IMAD.MOV.U32 R0, RZ, RZ, 0x1c1f ;  /* 0x00001c1fff007424 */ /* 0x010fe200078e00ff */
[----:B------:R-:W-:Y:S02]  /*18dc0*/  MOV R2, 0x18de0 ;  /* 0x00018de000027802 */ /* 0x000fe40000000f00 */
[----:B-123--:R-:W-:Y:S05]  /*18dd0*/  CALL.REL.NOINC `($__internal_9_$__cuda_sm70_shflsync_idx_p) ;  /* 0x0000136000007944 */ /* 0x00efea0003c00000 */
[----:B------:R-:W-:Y:S05]  /*18de0*/  BRA `(.L_x_653) ;  /* 0xfffea4f000007947 */ /* 0x000fea000383ffff */
.L_x_500:
[----:B-1----:R-:W-:Y:S01]  /*18df0*/  IMAD.MOV.U32 R5, RZ, RZ, R11 ;  /* 0x000000ffff057224 */ /* 0x002fe200078e000b */
[----:B------:R-:W-:Y:S01]  /*18e00*/  MOV R3, 0x3 ;  /* 0x0000000300037802 */ /* 0x000fe20000000f00 */
[----:B------:R-:W-:Y:S01]  /*18e10*/  IMAD.MOV.U32 R0, RZ, RZ, 0x1c1f ;  /* 0x00001c1fff007424 */ /* 0x000fe200078e00ff */
[----:B------:R-:W-:-:S02]  /*18e20*/  MOV R2, 0x18e40 ;  /* 0x00018e4000027802 */ /* 0x000fc40000000f00 */
[----:B--234-:R-:W-:Y:S05]  /*18e30*/  CALL.REL.NOINC `($__internal_9_$__cuda_sm70_shflsync_idx_p) ;  /* 0x0000130000007944 */ /* 0x01cfea0003c00000 */
[----:B------:R-:W-:Y:S01]  /*18e40*/  IMAD.MOV.U32 R7, RZ, RZ, R0 ;  /* 0x000000ffff077224 */ /* 0x000fe200078e0000 */
[----:B------:R-:W-:Y:S01]  /*18e50*/  MOV R3, 0x3 ;  /* 0x0000000300037802 */ /* 0x000fe20000000f00 */
[----:B------:R-:W-:Y:S01]  /*18e60*/  IMAD.MOV.U32 R5, RZ, RZ, R12 ;  /* 0x000000ffff057224 */ /* 0x000fe200078e000c */
[----:B------:R-:W-:-:S02]  /*18e70*/  MOV R0, 0x1c1f ;  /* 0x00001c1f00007802 */ /* 0x000fc40000000f00 */
[----:B------:R-:W-:Y:S02]  /*18e80*/  MOV R2, 0x18ea0 ;  /* 0x00018ea000027802 */ /* 0x000fe40000000f00 */
[----:B------:R-:W-:Y:S05]  /*18e90*/  CALL.REL.NOINC `($__internal_9_$__cuda_sm70_shflsync_idx_p) ;  /* 0x000012a000007944 */ /* 0x000fea0003c00000 */
[----:B------:R-:W-:Y:S05]  /*18ea0*/  BRA `(.L_x_654) ;  /* 0xfffea5e000007947 */ /* 0x000fea000383ffff */
.L_x_575:
[----:B------:R1:W5:Y:S01]  /*18eb0*/  LDL R0, [R1+0x4] ;  /* 0x0000040001007983 */ /* 0x0003620000100800 */
[----:B--2---:R-:W-:Y:S02]  /*18ec0*/  MOV R3, 0x2 ;  /* 0x0000000200037802 */ /* 0x004fe40000000f00 */
[----:B------:R-:W-:Y:S02]  /*18ed0*/  MOV R2, 0x18ef0 ;  /* 0x00018ef000027802 */ /* 0x000fe40000000f00 */
[----:B-1---5:R-:W-:Y:S05]  /*18ee0*/  CALL.REL.NOINC `($__internal_8_$__cuda_sm70_shflsync_bfly_p) ;  /* 0x0000121000007944 */ /* 0x022fea0003c00000 */
[----:B------:R-:W-:Y:S05]  /*18ef0*/  BRA `(.L_x_655) ;  /* 0xffff9f2000007947 */ /* 0x000fea000383ffff */
.L_x_576:
[----:B------:R-:W-:Y:S01]  /*18f00*/  IMAD.MOV.U32 R0, RZ, RZ, R5 ;  /* 0x000000ffff007224 */ /* 0x000fe200078e0005 */
[----:B------:R-:W-:Y:S02]  /*18f10*/  MOV R3, 0x1 ;  /* 0x0000000100037802 */ /* 0x000fe40000000f00 */
[----:B------:R-:W-:Y:S02]  /*18f20*/  MOV R2, 0x18f40 ;  /* 0x00018f4000027802 */ /* 0x000fe40000000f00 */
[----:B------:R-:W-:Y:S05]  /*18f30*/  CALL.REL.NOINC `($__internal_8_$__cuda_sm70_shflsync_bfly_p) ;  /* 0x000011c000007944 */ /* 0x000fea0003c00000 */
[----:B------:R-:W-:Y:S02]  /*18f40*/  FADD.FTZ R5, R5, R0 ;  /* 0x0000000005057221 */ /* 0x000fe40000010000 */
[----:B------:R1:W5:Y:S01]  /*18f50*/  LDL R0, [R1] ;  /* 0x0000000001007983 */ /* 0x0003620000100800 */
[----:B------:R-:W-:Y:S02]  /*18f60*/  MOV R3, 0x2 ;  /* 0x0000000200037802 */ /* 0x000fe40000000f00 */
[----:B------:R-:W-:-:S02]  /*18f70*/  MOV R2, 0x18f90 ;  /* 0x00018f9000027802 */ /* 0x000fc40000000f00 */
[----:B-1---5:R-:W-:Y:S05]  /*18f80*/  CALL.REL.NOINC `($__internal_8_$__cuda_sm70_shflsync_bfly_p) ;  /* 0x0000117000007944 */ /* 0x022fea0003c00000 */
[----:B------:R-:W2:Y:S01]  /*18f90*/  LDL.LU R2, [R1] ;  /* 0x0000000001027983 */ /* 0x000ea20000300800 */
[----:B------:R-:W-:Y:S01]  /*18fa0*/  MOV R3, 0x1 ;  /* 0x0000000100037802 */ /* 0x000fe20000000f00 */
[----:B--2---:R-:W-:Y:S01]  /*18fb0*/  FADD.FTZ R7, R2, R0 ;  /* 0x0000000002077221 */ /* 0x004fe20000010000 */
[----:B------:R-:W-:-:S04]  /*18fc0*/  MOV R2, 0x18ff0 ;  /* 0x00018ff000027802 */ /* 0x000fc80000000f00 */
[----:B------:R-:W-:Y:S02]  /*18fd0*/  MOV R0, R7 ;  /* 0x0000000700007202 */ /* 0x000fe40000000f00 */
[----:B------:R-:W-:Y:S05]  /*18fe0*/  CALL.REL.NOINC `($__internal_8_$__cuda_sm70_shflsync_bfly_p) ;  /* 0x0000111000007944 */ /* 0x000fea0003c00000 */
[----:B------:R-:W-:Y:S02]  /*18ff0*/  FADD.FTZ R4, R7, R0 ;  /* 0x0000000007047221 */ /* 0x000fe40000010000 */
[----:B------:R1:W5:Y:S01]  /*19000*/  LDL R0, [R1+0x8] ;  /* 0x0000080001007983 */ /* 0x0003620000100800 */
[----:B------:R-:W-:Y:S02]  /*19010*/  MOV R3, 0x2 ;  /* 0x0000000200037802 */ /* 0x000fe40000000f00 */
[----:B------:R-:W-:Y:S02]  /*19020*/  MOV R2, 0x19040 ;  /* 0x0001904000027802 */ /* 0x000fe40000000f00 */
[----:B-1---5:R-:W-:Y:S05]  /*19030*/  CALL.REL.NOINC `($__internal_8_$__cuda_sm70_shflsync_bfly_p) ;  /* 0x000010c000007944 */ /* 0x022fea0003c00000 */
[----:B------:R-:W2:Y:S01]  /*19040*/  LDL.LU R2, [R1+0x8] ;  /* 0x0000080001027983 */ /* 0x000ea20000300800 */
        /* <DEDUP_REMOVED lines=16> */
[----:B------:R-:W-:Y:S01]  /*19150*/  MOV R8, R0 ;  /* 0x0000000000087202 */ /* 0x000fe20000000f00 */
[----:B------:R-:W-:Y:S05]  /*19160*/  BRA `(.L_x_656) ;  /* 0xffff9de000007947 */ /* 0x000fea000383ffff */
.L_x_583:
[----:B-1234-:R-:W-:Y:S01]  /*19170*/  IMAD.MOV.U32 R5, RZ, RZ, R12 ;  /* 0x000000ffff057224 */ /* 0x01efe200078e000c */
[----:B------:R-:W-:Y:S01]  /*19180*/  MOV R3, RZ ;  /* 0x000000ff00037202 */ /* 0x000fe20000000f00 */
[----:B------:R-:W-:Y:S01]  /*19190*/  IMAD.MOV.U32 R0, RZ, RZ, 0x1c1f ;  /* 0x00001c1fff007424 */ /* 0x000fe200078e00ff */
[----:B------:R-:W-:Y:S02]  /*191a0*/  MOV R2, 0x191c0 ;  /* 0x000191c000027802 */ /* 0x000fe40000000f00 */
[----:B------:R-:W-:Y:S05]  /*191b0*/  CALL.REL.NOINC `($__internal_9_$__cuda_sm70_shflsync_idx_p) ;  /* 0x00000f8000007944 */ /* 0x000fea0003c00000 */
[----:B------:R-:W-:Y:S01]  /*191c0*/  MOV R10, R0 ;  /* 0x00000000000a7202 */ /* 0x000fe20000000f00 */
[----:B------:R-:W-:Y:S05]  /*191d0*/  BRA `(.L_x_657) ;  /* 0xffffb82000007947 */ /* 0x000fea000383ffff */
.L_x_584:
[----:B------:R-:W-:Y:S01]  /*191e0*/  IMAD.MOV.U32 R5, RZ, RZ, R13 ;  /* 0x000000ffff057224 */ /* 0x000fe200078e000d */
[----:B------:R-:W-:Y:S01]  /*191f0*/  MOV R3, RZ ;  /* 0x000000ff00037202 */ /* 0x000fe20000000f00 */
[----:B------:R-:W-:Y:S01]  /*19200*/  IMAD.MOV.U32 R0, RZ, RZ, 0x1c1f ;  /* 0x00001c1fff007424 */ /* 0x000fe200078e00ff */
[----:B------:R-:W-:Y:S02]  /*19210*/  MOV R2, 0x19230 ;  /* 0x0001923000027802 */ /* 0x000fe40000000f00 */
[----:B-12---:R-:W-:Y:S05]  /*19220*/  CALL.REL.NOINC `($__internal_9_$__cuda_sm70_shflsync_idx_p) ;  /* 0x00000f1000007944 */ /* 0x006fea0003c00000 */
[----:B------:R-:W-:Y:S05]  /*19230*/  BRA `(.L_x_658) ;  /* 0xffffb7e000007947 */ /* 0x000fea000383ffff */
.L_x_587:
[----:B------:R-:W-:Y:S01]  /*19240*/  IMAD.MOV.U32 R5, RZ, RZ, R12 ;  /* 0x000000ffff057224 */ /* 0x000fe200078e000c */
[----:B--2---:R-:W-:Y:S01]  /*19250*/  MOV R3, 0x1 ;  /* 0x0000000100037802 */ /* 0x004fe20000000f00 */
        /* <DEDUP_REMOVED lines=10> */
.L_x_590:
[----:B------:R-:W-:Y:S01]  /*19300*/  IMAD.MOV.U32 R5, RZ, RZ, R12 ;  /* 0x000000ffff057224 */ /* 0x000fe200078e000c */
[----:B-1----:R-:W-:Y:S01]  /*19310*/  MOV R3, 0x2 ;  /* 0x0000000200037802 */ /* 0x002fe20000000f00 */
[----:B----4-:R-:W-:Y:S01]  /*19320*/  IMAD.MOV.U32 R0, RZ, RZ, 0x1c1f ;  /* 0x00001c1fff007424 */ /* 0x010fe200078e00ff */
[----:B------:R-:W-:Y:S02]  /*19330*/  MOV R2, 0x19350 ;  /* 0x0001935000027802 */ /* 0x000fe40000000f00 */
[----:B--23--:R-:W-:Y:S05]  /*19340*/  CALL.REL.NOINC `($__internal_9_$__cuda_sm70_shflsync_idx_p) ;  /* 0x00000df000007944 */ /* 0x00cfea0003c00000 */
[----:B------:R-:W-:Y:S01]  /*19350*/  MOV R10, R0 ;  /* 0x00000000000a7202 */ /* 0x000fe20000000f00 */
[----:B------:R-:W-:Y:S05]  /*19360*/  BRA `(.L_x_660) ;  /* 0xffffb9b000007947 */ /* 0x000fea000383ffff */
.L_x_591:
[----:B------:R-:W-:Y:S01]  /*19370*/  IMAD.MOV.U32 R5, RZ, RZ, R13 ;  /* 0x000000ffff057224 */ /* 0x000fe200078e000d */
[----:B------:R-:W-:Y:S01]  /*19380*/  MOV R3, 0x2 ;  /* 0x0000000200037802 */ /* 0x000fe20000000f00 */
[----:B----4-:R-:W-:Y:S01]  /*19390*/  IMAD.MOV.U32 R0, RZ, RZ, 0x1c1f ;  /* 0x00001c1fff007424 */ /* 0x010fe200078e00ff */
[----:B------:R-:W-:Y:S02]  /*193a0*/  MOV R2, 0x193c0 ;  /* 0x000193c000027802 */ /* 0x000fe40000000f00 */
[----:B-123--:R-:W-:Y:S05]  /*193b0*/  CALL.REL.NOINC `($__internal_9_$__cuda_sm70_shflsync_idx_p) ;  /* 0x00000d8000007944 */ /* 0x00efea0003c00000 */
[----:B------:R-:W-:Y:S05]  /*193c0*/  BRA `(.L_x_661) ;  /* 0xffffb97000007947 */ /* 0x000fea000383ffff */
.L_x_594:
[----:B------:R-:W-:Y:S01]  /*193d0*/  IMAD.MOV.U32 R5, RZ, RZ, R12 ;  /* 0x000000ffff057224 */ /* 0x000fe200078e000c */
[----:B-1----:R-:W-:Y:S01]  /*193e0*/  MOV R3, 0x3 ;  /* 0x0000000300037802 */ /* 0x002fe20000000f00 */
        /* <DEDUP_REMOVED lines=10> */
.L_x_596:
[----:B------:R-:W-:Y:S01]  /*19490*/  IMAD.MOV.U32 R5, RZ, RZ, R12 ;  /* 0x000000ffff057224 */ /* 0x000fe200078e000c */
[----:B------:R-:W-:Y:S01]  /*194a0*/  MOV R3, RZ ;  /* 0x000000ff00037202 */ /* 0x000fe20000000f00 */
[----:B------:R-:W-:Y:S01]  /*194b0*/  IMAD.MOV.U32 R0, RZ, RZ, 0x1c1f ;  /* 0x00001c1fff007424 */ /* 0x000fe200078e00ff */
[----:B------:R-:W-:Y:S02]  /*194c0*/  MOV R2, 0x194e0 ;  /* 0x000194e000027802 */ /* 0x000fe40000000f00 */
[----:B------:R-:W-:Y:S05]  /*194d0*/  CALL.REL.NOINC `($__internal_9_$__cuda_sm70_shflsync_idx_p) ;  /* 0x00000c6000007944 */ /* 0x000fea0003c00000 */
[----:B------:R-:W-:Y:S01]  /*194e0*/  MOV R4, R0 ;  /* 0x0000000000047202 */ /* 0x000fe20000000f00 */
[----:B------:R-:W-:Y:S05]  /*194f0*/  BRA `(.L_x_663) ;  /* 0xffffbd6000007947 */ /* 0x000fea000383ffff */
.L_x_597:
[----:B------:R-:W-:Y:S01]  /*19500*/  IMAD.MOV.U32 R5, RZ, RZ, R13 ;  /* 0x000000ffff057224 */ /* 0x000fe200078e000d */
[----:B------:R-:W-:Y:S01]  /*19510*/  MOV R3, RZ ;  /* 0x000000ff00037202 */ /* 0x000fe20000000f00 */
[----:B------:R-:W-:Y:S01]  /*19520*/  IMAD.MOV.U32 R0, RZ, RZ, 0x1c1f ;  /* 0x00001c1fff007424 */ /* 0x000fe200078e00ff */
[----:B------:R-:W-:Y:S02]  /*19530*/  MOV R2, 0x19550 ;  /* 0x0001955000027802 */ /* 0x000fe40000000f00 */
[----:B-12---:R-:W-:Y:S05]  /*19540*/  CALL.REL.NOINC `($__internal_9_$__cuda_sm70_shflsync_idx_p) ;  /* 0x00000bf000007944 */ /* 0x006fea0003c00000 */
[----:B------:R-:W-:Y:S05]  /*19550*/  BRA `(.L_x_664) ;  /* 0xffffbd2000007947 */ /* 0x000fea000383ffff */
.L_x_600:
[----:B------:R-:W-:Y:S01]  /*19560*/  IMAD.MOV.U32 R5, RZ, RZ, R12 ;  /* 0x000000ffff057224 */ /* 0x000fe200078e000c */
[----:B----4-:R-:W-:Y:S01]  /*19570*/  MOV R3, 0x1 ;  /* 0x0000000100037802 */ /* 0x010fe20000000f00 */
[----:B------:R-:W-:Y:S01]  /*19580*/  IMAD.MOV.U32 R0, RZ, RZ, 0x1c1f ;  /* 0x00001c1fff007424 */ /* 0x000fe200078e00ff */
[----:B------:R-:W-:-:S02]  /*19590*/  MOV R2, 0x195b0 ;  /* 0x000195b000027802 */ /* 0x000fc40000000f00 */
[----:B-123--:R-:W-:Y:S05]  /*195a0*/  CALL.REL.NOINC `($__internal_9_$__cuda_sm70_shflsync_idx_p) ;  /* 0x00000b9000007944 */ /* 0x00efea0003c00000 */
[----:B------:R-:W-:Y:S01]  /*195b0*/  IMAD.MOV.U32 R4, RZ, RZ, R0 ;  /* 0x000000ffff047224 */ /* 0x000fe200078e0000 */
[----:B------:R-:W-:Y:S01]  /*195c0*/  MOV R3, 0x1 ;  /* 0x0000000100037802 */ /* 0x000fe20000000f00 */
[----:B------:R-:W-:Y:S01]  /*195d0*/  IMAD.MOV.U32 R5, RZ, RZ, R13 ;  /* 0x000000ffff057224 */ /* 0x000fe200078e000d */
[----:B------:R-:W-:-:S02]  /*195e0*/  MOV R0, 0x1c1f ;  /* 0x00001c1f00007802 */ /* 0x000fc40000000f00 */
[----:B------:R-:W-:Y:S02]  /*195f0*/  MOV R2, 0x19610 ;  /* 0x0001961000027802 */ /* 0x000fe40000000f00 */
[----:B------:R-:W-:Y:S05]  /*19600*/  CALL.REL.NOINC `($__internal_9_$__cuda_sm70_shflsync_idx_p) ;  /* 0x00000b3000007944 */ /* 0x000fea0003c00000 */
[----:B------:R-:W-:Y:S05]  /*19610*/  BRA `(.L_x_665) ;  /* 0xffffc1e000007947 */ /* 0x000fea000383ffff */
.L_x_603:
[----:B------:R-:W-:Y:S01]  /*19620*/  IMAD.MOV.U32 R5, RZ, RZ, R12 ;  /* 0x000000ffff057224 */ /* 0x000fe200078e000c */
[----:B----4-:R-:W-:Y:S01]  /*19630*/  MOV R3, 0x2 ;  /* 0x0000000200037802 */ /* 0x010fe20000000f00 */
[----:B------:R-:W-:Y:S01]  /*19640*/  IMAD.MOV.U32 R0, RZ, RZ, 0x1c1f ;  /* 0x00001c1fff007424 */ /* 0x000fe200078e00ff */
[----:B------:R-:W-:Y:S02]  /*19650*/  MOV R2, 0x19670 ;  /* 0x0001967000027802 */ /* 0x000fe40000000f00 */
[----:B-123--:R-:W-:Y:S05]  /*19660*/  CALL.REL.NOINC `($__internal_9_$__cuda_sm70_shflsync_idx_p) ;  /* 0x00000ad000007944 */ /* 0x00efea0003c00000 */
[----:B------:R-:W-:Y:S01]  /*19670*/  MOV R4, R0 ;  /* 0x0000000000047202 */ /* 0x000fe20000000f00 */
[----:B------:R-:W-:Y:S05]  /*19680*/  BRA `(.L_x_666) ;  /* 0xffffc6e000007947 */ /* 0x000fea000383ffff */
.L_x_604:
[----:B------:R-:W-:Y:S01]  /*19690*/  IMAD.MOV.U32 R5, RZ, RZ, R13 ;  /* 0x000000ffff057224 */ /* 0x000fe200078e000d */
[----:B----4-:R-:W-:Y:S01]  /*196a0*/  MOV R3, 0x2 ;  /* 0x0000000200037802 */ /* 0x010fe20000000f00 */
[----:B------:R-:W-:Y:S01]  /*196b0*/  IMAD.MOV.U32 R0, RZ, RZ, 0x1c1f ;  /* 0x00001c1fff007424 */ /* 0x000fe200078e00ff */
[----:B------:R-:W-:Y:S02]  /*196c0*/  MOV R2, 0x196e0 ;  /* 0x000196e000027802 */ /* 0x000fe40000000f00 */
[----:B-123--:R-:W-:Y:S05]  /*196d0*/  CALL.REL.NOINC `($__internal_9_$__cuda_sm70_shflsync_idx_p) ;  /* 0x00000a6000007944 */ /* 0x00efea0003c00000 */
[----:B------:R-:W-:Y:S05]  /*196e0*/  BRA `(.L_x_667) ;  /* 0xffffc6a000007947 */ /* 0x000fea000383ffff */
.L_x_607:
[----:B------:R-:W-:Y:S01]  /*196f0*/  IMAD.MOV.U32 R5, RZ, RZ, R12 ;  /* 0x000000ffff057224 */ /* 0x000fe200078e000c */
[----:B---3--:R-:W-:Y:S01]  /*19700*/  MOV R3, 0x3 ;  /* 0x0000000300037802 */ /* 0x008fe20000000f00 */
[----:B-1----:R-:W-:Y:S01]  /*19710*/  IMAD.MOV.U32 R0, RZ, RZ, 0x1c1f ;  /* 0x00001c1fff007424 */ /* 0x002fe200078e00ff */
[----:B------:R-:W-:-:S02]  /*19720*/  MOV R2, 0x19740 ;  /* 0x0001974000027802 */ /* 0x000fc40000000f00 */
[----:B--2-4-:R-:W-:Y:S05]  /*19730*/  CALL.REL.NOINC `($__internal_9_$__cuda_sm70_shflsync_idx_p) ;  /* 0x00000a0000007944 */ /* 0x014fea0003c00000 */
[----:B------:R-:W-:Y:S01]  /*19740*/  IMAD.MOV.U32 R4, RZ, RZ, R0 ;  /* 0x000000ffff047224 */ /* 0x000fe200078e0000 */
[----:B------:R-:W-:Y:S01]  /*19750*/  MOV R3, 0x3 ;  /* 0x0000000300037802 */ /* 0x000fe20000000f00 */
[----:B------:R-:W-:Y:S01]  /*19760*/  IMAD.MOV.U32 R5, RZ, RZ, R13 ;  /* 0x000000ffff057224 */ /* 0x000fe200078e000d */
[----:B------:R-:W-:-:S02]  /*19770*/  MOV R0, 0x1c1f ;  /* 0x00001c1f00007802 */ /* 0x000fc40000000f00 */
[----:B------:R-:W-:Y:S02]  /*19780*/  MOV R2, 0x197a0 ;  /* 0x000197a000027802 */ /* 0x000fe40000000f00 */
[----:B------:R-:W-:Y:S05]  /*19790*/  CALL.REL.NOINC `($__internal_9_$__cuda_sm70_shflsync_idx_p) ;  /* 0x000009a000007944 */ /* 0x000fea0003c00000 */
[----:B------:R-:W-:Y:S05]  /*197a0*/  BRA `(.L_x_668) ;  /* 0xffffcb7000007947 */ /* 0x000fea000383ffff */
.L_x_611:
[----:B------:R-:W-:Y:S01]  /*197b0*/  IMAD.MOV.U32 R5, RZ, RZ, R9 ;  /* 0x000000ffff057224 */ /* 0x000fe200078e0009 */
[----:B------:R-:W-:Y:S01]  /*197c0*/  MOV R3, RZ ;  /* 0x000000ff00037202 */ /* 0x000fe20000000f00 */
[----:B------:R-:W-:Y:S01]  /*197d0*/  IMAD.MOV.U32 R0, RZ, RZ, 0x1c1f ;  /* 0x00001c1fff007424 */ /* 0x000fe200078e00ff */
[----:B------:R-:W-:Y:S02]  /*197e0*/  MOV R2, 0x19800 ;  /* 0x0001980000027802 */ /* 0x000fe40000000f00 */
[----:B------:R-:W-:Y:S05]  /*197f0*/  CALL.REL.NOINC `($__internal_9_$__cuda_sm70_shflsync_idx_p) ;  /* 0x0000094000007944 */ /* 0x000fea0003c00000 */
[----:B------:R-:W-:Y:S01]  /*19800*/  MOV R8, R0 ;  /* 0x0000000000087202 */ /* 0x000fe20000000f00 */
[----:B------:R-:W-:Y:S05]  /*19810*/  BRA `(.L_x_669) ;  /* 0xffffd88000007947 */ /* 0x000fea000383ffff */
.L_x_612:
[----:B------:R-:W-:Y:S01]  /*19820*/  IMAD.MOV.U32 R5, RZ, RZ, R12 ;  /* 0x000000ffff057224 */ /* 0x000fe200078e000c */
[----:B------:R-:W-:Y:S01]  /*19830*/  MOV R3, RZ ;  /* 0x000000ff00037202 */ /* 0x000fe20000000f00 */
[----:B------:R-:W-:Y:S01]  /*19840*/  IMAD.MOV.U32 R0, RZ, RZ, 0x1c1f ;  /* 0x00001c1fff007424 */ /* 0x000fe200078e00ff */
[----:B------:R-:W-:Y:S02]  /*19850*/  MOV R2, 0x19870 ;  /* 0x0001987000027802 */ /* 0x000fe40000000f00 */
[----:B-12---:R-:W-:Y:S05]  /*19860*/  CALL.REL.NOINC `($__internal_9_$__cuda_sm70_shflsync_idx_p) ;  /* 0x000008d000007944 */ /* 0x006fea0003c00000 */
[----:B------:R-:W-:Y:S05]  /*19870*/  BRA `(.L_x_670) ;  /* 0xffffd84000007947 */ /* 0x000fea000383ffff */
.L_x_615:
        /* <DEDUP_REMOVED lines=12> */
.L_x_618:
[----:B-1----:R-:W-:Y:S01]  /*19940*/  IMAD.MOV.U32 R5, RZ, RZ, R9 ;  /* 0x000000ffff057224 */ /* 0x002fe200078e0009 */
[----:B------:R-:W-:Y:S01]  /*19950*/  MOV R3, 0x2 ;  /* 0x0000000200037802 */ /* 0x000fe20000000f00 */
[----:B----4-:R-:W-:Y:S01]  /*19960*/  IMAD.MOV.U32 R0, RZ, RZ, 0x1c1f ;  /* 0x00001c1fff007424 */ /* 0x010fe200078e00ff */
[----:B------:R-:W-:Y:S02]  /*19970*/  MOV R2, 0x19990 ;  /* 0x0001999000027802 */ /* 0x000fe40000000f00 */
[----:B--23--:R-:W-:Y:S05]  /*19980*/  CALL.REL.NOINC `($__internal_9_$__cuda_sm70_shflsync_idx_p) ;  /* 0x000007b000007944 */ /* 0x00cfea0003c00000 */
[----:B------:R-:W-:Y:S01]  /*19990*/  MOV R8, R0 ;  /* 0x0000000000087202 */ /* 0x000fe20000000f00 */
[----:B------:R-:W-:Y:S05]  /*199a0*/  BRA `(.L_x_672) ;  /* 0xffffda2000007947 */ /* 0x000fea000383ffff */
.L_x_619:
[----:B------:R-:W-:Y:S01]  /*199b0*/  IMAD.MOV.U32 R5, RZ, RZ, R12 ;  /* 0x000000ffff057224 */ /* 0x000fe200078e000c */
[----:B------:R-:W-:Y:S01]  /*199c0*/  MOV R3, 0x2 ;  /* 0x0000000200037802 */ /* 0x000fe20000000f00 */
[----:B----4-:R-:W-:Y:S01]  /*199d0*/  IMAD.MOV.U32 R0, RZ, RZ, 0x1c1f ;  /* 0x00001c1fff007424 */ /* 0x010fe200078e00ff */
[----:B------:R-:W-:Y:S02]  /*199e0*/  MOV R2, 0x19a00 ;  /* 0x00019a0000027802 */ /* 0x000fe40000000f00 */
[----:B-123--:R-:W-:Y:S05]  /*199f0*/  CALL.REL.NOINC `($__internal_9_$__cuda_sm70_shflsync_idx_p) ;  /* 0x0000074000007944 */ /* 0x00efea0003c00000 */
[----:B------:R-:W-:Y:S05]  /*19a00*/  BRA `(.L_x_673) ;  /* 0xffffd9e000007947 */ /* 0x000fea000383ffff */
.L_x_622:
        /* <DEDUP_REMOVED lines=12> */
.L_x_624:
[----:B------:R-:W-:Y:S01]  /*19ad0*/  IMAD.MOV.U32 R5, RZ, RZ, R74 ;  /* 0x000000ffff057224 */ /* 0x000fe200078e004a */
[----:B------:R-:W-:Y:S01]  /*19ae0*/  MOV R3, RZ ;  /* 0x000000ff00037202 */ /* 0x000fe20000000f00 */
[----:B------:R-:W-:Y:S01]  /*19af0*/  IMAD.MOV.U32 R0, RZ, RZ, 0x1f ;  /* 0x0000001fff007424 */ /* 0x000fe200078e00ff */
[----:B------:R-:W-:Y:S02]  /*19b00*/  MOV R2, 0x19b20 ;  /* 0x00019b2000027802 */ /* 0x000fe40000000f00 */
[----:B--2---:R-:W-:Y:S05]  /*19b10*/  CALL.REL.NOINC `($__internal_9_$__cuda_sm70_shflsync_idx_p) ;  /* 0x0000062000007944 */ /* 0x004fea0003c00000 */
[----:B------:R-:W-:Y:S01]  /*19b20*/  MOV R9, R0 ;  /* 0x0000000000097202 */ /* 0x000fe20000000f00 */
[----:B------:R-:W-:Y:S05]  /*19b30*/  BRA `(.L_x_675) ;  /* 0xffffdc8000007947 */ /* 0x000fea000383ffff */
.L_x_625:
[----:B------:R-:W-:Y:S01]  /*19b40*/  IMAD.MOV.U32 R5, RZ, RZ, R74 ;  /* 0x000000ffff057224 */ /* 0x000fe200078e004a */
[----:B------:R-:W-:Y:S01]  /*19b50*/  MOV R3, 0x1 ;  /* 0x0000000100037802 */ /* 0x000fe20000000f00 */
[----:B------:R-:W-:Y:S01]  /*19b60*/  IMAD.MOV.U32 R0, RZ, RZ, 0x1f ;  /* 0x0000001fff007424 */ /* 0x000fe200078e00ff */
[----:B------:R-:W-:Y:S02]  /*19b70*/  MOV R2, 0x19b90 ;  /* 0x00019b9000027802 */ /* 0x000fe40000000f00 */
[----:B-12---:R-:W-:Y:S05]  /*19b80*/  CALL.REL.NOINC `($__internal_9_$__cuda_sm70_shflsync_idx_p) ;  /* 0x000005b000007944 */ /* 0x006fea0003c00000 */
[----:B------:R-:W-:Y:S01]  /*19b90*/  MOV R8, R0 ;  /* 0x0000000000087202 */ /* 0x000fe20000000f00 */
[----:B------:R-:W-:Y:S05]  /*19ba0*/  BRA `(.L_x_676) ;  /* 0xffffdc3000007947 */ /* 0x000fea000383ffff */
.L_x_626:
[----:B------:R-:W-:Y:S02]  /*19bb0*/  MOV R2, 0x1 ;  /* 0x0000000100027802 */ /* 0x000fe40000000f00 */
[----:B------:R-:W-:-:S02]  /*19bc0*/  MOV R3, 0x19be0 ;  /* 0x00019be000037802 */ /* 0x000fc40000000f00 */
[----:B-1234-:R-:W-:Y:S05]  /*19bd0*/  CALL.REL.NOINC `($__internal_10_$__cuda_sm70_shflsync_up_p) ;  /* 0x000005b000007944 */ /* 0x01efea0003c00000 */
[----:B------:R-:W-:Y:S05]  /*19be0*/  BRA `(.L_x_677) ;  /* 0xffffdd2000007947 */ /* 0x000fea000383ffff */
.L_x_627:
[----:B------:R-:W-:Y:S02]  /*19bf0*/  MOV R2, 0x2 ;  /* 0x0000000200027802 */ /* 0x000fe40000000f00 */
[----:B------:R-:W-:-:S02]  /*19c00*/  MOV R3, 0x19c20 ;  /* 0x00019c2000037802 */ /* 0x000fc40000000f00 */
[----:B--2-4-:R-:W-:Y:S05]  /*19c10*/  CALL.REL.NOINC `($__internal_10_$__cuda_sm70_shflsync_up_p) ;  /* 0x0000057000007944 */ /* 0x014fea0003c00000 */
        /* <DEDUP_REMOVED lines=23> */
.L_x_631:
[----:B------:R-:W-:Y:S02]  /*19d90*/  MOV R2, 0x1 ;  /* 0x0000000100027802 */ /* 0x000fe40000000f00 */
[----:B------:R-:W-:Y:S02]  /*19da0*/  MOV R3, 0x19dc0 ;  /* 0x00019dc000037802 */ /* 0x000fe40000000f00 */
[----:B------:R-:W-:Y:S05]  /*19db0*/  CALL.REL.NOINC `($__internal_10_$__cuda_sm70_shflsync_up_p) ;  /* 0x000003d000007944 */ /* 0x000fea0003c00000 */
[----:B------:R-:W-:Y:S01]  /*19dc0*/  MOV R2, R4 ;  /* 0x0000000400027202 */ /* 0x000fe20000000f00 */
[----:B------:R-:W-:Y:S05]  /*19dd0*/  BRA `(.L_x_679) ;  /* 0xffffdd9000007947 */ /* 0x000fea000383ffff */
.L_x_632:
        /* <DEDUP_REMOVED lines=26> */
.L_x_634:
[----:B------:R-:W-:Y:S02]  /*19f80*/  SEL R0, RZ, 0x1, P0 ;  /* 0x00000001ff007807 */ /* 0x000fe40000000000 */
[----:B------:R-:W-:Y:S02]  /*19f90*/  MOV R2, 0x19fb0 ;  /* 0x00019fb000027802 */ /* 0x000fe40000000f00 */
[----:B-1----:R-:W-:Y:S05]  /*19fa0*/  CALL.REL.NOINC `($__internal_11_$__cuda_sm70_votesync_ballot) ;  /* 0x0000025000007944 */ /* 0x002fea0003c00000 */
[----:B------:R-:W-:Y:S01]  /*19fb0*/  MOV R10, R0 ;  /* 0x00000000000a7202 */ /* 0x000fe20000000f00 */
[----:B------:R-:W-:Y:S05]  /*19fc0*/  BRA `(.L_x_681) ;  /* 0xffffdd3000007947 */ /* 0x000fea000383ffff */
.L_x_635:
[----:B------:R-:W-:Y:S01]  /*19fd0*/  IMAD.MOV.U32 R5, RZ, RZ, R6 ;  /* 0x000000ffff057224 */ /* 0x000fe200078e0006 */
[----:B------:R-:W-:Y:S01]  /*19fe0*/  MOV R3, R8 ;  /* 0x0000000800037202 */ /* 0x000fe20000000f00 */
[----:B--2---:R-:W-:Y:S01]  /*19ff0*/  IMAD.MOV.U32 R0, RZ, RZ, 0x1f ;  /* 0x0000001fff007424 */ /* 0x004fe200078e00ff */
[----:B------:R-:W-:Y:S02]  /*1a000*/  MOV R2, 0x1a020 ;  /* 0x0001a02000027802 */ /* 0x000fe40000000f00 */
[----:B-1----:R-:W-:Y:S05]  /*1a010*/  CALL.REL.NOINC `($__internal_9_$__cuda_sm70_shflsync_idx_p) ;  /* 0x0000012000007944 */ /* 0x002fea0003c00000 */
[----:B------:R-:W-:Y:S01]  /*1a020*/  IMAD.MOV.U32 R11, RZ, RZ, R0 ;  /* 0x000000ffff0b7224 */ /* 0x000fe200078e0000 */
[----:B------:R-:W-:Y:S01]  /*1a030*/  MOV R3, R8 ;  /* 0x0000000800037202 */ /* 0x000fe20000000f00 */
[----:B------:R-:W-:Y:S01]  /*1a040*/  IMAD.MOV.U32 R5, RZ, RZ, R7 ;  /* 0x000000ffff057224 */ /* 0x000fe200078e0007 */
[----:B------:R-:W-:Y:S02]  /*1a050*/  MOV R0, 0x1f ;  /* 0x0000001f00007802 */ /* 0x000fe40000000f00 */
[----:B------:R-:W-:-:S02]  /*1a060*/  MOV R2, 0x1a080 ;  /* 0x0001a08000027802 */ /* 0x000fc40000000f00 */
[----:B------:R-:W-:Y:S05]  /*1a070*/  CALL.REL.NOINC `($__internal_9_$__cuda_sm70_shflsync_idx_p) ;  /* 0x000000c000007944 */ /* 0x000fea0003c00000 */
[----:B------:R-:W-:Y:S01]  /*1a080*/  MOV R7, R0 ;  /* 0x0000000000077202 */ /* 0x000fe20000000f00 */
[----:B------:R-:W-:Y:S05]  /*1a090*/  BRA `(.L_x_682) ;  /* 0xffffdcd000007947 */ /* 0x000fea000383ffff */
.L_x_638:
[----:B------:R-:W-:Y:S01]  /*1a0a0*/  IMAD.MOV.U32 R5, RZ, RZ, R4 ;  /* 0x000000ffff057224 */ /* 0x000fe200078e0004 */
[----:B--2---:R-:W-:-:S02]  /*1a0b0*/  MOV R0, 0x1f ;  /* 0x0000001f00007802 */ /* 0x004fc40000000f00 */
[----:B------:R-:W-:Y:S02]  /*1a0c0*/  MOV R2, 0x1a0e0 ;  /* 0x0001a0e000027802 */ /* 0x000fe40000000f00 */
[----:B-1-34-:R-:W-:Y:S05]  /*1a0d0*/  CALL.REL.NOINC `($__internal_9_$__cuda_sm70_shflsync_idx_p) ;  /* 0x0000006000007944 */ /* 0x01afea0003c00000 */
[----:B------:R-:W-:Y:S01]  /*1a0e0*/  MOV R13, R0 ;  /* 0x00000000000d7202 */ /* 0x000fe20000000f00 */
[----:B------:R-:W-:Y:S05]  /*1a0f0*/  BRA `(.L_x_637) ;  /* 0xffffdcd000007947 */ /* 0x000fea000383ffff */
        .weak           $__internal_8_$__cuda_sm70_shflsync_bfly_p
        .type           $__internal_8_$__cuda_sm70_shflsync_bfly_p,@function
        .size           $__internal_8_$__cuda_sm70_shflsync_bfly_p,($__internal_9_$__cuda_sm70_shflsync_idx_p - $__internal_8_$__cuda_sm70_shflsync_bfly_p)
$__internal_8_$__cuda_sm70_shflsync_bfly_p:
[----:B------:R-:W-:Y:S04]  /*1a100*/  WARPSYNC R8 ;  /* 0x0000000800007348 */ /* 0x000fe80003800000 */
[----:B------:R1:W2:Y:S02]  /*1a110*/  SHFL.BFLY PT, R0, R0, R3, R9 ;  /* 0x0c00000300007389 */ /* 0x0002a400000e0009 */
[----:B-1----:R-:W-:-:S04]  /*1a120*/  MOV R3, 0x0 ;  /* 0x0000000000037802 */ /* 0x002fc80000000f00 */
[----:B--2---:R-:W-:Y:S05]  /*1a130*/  RET.REL.NODEC R2 `(_ZN7cutlass13device_kernelIN5flash19enable_sm80_to_sm89INS1_16FlashAttnFwdSm80INS1_25CollectiveMainloopFwdSm80ILi4ELi1ELb0EN4cute5tupleIJNS5_1CILi128EEENS7_ILi48EEENS7_ILi96EEEEEELi96ENS_6half_tEfNS_4arch4Sm80ELb0ELb1ELb1ELb1ELb0ELb0ELb1ELb1EEENS1_21CollectiveEpilogueFwdINS6_IJS8_SA_S9_EEENS6_IJNS7_ILi1EEESI_SI_EEESC_SE_Li128ELb1ELb1ELb1ELb0EEENS1_36VarlenDynamicPersistentTileSchedulerILi128ELi48ELi128ELi128ELb1ELb1ELb0ELb1ELb0ELb1EEEEEEEEEvNT_6ParamsE) ;  /* 0xfffe5ec002007950 */ /* 0x004fea0003c3ffff */
        .weak           $__internal_9_$__cuda_sm70_shflsync_idx_p
        .type           $__internal_9_$__cuda_sm70_shflsync_idx_p,@function
        .size           $__internal_9_$__cuda_sm70_shflsync_idx_p,($__internal_10_$__cuda_sm70_shflsync_up_p - $__internal_9_$__cuda_sm70_shflsync_idx_p)
$__internal_9_$__cuda_sm70_shflsync_idx_p:
[----:B------:R-:W-:-:S04]  /*1a140*/  MOV R15, 0xffffffff ;  /* 0xffffffff000f7802 */ /* 0x000fc80000000f00 */
[----:B------:R-:W-:Y:S04]  /*1a150*/  WARPSYNC R15 ;  /* 0x0000000f00007348 */ /* 0x000fe80003800000 */
[----:B------:R1:W2:Y:S02]  /*1a160*/  SHFL.IDX PT, R0, R5, R3, R0 ;  /* 0x0000000305007389 */ /* 0x0002a400000e0000 */
[----:B-1----:R-:W-:-:S04]  /*1a170*/  MOV R3, 0x0 ;  /* 0x0000000000037802 */ /* 0x002fc80000000f00 */
[----:B--2---:R-:W-:Y:S05]  /*1a180*/  RET.REL.NODEC R2 `(_ZN7cutlass13device_kernelIN5flash19enable_sm80_to_sm89INS1_16FlashAttnFwdSm80INS1_25CollectiveMainloopFwdSm80ILi4ELi1ELb0EN4cute5tupleIJNS5_1CILi128EEENS7_ILi48EEENS7_ILi96EEEEEELi96ENS_6half_tEfNS_4arch4Sm80ELb0ELb1ELb1ELb1ELb0ELb0ELb1ELb1EEENS1_21CollectiveEpilogueFwdINS6_IJS8_SA_S9_EEENS6_IJNS7_ILi1EEESI_SI_EEESC_SE_Li128ELb1ELb1ELb1ELb0EEENS1_36VarlenDynamicPersistentTileSchedulerILi128ELi48ELi128ELi128ELb1ELb1ELb0ELb1ELb0ELb1EEEEEEEEEvNT_6ParamsE) ;  /* 0xfffe5e7002007950 */ /* 0x004fea0003c3ffff */
        .weak           $__internal_10_$__cuda_sm70_shflsync_up_p
        .type           $__internal_10_$__cuda_sm70_shflsync_up_p,@function
        .size           $__internal_10_$__cuda_sm70_shflsync_up_p,($__internal_11_$__cuda_sm70_votesync_ballot - $__internal_10_$__cuda_sm70_shflsync_up_p)
$__internal_10_$__cuda_sm70_shflsync_up_p:
[----:B------:R-:W-:Y:S02]  /*1a190*/  IMAD.MOV.U32 R4, RZ, RZ, RZ ;  /* 0x000000ffff047224 */ /* 0x000fe400078e00ff */
[----:B------:R-:W-:-:S04]  /*1a1a0*/  IMAD.MOV.U32 R10, RZ, RZ, -0x1 ;  /* 0xffffffffff0a7424 */ /* 0x000fc800078e00ff */
[----:B------:R-:W-:Y:S04]  /*1a1b0*/  WARPSYNC R10 ;  /* 0x0000000a00007348 */ /* 0x000fe80003800000 */
[----:B------:R1:W2:Y:S02]  /*1a1c0*/  SHFL.UP PT, R4, R0, R2, R4 ;  /* 0x0400000200047389 */ /* 0x0002a400000e0004 */
[----:B-1----:R-:W-:Y:S02]  /*1a1d0*/  MOV R2, R3 ;  /* 0x0000000300027202 */ /* 0x002fe40000000f00 */
[----:B------:R-:W-:-:S04]  /*1a1e0*/  MOV R3, 0x0 ;  /* 0x0000000000037802 */ /* 0x000fc80000000f00 */
[----:B--2---:R-:W-:Y:S05]  /*1a1f0*/  RET.REL.NODEC R2 `(_ZN7cutlass13device_kernelIN5flash19enable_sm80_to_sm89INS1_16FlashAttnFwdSm80INS1_25CollectiveMainloopFwdSm80ILi4ELi1ELb0EN4cute5tupleIJNS5_1CILi128EEENS7_ILi48EEENS7_ILi96EEEEEELi96ENS_6half_tEfNS_4arch4Sm80ELb0ELb1ELb1ELb1ELb0ELb0ELb1ELb1EEENS1_21CollectiveEpilogueFwdINS6_IJS8_SA_S9_EEENS6_IJNS7_ILi1EEESI_SI_EEESC_SE_Li128ELb1ELb1ELb1ELb0EEENS1_36VarlenDynamicPersistentTileSchedulerILi128ELi48ELi128ELi128ELb1ELb1ELb0ELb1ELb0ELb1EEEEEEEEEvNT_6ParamsE) ;  /* 0xfffe5e0002007950 */ /* 0x004fea0003c3ffff */
        .weak           $__internal_11_$__cuda_sm70_votesync_ballot
        .type           $__internal_11_$__cuda_sm70_votesync_ballot,@function
        .size           $__internal_11_$__cuda_sm70_votesync_ballot,(.L_x_1436 - $__internal_11_$__cuda_sm70_votesync_ballot)
$__internal_11_$__cuda_sm70_votesync_ballot:
[----:B------:R-:W-:Y:S01]  /*1a200*/  ISETP.NE.U32.AND P0, PT, R0, 0x1, PT ;  /* 0x000000010000780c */ /* 0x000fe20003f05070 */
[----:B------:R-:W-:-:S04]  /*1a210*/  IMAD.MOV.U32 R3, RZ, RZ, -0x1 ;  /* 0xffffffffff037424 */ /* 0x000fc800078e00ff */
[----:B------:R-:W-:Y:S08]  /*1a220*/  WARPSYNC R3 ;  /* 0x0000000300007348 */ /* 0x000ff00003800000 */
[----:B------:R-:W-:-:S04]  /*1a230*/  VOTE.ANY R0, PT, !P0 ;  /* 0x0000000000007806 */ /* 0x000fc800040e0100 */
[----:B------:R-:W-:Y:S01]  /*1a240*/  LOP3.LUT R0, R0, R3, RZ, 0xc0, !PT ;  /* 0x0000000300007212 */ /* 0x000fe200078ec0ff */
[----:B------:R-:W-:-:S04]  /*1a250*/  IMAD.MOV.U32 R3, RZ, RZ, 0x0 ;  /* 0x00000000ff037424 */ /* 0x000fc800078e00ff */
[----:B------:R-:W-:Y:S05]  /*1a260*/  RET.REL.NODEC R2 `(_ZN7cutlass13device_kernelIN5flash19enable_sm80_to_sm89INS1_16FlashAttnFwdSm80INS1_25CollectiveMainloopFwdSm80ILi4ELi1ELb0EN4cute5tupleIJNS5_1CILi128EEENS7_ILi48EEENS7_ILi96EEEEEELi96ENS_6half_tEfNS_4arch4Sm80ELb0ELb1ELb1ELb1ELb0ELb0ELb1ELb1EEENS1_21CollectiveEpilogueFwdINS6_IJS8_SA_S9_EEENS6_IJNS7_ILi1EEESI_SI_EEESC_SE_Li128ELb1ELb1ELb1ELb0EEENS1_36VarlenDynamicPersistentTileSchedulerILi128ELi48ELi128ELi128ELb1ELb1ELb0ELb1ELb0ELb1EEEEEEEEEvNT_6ParamsE) ;  /* 0xfffe5d9002007950 */ /* 0x000fea0003c3ffff */
.L_x_683:
        /* <DEDUP_REMOVED lines=9> */
.L_x_1436:


//--------------------- .text._ZN7cutlass13device_kernelIN5flash19enable_sm80_to_sm89INS1_16FlashAttnFwdSm80INS1_25CollectiveMainloopFwdSm80ILi4ELi1ELb0EN4cute5tupleIJNS5_1CILi128EEENS7_ILi48EEENS7_ILi96EEEEEELi96ENS_6half_tEfNS_4arch4Sm80ELb0ELb1ELb1ELb1ELb0ELb1ELb1ELb1EEENS1_21CollectiveEpilogueFwdINS6_IJS8_SA_S9_EEENS6_IJNS7_ILi1EEESI_SI_EEESC_SE_Li128ELb1ELb1ELb1ELb0EEENS1_36VarlenDynamicPersistentTileSchedulerILi128ELi48ELi128ELi128ELb1ELb1ELb0ELb1ELb0ELb1EEEEEEEEEvNT_6ParamsE --------------------------
	.section	.text._ZN7cutlass13device_kernelIN5flash19enable_sm80_to_sm89INS1_16FlashAttnFwdSm80INS1_25CollectiveMainloopFwdSm80ILi4ELi1ELb0EN4cute5tupleIJNS5_1CILi128EEENS7_ILi48EEENS7_ILi96EEEEEELi96ENS_6half_tEfNS_4arch4Sm80ELb0ELb1ELb1ELb1ELb0ELb1ELb1ELb1EEENS1_21CollectiveEpilogueFwdINS6_IJS8_SA_S9_EEENS6_IJNS7_ILi1EEESI_SI_EEESC_SE_Li128ELb1ELb1ELb1ELb0EEENS1_36VarlenDynamicPersistentTileSchedulerILi128ELi48ELi128ELi128ELb1ELb1ELb0ELb1ELb0ELb1EEEEEEEEEvNT_6ParamsE,"ax",@progbits
	.sectioninfo	@"SHI_REGISTERS=255"
	.align	128
.text._ZN7cutlass13device_kernelIN5flash19enable_sm80_to_sm89INS1_16FlashAttnFwdSm80INS1_25CollectiveMainloopFwdSm80ILi4ELi1ELb0EN4cute5tupleIJNS5_1CILi128EEENS7_ILi48EEENS7_ILi96EEEEEELi96ENS_6half_tEfNS_4arch4Sm80ELb0ELb1ELb1ELb1ELb0ELb1ELb1ELb1EEENS1_21CollectiveEpilogueFwdINS6_IJS8_SA_S9_EEENS6_IJNS7_ILi1EEESI_SI_EEESC_SE_Li128ELb1ELb1ELb1ELb0EEENS1_36VarlenDynamicPersistentTileSchedulerILi128ELi48ELi128ELi128ELb1ELb1ELb0ELb1ELb0ELb1EEEEEEEEEvNT_6ParamsE:
        .type           _ZN7cutlass13device_kernelIN5flash19enable_sm80_to_sm89INS1_16FlashAttnFwdSm80INS1_25CollectiveMainloopFwdSm80ILi4ELi1ELb0EN4cute5tupleIJNS5_1CILi128EEENS7_ILi48EEENS7_ILi96EEEEEELi96ENS_6half_tEfNS_4arch4Sm80ELb0ELb1ELb1ELb1ELb0ELb1ELb1ELb1EEENS1_21CollectiveEpilogueFwdINS6_IJS8_SA_S9_EEENS6_IJNS7_ILi1EEESI_SI_EEESC_SE_Li128ELb1ELb1ELb1ELb0EEENS1_36VarlenDynamicPersistentTileSchedulerILi128ELi48ELi128ELi128ELb1ELb1ELb0ELb1ELb0ELb1EEEEEEEEEvNT_6ParamsE,@function
        .size           _ZN7cutlass13device_kernelIN5flash19enable_sm80_to_sm89INS1_16FlashAttnFwdSm80INS1_25CollectiveMainloopFwdSm80ILi4ELi1ELb0EN4cute5tupleIJNS5_1CILi128EEENS7_ILi48EEENS7_ILi96EEEEEELi96ENS_6half_tEfNS_4arch4Sm80ELb0ELb1ELb1ELb1ELb0ELb1ELb1ELb1EEENS1_21CollectiveEpilogueFwdINS6_IJS8_SA_S9_EEENS6_IJNS7_ILi1EEESI_SI_EEESC_SE_Li128ELb1ELb1ELb1ELb0EEENS1_36VarlenDynamicPersistentTileSchedulerILi128ELi48ELi128ELi128ELb1ELb1ELb0ELb1ELb0ELb1EEEEEEEEEvNT_6ParamsE,(.L_x_1441 - _ZN7cutlass13device_kernelIN5flash19enable_sm80_to_sm89INS1_16FlashAttnFwdSm80INS1_25CollectiveMainloopFwdSm80ILi4ELi1ELb0EN4cute5tupleIJNS5_1CILi128EEENS7_ILi48EEENS7_ILi96EEEEEELi96ENS_6half_tEfNS_4arch4Sm80ELb0ELb1ELb1ELb1ELb0ELb1ELb1ELb1EEENS1_21CollectiveEpilogueFwdINS6_IJS8_SA_S9_EEENS6_IJNS7_ILi1EEESI_SI_EEESC_SE_Li128ELb1ELb1ELb1ELb0EEENS1_36VarlenDynamicPersistentTileSchedulerILi128ELi48ELi128ELi128ELb1ELb1ELb0ELb1ELb0ELb1EEEEEEEEEvNT_6ParamsE)
        .other          _ZN7cutlass13device_kernelIN5flash19enable_sm80_to_sm89INS1_16FlashAttnFwdSm80INS1_25CollectiveMainloopFwdSm80ILi4ELi1ELb0EN4cute5tupleIJNS5_1CILi128EEENS7_ILi48EEENS7_ILi96EEEEEELi96ENS_6half_tEfNS_4arch4Sm80ELb0ELb1ELb1ELb1ELb0ELb1ELb1ELb1EEENS1_21CollectiveEpilogueFwdINS6_IJS8_SA_S9_EEENS6_IJNS7_ILi1EEESI_SI_EEESC_SE_Li128ELb1ELb1ELb1ELb0EEENS1_36VarlenDynamicPersistentTileSchedulerILi128ELi48ELi128ELi128ELb1ELb1ELb0ELb1ELb0ELb1EEEEEEEEEvNT_6ParamsE,@"STO_CUDA_ENTRY STV_DEFAULT"
_ZN7cutlass13device_kernelIN5flash19enable_sm80_to_sm89INS1_16FlashAttnFwdSm80INS1_25CollectiveMainloopFwdSm80ILi4ELi1ELb0EN4cute5tupleIJNS5_1CILi128EEENS7_ILi48EEENS7_ILi96EEEEEELi96ENS_6half_tEfNS_4arch4Sm80ELb0ELb1ELb1ELb1ELb0ELb1ELb1ELb1EEENS1_21CollectiveEpilogueFwdINS6_IJS8_SA_S9_EEENS6_IJNS7_ILi1EEESI_SI_EEESC_SE_Li128ELb1ELb1ELb1ELb0EEENS1_36VarlenDynamicPersistentTileSchedulerILi128ELi48ELi128ELi128ELb1ELb1ELb0ELb1ELb0ELb1EEEEEEEEEvNT_6ParamsE:
        /* <DEDUP_REMOVED lines=54> */
.L_x_689:
        /* <DEDUP_REMOVED lines=16> */
.L_x_951:
        /* <DEDUP_REMOVED lines=16> */
.L_x_952:
[----:B--2---:R-:W-:-:S05]  /*0560*/  IMAD R0, R0, c[0x0][0x538], RZ ;  /* 0x00014e0000007a24 */ /* 0x004fca00078e02ff */
[----:B------:R-:W-:-:S04]  /*0570*/  IADD3 R7, R0, R7, RZ ;  /* 0x0000000700077210 */ /* 0x000fc80007ffe0ff */
[----:B------:R-:W-:-:S13]  /*0580*/  ISETP.GT.AND P0, PT, R7, UR4, PT ;  /* 0x0000000407007c0c */ /* 0x000fda000bf04270 */
[----:B-1----:R-:W-:Y:S05]  /*0590*/  @!P0 BRA `(.L_x_689) ;  /* 0xfffffdc000008947 */ /* 0x002fea000383ffff */
.L_x_685:
[----:B------:R-:W-:-:S05]  /*05a0*/  IADD3 R11, -R0, R7, RZ ;  /* 0x00000007000b7210 */ /* 0x000fca0007ffe1ff */
[----:B------:R-:W-:-:S05]  /*05b0*/  IMAD R0, R4, c[0x0][0x538], R11 ;  /* 0x00014e0004007a24 */ /* 0x000fca00078e020b */
[----:B------:R-:W-:Y:S01]  /*05c0*/  ISETP.GT.AND P0, PT, R0, UR4, PT ;  /* 0x0000000400007c0c */ /* 0x000fe2000bf04270 */
[----:B------:R-:W-:-:S12]  /*05d0*/  BRA.DIV ~URZ, `(.L_x_690) ;  /* 0x000245527f007947 */ /* 0x000fd8000b800000 */
[----:B------:R-:W-:-:S04]  /*05e0*/  VOTE.ANY R10, PT, !P0 ;  /* 0x00000000000a7806 */ /* 0x000fc800040e0100 */
.L_x_953:
[----:B------:R-:W1:Y:S02]  /*05f0*/  POPC R7, R10 ;  /* 0x0000000a00077309 */ /* 0x000e640000000000 */
[----:B-1----:R-:W-:-:S05]  /*0600*/  IADD3 R0, R7, R6, RZ ;  /* 0x0000000607007210 */ /* 0x002fca0007ffe0ff */
[----:B------:R1:W-:Y:S01]  /*0610*/  STL [R1+0x34], R0 ;  /* 0x0000340001007387 */ /* 0x0003e20000100800 */
[----:B------:R-:W-:Y:S05]  /*0620*/  BRA.DIV ~URZ, `(.L_x_691) ;  /* 0x000245527f007947 */ /* 0x000fea000b800000 */
[----:B------:R2:W3:Y:S01]  /*0630*/  SHFL.IDX PT, R12, R9, R7, 0x1f ;  /* 0x00001f07090c7589 */ /* 0x0004e200000e0000 */
[----:B------:R-:W-:-:S03]  /*0640*/  MOV R6, RZ ;  /* 0x000000ff00067202 */ /* 0x000fc60000000f00 */
[----:B------:R2:W4:Y:S04]  /*0650*/  SHFL.IDX PT, R9, R8, R7, 0x1f ;  /* 0x00001f0708097589 */ /* 0x00052800000e0000 */
.L_x_954:
[----:B------:R-:W-:Y:S01]  /*0660*/  ISETP.NE.AND P0, PT, R10, RZ, PT ;  /* 0x000000ff0a00720c */ /* 0x000fe20003f05270 */
[----:B------:R-:W-:-:S12]  /*0670*/  BSSY B0, `(.L_x_692) ;  /* 0x0000005000007945 */ /* 0x000fd80003800000 */
[----:B------:R-:W-:Y:S05]  /*0680*/  @!P0 BRA `(.L_x_693) ;  /* 0x0000003000008947 */ /* 0x000fea0003800000 */
[----:B------:R-:W-:Y:S01]  /*0690*/  IADD3 R3, R7, -0x1, RZ ;  /* 0xffffffff07037810 */ /* 0x000fe20007ffe0ff */
[----:B------:R-:W-:Y:S05]  /*06a0*/  BRA.DIV ~URZ, `(.L_x_694) ;  /* 0x000245b27f007947 */ /* 0x000fea000b800000 */
[----:B------:R1:W2:Y:S02]  /*06b0*/  SHFL.IDX PT, R6, R4, R3, 0x1f ;  /* 0x00001f0304067589 */ /* 0x0002a400000e0000 */
.L_x_693:
[----:B------:R-:W-:Y:S05]  /*06c0*/  BSYNC B0 ;  /* 0x0000000000007941 */ /* 0x000fea0003800000 */
.L_x_692:
        /* <DEDUP_REMOVED lines=69> */
.L_x_696:
        /* <DEDUP_REMOVED lines=46> */
[----:B------:R-:W-:-:S03]  /*0e00*/  IMAD.MOV.U32 R2, RZ, RZ, R0 ;  /* 0x000000ffff027224 */ /* 0x000fc600078e0000 */
[----:B------:R-:W-:Y:S01]  /*0e10*/  IABS R0, R8 ;  /* 0x0000000800007213 */ /* 0x000fe20000000000 */
[----:B------:R-:W-:Y:S02]  /*0e20*/  IMAD R7, R2, R5, RZ ;  /* 0x0000000502077224 */ /* 0x000fe400078e02ff */
[----:B------:R-:W-:Y:S02]  /*0e30*/  IMAD.MOV.U32 R2, RZ, RZ, RZ ;  /* 0x000000ffff027224 */ /* 0x000fe400078e00ff */
        /* <DEDUP_REMOVED lines=20> */
.L_x_697:
[----:B------:R-:W-:Y:S05]  /*0f80*/  BSYNC B0 ;  /* 0x0000000000007941 */ /* 0x000fea0003800000 */
.L_x_695:
[----:B------:R-:W-:-:S04]  /*0f90*/  LOP3.LUT R0, RZ, R0, RZ, 0x33, !PT ;  /* 0x00000000ff007212 */ /* 0x000fc800078e33ff */
[----:B------:R-:W-:-:S05]  /*0fa0*/  IADD3 R0, R0, R12, RZ ;  /* 0x0000000c00007210 */ /* 0x000fca0007ffe0ff */
[----:B------:R2:W-:Y:S01]  /*0fb0*/  STL [R1+0x2c], R0 ;  /* 0x00002c0001007387 */ /* 0x0005e20000100800 */
[----:B------:R-:W-:Y:S05]  /*0fc0*/  BRA `(.L_x_698) ;  /* 0x0000006000007947 */ /* 0x000fea0003800000 */
.L_x_686:
[----:B------:R-:W-:Y:S01]  /*0fd0*/  MOV R0, UR4 ;  /* 0x0000000400007c02 */ /* 0x000fe20008000f00 */
[----:B------:R-:W-:Y:S04]  /*0fe0*/  STL [R1+0x2c], RZ ;  /* 0x00002cff01007387 */ /* 0x000fe80000100800 */
[----:B------:R-:W-:Y:S04]  /*0ff0*/  STL [R1+0x30], RZ ;  /* 0x000030ff01007387 */ /* 0x000fe80000100800 */
[----:B------:R1:W-:Y:S02]  /*1000*/  STL [R1+0x28], R0 ;  /* 0x0000280001007387 */ /* 0x0003e40000100800 */
[----:B-1----:R-:W-:-:S05]  /*1010*/  MOV R0, c[0x0][0x53c] ;  /* 0x00014f0000007a02 */ /* 0x002fca0000000f00 */
[----:B------:R1:W-:Y:S02]  /*1020*/  STL [R1+0x34], R0 ;  /* 0x0000340001007387 */ /* 0x0003e40000100800 */
.L_x_698:
        /* <DEDUP_REMOVED lines=8> */
.L_x_684:
[----:B-12---:R-:W2:Y:S02]  /*10b0*/  LDL R0, [R1+0x34] ;  /* 0x0000340001007983 */ /* 0x006ea40000100800 */
[----:B--2---:R-:W-:-:S13]  /*10c0*/  ISETP.GE.AND P0, PT, R0, c[0x0][0x53c], PT ;  /* 0x00014f0000007a0c */ /* 0x004fda0003f06270 */
[----:B------:R-:W-:Y:S05]  /*10d0*/  @P0 EXIT ;  /* 0x000000000000094d */ /* 0x000fea0003800000 */
[----:B------:R-:W1:Y:S02]  /*10e0*/  S2R R24, SR_TID.X ;  /* 0x0000000000187919 */ /* 0x000e640000002100 */
[----:B-1-3--:R-:W-:Y:S02]  /*10f0*/  SHF.R.S32.HI R7, RZ, 0x1f, R24 ;  /* 0x0000001fff077819 */ /* 0x00afe40000011418 */
[-C--:B------:R-:W-:Y:S02]  /*1100*/  LEA.HI R15, R24, R24.reuse, RZ, 0x1 ;  /* 0x00000018180f7211 */ /* 0x080fe400078f08ff */
[CC--:B------:R-:W-:Y:S02]  /*1110*/  LEA.HI R16, R7.reuse, R24.reuse, RZ, 0x3 ;  /* 0x0000001807107211 */ /* 0x0c0fe400078f18ff */
[----:B------:R-:W-:Y:S02]  /*1120*/  LEA.HI R10, R7, R24, RZ, 0x2 ;  /* 0x00000018070a7211 */ /* 0x000fe400078f10ff */
[----:B------:R-:W-:-:S02]  /*1130*/  LOP3.LUT R0, R16, 0xfffffff8, RZ, 0xc0, !PT ;  /* 0xfffffff810007812 */ /* 0x000fc400078ec0ff */
[CC--:B------:R-:W-:Y:S02]  /*1140*/  LEA.HI R12, R7.reuse, R24.reuse, RZ, 0x5 ;  /* 0x00000018070c7211 */ /* 0x0c0fe400078f28ff */
[----:B------:R-:W-:Y:S01]  /*1150*/  SHF.R.S32.HI R2, RZ, 0x3, R16 ;  /* 0x00000003ff027819 */ /* 0x000fe20000011410 */
[----:B------:R-:W-:Y:S01]  /*1160*/  IMAD.IADD R3, R24, 0x1, -R0 ;  /* 0x0000000118037824 */ /* 0x000fe200078e0a00 */
[----:B------:R-:W-:Y:S02]  /*1170*/  LEA.HI R7, R7, R24, RZ, 0x4 ;  /* 0x0000001807077211 */ /* 0x000fe400078f20ff */
[----:B------:R-:W-:Y:S01]  /*1180*/  SHF.R.S32.HI R14, RZ, 0x1, R15 ;  /* 0x00000001ff0e7819 */ /* 0x000fe2000001140f */
[----:B------:R-:W-:Y:S01]  /*1190*/  IMAD.SHL.U32 R0, R2, 0x40, RZ ;  /* 0x0000004002007824 */ /* 0x000fe200078e00ff */
[----:B------:R-:W-:Y:S02]  /*11a0*/  LOP3.LUT R4, R10, 0xfffffffc, RZ, 0xc0, !PT ;  /* 0xfffffffc0a047812 */ /* 0x000fe400078ec0ff */
[----:B------:R-:W-:-:S02]  /*11b0*/  SHF.R.S32.HI R8, RZ, 0x4, R7 ;  /* 0x00000004ff087819 */ /* 0x000fc40000011407 */
[----:B------:R-:W-:Y:S01]  /*11c0*/  LEA.HI R5, R15, R14, RZ, 0x1 ;  /* 0x0000000e0f057211 */ /* 0x000fe200078f08ff */
[----:B------:R-:W-:Y:S01]  /*11d0*/  IMAD.IADD R25, R24, 0x1, -R4 ;  /* 0x0000000118197824 */ /* 0x000fe200078e0a04 */
[----:B------:R-:W-:Y:S02]  /*11e0*/  LEA.HI R6, R7, R8, RZ, 0x1 ;  /* 0x0000000807067211 */ /* 0x000fe400078f08ff */
[----:B------:R-:W-:Y:S01]  /*11f0*/  LOP3.LUT R2, R5, 0x7fffffe, RZ, 0xc0, !PT ;  /* 0x07fffffe05027812 */ /* 0x000fe200078ec0ff */
[----:B------:R-:W-:Y:S01]  /*1200*/  IMAD.SHL.U32 R30, R25, 0x8, RZ ;  /* 0x00000008191e7824 */ /* 0x000fe200078e00ff */
[----:B------:R-:W-:Y:S02]  /*1210*/  LOP3.LUT R0, R0, 0xc0, RZ, 0xc0, !PT ;  /* 0x000000c000007812 */ /* 0x000fe400078ec0ff */
[----:B------:R-:W-:Y:S01]  /*1220*/  LOP3.LUT R6, R6, 0xfffffffe, RZ, 0xc0, !PT ;  /* 0xfffffffe06067812 */ /* 0x000fe200078ec0ff */
[----:B------:R-:W-:Y:S01]  /*1230*/  IMAD.IADD R2, R14, 0x1, -R2 ;  /* 0x000000010e027824 */ /* 0x000fe200078e0a02 */
[----:B------:R-:W-:-:S02]  /*1240*/  LEA.HI R11, R3, R3, RZ, 0x1 ;  /* 0x00000003030b7211 */ /* 0x000fc400078f08ff */
[----:B------:R-:W-:Y:S01]  /*1250*/  SHF.R.U32.HI R5, RZ, 0x3, R0 ;  /* 0x00000003ff057819 */ /* 0x000fe20000011600 */
[----:B------:R-:W-:Y:S01]  /*1260*/  IMAD.IADD R17, R8, 0x1, -R6 ;  /* 0x0000000108117824 */ /* 0x000fe200078e0a06 */
[----:B------:R-:W-:Y:S01]  /*1270*/  LOP3.LUT R0, R0, 0x18, R30, 0xf8, !PT ;  /* 0x0000001800007812 */ /* 0x000fe200078ef81e */
[----:B------:R-:W-:Y:S01]  /*1280*/  IMAD R20, R8, 0x8, R2 ;  /* 0x0000000808147824 */ /* 0x000fe200078e0202 */
[----:B------:R-:W-:Y:S02]  /*1290*/  LOP3.LUT R4, R11, 0x3fffffe, RZ, 0xc0, !PT ;  /* 0x03fffffe0b047812 */ /* 0x000fe400078ec0ff */
[----:B------:R-:W-:Y:S01]  /*12a0*/  LOP3.LUT R8, R0, R5, RZ, 0x3c, !PT ;  /* 0x0000000500087212 */ /* 0x000fe200078e3cff */
[----:B------:R-:W-:Y:S01]  /*12b0*/  IMAD.SHL.U32 R20, R20, 0x20, RZ ;  /* 0x0000002014147824 */ /* 0x000fe200078e00ff */
[----:B------:R-:W-:Y:S01]  /*12c0*/  SHF.R.S32.HI R23, RZ, 0x2, R10 ;  /* 0x00000002ff177819 */ /* 0x000fe2000001140a */
[----:B------:R-:W-:Y:S01]  /*12d0*/  IMAD.IADD R19, R3, 0x1, -R4 ;  /* 0x0000000103137824 */ /* 0x000fe200078e0a04 */
[----:B------:R-:W-:-:S02]  /*12e0*/  SHF.R.S32.HI R9, RZ, 0x5, R12 ;  /* 0x00000005ff097819 */ /* 0x000fc4000001140c */
[----:B------:R-:W-:Y:S02]  /*12f0*/  SHF.R.S32.HI R0, RZ, 0x1f, R12 ;  /* 0x0000001fff007819 */ /* 0x000fe4000001140c */
[----:B------:R-:W-:Y:S02]  /*1300*/  LOP3.LUT R2, R7, 0xfffffff0, RZ, 0xc0, !PT ;  /* 0xfffffff007027812 */ /* 0x000fe400078ec0ff */
[----:B------:R-:W-:Y:S02]  /*1310*/  LEA.HI R5, R10, R23, RZ, 0x1 ;  /* 0x000000170a057211 */ /* 0x000fe400078f08ff */
[----:B------:R-:W-:Y:S01]  /*1320*/  LEA.HI R4, R0, R9, RZ, 0x2 ;  /* 0x0000000900047211 */ /* 0x000fe200078f10ff */
[----:B------:R-:W-:Y:S01]  /*1330*/  IMAD.IADD R0, R24, 0x1, -R2 ;  /* 0x0000000118007824 */ /* 0x000fe200078e0a02 */
[----:B------:R-:W-:Y:S02]  /*1340*/  LOP3.LUT R2, R5, 0x7fffffe, RZ, 0xc0, !PT ;  /* 0x07fffffe05027812 */ /* 0x000fe400078ec0ff */
[----:B------:R-:W-:-:S02]  /*1350*/  LOP3.LUT R3, R12, 0xffffffe0, RZ, 0xc0, !PT ;  /* 0xffffffe00c037812 */ /* 0x000fc400078ec0ff */
[-C--:B------:R-:W-:Y:S01]  /*1360*/  LEA.HI R7, R0, R0.reuse, RZ, 0x1 ;  /* 0x0000000000077211 */ /* 0x080fe200078f08ff */
[----:B------:R-:W-:Y:S01]  /*1370*/  IMAD.IADD R2, R23, 0x1, -R2 ;  /* 0x0000000117027824 */ /* 0x000fe200078e0a02 */
[----:B------:R-:W-:Y:S01]  /*1380*/  SHF.R.S32.HI R13, RZ, 0x1f, R0 ;  /* 0x0000001fff0d7819 */ /* 0x000fe20000011400 */
[----:B------:R-:W-:Y:S01]  /*1390*/  IMAD.IADD R28, R24, 0x1, -R3 ;  /* 0x00000001181c7824 */ /* 0x000fe200078e0a03 */
[----:B------:R-:W-:Y:S01]  /*13a0*/  LOP3.LUT R6, R7, 0x7fffffe, RZ, 0xc0, !PT ;  /* 0x07fffffe07067812 */ /* 0x000fe200078ec0ff */
[----:B------:R-:W-:Y:S01]  /*13b0*/  IMAD R2, R9, 0x8, R2 ;  /* 0x0000000809027824 */ /* 0x000fe200078e0202 */
[----:B------:R-:W-:Y:S02]  /*13c0*/  LEA.HI R13, R13, R0, RZ, 0x3 ;  /* 0x000000000d0d7211 */ /* 0x000fe400078f18ff */
[----:B------:R-:W-:Y:S01]  /*13d0*/  LOP3.LUT R3, R4, 0xffffffc, RZ, 0xc0, !PT ;  /* 0x0ffffffc04037812 */ /* 0x000fe200078ec0ff */
[----:B------:R-:W-:Y:S01]  /*13e0*/  IMAD.IADD R12, R0, 0x1, -R6 ;  /* 0x00000001000c7824 */ /* 0x000fe200078e0a06 */
[----:B------:R-:W-:Y:S01]  /*13f0*/  LEA.HI R4, R25, R25, RZ, 0x1 ;  /* 0x0000001919047211 */ /* 0x000fe200078f08ff */
[----:B------:R-:W-:Y:S01]  /*1400*/  IMAD.U32 R0, R2, 0x20, R8 ;  /* 0x0000002002007824 */ /* 0x000fe200078e0008 */
[----:B------:R-:W-:-:S02]  /*1410*/  SHF.R.S32.HI R5, RZ, 0x1f, R28 ;  /* 0x0000001fff057819 */ /* 0x000fc4000001141c */
[----:B------:R-:W-:Y:S02]  /*1420*/  LOP3.LUT R2, R4, 0x1ffffffe, RZ, 0xc0, !PT ;  /* 0x1ffffffe04027812 */ /* 0x000fe400078ec0ff */
[----:B------:R1:W-:Y:S01]  /*1430*/  STL [R1+0x1c], R0 ;  /* 0x00001c0001007387 */ /* 0x0003e20000100800 */
[----:B------:R-:W-:Y:S01]  /*1440*/  LEA.HI R18, R5, R28, RZ, 0x2 ;  /* 0x0000001c05127211 */ /* 0x000fe200078f10ff */
[----:B------:R-:W-:Y:S01]  /*1450*/  IMAD.IADD R5, R9, 0x1, -R3 ;  /* 0x0000000109057824 */ /* 0x000fe200078e0a03 */
[----:B------:R-:W-:Y:S01]  /*1460*/  IADD3 R22, R14, 0x40, RZ ;  /* 0x000000400e167810 */ /* 0x000fe20007ffe0ff */
[----:B------:R-:W-:Y:S01]  /*1470*/  IMAD.IADD R2, R25, 0x1, -R2 ;  /* 0x0000000119027824 */ /* 0x000fe200078e0a02 */
[----:B------:R-:W-:Y:S02]  /*1480*/  SHF.R.S32.HI R3, RZ, 0x2, R18 ;  /* 0x00000002ff037819 */ /* 0x000fe40000011412 */
[----:B------:R-:W-:Y:S02]  /*1490*/  SHF.R.S32.HI R10, RZ, 0x1f, R10 ;  /* 0x0000001fff0a7819 */ /* 0x000fe4000001140a */
[----:B------:R-:W-:Y:S01]  /*14a0*/  LEA.HI R14, R22, R22, RZ, 0x1 ;  /* 0x00000016160e7211 */ /* 0x000fe200078f08ff */
[----:B------:R-:W-:Y:S01]  /*14b0*/  IMAD R26, R5, 0x10, R3 ;  /* 0x00000010051a7824 */ /* 0x000fe200078e0203 */
[----:B------:R-:W-:-:S02]  /*14c0*/  LEA.HI R3, R10, R23, RZ, 0x3 ;  /* 0x000000170a037211 */ /* 0x000fc400078f18ff */
[----:B------:R-:W-:Y:S02]  /*14d0*/  SHF.R.S32.HI R5, RZ, 0x1, R7 ;  /* 0x00000001ff057819 */ /* 0x000fe40000011407 */
[----:B------:R-:W-:Y:S01]  /*14e0*/  LOP3.LUT R3, R3, 0xfffffff8, RZ, 0xc0, !PT ;  /* 0xfffffff803037812 */ /* 0x000fe200078ec0ff */
[----:B------:R-:W-:Y:S01]  /*14f0*/  STL [R1+0xa8], R26 ;  /* 0x0000a81a01007387 */ /* 0x000fe20000100800 */
[----:B------:R-:W-:Y:S02]  /*1500*/  LOP3.LUT R6, R14, 0x7fffffe, RZ, 0xc0, !PT ;  /* 0x07fffffe0e067812 */ /* 0x000fe400078ec0ff */
[----:B------:R-:W-:Y:S01]  /*1510*/  SHF.R.S32.HI R31, RZ, 0x1f, R30 ;  /* 0x0000001fff1f7819 */ /* 0x000fe2000001141e */
[----:B------:R-:W-:Y:S02]  /*1520*/  IMAD.IADD R8, R23, 0x1, -R3 ;  /* 0x0000000117087824 */ /* 0x000fe400078e0a03 */
[----:B------:R-:W-:Y:S02]  /*1530*/  IMAD.IADD R6, R22, 0x1, -R6 ;  /* 0x0000000116067824 */ /* 0x000fe400078e0a06 */
[----:B-1----:R-:W-:Y:S01]  /*1540*/  IMAD.SHL.U32 R0, R4, 0x20, RZ ;  /* 0x0000002004007824 */ /* 0x002fe200078e00ff */
[----:B------:R-:W-:-:S04]  /*1550*/  SHF.R.S32.HI R4, RZ, 0x1f, R22 ;  /* 0x0000001fff047819 */ /* 0x000fc80000011416 */
[----:B------:R-:W-:-:S05]  /*1560*/  LOP3.LUT R0, R0, 0xffffffc0, RZ, 0xc0, !PT ;  /* 0xffffffc000007812 */ /* 0x000fca00078ec0ff */
[----:B------:R-:W-:Y:S01]  /*1570*/  IMAD R21, R2, 0x8, R0 ;  /* 0x0000000802157824 */ /* 0x000fe200078e0200 */
[----:B------:R-:W-:Y:S02]  /*1580*/  LEA.HI R0, R4, R22, RZ, 0x3 ;  /* 0x0000001604007211 */ /* 0x000fe400078f18ff */
[----:B------:R-:W-:Y:S02]  /*1590*/  SHF.R.S32.HI R2, RZ, 0x1, R11 ;  /* 0x00000001ff027819 */ /* 0x000fe4000001140b */
[----:B------:R-:W-:Y:S01]  /*15a0*/  SHF.R.S32.HI R4, RZ, 0x1f, R7 ;  /* 0x0000001fff047819 */ /* 0x000fe20000011407 */
[----:B------:R-:W-:Y:S01]  /*15b0*/  IMAD.SHL.U32 R0, R0, 0x20, RZ ;  /* 0x0000002000007824 */ /* 0x000fe200078e00ff */
[----:B------:R-:W-:Y:S02]  /*15c0*/  LOP3.LUT P3, RZ, R2, 0x2, RZ, 0xc0, !PT ;  /* 0x0000000202ff7812 */ /* 0x000fe4000786c0ff */
[----:B------:R-:W-:Y:S02]  /*15d0*/  LEA.HI R4, R4, R5, RZ, 0x2 ;  /* 0x0000000504047211 */ /* 0x000fe400078f10ff */
[----:B------:R-:W-:Y:S01]  /*15e0*/  LOP3.LUT R3, R0, 0xffffff00, RZ, 0xc0, !PT ;  /* 0xffffff0000037812 */ /* 0x000fe200078ec0ff */
[----:B------:R-:W-:Y:S01]  /*15f0*/  IMAD.SHL.U32 R0, R2, 0x40, RZ ;  /* 0x0000004002007824 */ /* 0x000fe200078e00ff */
[----:B------:R-:W-:-:S02]  /*1600*/  LOP3.LUT R2, R4, 0xfffffffc, RZ, 0xc0, !PT ;  /* 0xfffffffc04027812 */ /* 0x000fc400078ec0ff */
[----:B------:R-:W-:Y:S01]  /*1610*/  LEA.HI R7, R8, R8, RZ, 0x1 ;  /* 0x0000000808077211 */ /* 0x000fe200078f08ff */
[----:B------:R-:W-:Y:S01]  /*1620*/  IMAD R22, R6, 0x20, R3 ;  /* 0x0000002006167824 */ /* 0x000fe200078e0203 */
[----:B------:R-:W-:Y:S01]  /*1630*/  LOP3.LUT R0, R0, 0xc0, RZ, 0xc0, !PT ;  /* 0x000000c000007812 */ /* 0x000fe200078ec0ff */
[----:B------:R-:W-:Y:S01]  /*1640*/  IMAD.IADD R11, R5, 0x1, -R2 ;  /* 0x00000001050b7824 */ /* 0x000fe200078e0a02 */
[----:B------:R-:W-:Y:S01]  /*1650*/  LOP3.LUT R4, R7, 0x3fffffe, RZ, 0xc0, !PT ;  /* 0x03fffffe07047812 */ /* 0x000fe200078ec0ff */
[----:B------:R-:W-:Y:S01]  /*1660*/  IMAD.SHL.U32 R2, R13, 0x20, RZ ;  /* 0x000000200d027824 */ /* 0x000fe200078e00ff */
[----:B------:R-:W-:Y:S01]  /*1670*/  LOP3.LUT R6, R0, 0x8, R16, 0xf8, !PT ;  /* 0x0000000800067812 */ /* 0x000fe200078ef810 */
[----:B------:R-:W-:Y:S01]  /*1680*/  STL [R1+0x88], R22 ;  /* 0x0000881601007387 */ /* 0x000fe20000100800 */
[----:B------:R-:W-:Y:S01]  /*1690*/  SHF.R.U32.HI R3, RZ, 0x3, R0 ;  /* 0x00000003ff037819 */ /* 0x000fe20000011600 */
[----:B------:R-:W-:Y:S01]  /*16a0*/  IMAD.SHL.U32 R0, R9, 0x200, RZ ;  /* 0x0000020009007824 */ /* 0x000fe200078e00ff */
[----:B------:R-:W-:Y:S01]  /*16b0*/  LOP3.LUT R2, R2, 0xffffff00, RZ, 0xc0, !PT ;  /* 0xffffff0002027812 */ /* 0x000fe200078ec0ff */
[----:B------:R-:W-:Y:S01]  /*16c0*/  IMAD.IADD R5, R8, 0x1, -R4 ;  /* 0x0000000108057824 */ /* 0x000fe200078e0a04 */
[----:B------:R-:W-:Y:S01]  /*16d0*/  LOP3.LUT R6, R6, R3, RZ, 0x3c, !PT ;  /* 0x0000000306067212 */ /* 0x000fe200078e3cff */
[----:B------:R-:W-:Y:S01]  /*16e0*/  STL [R1+0x70], R20 ;  /* 0x0000701401007387 */ /* 0x000fe20000100800 */
[----:B------:R-:W-:Y:S01]  /*16f0*/  LOP3.LUT R3, R15, 0xfffffffe, RZ, 0xc0, !PT ;  /* 0xfffffffe0f037812 */ /* 0x000fe200078ec0ff */
[----:B------:R-:W-:Y:S01]  /*1700*/  IMAD.IADD R4, R2, 0x1, R0 ;  /* 0x0000000102047824 */ /* 0x000fe200078e0200 */
[----:B------:R-:W-:Y:S01]  /*1710*/  SHF.R.S32.HI R7, RZ, 0x1, R7 ;  /* 0x00000001ff077819 */ /* 0x000fe20000011407 */
[----:B------:R-:W-:Y:S01]  /*1720*/  IMAD R16, R12, 0x20, R2 ;  /* 0x000000200c107824 */ /* 0x000fe200078e0202 */
[----:B------:R-:W-:Y:S01]  /*1730*/  LOP3.LUT P4, RZ, R11, 0x2, RZ, 0xc0, !PT ;  /* 0x000000020bff7812 */ /* 0x000fe2000788c0ff */
[----:B------:R-:W-:Y:S01]  /*1740*/  IMAD.IADD R29, R24, 0x1, -R3 ;  /* 0x00000001181d7824 */ /* 0x000fe200078e0a03 */
[----:B------:R-:W-:Y:S01]  /*1750*/  LOP3.LUT R2, R7, 0x1, RZ, 0xc0, !PT ;  /* 0x0000000107027812 */ /* 0x000fe200078ec0ff */
[----:B------:R-:W-:Y:S01]  /*1760*/  IMAD R15, R12, 0x20, R4 ;  /* 0x000000200c0f7824 */ /* 0x000fe200078e0204 */
[----:B------:R-:W-:Y:S01]  /*1770*/  LEA.HI R3, R10, R23, RZ, 0x2 ;  /* 0x000000170a037211 */ /* 0x000fe200078f10ff */
[----:B------:R-:W-:Y:S01]  /*1780*/  IMAD.SHL.U32 R154, R29, 0x4, RZ ;  /* 0x000000041d9a7824 */ /* 0x000fe200078e00ff */
[----:B------:R-:W-:Y:S01]  /*1790*/  ISETP.NE.U32.AND P1, PT, R2, 0x1, PT ;  /* 0x000000010200780c */ /* 0x000fe20003f25070 */
[----:B------:R-:W-:Y:S01]  /*17a0*/  IMAD R0, R25, 0x2, R0 ;  /* 0x0000000219007824 */ /* 0x000fe200078e0200 */
[----:B------:R-:W-:Y:S01]  /*17b0*/  LOP3.LUT R2, R3, 0xfffffffc, RZ, 0xc0, !PT ;  /* 0xfffffffc03027812 */ /* 0x000fe200078ec0ff */
[----:B------:R-:W-:Y:S01]  /*17c0*/  IMAD.SHL.U32 R110, R29, 0x8, RZ ;  /* 0x000000081d6e7824 */ /* 0x000fe200078e00ff */
[C---:B------:R-:W-:Y:S01]  /*17d0*/  IADD3 R164, R154.reuse, 0x10, RZ ;  /* 0x000000109aa47810 */ /* 0x040fe20007ffe0ff */
[----:B------:R-:W-:Y:S01]  /*17e0*/  IMAD R9, R5, 0x20, R0 ;  /* 0x0000002005097824 */ /* 0x000fe200078e0200 */
[----:B------:R-:W-:Y:S01]  /*17f0*/  SHF.R.S32.HI R3, RZ, 0x1, R14 ;  /* 0x00000001ff037819 */ /* 0x000fe2000001140e */
[----:B------:R-:W-:Y:S01]  /*1800*/  IMAD.IADD R2, R23, 0x1, -R2 ;  /* 0x0000000117027824 */ /* 0x000fe200078e0a02 */
[C---:B------:R-:W-:Y:S01]  /*1810*/  IADD3 R153, R154.reuse, 0x20, RZ ;  /* 0x000000209a997810 */ /* 0x040fe20007ffe0ff */
[----:B------:R-:W-:Y:S01]  /*1820*/  IMAD.IADD R152, R154, 0x1, R164 ;  /* 0x000000019a987824 */ /* 0x000fe200078e02a4 */
[----:B------:R-:W-:Y:S01]  /*1830*/  LOP3.LUT P0, RZ, R7, 0x2, RZ, 0xc0, !PT ;  /* 0x0000000207ff7812 */ /* 0x000fe2000780c0ff */
[----:B------:R-:W-:Y:S01]  /*1840*/  IMAD.SHL.U32 R4, R3, 0x40, RZ ;  /* 0x0000004003047824 */ /* 0x000fe200078e00ff */
[C---:B------:R-:W-:Y:S01]  /*1850*/  LOP3.LUT P2, RZ, R2.reuse, 0x2, RZ, 0xc0, !PT ;  /* 0x0000000202ff7812 */ /* 0x040fe2000784c0ff */
[----:B------:R-:W-:Y:S01]  /*1860*/  IMAD.SHL.U32 R3, R2, 0x40, RZ ;  /* 0x0000004002037824 */ /* 0x000fe200078e00ff */
[----:B------:R-:W-:Y:S01]  /*1870*/  SHF.R.S32.HI R2, RZ, 0x1f, R152 ;  /* 0x0000001fff027819 */ /* 0x000fe20000011498 */
[----:B------:R-:W-:Y:S01]  /*1880*/  IMAD R0, R17, 0x8, R19 ;  /* 0x0000000811007824 */ /* 0x000fe200078e0213 */
[----:B------:R-:W-:Y:S01]  /*1890*/  LOP3.LUT R27, R4, 0xc0, RZ, 0xc0, !PT ;  /* 0x000000c0041b7812 */ /* 0x000fe200078ec0ff */
[----:B------:R-:W-:Y:S01]  /*18a0*/  IMAD.SHL.U32 R4, R7, 0x40, RZ ;  /* 0x0000004007047824 */ /* 0x000fe200078e00ff */
[-C--:B------:R-:W-:Y:S01]  /*18b0*/  LEA.HI R8, R2, R152.reuse, RZ, 0x3 ;  /* 0x0000009802087211 */ /* 0x080fe200078f18ff */
[----:B------:R-:W-:Y:S01]  /*18c0*/  IMAD.U32 R0, R0, 0x20, R6 ;  /* 0x0000002000007824 */ /* 0x000fe200078e0006 */
[----:B------:R-:W-:Y:S01]  /*18d0*/  LEA.HI R2, R2, R152, RZ, 0x5 ;  /* 0x0000009802027211 */ /* 0x000fe200078f28ff */
[----:B------:R-:W-:Y:S01]  /*18e0*/  IMAD.IADD R109, R154, 0x1, R153 ;  /* 0x000000019a6d7824 */ /* 0x000fe200078e0299 */
[----:B------:R-:W-:Y:S01]  /*18f0*/  LOP3.LUT R25, R3, 0xc0, RZ, 0xc0, !PT ;  /* 0x000000c003197812 */ /* 0x000fe200078ec0ff */
[----:B------:R-:W-:Y:S01]  /*1900*/  IMAD.SHL.U32 R7, R17, 0x8, RZ ;  /* 0x0000000811077824 */ /* 0x000fe200078e00ff */
[----:B------:R-:W-:Y:S01]  /*1910*/  SHF.R.U32.HI R24, RZ, 0x3, R27 ;  /* 0x00000003ff187819 */ /* 0x000fe2000001161b */
[----:B------:R-:W-:Y:S01]  /*1920*/  IMAD.SHL.U32 R2, R2, 0x80, RZ ;  /* 0x0000008002027824 */ /* 0x000fe200078e00ff */
[----:B------:R-:W-:Y:S01]  /*1930*/  SHF.R.U32.HI R23, RZ, 0x3, R25 ;  /* 0x00000003ff177819 */ /* 0x000fe20000011619 */
[----:B------:R-:W-:Y:S01]  /*1940*/  STL [R1+0x80], R27 ;  /* 0x0000801b01007387 */ /* 0x000fe20000100800 */
[----:B------:R-:W-:-:S02]  /*1950*/  LOP3.LUT R3, R25, 0x18, R8, 0xf8, !PT ;  /* 0x0000001819037812 */ /* 0x000fc400078ef808 */
[----:B------:R-:W-:Y:S01]  /*1960*/  LOP3.LUT R5, R27, 0x18, R8, 0xf8, !PT ;  /* 0x000000181b057812 */ /* 0x000fe200078ef808 */
[----:B------:R-:W-:Y:S01]  /*1970*/  STL [R1+0x68], R25 ;  /* 0x0000681901007387 */ /* 0x000fe20000100800 */
[----:B------:R-:W-:Y:S02]  /*1980*/  LOP3.LUT R6, R4, 0xc0, RZ, 0xc0, !PT ;  /* 0x000000c004067812 */ /* 0x000fe400078ec0ff */
[----:B------:R-:W-:Y:S01]  /*1990*/  LOP3.LUT R4, R3, R23, RZ, 0x3c, !PT ;  /* 0x0000001703047212 */ /* 0x000fe200078e3cff */
[----:B------:R-:W-:Y:S01]  /*19a0*/  STL [R1+0x84], R24 ;  /* 0x0000841801007387 */ /* 0x000fe20000100800 */
[----:B------:R-:W-:Y:S02]  /*19b0*/  LOP3.LUT R2, R2, 0xfffff000, RZ, 0xc0, !PT ;  /* 0xfffff00002027812 */ /* 0x000fe400078ec0ff */
[----:B------:R-:W-:Y:S01]  /*19c0*/  LOP3.LUT R3, R5, R24, RZ, 0x3c, !PT ;  /* 0x0000001805037212 */ /* 0x000fe200078e3cff */
[----:B------:R-:W-:Y:S01]  /*19d0*/  STL [R1+0x6c], R23 ;  /* 0x00006c1701007387 */ /* 0x000fe20000100800 */
[----:B------:R-:W-:-:S02]  /*19e0*/  LEA.HI R5, R6, R6, RZ, 0x1d ;  /* 0x0000000606057211 */ /* 0x000fc400078fe8ff */
[----:B------:R-:W-:Y:S02]  /*19f0*/  IADD3 R13, R4, R2, R20 ;  /* 0x00000002040d7210 */ /* 0x000fe40007ffe014 */
[----:B------:R-:W-:Y:S01]  /*1a00*/  IADD3 R12, R3, R22, R2 ;  /* 0x00000016030c7210 */ /* 0x000fe20007ffe002 */
[----:B------:R-:W-:Y:S01]  /*1a10*/  IMAD.IADD R10, R5, 0x1, R9 ;  /* 0x00000001050a7824 */ /* 0x000fe200078e0209 */
[----:B------:R-:W-:Y:S01]  /*1a20*/  SHF.R.S32.HI R2, RZ, 0x1f, R109 ;  /* 0x0000001fff027819 */ /* 0x000fe2000001146d */
[----:B------:R-:W-:Y:S01]  /*1a30*/  IMAD.SHL.U32 R3, R11, 0x40, RZ ;  /* 0x000000400b037824 */ /* 0x000fe200078e00ff */
[----:B------:R-:W-:Y:S01]  /*1a40*/  LEA R165, R0, 0x3c80, 0x1 ;  /* 0x00003c8000a57811 */ /* 0x000fe200078e08ff */
[----:B------:R-:W-:Y:S01]  /*1a50*/  IMAD.SHL.U32 R19, R10, 0x2, RZ ;  /* 0x000000020a137824 */ /* 0x000fe200078e00ff */
[CC--:B------:R-:W-:Y:S01]  /*1a60*/  LEA.HI R5, R2.reuse, R109.reuse, RZ, 0x5 ;  /* 0x0000006d02057211 */ /* 0x0c0fe200078f28ff */
[----:B------:R-:W-:Y:S01]  /*1a70*/  IMAD.MOV.U32 R11, RZ, RZ, 0x20 ;  /* 0x00000020ff0b7424 */ /* 0x000fe200078e00ff */
[----:B------:R-:W-:-:S02]  /*1a80*/  LEA.HI R4, R2, R109, RZ, 0x3 ;  /* 0x0000006d02047211 */ /* 0x000fc400078f18ff */
[----:B------:R-:W-:Y:S01]  /*1a90*/  LOP3.LUT R2, R3, 0xc0, RZ, 0xc0, !PT ;  /* 0x000000c003027812 */ /* 0x000fe200078ec0ff */
[----:B------:R-:W-:Y:S01]  /*1aa0*/  IMAD.SHL.U32 R3, R5, 0x80, RZ ;  /* 0x0000008005037824 */ /* 0x000fe200078e00ff */
[----:B------:R-:W-:Y:S01]  /*1ab0*/  LOP3.LUT R6, R25, 0x18, R4, 0xf8, !PT ;  /* 0x0000001819067812 */ /* 0x000fe200078ef804 */
[----:B------:R-:W-:Y:S01]  /*1ac0*/  STL [R1+0x4c], R19 ;  /* 0x00004c1301007387 */ /* 0x000fe20000100800 */
[----:B------:R-:W-:Y:S02]  /*1ad0*/  LOP3.LUT R7, R2, 0x8, R7, 0xf8, !PT ;  /* 0x0000000802077812 */ /* 0x000fe400078ef807 */
[----:B------:R-:W-:Y:S02]  /*1ae0*/  SHF.R.U32.HI R5, RZ, 0x3, R2 ;  /* 0x00000003ff057819 */ /* 0x000fe40000011602 */
[----:B------:R-:W-:Y:S02]  /*1af0*/  LOP3.LUT R2, R3, 0xfffff000, RZ, 0xc0, !PT ;  /* 0xfffff00003027812 */ /* 0x000fe400078ec0ff */
[----:B------:R-:W-:-:S02]  /*1b00*/  LOP3.LUT R6, R6, R23, RZ, 0x3c, !PT ;  /* 0x0000001706067212 */ /* 0x000fc400078e3cff */
[----:B------:R-:W-:Y:S02]  /*1b10*/  LOP3.LUT R9, R27, 0x18, R4, 0xf8, !PT ;  /* 0x000000181b097812 */ /* 0x000fe400078ef804 */
[----:B------:R-:W-:Y:S02]  /*1b20*/  LOP3.LUT R3, R7, R5, RZ, 0x3c, !PT ;  /* 0x0000000507037212 */ /* 0x000fe400078e3cff */
[----:B------:R-:W-:Y:S02]  /*1b30*/  IADD3 R10, R6, R2, R20 ;  /* 0x00000002060a7210 */ /* 0x000fe40007ffe014 */
[----:B------:R-:W-:Y:S02]  /*1b40*/  LOP3.LUT R5, R9, R24, RZ, 0x3c, !PT ;  /* 0x0000001809057212 */ /* 0x000fe400078e3cff */
[C---:B------:R-:W-:Y:S02]  /*1b50*/  IADD3 R6, R19.reuse, 0x80, RZ ;  /* 0x0000008013067810 */ /* 0x040fe40007ffe0ff */
[----:B------:R-:W-:-:S02]  /*1b60*/  IADD3 R14, R19, 0x70, RZ ;  /* 0x00000070130e7810 */ /* 0x000fc40007ffe0ff */
[----:B------:R-:W-:Y:S01]  /*1b70*/  IADD3 R9, R5, R22, R2 ;  /* 0x0000001605097210 */ /* 0x000fe20007ffe002 */
[C---:B------:R-:W-:Y:S01]  /*1b80*/  IMAD.IADD R2, R3.reuse, 0x1, R15 ;  /* 0x0000000103027824 */ /* 0x040fe200078e020f */
[----:B------:R-:W-:Y:S01]  /*1b90*/  @P1 IADD3 R14, R6, 0x10, RZ ;  /* 0x00000010060e1810 */ /* 0x000fe20007ffe0ff */
[----:B------:R-:W-:Y:S01]  /*1ba0*/  IMAD.IADD R3, R3, 0x1, R16 ;  /* 0x0000000103037824 */ /* 0x000fe200078e0210 */
[----:B------:R-:W-:Y:S01]  /*1bb0*/  IADD3 R7, R30, 0x20, RZ ;  /* 0x000000201e077810 */ /* 0x000fe20007ffe0ff */
[----:B------:R-:W-:Y:S01]  /*1bc0*/  IMAD.IADD R16, R26, 0x1, R21 ;  /* 0x000000011a107824 */ /* 0x000fe200078e0215 */
[----:B------:R-:W-:Y:S01]  /*1bd0*/  LOP3.LUT R5, R18, 0x7ffffffc, RZ, 0xc0, !PT ;  /* 0x7ffffffc12057812 */ /* 0x000fe200078ec0ff */
[----:B------:R-:W-:Y:S01]  /*1be0*/  STL [R1+0x50], R14 ;  /* 0x0000500e01007387 */ /* 0x000fe20000100800 */
[----:B------:R-:W-:Y:S02]  /*1bf0*/  IADD3 R6, R30, 0x40, RZ ;  /* 0x000000401e067810 */ /* 0x000fe40007ffe0ff */
[----:B------:R-:W-:Y:S01]  /*1c00*/  SHF.R.S32.HI R15, RZ, 0x1f, R7 ;  /* 0x0000001fff0f7819 */ /* 0x000fe20000011407 */
[----:B------:R-:W-:Y:S01]  /*1c10*/  IMAD.IADD R5, R28, 0x1, -R5 ;  /* 0x000000011c057824 */ /* 0x000fe200078e0a05 */
[----:B------:R1:W-:Y:S01]  /*1c20*/  STL [R1+0x24], R7 ;  /* 0x0000240701007387 */ /* 0x0003e20000100800 */
[----:B------:R-:W-:-:S02]  /*1c30*/  LEA R0, R13, 0x6080, 0x1 ;  /* 0x000060800d007811 */ /* 0x000fc400078e08ff */
[----:B------:R-:W-:Y:S01]  /*1c40*/  LEA R9, R9, 0x6080, 0x1 ;  /* 0x0000608009097811 */ /* 0x000fe200078e08ff */
[----:B------:R-:W-:Y:S01]  /*1c50*/  STL.64 [R1+0x38], R30 ;  /* 0x0000381e01007387 */ /* 0x000fe20000100a00 */
[----:B------:R-:W-:Y:S02]  /*1c60*/  IADD3 R194, R165, 0x20, RZ ;  /* 0x00000020a5c27810 */ /* 0x000fe40007ffe0ff */
[----:B------:R-:W-:Y:S01]  /*1c70*/  LEA R192, R2, 0x6080, 0x1 ;  /* 0x0000608002c07811 */ /* 0x000fe200078e08ff */
[----:B------:R2:W-:Y:S01]  /*1c80*/  STL [R1+0x40], R6 ;  /* 0x0000400601007387 */ /* 0x0005e20000100800 */
[----:B------:R-:W-:Y:S02]  /*1c90*/  LEA R166, R3, 0x1880, 0x1 ;  /* 0x0000188003a67811 */ /* 0x000fe400078e08ff */
[----:B------:R-:W-:Y:S01]  /*1ca0*/  @P3 IADD3 R194, R165, -0x20, RZ ;  /* 0xffffffe0a5c23810 */ /* 0x000fe20007ffe0ff */
[----:B------:R3:W-:Y:S03]  /*1cb0*/  STL [R1+0x64], R15 ;  /* 0x0000640f01007387 */ /* 0x0007e60000100800 */
[----:B------:R-:W-:-:S02]  /*1cc0*/  IADD3 R202, R194, 0x400, RZ ;  /* 0x00000400c2ca7810 */ /* 0x000fc40007ffe0ff */
[C---:B------:R-:W-:Y:S02]  /*1cd0*/  IADD3 R201, R194.reuse, 0x800, RZ ;  /* 0x00000800c2c97810 */ /* 0x040fe40007ffe0ff */
[C---:B------:R-:W-:Y:S02]  /*1ce0*/  IADD3 R200, R194.reuse, 0xc00, RZ ;  /* 0x00000c00c2c87810 */ /* 0x040fe40007ffe0ff */
[C---:B------:R-:W-:Y:S02]  /*1cf0*/  IADD3 R199, R194.reuse, 0x1000, RZ ;  /* 0x00001000c2c77810 */ /* 0x040fe40007ffe0ff */
[C---:B------:R-:W-:Y:S02]  /*1d00*/  IADD3 R198, R194.reuse, 0x1400, RZ ;  /* 0x00001400c2c67810 */ /* 0x040fe40007ffe0ff */
[----:B-1----:R-:W-:Y:S02]  /*1d10*/  SHF.R.S32.HI R7, RZ, 0x1f, R6 ;  /* 0x0000001fff077819 */ /* 0x002fe40000011406 */
[----:B------:R-:W-:-:S02]  /*1d20*/  IADD3 R197, R194, 0x1800, RZ ;  /* 0x00001800c2c57810 */ /* 0x000fc40007ffe0ff */
[C---:B------:R-:W-:Y:S01]  /*1d30*/  IADD3 R196, R194.reuse, 0x1c00, RZ ;  /* 0x00001c00c2c47810 */ /* 0x040fe20007ffe0ff */
[----:B------:R1:W-:Y:S01]  /*1d40*/  STL [R1+0x60], R7 ;  /* 0x0000600701007387 */ /* 0x0003e20000100800 */
[----:B------:R-:W-:Y:S02]  /*1d50*/  IADD3 R195, R194, 0x2000, RZ ;  /* 0x00002000c2c37810 */ /* 0x000fe40007ffe0ff */
[----:B--2---:R-:W-:Y:S01]  /*1d60*/  LOP3.LUT R6, R27, 0x18, R110, 0xf8, !PT ;  /* 0x000000181b067812 */ /* 0x004fe200078ef86e */
[----:B------:R-:W-:Y:S01]  /*1d70*/  STL [R1+0x44], R16 ;  /* 0x0000441001007387 */ /* 0x000fe20000100800 */
[----:B---3--:R-:W-:Y:S01]  /*1d80*/  IMAD.SHL.U32 R15, R5, 0x2, RZ ;  /* 0x00000002050f7824 */ /* 0x008fe200078e00ff */
[----:B------:R-:W-:Y:S02]  /*1d90*/  SHF.R.S32.HI R5, RZ, 0x3, R8 ;  /* 0x00000003ff057819 */ /* 0x000fe40000011408 */
[C-C-:B------:R-:W-:Y:S02]  /*1da0*/  LOP3.LUT R8, R25.reuse, 0x18, R110.reuse, 0xf8, !PT ;  /* 0x0000001819087812 */ /* 0x140fe400078ef86e */
[----:B------:R2:W-:Y:S04]  /*1db0*/  STL [R1], R15 ;  /* 0x0000000f01007387 */ /* 0x0005e80000100800 */
[----:B------:R3:W-:Y:S01]  /*1dc0*/  STL [R1+0x78], R5 ;  /* 0x0000780501007387 */ /* 0x0007e20000100800 */
[----:B-1----:R-:W-:-:S02]  /*1dd0*/  LOP3.LUT R7, R25, 0x8, R110, 0xf8, !PT ;  /* 0x0000000819077812 */ /* 0x002fc400078ef86e */
[----:B--2---:R-:W-:Y:S02]  /*1de0*/  IADD3 R15, R15, 0x58, RZ ;  /* 0x000000580f0f7810 */ /* 0x004fe40007ffe0ff */
[----:B---3--:R-:W-:Y:S02]  /*1df0*/  LOP3.LUT R5, R6, R24, RZ, 0x3c, !PT ;  /* 0x0000001806057212 */ /* 0x008fe400078e3cff */
[----:B------:R-:W-:Y:S02]  /*1e00*/  SHF.R.S32.HI R6, RZ, 0x3, R4 ;  /* 0x00000003ff067819 */ /* 0x000fe40000011404 */
[-C--:B------:R-:W-:Y:S01]  /*1e10*/  LOP3.LUT R4, R7, R23.reuse, RZ, 0x3c, !PT ;  /* 0x0000001707047212 */ /* 0x080fe200078e3cff */
[----:B------:R-:W-:Y:S01]  /*1e20*/  IMAD.IADD R5, R22, 0x1, R5 ;  /* 0x0000000116057824 */ /* 0x000fe200078e0205 */
[----:B------:R-:W-:Y:S01]  /*1e30*/  LOP3.LUT R7, R8, R23, RZ, 0x3c, !PT ;  /* 0x0000001708077212 */ /* 0x000fe200078e3cff */
[----:B------:R1:W-:Y:S01]  /*1e40*/  STL [R1+0x74], R6 ;  /* 0x0000740601007387 */ /* 0x0003e20000100800 */
[----:B------:R-:W-:-:S03]  /*1e50*/  SEL R8, R11, 0xffffffe0, !P0 ;  /* 0xffffffe00b087807 */ /* 0x000fc60004000000 */
[----:B------:R-:W-:Y:S01]  /*1e60*/  STL [R1+0x54], R15 ;  /* 0x0000540f01007387 */ /* 0x000fe20000100800 */
[C---:B------:R-:W-:Y:S02]  /*1e70*/  IMAD.IADD R7, R20.reuse, 0x1, R7 ;  /* 0x0000000114077824 */ /* 0x040fe400078e0207 */
[----:B-1----:R-:W-:Y:S01]  /*1e80*/  IMAD.IADD R6, R20, 0x1, R4 ;  /* 0x0000000114067824 */ /* 0x002fe200078e0204 */
[----:B------:R-:W-:Y:S02]  /*1e90*/  SEL R4, R11, 0xffffffe0, !P4 ;  /* 0xffffffe00b047807 */ /* 0x000fe40006000000 */
[----:B------:R-:W-:Y:S02]  /*1ea0*/  LEA R11, R5, 0x6080, 0x1 ;  /* 0x00006080050b7811 */ /* 0x000fe400078e08ff */
[----:B------:R-:W-:Y:S01]  /*1eb0*/  SHF.R.S32.HI R5, RZ, 0x1f, R15 ;  /* 0x0000001fff057819 */ /* 0x000fe2000001140f */
[----:B------:R-:W-:Y:S02]  /*1ec0*/  IMAD.IADD R193, R192, 0x1, R4 ;  /* 0x00000001c0c17824 */ /* 0x000fe400078e0204 */
[----:B------:R-:W-:Y:S01]  /*1ed0*/  STL [R1+0xa0], R11 ;  /* 0x0000a00b01007387 */ /* 0x000fe20000100800 */
[----:B------:R-:W-:-:S03]  /*1ee0*/  IMAD.IADD R167, R4, 0x1, R166 ;  /* 0x0000000104a77824 */ /* 0x000fc600078e02a6 */
[----:B------:R1:W-:Y:S04]  /*1ef0*/  STL [R1+0x7c], R5 ;  /* 0x00007c0501007387 */ /* 0x0003e80000100800 */
[----:B------:R2:W-:Y:S01]  /*1f00*/  STL [R1+0x9c], R0 ;  /* 0x00009c0001007387 */ /* 0x0005e20000100800 */
[----:B-1----:R-:W-:Y:S02]  /*1f10*/  LEA R5, R6, 0x1880, 0x1 ;  /* 0x0000188006057811 */ /* 0x002fe400078e08ff */
[----:B------:R-:W-:Y:S02]  /*1f20*/  LEA R6, R12, 0x6080, 0x1 ;  /* 0x000060800c067811 */ /* 0x000fe400078e08ff */
[----:B--2---:R-:W-:-:S03]  /*1f30*/  LEA R0, R10, 0x6080, 0x1 ;  /* 0x000060800a007811 */ /* 0x004fc600078e08ff */
[----:B------:R1:W-:Y:S04]  /*1f40*/  STL [R1+0x98], R6 ;  /* 0x0000980601007387 */ /* 0x0003e80000100800 */
[----:B------:R-:W-:Y:S04]  /*1f50*/  STL [R1+0x10], R5 ;  /* 0x0000100501007387 */ /* 0x000fe80000100800 */
[----:B------:R2:W-:Y:S04]  /*1f60*/  STL [R1+0x94], R0 ;  /* 0x0000940001007387 */ /* 0x0005e80000100800 */
[----:B------:R-:W-:Y:S01]  /*1f70*/  STL [R1+0x90], R9 ;  /* 0x0000900901007387 */ /* 0x000fe20000100800 */
[----:B-1----:R-:W-:-:S05]  /*1f80*/  LEA R6, R7, 0x6080, 0x1 ;  /* 0x0000608007067811 */ /* 0x002fca00078e08ff */
[----:B------:R-:W-:Y:S01]  /*1f90*/  STL [R1+0x8c], R6 ;  /* 0x00008c0601007387 */ /* 0x000fe20000100800 */
[C---:B--2---:R-:W-:Y:S02]  /*1fa0*/  IADD3 R0, R5.reuse, 0x20, RZ ;  /* 0x0000002005007810 */ /* 0x044fe40007ffe0ff */
[----:B------:R-:W-:-:S05]  /*1fb0*/  @P2 IADD3 R0, R5, -0x20, RZ ;  /* 0xffffffe005002810 */ /* 0x000fca0007ffe0ff */
[----:B------:R1:W-:Y:S02]  /*1fc0*/  STL [R1+0x14], R0 ;  /* 0x0000140001007387 */ /* 0x0003e40000100800 */
[----:B-1----:R-:W-:-:S05]  /*1fd0*/  IMAD.IADD R0, R19, 0x1, R8 ;  /* 0x0000000113007824 */ /* 0x002fca00078e0208 */
[----:B------:R1:W-:Y:S02]  /*1fe0*/  STL [R1+0x5c], R0 ;  /* 0x00005c0001007387 */ /* 0x0003e40000100800 */
[----:B-1----:R-:W-:-:S05]  /*1ff0*/  IMAD.IADD R0, R8, 0x1, R14 ;  /* 0x0000000108007824 */ /* 0x002fca00078e020e */
[----:B------:R1:W-:Y:S02]  /*2000*/  STL [R1+0x58], R0 ;  /* 0x0000580001007387 */ /* 0x0003e40000100800 */
.L_x_950:
[----:B------:R-:W2:Y:S04]  /*2010*/  LDL R17, [R1+0x34] ;  /* 0x0000340001117983 */ /* 0x000ea80000100800 */
[----:B------:R-:W3:Y:S01]  /*2020*/  LDL R18, [R1+0x30] ;  /* 0x0000300001127983 */ /* 0x000ee20000100800 */
[----:B------:R-:W-:Y:S02]  /*2030*/  ISETP.NE.U32.AND P0, PT, RZ, c[0x0][0x370], PT ;  /* 0x0000dc00ff007a0c */ /* 0x000fe40003f05070 */
[----:B------:R-:W-:Y:S02]  /*2040*/  ISETP.NE.U32.AND P1, PT, RZ, c[0x0][0x360], PT ;  /* 0x0000d800ff007a0c */ /* 0x000fe40003f25070 */
[----:B------:R-:W-:Y:S02]  /*2050*/  ISETP.NE.AND.EX P2, PT, RZ, c[0x0][0x374], PT, P0 ;  /* 0x0000dd00ff007a0c */ /* 0x000fe40003f45300 */
[----:B------:R-:W-:-:S02]  /*2060*/  ISETP.NE.AND.EX P0, PT, RZ, c[0x0][0x364], PT, P1 ;  /* 0x0000d900ff007a0c */ /* 0x000fc40003f05310 */
[----:B------:R-:W-:Y:S02]  /*2070*/  ISETP.NE.U32.AND P3, PT, RZ, c[0x0][0x350], PT ;  /* 0x0000d400ff007a0c */ /* 0x000fe40003f65070 */
[----:B------:R-:W-:Y:S02]  /*2080*/  ISETP.NE.U32.AND P1, PT, RZ, c[0x0][0x348], PT ;  /* 0x0000d200ff007a0c */ /* 0x000fe40003f25070 */
[----:B------:R-:W-:Y:S02]  /*2090*/  ISETP.NE.U32.AND P4, PT, RZ, c[0x0][0x358], PT ;  /* 0x0000d600ff007a0c */ /* 0x000fe40003f85070 */
[----:B------:R-:W-:Y:S02]  /*20a0*/  ISETP.NE.AND.EX P5, PT, RZ, c[0x0][0x354], PT, P3 ;  /* 0x0000d500ff007a0c */ /* 0x000fe40003fa5330 */
[----:B------:R-:W-:Y:S02]  /*20b0*/  ISETP.NE.AND.EX P1, PT, RZ, c[0x0][0x34c], PT, P1 ;  /* 0x0000d300ff007a0c */ /* 0x000fe40003f25310 */
[----:B------:R-:W-:Y:S01]  /*20c0*/  ISETP.NE.AND.EX P3, PT, RZ, c[0x0][0x35c], PT, P4 ;  /* 0x0000d700ff007a0c */ /* 0x000fe20003f65340 */
[----:B------:R-:W-:Y:S01]  /*20d0*/  IMAD.MOV.U32 R16, RZ, RZ, 0x4 ;  /* 0x00000004ff107424 */ /* 0x000fe200078e00ff */
[----:B------:R-:W-:Y:S01]  /*20e0*/  CS2R R146, SRZ ;  /* 0x0000000000927805 */ /* 0x000fe2000001ff00 */
[----:B------:R-:W-:-:S02]  /*20f0*/  IMAD.MOV.U32 R137, RZ, RZ, RZ ;  /* 0x000000ffff897224 */ /* 0x000fc400078e00ff */
[----:B------:R-:W-:Y:S02]  /*2100*/  IMAD.MOV.U32 R14, RZ, RZ, RZ ;  /* 0x000000ffff0e7224 */ /* 0x000fe400078e00ff */
[----:B--2---:R-:W-:-:S04]  /*2110*/  @P2 IMAD.WIDE R10, R17, R16, c[0x0][0x370] ;  /* 0x0000dc00110a2625 */ /* 0x004fc800078e0210 */
[CC--:B------:R-:W-:Y:S01]  /*2120*/  @P0 IMAD.WIDE R8, R17.reuse, R16.reuse, c[0x0][0x360] ;  /* 0x0000d80011080625 */ /* 0x0c0fe200078e0210 */
[----:B------:R2:W5:Y:S03]  /*2130*/  @P2 LDG.E R147, [R10.64] ;  /* 0x000000060a932981 */ /* 0x000566000c1e1900 */
[CC--:B------:R-:W-:Y:S01]  /*2140*/  IMAD.WIDE R6, R17.reuse, R16.reuse, c[0x0][0x348] ;  /* 0x0000d20011067625 */ /* 0x0c0fe200078e0210 */
        /* <DEDUP_REMOVED lines=9> */
[----:B------:R-:W-:Y:S01]  /*21e0*/  P2R R15, PR, RZ, 0x20 ;  /* 0x00000020ff0f7803 */ /* 0x000fe20000000000 */
[----:B------:R-:W-:Y:S05]  /*21f0*/  @P0 BRA `(.L_x_699) ;  /* 0x0000005000000947 */ /* 0x000fea0003800000 */
[----:B-----5:R-:W-:Y:S01]  /*2200*/  MOV R251, c[0x0][0x168] ;  /* 0x00005a0000fb7a02 */ /* 0x020fe20000000f00 */
[----:B------:R-:W-:Y:S05]  /*2210*/  @!P1 BRA `(.L_x_699) ;  /* 0x0000003000009947 */ /* 0x000fea0003800000 */
[----:B--2---:R-:W2:Y:S04]  /*2220*/  LDG.E R8, [R6.64] ;  /* 0x0000000606087981 */ /* 0x004ea8000c1e1900 */
[----:B-1----:R-:W2:Y:S02]  /*2230*/  LDG.E R0, [R6.64+0x4] ;  /* 0x0000040606007981 */ /* 0x002ea4000c1e1900 */
[----:B--2---:R-:W-:-:S02]  /*2240*/  IADD3 R251, -R8, R0, RZ ;  /* 0x0000000008fb7210 */ /* 0x004fc40007ffe1ff */
.L_x_699:
[----:B------:R-:W-:-:S04]  /*2250*/  ISETP.NE.U32.AND P0, PT, RZ, c[0x0][0x368], PT ;  /* 0x0000da00ff007a0c */ /* 0x000fc80003f05070 */
[----:B------:R-:W-:-:S13]  /*2260*/  ISETP.NE.AND.EX P0, PT, RZ, c[0x0][0x36c], PT, P0 ;  /* 0x0000db00ff007a0c */ /* 0x000fda0003f05300 */
[----:B------:R-:W-:Y:S05]  /*2270*/  @!P0 BRA `(.L_x_700) ;  /* 0x0000003000008947 */ /* 0x000fea0003800000 */
[----:B--2---:R-:W-:-:S05]  /*2280*/  IMAD.WIDE R4, R17, R16, c[0x0][0x368] ;  /* 0x0000da0011047625 */ /* 0x004fca00078e0210 */
[----:B------:R2:W5:Y:S01]  /*2290*/  LDG.E R13, [R4.64] ;  /* 0x00000006040d7981 */ /* 0x000562000c1e1900 */
[----:B------:R-:W-:Y:S05]  /*22a0*/  BRA `(.L_x_701) ;  /* 0x0000005000007947 */ /* 0x000fea0003800000 */
.L_x_700:
[----:B------:R-:W-:Y:S01]  /*22b0*/  MOV R13, c[0x0][0x1d0] ;  /* 0x00007400000d7a02 */ /* 0x000fe20000000f00 */
[----:B------:R-:W-:Y:S05]  /*22c0*/  @!P5 BRA `(.L_x_701) ;  /* 0x000000300000d947 */ /* 0x000fea0003800000 */
[----:B--2---:R-:W2:Y:S04]  /*22d0*/  LDG.E R6, [R4.64] ;  /* 0x0000000604067981 */ /* 0x004ea8000c1e1900 */
[----:B-1----:R-:W2:Y:S02]  /*22e0*/  LDG.E R0, [R4.64+0x4] ;  /* 0x0000040604007981 */ /* 0x002ea4000c1e1900 */
[----:B--2---:R-:W-:Y:S02]  /*22f0*/  IADD3 R13, -R6, R0, RZ ;  /* 0x00000000060d7210 */ /* 0x004fe40007ffe1ff */
.L_x_701:
[----:B--2---:R-:W2:Y:S04]  /*2300*/  LDL.LU R6, [R1+0x2c] ;  /* 0x00002c0001067983 */ /* 0x004ea80000300800 */
[----:B------:R3:W4:Y:S04]  /*2310*/  @P3 LDG.E R5, [R2.64] ;  /* 0x0000000602053981 */ /* 0x000728000c1e1900 */
[----:B------:R3:W4:Y:S01]  /*2320*/  @P3 LDG.E R4, [R2.64+0x4] ;  /* 0x0000040602043981 */ /* 0x000722000c1e1900 */
[----:B------:R-:W-:Y:S01]  /*2330*/  ISETP.NE.U32.AND P0, PT, RZ, c[0x0][0x378], PT ;  /* 0x0000de00ff007a0c */ /* 0x000fe20003f05070 */
[----:B-----5:R-:W-:-:S03]  /*2340*/  IMAD.MOV.U32 R136, RZ, RZ, R13 ;  /* 0x000000ffff887224 */ /* 0x020fc600078e000d */
[----:B------:R-:W-:Y:S01]  /*2350*/  ISETP.NE.AND.EX P0, PT, RZ, c[0x0][0x37c], PT, P0 ;  /* 0x0000df00ff007a0c */ /* 0x000fe20003f05300 */
[----:B------:R-:W-:Y:S02]  /*2360*/  IMAD.MOV.U32 R7, RZ, RZ, c[0x0][0x2c4] ;  /* 0x0000b100ff077624 */ /* 0x000fe400078e00ff */
[----:B-1----:R-:W-:-:S03]  /*2370*/  IMAD.MOV.U32 R0, RZ, RZ, c[0x0][0x228] ;  /* 0x00008a00ff007624 */ /* 0x002fc600078e00ff */
[----:B------:R-:W-:Y:S01]  /*2380*/  ISETP.NE.AND P2, PT, R7, 0x1, PT ;  /* 0x000000010700780c */ /* 0x000fe20003f45270 */
[----:B------:R-:W-:-:S06]  /*2390*/  IMAD.IADD R12, R13, 0x1, -R147 ;  /* 0x000000010d0c7824 */ /* 0x000fcc00078e0a93 */
[----:B---3--:R-:W-:-:S05]  /*23a0*/  @P0 IMAD.WIDE R2, R17, R16, c[0x0][0x378] ;  /* 0x0000de0011020625 */ /* 0x008fca00078e0210 */
[----:B------:R1:W5:Y:S01]  /*23b0*/  @P0 LDG.E R136, [R2.64] ;  /* 0x0000000602880981 */ /* 0x000362000c1e1900 */
[----:B------:R-:W-:-:S04]  /*23c0*/  LOP3.LUT R203, R203, 0xfffff7ff, RZ, 0xc0, !PT ;  /* 0xfffff7ffcbcb7812 */ /* 0x000fc800078ec0ff */
[----:B------:R-:W-:-:S04]  /*23d0*/  @P2 LOP3.LUT R203, R203, 0x800, RZ, 0xfc, !PT ;  /* 0x00000800cbcb2812 */ /* 0x000fc800078efcff */
[----:B------:R-:W-:Y:S01]  /*23e0*/  LOP3.LUT R203, R203, 0xfffffbff, RZ, 0xc0, !PT ;  /* 0xfffffbffcbcb7812 */ /* 0x000fe200078ec0ff */
[----:B--2---:R-:W-:-:S05]  /*23f0*/  IMAD.SHL.U32 R6, R6, 0x80, RZ ;  /* 0x0000008006067824 */ /* 0x004fca00078e00ff */
[----:B------:R2:W-:Y:S01]  /*2400*/  STL [R1+0x20], R6 ;  /* 0x0000200601007387 */ /* 0x0005e20000100800 */
[----:B-1----:R-:W-:Y:S01]  /*2410*/  IADD3 R2, R6, 0x7f, RZ ;  /* 0x0000007f06027810 */ /* 0x002fe20007ffe0ff */
[----:B----4-:R-:W-:Y:S02]  /*2420*/  @P3 IMAD.IADD R0, R4, 0x1, -R5 ;  /* 0x0000000104003824 */ /* 0x010fe400078e0a05 */
[----:B------:R-:W-:Y:S02]  /*2430*/  IMAD.MOV.U32 R5, RZ, RZ, c[0x0][0x32c] ;  /* 0x0000cb00ff057624 */ /* 0x000fe400078e00ff */
[----:B------:R-:W-:Y:S02]  /*2440*/  IMAD.IADD R252, R12, 0x1, R0 ;  /* 0x000000010cfc7824 */ /* 0x000fe400078e0200 */
[----:B------:R-:W-:Y:S01]  /*2450*/  @P2 IMAD.HI.U32 R4, R2, c[0x0][0x2c8], RZ ;  /* 0x0000b20002042a27 */ /* 0x000fe200078e00ff */
[----:B------:R-:W-:Y:S02]  /*2460*/  ISETP.GE.AND P1, PT, R5, 0x1, PT ;  /* 0x000000010500780c */ /* 0x000fe40003f26270 */
[----:B------:R-:W-:-:S02]  /*2470*/  IADD3 R3, R252, 0x2f, RZ ;  /* 0x0000002ffc037810 */ /* 0x000fc40007ffe0ff */
[----:B------:R-:W-:Y:S02]  /*2480*/  @P2 SHF.R.U32.HI R2, RZ, c[0x0][0x2cc], R4 ;  /* 0x0000b300ff022a19 */ /* 0x000fe40000011604 */
[----:B------:R-:W-:Y:S01]  /*2490*/  IADD3 R151, R252, 0x1, -R251 ;  /* 0x00000001fc977810 */ /* 0x000fe20007ffe8fb */
[----:B------:R-:W-:-:S04]  /*24a0*/  IMAD.HI R3, R3, 0x2aaaaaab, RZ ;  /* 0x2aaaaaab03037827 */ /* 0x000fc800078e02ff */
[----:B------:R-:W-:Y:S01]  /*24b0*/  IMAD.IADD R2, R151, 0x1, R2 ;  /* 0x0000000197027824 */ /* 0x000fe200078e0202 */
[----:B------:R-:W-:Y:S02]  /*24c0*/  SHF.R.U32.HI R4, RZ, 0x1f, R3 ;  /* 0x0000001fff047819 */ /* 0x000fe40000011603 */
[----:B------:R-:W-:Y:S02]  /*24d0*/  @P1 LOP3.LUT R203, R203, 0x400, RZ, 0xfc, !PT ;  /* 0x00000400cbcb1812 */ /* 0x000fe400078efcff */
[----:B------:R-:W-:Y:S02]  /*24e0*/  LEA.HI.SX32 R156, R3, R4, 0x1d ;  /* 0x00000004039c7211 */ /* 0x000fe400078feaff */
[----:B------:R-:W-:Y:S01]  /*24f0*/  IADD3 R4, R2, c[0x0][0x328], RZ ;  /* 0x0000ca0002047a10 */ /* 0x000fe20007ffe0ff */
[----:B------:R-:W-:Y:S05]  /*2500*/  @!P1 BRA `(.L_x_702) ;  /* 0x0000010000009947 */ /* 0x000fea0003800000 */
[C---:B--2---:R-:W-:Y:S01]  /*2510*/  ISETP.GT.AND P0, PT, R2.reuse, RZ, PT ;  /* 0x000000ff0200720c */ /* 0x044fe20003f04270 */
        /* <DEDUP_REMOVED lines=9> */
.L_x_704:
[----:B------:R-:W-:-:S13]  /*25b0*/  ISETP.NE.AND P0, PT, R5, 0x1, PT ;  /* 0x000000010500780c */ /* 0x000fda0003f05270 */
[----:B------:R-:W-:-:S05]  /*25c0*/  @P0 IMAD.HI.U32 R2, R3, c[0x0][0x330], RZ ;  /* 0x0000cc0003020a27 */ /* 0x000fca00078e00ff */
[----:B------:R-:W-:Y:S02]  /*25d0*/  @P0 SHF.R.U32.HI R3, RZ, c[0x0][0x334], R2 ;  /* 0x0000cd00ff030a19 */ /* 0x000fe40000011602 */
.L_x_705:
[----:B------:R-:W-:Y:S05]  /*25e0*/  BSYNC B0 ;  /* 0x0000000000007941 */ /* 0x000fea0003800000 */
.L_x_703:
[----:B------:R-:W-:-:S05]  /*25f0*/  IMAD R3, R3, R5, c[0x0][0x32c] ;  /* 0x0000cb0003037624 */ /* 0x000fca00078e0205 */
[----:B------:R-:W-:-:S04]  /*2600*/  IMNMX R4, R4, R3, PT ;  /* 0x0000000304047217 */ /* 0x000fc80003800200 */
.L_x_702:
[----:B--2---:R-:W-:Y:S01]  /*2610*/  IADD3 R4, R4, 0x2f, RZ ;  /* 0x0000002f04047810 */ /* 0x004fe20007ffe0ff */
[----:B------:R-:W-:-:S04]  /*2620*/  @P2 IMAD.HI.U32 R3, R6, c[0x0][0x2c8], RZ ;  /* 0x0000b20006032a27 */ /* 0x000fc800078e00ff */
[----:B------:R-:W-:-:S04]  /*2630*/  IMAD.HI R4, R4, 0x2aaaaaab, RZ ;  /* 0x2aaaaaab04047827 */ /* 0x000fc800078e02ff */
[----:B------:R-:W-:Y:S01]  /*2640*/  IMAD.MOV.U32 R2, RZ, RZ, R6 ;  /* 0x000000ffff027224 */ /* 0x000fe200078e0006 */
[----:B------:R-:W-:Y:S01]  /*2650*/  @P2 SHF.R.U32.HI R2, RZ, c[0x0][0x2cc], R3 ;  /* 0x0000b300ff022a19 */ /* 0x000fe20000011603 */
[----:B------:R-:W-:Y:S01]  /*2660*/  IMAD.IADD R236, R252, 0x1, -R251 ;  /* 0x00000001fcec7824 */ /* 0x000fe200078e0afb */
[----:B------:R-:W-:-:S03]  /*2670*/  SHF.R.U32.HI R3, RZ, 0x1f, R4 ;  /* 0x0000001fff037819 */ /* 0x000fc60000011604 */
[----:B------:R-:W-:Y:S01]  /*2680*/  IMAD.IADD R2, R236, 0x1, R2 ;  /* 0x00000001ec027824 */ /* 0x000fe200078e0202 */
[----:B------:R-:W-:-:S04]  /*2690*/  LEA.HI.SX32 R7, R4, R3, 0x1d ;  /* 0x0000000304077211 */ /* 0x000fc800078feaff */
[----:B------:R-:W-:Y:S02]  /*26a0*/  IADD3 R3, R2, -c[0x0][0x324], RZ ;  /* 0x8000c90002037a10 */ /* 0x000fe40007ffe0ff */
        /* <DEDUP_REMOVED lines=11> */
.L_x_708:
[----:B------:R-:W-:-:S13]  /*2760*/  ISETP.NE.AND P0, PT, R5, 0x1, PT ;  /* 0x000000010500780c */ /* 0x000fda0003f05270 */
[----:B------:R-:W-:-:S05]  /*2770*/  @P0 IMAD.HI.U32 R4, R2, c[0x0][0x330], RZ ;  /* 0x0000cc0002040a27 */ /* 0x000fca00078e00ff */
[----:B------:R-:W-:Y:S02]  /*2780*/  @P0 SHF.R.U32.HI R2, RZ, c[0x0][0x334], R4 ;  /* 0x0000cd00ff020a19 */ /* 0x000fe40000011604 */
.L_x_709:
[----:B------:R-:W-:Y:S05]  /*2790*/  BSYNC B0 ;  /* 0x0000000000007941 */ /* 0x000fea0003800000 */
.L_x_707:
[----:B------:R-:W-:-:S05]  /*27a0*/  IMAD R2, R2, c[0x0][0x32c], RZ ;  /* 0x0000cb0002027a24 */ /* 0x000fca00078e02ff */
[----:B------:R-:W-:-:S04]  /*27b0*/  IMNMX R3, R3, R2, !PT ;  /* 0x0000000203037217 */ /* 0x000fc80007800200 */
.L_x_706:
[C---:B------:R-:W-:Y:S01]  /*27c0*/  LOP3.LUT R4, R18.reuse, 0xff000000, RZ, 0xc0, !PT ;  /* 0xff00000012047812 */ /* 0x040fe200078ec0ff */
[----:B------:R-:W-:Y:S01]  /*27d0*/  IMAD.HI R3, R3, 0x2aaaaaab, RZ ;  /* 0x2aaaaaab03037827 */ /* 0x000fe200078e02ff */
[----:B------:R-:W-:Y:S01]  /*27e0*/  LOP3.LUT R5, R18, 0xff0000, RZ, 0xc0, !PT ;  /* 0x00ff000012057812 */ /* 0x000fe200078ec0ff */
[----:B------:R-:W-:Y:S01]  /*27f0*/  BSSY B0, `(.L_x_710) ;  /* 0x000002c000007945 */ /* 0x000fe20003800000 */
[----:B------:R-:W-:Y:S02]  /*2800*/  SHF.R.U32.HI R4, RZ, 0x8, R4 ;  /* 0x00000008ff047819 */ /* 0x000fe40000011604 */
[----:B------:R-:W-:Y:S02]  /*2810*/  SHF.R.U32.HI R2, RZ, 0x1f, R3 ;  /* 0x0000001fff027819 */ /* 0x000fe40000011603 */
[----:B------:R-:W-:Y:S02]  /*2820*/  LEA.HI R5, R5, R4, RZ, 0x10 ;  /* 0x0000000405057211 */ /* 0x000fe400078f80ff */
[----:B------:R-:W-:Y:S01]  /*2830*/  LEA.HI.SX32 R3, R3, R2, 0x1d ;  /* 0x0000000203037211 */ /* 0x000fe200078feaff */
[----:B------:R-:W-:Y:S01]  /*2840*/  IMAD.MOV.U32 R2, RZ, RZ, RZ ;  /* 0x000000ffff027224 */ /* 0x000fe200078e00ff */
[----:B------:R-:W-:-:S02]  /*2850*/  SHF.R.U32.HI R8, RZ, 0x10, R5 ;  /* 0x00000010ff087819 */ /* 0x000fc40000011605 */
[----:B------:R-:W-:Y:S02]  /*2860*/  LOP3.LUT R18, R5, 0xff, RZ, 0xc0, !PT ;  /* 0x000000ff05127812 */ /* 0x000fe400078ec0ff */
[----:B------:R-:W-:Y:S01]  /*2870*/  IMNMX R6, RZ, R3, !PT ;  /* 0x00000003ff067217 */ /* 0x000fe20007800200 */
[----:B------:R1:W-:Y:S01]  /*2880*/  STL [R1+0x2c], R8 ;  /* 0x00002c0801007387 */ /* 0x0003e20000100800 */
[C---:B------:R-:W-:Y:S02]  /*2890*/  ISETP.NE.AND P1, PT, R8.reuse, RZ, PT ;  /* 0x000000ff0800720c */ /* 0x040fe40003f25270 */
[----:B------:R-:W-:Y:S01]  /*28a0*/  ISETP.GT.AND P0, PT, R7, R6, PT ;  /* 0x000000060700720c */ /* 0x000fe20003f04270 */
[----:B------:R1:W-:Y:S01]  /*28b0*/  STL [R1+0x30], R18 ;  /* 0x0000301201007387 */ /* 0x0003e20000100800 */
[----:B------:R-:W-:-:S11]  /*28c0*/  SEL R135, R8, c[0x0][0x338], P1 ;  /* 0x0000ce0008877a07 */ /* 0x000fd60000800000 */
[----:B------:R-:W-:Y:S05]  /*28d0*/  @!P0 BRA `(.L_x_711) ;  /* 0x000001d000008947 */ /* 0x000fea0003800000 */
[----:B------:R-:W-:Y:S02]  /*28e0*/  IABS R3, R135 ;  /* 0x0000008700037213 */ /* 0x000fe40000000000 */
[----:B------:R-:W-:Y:S02]  /*28f0*/  IADD3 R4, R135, -0x1, R7 ;  /* 0xffffffff87047810 */ /* 0x000fe40007ffe007 */
[----:B------:R-:W2:Y:S03]  /*2900*/  I2F.RP R2, R3 ;  /* 0x0000000300027306 */ /* 0x000ea60000209400 */
[----:B-1----:R-:W-:Y:S02]  /*2910*/  IMAD.IADD R8, R4, 0x1, -R6 ;  /* 0x0000000104087824 */ /* 0x002fe400078e0a06 */
[----:B------:R-:W-:-:S03]  /*2920*/  IMAD.MOV.U32 R4, RZ, RZ, RZ ;  /* 0x000000ffff047224 */ /* 0x000fc600078e00ff */
[----:B------:R-:W-:Y:S01]  /*2930*/  IABS R11, R8 ;  /* 0x00000008000b7213 */ /* 0x000fe20000000000 */
[----:B--2---:R-:W1:Y:S02]  /*2940*/  MUFU.RCP R2, R2 ;  /* 0x0000000200027308 */ /* 0x004e640000001000 */
        /* <DEDUP_REMOVED lines=22> */
.L_x_711:
[----:B------:R-:W-:Y:S05]  /*2ab0*/  BSYNC B0 ;  /* 0x0000000000007941 */ /* 0x000fea0003800000 */
.L_x_710:
[----:B------:R-:W-:Y:S01]  /*2ac0*/  IMAD R3, R18, R2, R6 ;  /* 0x0000000212037224 */ /* 0x000fe200078e0206 */
[----:B------:R-:W-:Y:S02]  /*2ad0*/  SHF.R.S32.HI R111, RZ, 0x1f, R110 ;  /* 0x0000001fff6f7819 */ /* 0x000fe4000001146e */
[C---:B------:R-:W-:Y:S01]  /*2ae0*/  IADD3 R32, R154.reuse, 0x8, RZ ;  /* 0x000000089a207810 */ /* 0x040fe20007ffe0ff */
[C---:B------:R-:W-:Y:S01]  /*2af0*/  IMAD.IADD R2, R3.reuse, 0x1, R2 ;  /* 0x0000000103027824 */ /* 0x040fe200078e0202 */
[C---:B------:R-:W-:Y:S01]  /*2b00*/  IADD3 R31, R154.reuse, 0x18, RZ ;  /* 0x000000189a1f7810 */ /* 0x040fe20007ffe0ff */
[----:B------:R-:W-:Y:S01]  /*2b10*/  IMAD R3, R3, 0x30, -R12 ;  /* 0x0000003003037824 */ /* 0x000fe200078e0a0c */
[----:B------:R-:W-:Y:S02]  /*2b20*/  IADD3 R30, R154, 0x28, RZ ;  /* 0x000000289a1e7810 */ /* 0x000fe40007ffe0ff */
[----:B------:R-:W-:-:S02]  /*2b30*/  IMNMX R2, R7, R2, PT ;  /* 0x0000000207027217 */ /* 0x000fc40003800200 */
[----:B------:R-:W-:-:S03]  /*2b40*/  IMNMX R3, RZ, R3, !PT ;  /* 0x00000003ff037217 */ /* 0x000fc60007800200 */
[----:B------:R-:W-:Y:S02]  /*2b50*/  IMAD R2, R2, 0x30, -R12 ;  /* 0x0000003002027824 */ /* 0x000fe400078e0a0c */
[----:B------:R-:W-:-:S03]  /*2b60*/  IMAD.WIDE.U32 R4, R3, -0x55555555, RZ ;  /* 0xaaaaaaab03047825 */ /* 0x000fc600078e00ff */
        /* <DEDUP_REMOVED lines=10> */
[----:B-1----:R-:W2:Y:S04]  /*2c10*/  LDL.64 R18, [R1+0x38] ;  /* 0x0000380001127983 */ /* 0x002ea80000100a00 */
[----:B------:R-:W1:Y:S04]  /*2c20*/  S2R R8, SR_TID.X ;  /* 0x0000000000087919 */ /* 0x000e680000002100 */
[----:B------:R-:W3:Y:S04]  /*2c30*/  LDL R21, [R1+0x24] ;  /* 0x0000240001157983 */ /* 0x000ee80000100800 */
[----:B------:R-:W4:Y:S01]  /*2c40*/  LDL R20, [R1+0x40] ;  /* 0x0000400001147983 */ /* 0x000f220000100800 */
[----:B-1----:R-:W-:-:S04]  /*2c50*/  SHF.R.S32.HI R23, RZ, 0x1f, R8 ;  /* 0x0000001fff177819 */ /* 0x002fc80000011408 */
[----:B------:R-:W-:Y:S02]  /*2c60*/  LEA.HI R23, R23, R8, RZ, 0x2 ;  /* 0x0000000817177211 */ /* 0x000fe400078f10ff */
[----:B------:R-:W3:Y:S02]  /*2c70*/  LDL R8, [R1+0x1c] ;  /* 0x00001c0001087983 */ /* 0x000ee40000100800 */
[----:B------:R-:W-:Y:S02]  /*2c80*/  SHF.R.S32.HI R23, RZ, 0x2, R23 ;  /* 0x00000002ff177819 */ /* 0x000fe40000011417 */
[----:B------:R-:W-:Y:S02]  /*2c90*/  SHF.R.S32.HI R3, RZ, 0x1f, R14 ;  /* 0x0000001fff037819 */ /* 0x000fe4000001140e */
[----:B------:R-:W-:-:S04]  /*2ca0*/  IADD3 R127, P0, R23, R14, RZ ;  /* 0x0000000e177f7210 */ /* 0x000fc80007f1e0ff */
[----:B------:R-:W-:-:S05]  /*2cb0*/  LEA.HI.X.SX32 R130, R23, R3, 0x1, P0 ;  /* 0x0000000317827211 */ /* 0x000fca00000f0eff */
[----:B------:R-:W-:Y:S01]  /*2cc0*/  IMAD R3, R130, c[0x0][0x238], RZ ;  /* 0x00008e0082037a24 */ /* 0x000fe200078e02ff */
[----:B------:R-:W-:Y:S02]  /*2cd0*/  IADD3 R33, R2, -0x1, RZ ;  /* 0xffffffff02217810 */ /* 0x000fe40007ffe0ff */
[----:B------:R-:W-:Y:S01]  /*2ce0*/  SHF.R.S32.HI R9, RZ, 0x1f, R17 ;  /* 0x0000001fff097819 */ /* 0x000fe20000011411 */
[----:B------:R-:W-:-:S03]  /*2cf0*/  IMAD R3, R127, c[0x0][0x23c], R3 ;  /* 0x00008f007f037a24 */ /* 0x000fc600078e0203 */
[----:B------:R-:W-:Y:S01]  /*2d00*/  SEL R10, R9, RZ, !P3 ;  /* 0x000000ff090a7207 */ /* 0x000fe20005800000 */
[----:B------:R-:W-:Y:S01]  /*2d10*/  IMAD.MOV.U32 R138, RZ, RZ, 0x30 ;  /* 0x00000030ff8a7424 */ /* 0x000fe200078e00ff */
[----:B------:R-:W-:-:S03]  /*2d20*/  SEL R11, R17, RZ, !P3 ;  /* 0x000000ff110b7207 */ /* 0x000fc60005800000 */
[C---:B------:R-:W-:Y:S02]  /*2d30*/  IMAD R158, R138.reuse, c[0x0][0x23c], RZ ;  /* 0x00008f008a9e7a24 */ /* 0x040fe400078e02ff */
[----:B------:R-:W-:-:S05]  /*2d40*/  IMAD.WIDE.U32 R144, R138, c[0x0][0x238], RZ ;  /* 0x00008e008a907a25 */ /* 0x000fca00078e00ff */
[----:B------:R-:W-:Y:S02]  /*2d50*/  IADD3 R158, R145, R158, RZ ;  /* 0x0000009e919e7210 */ /* 0x000fe40007ffe0ff */
[----:B------:R-:W-:-:S04]  /*2d60*/  MOV R157, c[0x0][0x238] ;  /* 0x00008e00009d7a02 */ /* 0x000fc80000000f00 */
[----:B------:R-:W-:Y:S01]  /*2d70*/  SHF.L.U32 R159, R157, 0x5, RZ ;  /* 0x000000059d9f7819 */ /* 0x000fe200000006ff */
[----:B--2---:R-:W-:-:S04]  /*2d80*/  IMAD.WIDE.U32 R4, R127, c[0x0][0x238], R18 ;  /* 0x00008e007f047a25 */ /* 0x004fc800078e0012 */
[----:B------:R-:W-:Y:S02]  /*2d90*/  IMAD.IADD R3, R5, 0x1, R3 ;  /* 0x0000000105037824 */ /* 0x000fe400078e0203 */
[----:B------:R-:W-:Y:S02]  /*2da0*/  IMAD R5, R33, -0x30, R0 ;  /* 0xffffffd021057824 */ /* 0x000fe400078e0200 */
[----:B------:R-:W-:Y:S02]  /*2db0*/  IMAD.MOV.U32 R2, RZ, RZ, R4 ;  /* 0x000000ffff027224 */ /* 0x000fe400078e0004 */
[----:B------:R-:W-:Y:S01]  /*2dc0*/  IMAD R4, R10, c[0x0][0x248], RZ ;  /* 0x000092000a047a24 */ /* 0x000fe200078e02ff */
[----:B------:R-:W-:Y:S01]  /*2dd0*/  IMNMX R6, R5, 0x30, PT ;  /* 0x0000003005067817 */ /* 0x000fe20003800200 */
[----:B------:R-:W-:-:S04]  /*2de0*/  IMAD.WIDE.U32 R2, R22, c[0x0][0x240], R2 ;  /* 0x0000900016027a25 */ /* 0x000fc800078e0002 */
[----:B------:R-:W-:Y:S02]  /*2df0*/  IMAD R5, R11, c[0x0][0x24c], R4 ;  /* 0x000093000b057a24 */ /* 0x000fe400078e0204 */
[----:B------:R-:W-:Y:S02]  /*2e00*/  IMAD.IADD R4, R6, 0x1, -R23 ;  /* 0x0000000106047824 */ /* 0x000fe400078e0a17 */
[----:B------:R-:W-:-:S03]  /*2e10*/  IMAD R3, R22, c[0x0][0x244], R3 ;  /* 0x0000910016037a24 */ /* 0x000fc600078e0203 */
[C---:B------:R-:W-:Y:S01]  /*2e20*/  ISETP.GE.AND P1, PT, R4.reuse, 0x1, PT ;  /* 0x000000010400780c */ /* 0x040fe20003f26270 */
[----:B------:R-:W-:Y:S01]  /*2e30*/  IMAD.WIDE.U32 R100, R11, c[0x0][0x248], R2 ;  /* 0x000092000b647a25 */ /* 0x000fe200078e0002 */
[----:B------:R-:W-:Y:S02]  /*2e40*/  ISETP.GT.AND P0, PT, R4, 0x20, PT ;  /* 0x000000200400780c */ /* 0x000fe40003f04270 */
[----:B------:R-:W-:Y:S01]  /*2e50*/  SHF.R.S32.HI R3, RZ, 0x1f, R33 ;  /* 0x0000001fff037819 */ /* 0x000fe20000011421 */
[----:B------:R-:W-:Y:S02]  /*2e60*/  IMAD R2, R158, R33, RZ ;  /* 0x000000219e027224 */ /* 0x000fe400078e02ff */
[----:B------:R-:W-:Y:S02]  /*2e70*/  IMAD.IADD R91, R101, 0x1, R5 ;  /* 0x00000001655b7824 */ /* 0x000fe400078e0205 */
[----:B------:R-:W-:Y:S02]  /*2e80*/  IMAD.MOV.U32 R90, RZ, RZ, R100 ;  /* 0x000000ffff5a7224 */ /* 0x000fe400078e0064 */
[----:B------:R-:W-:-:S02]  /*2e90*/  IMAD R4, R3, R144, R2 ;  /* 0x0000009003047224 */ /* 0x000fc400078e0202 */
[----:B------:R-:W-:Y:S02]  /*2ea0*/  IMAD.MOV.U32 R5, RZ, RZ, 0x5 ;  /* 0x00000005ff057424 */ /* 0x000fe400078e00ff */
[----:B------:R-:W-:-:S03]  /*2eb0*/  IMAD.WIDE.U32 R2, R33, R144, R90 ;  /* 0x0000009021027225 */ /* 0x000fc600078e005a */
[----:B------:R-:W-:Y:S01]  /*2ec0*/  SHF.L.U64.HI R157, R157, R5, c[0x0][0x23c] ;  /* 0x00008f009d9d7619 */ /* 0x000fe20000010205 */
[----:B------:R-:W-:Y:S01]  /*2ed0*/  IMAD.IADD R3, R3, 0x1, R4 ;  /* 0x0000000103037824 */ /* 0x000fe200078e0204 */
[----:B------:R-:W-:Y:S02]  /*2ee0*/  @P1 LEA R4, P3, R2, c[0x0][0x220], 0x1 ;  /* 0x0000880002041a11 */ /* 0x000fe400078608ff */
[----:B------:R-:W-:Y:S02]  /*2ef0*/  @P0 IADD3 R6, P2, R159, R2, RZ ;  /* 0x000000029f060210 */ /* 0x000fe40007f5e0ff */
[----:B------:R-:W-:Y:S02]  /*2f00*/  ISETP.GE.AND P6, PT, R18, c[0x0][0x1d4], PT ;  /* 0x0000750012007a0c */ /* 0x000fe40003fc6270 */
[----:B------:R-:W-:Y:S01]  /*2f10*/  @P1 LEA.HI.X R5, R2, c[0x0][0x224], R3, 0x1, P3 ;  /* 0x0000890002051a11 */ /* 0x000fe200018f0c03 */
[----:B------:R-:W-:Y:S01]  /*2f20*/  @P0 IMAD.X R3, R3, 0x1, R157, P2 ;  /* 0x0000000103030824 */ /* 0x000fe200010e069d */
[----:B---3--:R-:W-:-:S02]  /*2f30*/  ISETP.GE.AND P5, PT, R21, c[0x0][0x1d4], PT ;  /* 0x0000750015007a0c */ /* 0x008fc40003fa6270 */
[----:B----4-:R-:W-:Y:S02]  /*2f40*/  ISETP.GE.AND P4, PT, R20, c[0x0][0x1d4], PT ;  /* 0x0000750014007a0c */ /* 0x010fe40003f86270 */
[----:B------:R-:W-:-:S04]  /*2f50*/  @P0 LEA R2, P2, R6, c[0x0][0x220], 0x1 ;  /* 0x0000880006020a11 */ /* 0x000fc800078408ff */
[----:B------:R-:W-:Y:S02]  /*2f60*/  @P0 LEA.HI.X R3, R6, c[0x0][0x224], R3, 0x1, P2 ;  /* 0x0000890006030a11 */ /* 0x000fe400010f0c03 */
[----:B------:R-:W-:-:S05]  /*2f70*/  @P1 SHF.L.U32 R6, R8, 0x1, RZ ;  /* 0x0000000108061819 */ /* 0x000fca00000006ff */
[----:B------:R-:W-:Y:S01]  /*2f80*/  @!PT LDS RZ, [RZ] ;  /* 0x00000000fffff984 */ /* 0x000fe20000000800 */
[----:B------:R-:W-:Y:S01]  /*2f90*/  @!PT LDS RZ, [RZ] ;  /* 0x00000000fffff984 */ /* 0x000fe20000000800 */
[----:B------:R-:W-:Y:S01]  /*2fa0*/  @!PT LDS RZ, [RZ] ;  /* 0x00000000fffff984 */ /* 0x000fe20000000800 */
[----:B------:R1:W-:Y:S04]  /*2fb0*/  @P1 LDGSTS.E.BYPASS.LTC128B.128 [R6+0x3c80], [R4.64], !P6 ;  /* 0x03c8000004061fae */ /* 0x0003e8000f101d46 */
[----:B------:R1:W-:Y:S04]  /*2fc0*/  @P1 LDGSTS.E.BYPASS.LTC128B.128 [R6+0x4880], [R4.64+0x40], !P5 ;  /* 0x0488004004061fae */ /* 0x0003e8000e901d46 */
[----:B------:R1:W-:Y:S02]  /*2fd0*/  @P1 LDGSTS.E.BYPASS.LTC128B.128 [R6+0x5480], [R4.64+0x80], !P4 ;  /* 0x0548008004061fae */ /* 0x0003e4000e101d46 */
[----:B-1----:R-:W-:-:S05]  /*2fe0*/  @P0 IMAD.SHL.U32 R4, R8, 0x2, RZ ;  /* 0x0000000208040824 */ /* 0x002fca00078e00ff */
[----:B------:R1:W-:Y:S04]  /*2ff0*/  @P0 LDGSTS.E.BYPASS.LTC128B.128 [R4+0x4480], [R2.64], !P6 ;  /* 0x0448000002040fae */ /* 0x0003e8000f101d46 */
[----:B------:R1:W-:Y:S04]  /*3000*/  @P0 LDGSTS.E.BYPASS.LTC128B.128 [R4+0x5080], [R2.64+0x40], !P5 ;  /* 0x0508004002040fae */ /* 0x0003e8000e901d46 */
[----:B------:R1:W-:Y:S01]  /*3010*/  @P0 LDGSTS.E.BYPASS.LTC128B.128 [R4+0x5c80], [R2.64+0x80], !P4 ;  /* 0x05c8008002040fae */ /* 0x0003e2000e101d46 */
[----:B------:R-:W-:Y:S01]  /*3020*/  ISETP.NE.U32.AND P0, PT, RZ, c[0x0][0x340], PT ;  /* 0x0000d000ff007a0c */ /* 0x000fe20003f05070 */
[----:B------:R-:W-:-:S02]  /*3030*/  IMAD.IADD R6, R13, 0x1, R146 ;  /* 0x000000010d067824 */ /* 0x000fc400078e0292 */
[----:B------:R-:W2:Y:S01]  /*3040*/  S2R R20, SR_TID.X ;  /* 0x0000000000147919 */ /* 0x000ea20000002100 */
[----:B------:R-:W-:Y:S02]  /*3050*/  ISETP.NE.AND.EX P0, PT, RZ, c[0x0][0x344], PT, P0 ;  /* 0x0000d100ff007a0c */ /* 0x000fe40003f05300 */
[----:B------:R-:W-:Y:S01]  /*3060*/  ISETP.NE.AND P3, PT, R15, RZ, PT ;  /* 0x000000ff0f00720c */ /* 0x000fe20003f65270 */
[----:B------:R-:W-:Y:S01]  /*3070*/  IMAD.MOV.U32 R162, RZ, RZ, c[0x0][0x27c] ;  /* 0x00009f00ffa27624 */ /* 0x000fe200078e00ff */
[----:B------:R-:W0:Y:S09]  /*3080*/  LDGDEPBAR ;  /* 0x00000000000079af */ /* 0x000e320000000000 */
[----:B-1----:R-:W-:-:S05]  /*3090*/  @P0 IMAD.WIDE R2, R17, R16, c[0x0][0x340] ;  /* 0x0000d00011020625 */ /* 0x002fca00078e0210 */
[----:B------:R1:W3:Y:S01]  /*30a0*/  @P0 LDG.E R7, [R2.64] ;  /* 0x0000000602070981 */ /* 0x0002e2000c1e1900 */
[----:B------:R-:W-:-:S05]  /*30b0*/  SHF.R.S32.HI R8, RZ, 0x1f, R6 ;  /* 0x0000001fff087819 */ /* 0x000fca0000011406 */
[----:B------:R-:W-:-:S04]  /*30c0*/  IMAD R4, R8, c[0x0][0x1e0], RZ ;  /* 0x0000780008047a24 */ /* 0x000fc800078e02ff */
[----:B------:R-:W-:Y:S01]  /*30d0*/  IMAD R4, R6, c[0x0][0x1e4], R4 ;  /* 0x0000790006047a24 */ /* 0x000fe200078e0204 */
[----:B--2---:R-:W-:Y:S01]  /*30e0*/  LEA.HI R20, R20, R20, RZ, 0x1 ;  /* 0x0000001414147211 */ /* 0x004fe200078f08ff */
[----:B-1----:R-:W-:-:S05]  /*30f0*/  IMAD.WIDE.U32 R2, R6, c[0x0][0x1e0], RZ ;  /* 0x0000780006027a25 */ /* 0x002fca00078e00ff */
[----:B------:R-:W-:-:S05]  /*3100*/  IADD3 R3, R3, R4, RZ ;  /* 0x0000000403037210 */ /* 0x000fca0007ffe0ff */
[----:B------:R-:W-:Y:S01]  /*3110*/  IMAD.WIDE.U32 R2, R22, c[0x0][0x1e8], R2 ;  /* 0x00007a0016027a25 */ /* 0x000fe200078e0002 */
[----:B------:R-:W-:-:S03]  /*3120*/  SHF.R.S32.HI R20, RZ, 0x1, R20 ;  /* 0x00000001ff147819 */ /* 0x000fc60000011414 */
[----:B------:R-:W-:Y:S02]  /*3130*/  IMAD R5, R22, c[0x0][0x1ec], R3 ;  /* 0x00007b0016057a24 */ /* 0x000fe400078e0203 */
[----:B------:R-:W-:Y:S01]  /*3140*/  IMAD.MOV.U32 R4, RZ, RZ, R2 ;  /* 0x000000ffff047224 */ /* 0x000fe200078e0002 */
[----:B------:R-:W-:Y:S01]  /*3150*/  SHF.R.S32.HI R12, RZ, 0x1f, R20 ;  /* 0x0000001fff0c7819 */ /* 0x000fe20000011414 */
[----:B------:R-:W-:Y:S01]  /*3160*/  IMAD.WIDE.U32 R160, R20, c[0x0][0x1e0], RZ ;  /* 0x0000780014a07a25 */ /* 0x000fe200078e00ff */
[----:B------:R-:W-:Y:S01]  /*3170*/  WARPSYNC 0xffffffff ;  /* 0xffffffff00007948 */ /* 0x000fe20003800000 */
[----:B------:R-:W-:Y:S02]  /*3180*/  ISETP.GE.AND P2, PT, R110, c[0x0][0x27c], PT ;  /* 0x00009f006e007a0c */ /* 0x000fe40003f46270 */
[----:B------:R-:W-:Y:S02]  /*3190*/  SHF.R.S32.HI R155, RZ, 0x1f, R154 ;  /* 0x0000001fff9b7819 */ /* 0x000fe4000001149a */
[----:B-----5:R-:W-:-:S02]  /*31a0*/  SHF.R.S32.HI R26, RZ, 0x1f, R136 ;  /* 0x0000001fff1a7819 */ /* 0x020fc40000011488 */
[----:B---3--:R-:W-:Y:S01]  /*31b0*/  @P0 SHF.R.S32.HI R3, RZ, 0x1f, R7 ;  /* 0x0000001fff030819 */ /* 0x008fe20000011407 */
[----:B------:R-:W-:Y:S02]  /*31c0*/  @!P0 IMAD.MOV.U32 R3, RZ, RZ, R9 ;  /* 0x000000ffff038224 */ /* 0x000fe400078e0009 */
[----:B------:R-:W-:Y:S01]  /*31d0*/  @P0 IMAD.MOV.U32 R2, RZ, RZ, R7 ;  /* 0x000000ffff020224 */ /* 0x000fe200078e0007 */
[----:B------:R-:W-:Y:S02]  /*31e0*/  @!P0 MOV R2, R17 ;  /* 0x0000001100028202 */ /* 0x000fe40000000f00 */
[----:B------:R-:W-:Y:S02]  /*31f0*/  SEL R21, R3, RZ, !P3 ;  /* 0x000000ff03157207 */ /* 0x000fe40005800000 */
[----:B------:R-:W-:Y:S01]  /*3200*/  SEL R15, R2, RZ, !P3 ;  /* 0x000000ff020f7207 */ /* 0x000fe20005800000 */
[----:B------:R-:W-:Y:S02]  /*3210*/  IMAD R2, R12, c[0x0][0x1e0], RZ ;  /* 0x000078000c027a24 */ /* 0x000fe400078e02ff */
[----:B------:R-:W-:-:S02]  /*3220*/  IMAD R7, R21, c[0x0][0x1f0], RZ ;  /* 0x00007c0015077a24 */ /* 0x000fc400078e02ff */
[----:B------:R-:W-:Y:S02]  /*3230*/  IMAD R3, R20, c[0x0][0x1e4], R2 ;  /* 0x0000790014037a24 */ /* 0x000fe400078e0202 */
[----:B------:R-:W-:-:S04]  /*3240*/  IMAD.WIDE.U32 R80, R15, c[0x0][0x1f0], R4 ;  /* 0x00007c000f507a25 */ /* 0x000fc800078e0004 */
[----:B------:R-:W-:Y:S01]  /*3250*/  IMAD R2, R15, c[0x0][0x1f4], R7 ;  /* 0x00007d000f027a24 */ /* 0x000fe200078e0207 */
[----:B------:R-:W-:Y:S01]  /*3260*/  SHF.L.U32 R5, R162, 0x1, RZ ;  /* 0x00000001a2057819 */ /* 0x000fe200000006ff */
[----:B------:R-:W-:-:S03]  /*3270*/  IMAD.IADD R129, R161, 0x1, R3 ;  /* 0x00000001a1817824 */ /* 0x000fc600078e0203 */
[----:B------:R-:W-:Y:S02]  /*3280*/  IADD3 R79, R81, R2, RZ ;  /* 0x00000002514f7210 */ /* 0x000fe40007ffe0ff */
[----:B------:R-:W2:Y:S01]  /*3290*/  LDL R35, [R1+0x68] ;  /* 0x0000680001237983 */ /* 0x000ea20000100800 */
[----:B------:R-:W-:Y:S01]  /*32a0*/  IADD3 R134, P1, P0, R80, R160, R110 ;  /* 0x000000a050867210 */ /* 0x000fe2000783e06e */
[----:B------:R-:W-:Y:S01]  /*32b0*/  IMAD.WIDE.U32 R2, R22, c[0x0][0x260], R18 ;  /* 0x0000980016027a25 */ /* 0x000fe200078e0012 */
[----:B------:R-:W-:Y:S01]  /*32c0*/  IADD3 R19, -R5, c[0x0][0x1d4], RZ ;  /* 0x0000750005137a10 */ /* 0x000fe20007ffe1ff */
[----:B------:R-:W3:Y:S01]  /*32d0*/  LDL R29, [R1+0x6c] ;  /* 0x00006c00011d7983 */ /* 0x000ee20000100800 */
[----:B------:R-:W-:Y:S01]  /*32e0*/  IADD3.X R133, R79, R129, R111, P1, P0 ;  /* 0x000000814f857210 */ /* 0x000fe20000fe046f */
[----:B------:R-:W-:Y:S01]  /*32f0*/  IMAD R4, R10, c[0x0][0x268], RZ ;  /* 0x00009a000a047a24 */ /* 0x000fe200078e02ff */
[----:B------:R-:W-:Y:S01]  /*3300*/  IADD3 R132, P0, R20, R6, RZ ;  /* 0x0000000614847210 */ /* 0x000fe20007f1e0ff */
[----:B------:R-:W4:Y:S01]  /*3310*/  LDL R34, [R1+0x70] ;  /* 0x0000700001227983 */ /* 0x000f220000100800 */
[----:B------:R-:W-:Y:S01]  /*3320*/  ISETP.GE.AND P1, PT, R152, c[0x0][0x27c], PT ;  /* 0x00009f0098007a0c */ /* 0x000fe20003f26270 */
[----:B------:R-:W-:Y:S01]  /*3330*/  IMAD R3, R22, c[0x0][0x264], R3 ;  /* 0x0000990016037a24 */ /* 0x000fe200078e0203 */
[-C--:B------:R-:W-:Y:S01]  /*3340*/  SEL R18, R5, R19.reuse, !P2 ;  /* 0x0000001305127207 */ /* 0x080fe20005000000 */
[----:B------:R-:W-:Y:S01]  /*3350*/  IMAD.X R131, R8, 0x1, R12, P0 ;  /* 0x0000000108837824 */ /* 0x000fe200000e060c */
[----:B------:R-:W-:Y:S01]  /*3360*/  ISETP.GE.AND P0, PT, R109, c[0x0][0x27c], PT ;  /* 0x00009f006d007a0c */ /* 0x000fe20003f06270 */
[C---:B------:R-:W-:Y:S01]  /*3370*/  IMAD R8, R12.reuse, c[0x0][0x280], RZ ;  /* 0x0000a0000c087a24 */ /* 0x040fe200078e02ff */
[-C--:B------:R-:W-:Y:S01]  /*3380*/  SEL R17, R5, R19.reuse, !P1 ;  /* 0x0000001305117207 */ /* 0x080fe20004800000 */
[----:B------:R-:W-:Y:S01]  /*3390*/  IMAD R28, R11, c[0x0][0x26c], R4 ;  /* 0x00009b000b1c7a24 */ /* 0x000fe200078e0204 */
[----:B------:R-:W-:Y:S01]  /*33a0*/  SEL R19, R5, R19, !P0 ;  /* 0x0000001305137207 */ /* 0x000fe20004000000 */
[----:B------:R-:W-:Y:S01]  /*33b0*/  IMAD R9, R12, c[0x0][0x290], RZ ;  /* 0x0000a4000c097a24 */ /* 0x000fe200078e02ff */
[----:B------:R-:W-:Y:S01]  /*33c0*/  SEL R16, RZ, c[0x0][0x27c], !P2 ;  /* 0x00009f00ff107a07 */ /* 0x000fe20005000000 */
[----:B------:R-:W-:Y:S01]  /*33d0*/  IMAD.WIDE.U32 R4, R20, c[0x0][0x280], R154 ;  /* 0x0000a00014047a25 */ /* 0x000fe200078e009a */
[----:B------:R-:W-:Y:S01]  /*33e0*/  SEL R25, RZ, c[0x0][0x27c], !P1 ;  /* 0x00009f00ff197a07 */ /* 0x000fe20004800000 */
[----:B------:R-:W-:Y:S01]  /*33f0*/  ULDC.U8 UR4, c[0x0][0x298] ;  /* 0x0000a60000047ab9 */ /* 0x000fe20000000000 */
[----:B------:R-:W-:Y:S01]  /*3400*/  ISETP.GE.AND P1, PT, R162, 0x1, PT ;  /* 0x00000001a200780c */ /* 0x000fe20003f26270 */
[----:B------:R-:W-:-:S02]  /*3410*/  IMAD R8, R20, c[0x0][0x284], R8 ;  /* 0x0000a10014087a24 */ /* 0x000fc400078e0208 */
[----:B------:R-:W-:-:S04]  /*3420*/  IMAD.WIDE.U32 R12, R20, c[0x0][0x280], R110 ;  /* 0x0000a000140c7a25 */ /* 0x000fc800078e006e */
[----:B------:R-:W-:-:S04]  /*3430*/  IMAD.WIDE.U32 R84, R11, c[0x0][0x268], R2 ;  /* 0x00009a000b547a25 */ /* 0x000fc800078e0002 */
[----:B------:R-:W-:Y:S02]  /*3440*/  IMAD R14, R20, c[0x0][0x294], R9 ;  /* 0x0000a500140e7a24 */ /* 0x000fe400078e0209 */
[----:B------:R-:W-:-:S04]  /*3450*/  IMAD.WIDE.U32 R2, R22, c[0x0][0x210], R110 ;  /* 0x0000840016027a25 */ /* 0x000fc800078e006e */
[----:B------:R-:W-:Y:S02]  /*3460*/  IMAD.IADD R9, R5, 0x1, R8 ;  /* 0x0000000105097824 */ /* 0x000fe400078e0208 */
[----:B------:R-:W-:Y:S02]  /*3470*/  IMAD.IADD R5, R8, 0x1, R13 ;  /* 0x0000000108057824 */ /* 0x000fe400078e020d */
[----:B------:R-:W-:Y:S02]  /*3480*/  IMAD.IADD R13, R110, 0x1, R16 ;  /* 0x000000016e0d7824 */ /* 0x000fe400078e0210 */
[----:B------:R-:W-:Y:S02]  /*3490*/  IMAD R11, R22, c[0x0][0x214], R3 ;  /* 0x00008500160b7a24 */ /* 0x000fe400078e0203 */
[----:B------:R-:W-:Y:S02]  /*34a0*/  IMAD.MOV.U32 R10, RZ, RZ, R2 ;  /* 0x000000ffff0a7224 */ /* 0x000fe400078e0002 */
[----:B------:R-:W-:-:S04]  /*34b0*/  IMAD.WIDE.U32 R6, R20, c[0x0][0x290], R154 ;  /* 0x0000a40014067a25 */ /* 0x000fc800078e009a */
[----:B------:R-:W-:-:S04]  /*34c0*/  IMAD.WIDE.U32 R2, R20, c[0x0][0x290], R110 ;  /* 0x0000a40014027a25 */ /* 0x000fc800078e006e */
[----:B------:R-:W-:Y:S02]  /*34d0*/  IMAD.MOV.U32 R8, RZ, RZ, R4 ;  /* 0x000000ffff087224 */ /* 0x000fe400078e0004 */
[----:B------:R-:W-:Y:S01]  /*34e0*/  IMAD.MOV.U32 R4, RZ, RZ, R12 ;  /* 0x000000ffff047224 */ /* 0x000fe200078e000c */
[----:B------:R-:W-:Y:S01]  /*34f0*/  SHF.R.S32.HI R12, RZ, 0x1f, R13 ;  /* 0x0000001fff0c7819 */ /* 0x000fe2000001140d */
[----:B------:R-:W-:Y:S02]  /*3500*/  IMAD.IADD R7, R7, 0x1, R14 ;  /* 0x0000000107077824 */ /* 0x000fe400078e020e */
[----:B------:R-:W-:Y:S01]  /*3510*/  IMAD.IADD R3, R14, 0x1, R3 ;  /* 0x000000010e037824 */ /* 0x000fe200078e0203 */
[----:B------:R-:W-:Y:S02]  /*3520*/  SHF.R.S32.HI R14, RZ, 0x1f, R17 ;  /* 0x0000001fff0e7819 */ /* 0x000fe40000011411 */
[CC--:B------:R-:W-:Y:S02]  /*3530*/  LEA.HI R16, R12.reuse, R13.reuse, RZ, 0x3 ;  /* 0x0000000d0c107211 */ /* 0x0c0fe400078f18ff */
[----:B------:R-:W-:Y:S01]  /*3540*/  LEA.HI R22, R12, R13, RZ, 0x5 ;  /* 0x0000000d0c167211 */ /* 0x000fe200078f28ff */
[----:B------:R-:W-:Y:S01]  /*3550*/  IMAD.IADD R12, R152, 0x1, R25 ;  /* 0x00000001980c7824 */ /* 0x000fe200078e0219 */
[----:B------:R-:W-:-:S02]  /*3560*/  SHF.R.S32.HI R13, RZ, 0x1f, R19 ;  /* 0x0000001fff0d7819 */ /* 0x000fc40000011413 */
[----:B------:R-:W-:Y:S01]  /*3570*/  LEA.HI R23, R14, R17, RZ, 0x4 ;  /* 0x000000110e177211 */ /* 0x000fe200078f20ff */
[----:B------:R-:W-:Y:S01]  /*3580*/  IMAD R14, R21, c[0x0][0x218], RZ ;  /* 0x00008600150e7a24 */ /* 0x000fe200078e02ff */
[----:B------:R-:W-:Y:S02]  /*3590*/  LEA.HI R21, R13, R19, RZ, 0x4 ;  /* 0x000000130d157211 */ /* 0x000fe400078f20ff */
[----:B------:R-:W-:Y:S01]  /*35a0*/  SHF.R.S32.HI R13, RZ, 0x1f, R12 ;  /* 0x0000001fff0d7819 */ /* 0x000fe2000001140c */
[C---:B------:R-:W-:Y:S01]  /*35b0*/  IMAD.WIDE.U32 R102, R15.reuse, c[0x0][0x218], R10 ;  /* 0x000086000f667a25 */ /* 0x040fe200078e000a */
[----:B------:R-:W-:Y:S02]  /*35c0*/  SHF.R.S32.HI R20, RZ, 0x1f, R18 ;  /* 0x0000001fff147819 */ /* 0x000fe40000011412 */
[----:B------:R-:W-:Y:S01]  /*35d0*/  SEL R17, RZ, c[0x0][0x27c], !P0 ;  /* 0x00009f00ff117a07 */ /* 0x000fe20004000000 */
[----:B------:R-:W-:Y:S01]  /*35e0*/  IMAD R27, R15, c[0x0][0x21c], R14 ;  /* 0x000087000f1b7a24 */ /* 0x000fe200078e020e */
[----:B------:R-:W-:-:S02]  /*35f0*/  LEA.HI R11, R13, R12, RZ, 0x5 ;  /* 0x0000000c0d0b7211 */ /* 0x000fc400078f28ff */
[----:B------:R-:W-:Y:S01]  /*3600*/  LEA.HI R15, R13, R12, RZ, 0x3 ;  /* 0x0000000c0d0f7211 */ /* 0x000fe200078f18ff */
[----:B------:R-:W-:Y:S01]  /*3610*/  IMAD.IADD R14, R109, 0x1, R17 ;  /* 0x000000016d0e7824 */ /* 0x000fe200078e0211 */
[----:B------:R-:W-:Y:S02]  /*3620*/  LEA.HI R24, R20, R18, RZ, 0x4 ;  /* 0x0000001214187211 */ /* 0x000fe400078f20ff */
[----:B------:R-:W-:Y:S02]  /*3630*/  SHF.R.S32.HI R11, RZ, 0x5, R11 ;  /* 0x00000005ff0b7819 */ /* 0x000fe4000001140b */
[----:B------:R-:W-:Y:S02]  /*3640*/  SHF.R.S32.HI R17, RZ, 0x5, R22 ;  /* 0x00000005ff117819 */ /* 0x000fe40000011416 */
[----:B------:R-:W-:-:S04]  /*3650*/  SHF.R.S32.HI R10, RZ, 0x1f, R14 ;  /* 0x0000001fff0a7819 */ /* 0x000fc8000001140e */
[----:B------:R-:W-:Y:S01]  /*3660*/  LEA.HI R13, R10, R14, RZ, 0x3 ;  /* 0x0000000e0a0d7211 */ /* 0x000fe200078f18ff */
[C---:B------:R-:W-:Y:S01]  /*3670*/  IMAD R148, R138.reuse, c[0x0][0x1e4], RZ ;  /* 0x000079008a947a24 */ /* 0x040fe200078e02ff */
[----:B------:R-:W-:Y:S01]  /*3680*/  ISETP.NE.AND P0, PT, RZ, UR4, PT ;  /* 0x00000004ff007c0c */ /* 0x000fe2000bf05270 */
[----:B------:R-:W-:Y:S01]  /*3690*/  IMAD R149, R138, c[0x0][0x284], RZ ;  /* 0x0000a1008a957a24 */ /* 0x000fe200078e02ff */
[----:B------:R-:W-:Y:S01]  /*36a0*/  LOP3.LUT R105, R16, 0xfffffff8, RZ, 0xc0, !PT ;  /* 0xfffffff810697812 */ /* 0x000fe200078ec0ff */
[C---:B------:R-:W-:Y:S01]  /*36b0*/  IMAD R150, R138.reuse, c[0x0][0x294], RZ ;  /* 0x0000a5008a967a24 */ /* 0x040fe200078e02ff */
[----:B------:R-:W-:Y:S01]  /*36c0*/  LOP3.LUT R104, R15, 0xfffffff8, RZ, 0xc0, !PT ;  /* 0xfffffff80f687812 */ /* 0x000fe200078ec0ff */
[----:B------:R-:W-:Y:S01]  /*36d0*/  IMAD.WIDE.U32 R142, R138, c[0x0][0x1e0], RZ ;  /* 0x000078008a8e7a25 */ /* 0x000fe200078e00ff */
[----:B------:R-:W-:-:S03]  /*36e0*/  LOP3.LUT R89, R13, 0xfffffff8, RZ, 0xc0, !PT ;  /* 0xfffffff80d597812 */ /* 0x000fc600078ec0ff */
[----:B------:R-:W-:-:S04]  /*36f0*/  IMAD.WIDE.U32 R140, R138, c[0x0][0x280], RZ ;  /* 0x0000a0008a8c7a25 */ /* 0x000fc800078e00ff */
[----:B------:R-:W-:-:S04]  /*3700*/  IMAD.WIDE.U32 R92, R136, c[0x0][0x290], R2 ;  /* 0x0000a400885c7a25 */ /* 0x000fc800078e0002 */
[----:B------:R-:W-:-:S04]  /*3710*/  IMAD.WIDE.U32 R138, R138, c[0x0][0x290], RZ ;  /* 0x0000a4008a8a7a25 */ /* 0x000fc800078e00ff */
[----:B------:R-:W-:-:S04]  /*3720*/  IMAD.WIDE.U32 R98, R136, c[0x0][0x280], R8 ;  /* 0x0000a00088627a25 */ /* 0x000fc800078e0008 */
[----:B------:R-:W-:-:S04]  /*3730*/  IMAD.WIDE.U32 R96, R136, c[0x0][0x290], R6 ;  /* 0x0000a40088607a25 */ /* 0x000fc800078e0006 */
[----:B------:R-:W-:Y:S01]  /*3740*/  IMAD.WIDE.U32 R94, R136, c[0x0][0x280], R4 ;  /* 0x0000a000885e7a25 */ /* 0x000fe200078e0004 */
[----:B------:R-:W-:Y:S02]  /*3750*/  P2R R126, PR, RZ, 0x1 ;  /* 0x00000001ff7e7803 */ /* 0x000fe40000000000 */
[----:B------:R-:W-:Y:S01]  /*3760*/  IADD3 R148, R143, R148, RZ ;  /* 0x000000948f947210 */ /* 0x000fe20007ffe0ff */
[----:B------:R-:W-:Y:S01]  /*3770*/  IMAD.IADD R149, R141, 0x1, R149 ;  /* 0x000000018d957824 */ /* 0x000fe200078e0295 */
[----:B------:R-:W-:Y:S01]  /*3780*/  SHF.R.S32.HI R119, RZ, 0x1f, R105 ;  /* 0x0000001fff777819 */ /* 0x000fe20000011469 */
[----:B------:R-:W-:Y:S01]  /*3790*/  IMAD.IADD R150, R139, 0x1, R150 ;  /* 0x000000018b967824 */ /* 0x000fe200078e0296 */
[----:B------:R-:W-:Y:S01]  /*37a0*/  SHF.R.S32.HI R118, RZ, 0x1f, R104 ;  /* 0x0000001fff767819 */ /* 0x000fe20000011468 */
[----:B------:R-:W-:Y:S01]  /*37b0*/  IMAD.IADD R88, R85, 0x1, R28 ;  /* 0x0000000155587824 */ /* 0x000fe200078e021c */
[----:B------:R-:W-:Y:S01]  /*37c0*/  SHF.R.S32.HI R117, RZ, 0x1f, R89 ;  /* 0x0000001fff757819 */ /* 0x000fe20000011459 */
[----:B------:R-:W-:Y:S01]  /*37d0*/  IMAD.IADD R125, R103, 0x1, R27 ;  /* 0x00000001677d7824 */ /* 0x000fe200078e021b */
[----:B--2---:R-:W-:-:S02]  /*37e0*/  LOP3.LUT R18, R35, 0x18, R16, 0xf8, !PT ;  /* 0x0000001823127812 */ /* 0x004fc400078ef810 */
[----:B------:R-:W-:Y:S02]  /*37f0*/  LOP3.LUT R12, R35, 0x18, R15, 0xf8, !PT ;  /* 0x00000018230c7812 */ /* 0x000fe400078ef80f */
[-C--:B---3--:R-:W-:Y:S01]  /*3800*/  LOP3.LUT R19, R18, R29.reuse, RZ, 0x3c, !PT ;  /* 0x0000001d12137212 */ /* 0x088fe200078e3cff */
[--C-:B----4-:R-:W-:Y:S01]  /*3810*/  IMAD R18, R11, 0x600, R34.reuse ;  /* 0x000006000b127824 */ /* 0x110fe200078e0222 */
[----:B------:R-:W-:Y:S01]  /*3820*/  LOP3.LUT R11, R12, R29, RZ, 0x3c, !PT ;  /* 0x0000001d0c0b7212 */ /* 0x000fe200078e3cff */
[----:B------:R-:W-:Y:S01]  /*3830*/  IMAD R20, R17, 0x600, R34 ;  /* 0x0000060011147824 */ /* 0x000fe200078e0222 */
[----:B------:R-:W-:Y:S02]  /*3840*/  LEA.HI R17, R10, R14, RZ, 0x5 ;  /* 0x0000000e0a117211 */ /* 0x000fe400078f28ff */
[----:B------:R-:W-:Y:S01]  /*3850*/  SHF.R.S32.HI R10, RZ, 0x4, R24 ;  /* 0x00000004ff0a7819 */ /* 0x000fe20000011418 */
[----:B------:R-:W-:Y:S01]  /*3860*/  IMAD.IADD R24, R18, 0x1, R11 ;  /* 0x0000000112187824 */ /* 0x000fe200078e020b */
[----:B------:R-:W-:-:S02]  /*3870*/  SHF.R.S32.HI R11, RZ, 0x4, R23 ;  /* 0x00000004ff0b7819 */ /* 0x000fc40000011417 */
[----:B------:R-:W-:Y:S02]  /*3880*/  SHF.R.S32.HI R14, RZ, 0x4, R21 ;  /* 0x00000004ff0e7819 */ /* 0x000fe40000011415 */
[----:B------:R-:W-:Y:S02]  /*3890*/  SHF.R.S32.HI R17, RZ, 0x5, R17 ;  /* 0x00000005ff117819 */ /* 0x000fe40000011411 */
[----:B------:R-:W-:Y:S02]  /*38a0*/  LEA.HI.SX32 R12, R16, R10, 0x1d ;  /* 0x0000000a100c7211 */ /* 0x000fe400078feaff */
[----:B------:R-:W-:Y:S02]  /*38b0*/  LEA.HI.SX32 R11, R15, R11, 0x1d ;  /* 0x0000000b0f0b7211 */ /* 0x000fe400078feaff */
[----:B------:R-:W-:Y:S01]  /*38c0*/  LEA.HI.SX32 R10, R13, R14, 0x1d ;  /* 0x0000000e0d0a7211 */ /* 0x000fe200078feaff */
[----:B------:R-:W-:Y:S01]  /*38d0*/  IMAD R22, R17, 0x600, R34 ;  /* 0x0000060011167824 */ /* 0x000fe200078e0222 */
[----:B------:R-:W-:-:S02]  /*38e0*/  SHF.R.S32.HI R17, RZ, 0x1f, R11 ;  /* 0x0000001fff117819 */ /* 0x000fc4000001140b */
[----:B------:R-:W-:Y:S01]  /*38f0*/  SHF.R.S32.HI R18, RZ, 0x1f, R10 ;  /* 0x0000001fff127819 */ /* 0x000fe2000001140a */
[----:B------:R-:W-:Y:S01]  /*3900*/  IMAD.SHL.U32 R83, R11, 0x8, RZ ;  /* 0x000000080b537824 */ /* 0x000fe200078e00ff */
[----:B------:R-:W-:Y:S01]  /*3910*/  LEA.HI R17, R17, R11, RZ, 0x2 ;  /* 0x0000000b11117211 */ /* 0x000fe200078f10ff */
[----:B------:R-:W-:Y:S01]  /*3920*/  IMAD.SHL.U32 R86, R12, 0x8, RZ ;  /* 0x000000080c567824 */ /* 0x000fe200078e00ff */
[----:B------:R-:W-:Y:S01]  /*3930*/  IADD3 R25, R20, R19, RZ ;  /* 0x0000001314197210 */ /* 0x000fe20007ffe0ff */
[----:B------:R-:W-:Y:S01]  /*3940*/  IMAD.SHL.U32 R87, R10, 0x8, RZ ;  /* 0x000000080a577824 */ /* 0x000fe200078e00ff */
[----:B------:R-:W-:Y:S02]  /*3950*/  SHF.R.S32.HI R14, RZ, 0x1f, R12 ;  /* 0x0000001fff0e7819 */ /* 0x000fe4000001140c */
[----:B------:R-:W-:Y:S02]  /*3960*/  LEA.HI R11, R18, R10, RZ, 0x2 ;  /* 0x0000000a120b7211 */ /* 0x000fe400078f10ff */
[----:B------:R-:W-:-:S02]  /*3970*/  LOP3.LUT R20, R35, 0x18, R13, 0xf8, !PT ;  /* 0x0000001823147812 */ /* 0x000fc400078ef80d */
[----:B------:R-:W-:Y:S02]  /*3980*/  LEA.HI R19, R14, R12, RZ, 0x2 ;  /* 0x0000000c0e137211 */ /* 0x000fe400078f10ff */
[----:B------:R-:W-:Y:S02]  /*3990*/  SHF.R.S32.HI R10, RZ, 0x2, R11 ;  /* 0x00000002ff0a7819 */ /* 0x000fe4000001140b */
[----:B------:R-:W-:Y:S02]  /*39a0*/  LOP3.LUT R21, R20, R29, RZ, 0x3c, !PT ;  /* 0x0000001d14157212 */ /* 0x000fe400078e3cff */
[C---:B------:R-:W-:Y:S02]  /*39b0*/  LOP3.LUT R14, R35.reuse, 0x18, R86, 0xf8, !PT ;  /* 0x00000018230e7812 */ /* 0x040fe400078ef856 */
[----:B------:R-:W-:Y:S02]  /*39c0*/  LOP3.LUT R12, R35, 0x18, R83, 0xf8, !PT ;  /* 0x00000018230c7812 */ /* 0x000fe400078ef853 */
[----:B------:R-:W-:-:S02]  /*39d0*/  SHF.R.S32.HI R17, RZ, 0x2, R17 ;  /* 0x00000002ff117819 */ /* 0x000fc40000011411 */
[----:B------:R-:W-:Y:S01]  /*39e0*/  LOP3.LUT R20, R35, 0x18, R87, 0xf8, !PT ;  /* 0x0000001823147812 */ /* 0x000fe200078ef857 */
[--C-:B------:R-:W-:Y:S01]  /*39f0*/  IMAD R11, R10, 0x600, R34.reuse ;  /* 0x000006000a0b7824 */ /* 0x100fe200078e0222 */
[----:B------:R-:W-:Y:S02]  /*3a00*/  SHF.R.S32.HI R18, RZ, 0x2, R19 ;  /* 0x00000002ff127819 */ /* 0x000fe40000011413 */
[-C--:B------:R-:W-:Y:S01]  /*3a10*/  LOP3.LUT R19, R14, R29.reuse, RZ, 0x3c, !PT ;  /* 0x0000001d0e137212 */ /* 0x080fe200078e3cff */
[----:B------:R-:W-:Y:S01]  /*3a20*/  IMAD R14, R17, 0x600, R34 ;  /* 0x00000600110e7824 */ /* 0x000fe200078e0222 */
[-C--:B------:R-:W-:Y:S02]  /*3a30*/  LOP3.LUT R12, R12, R29.reuse, RZ, 0x3c, !PT ;  /* 0x0000001d0c0c7212 */ /* 0x080fe400078e3cff */
[----:B------:R-:W-:-:S03]  /*3a40*/  LOP3.LUT R10, R20, R29, RZ, 0x3c, !PT ;  /* 0x0000001d140a7212 */ /* 0x000fc600078e3cff */
[----:B------:R-:W-:Y:S02]  /*3a50*/  IMAD.IADD R14, R14, 0x1, R12 ;  /* 0x000000010e0e7824 */ /* 0x000fe400078e020c */
[----:B------:R-:W-:Y:S02]  /*3a60*/  IMAD.IADD R12, R11, 0x1, R10 ;  /* 0x000000010b0c7824 */ /* 0x000fe400078e020a */
[----:B------:R-:W-:Y:S02]  /*3a70*/  IMAD R10, R26, c[0x0][0x290], RZ ;  /* 0x0000a4001a0a7a24 */ /* 0x000fe400078e02ff */
[----:B------:R-:W-:Y:S02]  /*3a80*/  IMAD R18, R18, 0x600, R34 ;  /* 0x0000060012127824 */ /* 0x000fe400078e0222 */
[----:B------:R-:W-:Y:S02]  /*3a90*/  IMAD R11, R26, c[0x0][0x280], RZ ;  /* 0x0000a0001a0b7a24 */ /* 0x000fe400078e02ff */
[----:B------:R-:W-:-:S02]  /*3aa0*/  IMAD R10, R136, c[0x0][0x294], R10 ;  /* 0x0000a500880a7a24 */ /* 0x000fc400078e020a */
[----:B------:R-:W-:Y:S02]  /*3ab0*/  IMAD.IADD R17, R22, 0x1, R21 ;  /* 0x0000000116117824 */ /* 0x000fe400078e0215 */
[----:B------:R-:W-:Y:S02]  /*3ac0*/  IMAD.IADD R18, R18, 0x1, R19 ;  /* 0x0000000112127824 */ /* 0x000fe400078e0213 */
[----:B------:R-:W-:Y:S01]  /*3ad0*/  IMAD R11, R136, c[0x0][0x284], R11 ;  /* 0x0000a100880b7a24 */ /* 0x000fe200078e020b */
[----:B------:R-:W-:Y:S01]  /*3ae0*/  IADD3 R113, R10, R93, RZ ;  /* 0x0000005d0a717210 */ /* 0x000fe20007ffe0ff */
[----:B------:R-:W-:Y:S01]  /*3af0*/  IMAD.IADD R123, R97, 0x1, R10 ;  /* 0x00000001617b7824 */ /* 0x000fe200078e020a */
[----:B------:R-:W-:Y:S01]  /*3b00*/  SHF.R.S32.HI R116, RZ, 0x1f, R86 ;  /* 0x0000001fff747819 */ /* 0x000fe20000011456 */
[----:B------:R-:W-:Y:S01]  /*3b10*/  IMAD.IADD R124, R99, 0x1, R11 ;  /* 0x00000001637c7824 */ /* 0x000fe200078e020b */
[----:B------:R-:W-:Y:S01]  /*3b20*/  SHF.R.S32.HI R115, RZ, 0x1f, R83 ;  /* 0x0000001fff737819 */ /* 0x000fe20000011453 */
[----:B------:R-:W-:Y:S01]  /*3b30*/  IMAD.IADD R122, R11, 0x1, R95 ;  /* 0x000000010b7a7824 */ /* 0x000fe200078e025f */
[----:B------:R-:W-:Y:S01]  /*3b40*/  SHF.R.S32.HI R114, RZ, 0x1f, R87 ;  /* 0x0000001fff727819 */ /* 0x000fe20000011457 */
[----:B------:R-:W-:-:S02]  /*3b50*/  IMAD.SHL.U32 R121, R25, 0x2, RZ ;  /* 0x0000000219797824 */ /* 0x000fc400078e00ff */
[----:B------:R-:W-:Y:S02]  /*3b60*/  IMAD.SHL.U32 R120, R24, 0x2, RZ ;  /* 0x0000000218787824 */ /* 0x000fe400078e00ff */
[----:B------:R-:W-:Y:S02]  /*3b70*/  IMAD.SHL.U32 R112, R17, 0x2, RZ ;  /* 0x0000000211707824 */ /* 0x000fe400078e00ff */
[----:B------:R-:W-:Y:S02]  /*3b80*/  IMAD.SHL.U32 R108, R18, 0x2, RZ ;  /* 0x00000002126c7824 */ /* 0x000fe400078e00ff */
[----:B------:R-:W-:Y:S02]  /*3b90*/  IMAD.SHL.U32 R107, R14, 0x2, RZ ;  /* 0x000000020e6b7824 */ /* 0x000fe400078e00ff */
[----:B------:R-:W-:Y:S01]  /*3ba0*/  IMAD.SHL.U32 R106, R12, 0x2, RZ ;  /* 0x000000020c6a7824 */ /* 0x000fe200078e00ff */
[----:B------:R-:W-:Y:S06]  /*3bb0*/  BAR.SYNC.DEFER_BLOCKING 0x0 ;  /* 0x0000000000007b1d */ /* 0x000fec0000010000 */
.L_x_739:
[----:B-1----:R-:W1:Y:S01]  /*3bc0*/  S2R R168, SR_TID.X ;  /* 0x0000000000a87919 */ /* 0x002e620000002100 */
[----:B------:R-:W-:Y:S01]  /*3bd0*/  SHF.R.S32.HI R82, RZ, 0x1f, R33 ;  /* 0x0000001fff527819 */ /* 0x000fe20000011421 */
[----:B------:R-:W-:Y:S04]  /*3be0*/  DEPBAR.LE SB0, 0x0 ;  /* 0x000080000000791a */ /* 0x000fe80000000000 */
[----:B------:R-:W-:Y:S01]  /*3bf0*/  ISETP.GE.AND P1, PT, R162, 0x1, PT ;  /* 0x00000001a200780c */ /* 0x000fe20003f26270 */
[-C--:B------:R-:W-:Y:S01]  /*3c00*/  IMAD R2, R148, R33.reuse, RZ ;  /* 0x0000002194027224 */ /* 0x080fe200078e02ff */
[----:B------:R-:W-:Y:S01]  /*3c10*/  WARPSYNC 0xffffffff ;  /* 0xffffffff00007948 */ /* 0x000fe20003800000 */
[----:B------:R-:W-:Y:S01]  /*3c20*/  BAR.SYNC.DEFER_BLOCKING 0x0 ;  /* 0x0000000000007b1d */ /* 0x000fe20000010000 */
[----:B------:R-:W-:Y:S04]  /*3c30*/  IMAD.WIDE.U32 R10, R142, R33, RZ ;  /* 0x000000218e0a7225 */ /* 0x000fe800078e00ff */
[----:B------:R-:W-:Y:S04]  /*3c40*/  IMAD R2, R82, R142, R2 ;  /* 0x0000008e52027224 */ /* 0x000fe800078e0202 */
[----:B------:R-:W-:Y:S01]  /*3c50*/  IMAD.IADD R16, R11, 0x1, R2 ;  /* 0x000000010b107824 */ /* 0x000fe200078e0202 */
[----:B------:R-:W-:Y:S02]  /*3c60*/  IADD3 R2, P0, R134, R10, RZ ;  /* 0x0000000a86027210 */ /* 0x000fe40007f1e0ff */
[----:B-1----:R-:W-:Y:S03]  /*3c70*/  LEA.HI R163, R168, R168, RZ, 0x1 ;  /* 0x000000a8a8a37211 */ /* 0x002fe600078f08ff */
[----:B------:R-:W-:Y:S01]  /*3c80*/  IMAD.X R3, R16, 0x1, R133, P0 ;  /* 0x0000000110037824 */ /* 0x000fe200000e0685 */
[C---:B------:R-:W-:Y:S02]  /*3c90*/  LEA R54, P0, R2.reuse, c[0x0][0x1c8], 0x1 ;  /* 0x0000720002367a11 */ /* 0x040fe400078008ff */
[----:B------:R-:W-:Y:S02]  /*3ca0*/  SHF.R.S32.HI R163, RZ, 0x1, R163 ;  /* 0x00000001ffa37819 */ /* 0x000fe400000114a3 */
        /* <DEDUP_REMOVED lines=74> */
.L_x_717:
[----:B------:R-:W-:Y:S05]  /*4150*/  BSYNC B0 ;  /* 0x0000000000007941 */ /* 0x000fea0003800000 */
.L_x_716:
        /* <DEDUP_REMOVED lines=35> */
[----:B------:R-:W2:Y:S01]  /*4390*/  LDL R10, [R1+0x10] ;  /* 0x00001000010a7983 */ /* 0x000ea20000100800 */
[----:B------:R-:W-:Y:S02]  /*43a0*/  MOV R4, R2 ;  /* 0x0000000200047202 */ /* 0x000fe40000000f00 */
[----:B------:R-:W-:Y:S02]  /*43b0*/  MOV R13, R34 ;  /* 0x00000022000d7202 */ /* 0x000fe40000000f00 */
[----:B------:R-:W-:Y:S02]  /*43c0*/  MOV R19, R3 ;  /* 0x0000000300137202 */ /* 0x000fe40000000f00 */
[----:B------:R-:W-:Y:S05]  /*43d0*/  MOV R37, R35 ;  /* 0x0000002300257202 */ /* 0x000fea0000000f00 */
[----:B------:R-:W-:Y:S01]  /*43e0*/  @!P0 SHF.R.U64 R5, R2, 0x10, R3 ;  /* 0x0000001002058819 */ /* 0x000fe20000001203 */
[----:B------:R-:W-:Y:S01]  /*43f0*/  @!P0 HADD2.F32 R12, -RZ, R4.H0_H0 ;  /* 0x20000004ff0c8230 */ /* 0x000fe20000004100 */
[----:B------:R-:W-:Y:S01]  /*4400*/  @!P0 SHF.R.U64 R36, R34, 0x10, R35 ;  /* 0x0000001022248819 */ /* 0x000fe20000001223 */
[----:B------:R-:W-:Y:S01]  /*4410*/  @!P0 HADD2.F32 R34, -RZ, R13.H0_H0 ;  /* 0x2000000dff228230 */ /* 0x000fe20000004100 */
[----:B------:R-:W-:Y:S01]  /*4420*/  @!P0 SHF.R.U32.HI R18, RZ, 0x10, R3 ;  /* 0x00000010ff128819 */ /* 0x000fe20000011603 */
[----:B------:R-:W-:Y:S01]  /*4430*/  @!P0 HADD2.F32 R13, -RZ, R5.H0_H0 ;  /* 0x20000005ff0d8230 */ /* 0x000fe20000004100 */
[----:B------:R-:W-:Y:S01]  /*4440*/  @!P0 SHF.R.U32.HI R48, RZ, 0x10, R35 ;  /* 0x00000010ff308819 */ /* 0x000fe20000011623 */
[----:B------:R-:W-:Y:S02]  /*4450*/  @!P0 HADD2.F32 R36, -RZ, R36.H0_H0 ;  /* 0x20000024ff248230 */ /* 0x000fe40000004100 */
[----:B------:R-:W-:Y:S01]  /*4460*/  @!P0 HADD2.F32 R18, -RZ, R18.H0_H0 ;  /* 0x20000012ff128230 */ /* 0x000fe20000004100 */
[----:B--2---:R-:W1:Y:S02]  /*4470*/  LDS.128 R8, [R10+0x2400] ;  /* 0x002400000a087984 */ /* 0x004e640000000c00 */
        /* <DEDUP_REMOVED lines=8> */
[----:B------:R-:W-:Y:S02]  /*4500*/  @!P0 FMUL.FTZ R2, R3, R12 ;  /* 0x0000000c03028220 */ /* 0x000fe40000410000 */
[-C--:B------:R-:W-:Y:S02]  /*4510*/  @!P0 FMUL.FTZ R12, R35, R13.reuse ;  /* 0x0000000d230c8220 */ /* 0x080fe40000410000 */
[----:B------:R-:W-:Y:S02]  /*4520*/  @!P0 FFMA.FTZ R56, R3, R34, -R56 ;  /* 0x0000002203388223 */ /* 0x000fe40000010838 */
        /* <DEDUP_REMOVED lines=14> */
[-C--:B------:R-:W-:Y:S01]  /*4610*/  @!P0 FFMA.FTZ R57, R5, R29.reuse, -R57 ;  /* 0x0000001d05398223 */ /* 0x080fe20000010839 */
[----:B------:R-:W-:Y:S01]  /*4620*/  @!P0 HADD2.F32 R37, -RZ, R48.H0_H0 ;  /* 0x20000030ff258230 */ /* 0x000fe20000004100 */
[-C--:B------:R-:W-:Y:S02]  /*4630*/  @!P0 FMUL.FTZ R5, R12, R18.reuse ;  /* 0x000000120c058220 */ /* 0x080fe40000410000 */
        /* <DEDUP_REMOVED lines=12> */
.L_x_720:
[----:B------:R-:W-:Y:S05]  /*4700*/  BSYNC B0 ;  /* 0x0000000000007941 */ /* 0x000fea0003800000 */
.L_x_719:
[----:B------:R-:W-:Y:S01]  /*4710*/  ISETP.GE.AND P0, PT, R152, c[0x0][0x1d4], PT ;  /* 0x0000750098007a0c */ /* 0x000fe20003f06270 */
[----:B------:R-:W-:Y:S01]  /*4720*/  @!UPT UIADD3 URZ, URZ, URZ, URZ ;  /* 0x0000003f3f3ff290 */ /* 0x000fe2000fffe03f */
[----:B------:R-:W-:Y:S11]  /*4730*/  BSSY B0, `(.L_x_721) ;  /* 0x0000037000007945 */ /* 0x000ff60003800000 */
[----:B------:R-:W-:-:S05]  /*4740*/  @P0 BRA `(.L_x_722) ;  /* 0x0000035000000947 */ /* 0x000fca0003800000 */
[----:B------:R-:W-:Y:S01]  /*4750*/  ISETP.GE.AND P0, PT, R32, c[0x0][0x27c], PT ;  /* 0x00009f0020007a0c */ /* 0x000fe20003f06270 */
[----:B------:R-:W2:Y:S11]  /*4760*/  LDL R2, [R1+0x14] ;  /* 0x0000140001027983 */ /* 0x000eb60000100800 */
[----:B------:R-:W-:Y:S01]  /*4770*/  @!UPT UIADD3 URZ, URZ, URZ, URZ ;  /* 0x0000003f3f3ff290 */ /* 0x000fe2000fffe03f */
[----:B------:R-:W-:Y:S01]  /*4780*/  @!P0 HADD2.F32 R12, -RZ, R49.H0_H0 ;  /* 0x20000031ff0c8230 */ /* 0x000fe20000004100 */
[----:B------:R-:W-:Y:S02]  /*4790*/  @!P0 SHF.R.U64 R5, R6, 0x10, R7 ;  /* 0x0000001006058819 */ /* 0x000fe40000001207 */
[----:B------:R-:W-:Y:S02]  /*47a0*/  @!P0 SHF.R.U64 R18, R38, 0x10, R39 ;  /* 0x0000001026128819 */ /* 0x000fe40000001227 */
[----:B------:R-:W-:Y:S01]  /*47b0*/  @!P0 SHF.R.U32.HI R7, RZ, 0x10, R7 ;  /* 0x00000010ff078819 */ /* 0x000fe20000011607 */
[----:B------:R-:W-:Y:S01]  /*47c0*/  @!P0 HADD2.F32 R5, -RZ, R5.H0_H0 ;  /* 0x20000005ff058230 */ /* 0x000fe20000004100 */
[----:B------:R-:W-:Y:S01]  /*47d0*/  @!P0 SHF.R.U32.HI R34, RZ, 0x10, R39 ;  /* 0x00000010ff228819 */ /* 0x000fe20000011627 */
[----:B------:R-:W-:Y:S04]  /*47e0*/  @!P0 HADD2.F32 R18, -RZ, R18.H0_H0 ;  /* 0x20000012ff128230 */ /* 0x000fe80000004100 */
[----:B------:R-:W-:Y:S01]  /*47f0*/  @!P0 HADD2.F32 R34, -RZ, R34.H0_H0 ;  /* 0x20000022ff228230 */ /* 0x000fe20000004100 */
[----:B-12---:R1:W2:Y:S02]  /*4800*/  LDS.128 R8, [R2+0x2400] ;  /* 0x0024000002087984 */ /* 0x0062a40000000c00 */
[----:B-1----:R-:W-:Y:S01]  /*4810*/  @!P0 HADD2.F32 R2, -RZ, R24.H0_H0 ;  /* 0x20000018ff028230 */ /* 0x002fe20000004100 */
[----:B--2---:R-:W-:Y:S02]  /*4820*/  @!P0 MOV R3, R8 ;  /* 0x0000000800038202 */ /* 0x004fe40000000f00 */
        /* <DEDUP_REMOVED lines=39> */
.L_x_722:
[----:B------:R-:W-:Y:S05]  /*4aa0*/  BSYNC B0 ;  /* 0x0000000000007941 */ /* 0x000fea0003800000 */
.L_x_721:
[----:B------:R-:W-:Y:S01]  /*4ab0*/  ISETP.GE.AND P0, PT, R109, c[0x0][0x1d4], PT ;  /* 0x000075006d007a0c */ /* 0x000fe20003f06270 */
[----:B------:R-:W-:Y:S01]  /*4ac0*/  @!UPT UIADD3 URZ, URZ, URZ, URZ ;  /* 0x0000003f3f3ff290 */ /* 0x000fe2000fffe03f */
[----:B------:R-:W-:Y:S11]  /*4ad0*/  BSSY B0, `(.L_x_723) ;  /* 0x0000037000007945 */ /* 0x000ff60003800000 */
[----:B------:R-:W-:-:S05]  /*4ae0*/  @P0 BRA `(.L_x_724) ;  /* 0x0000035000000947 */ /* 0x000fca0003800000 */
[----:B------:R-:W-:Y:S01]  /*4af0*/  ISETP.GE.AND P0, PT, R164, c[0x0][0x27c], PT ;  /* 0x00009f00a4007a0c */ /* 0x000fe20003f06270 */
[----:B------:R-:W2:Y:S11]  /*4b00*/  LDL R2, [R1+0x10] ;  /* 0x0000100001027983 */ /* 0x000eb60000100800 */
[----:B------:R-:W-:Y:S01]  /*4b10*/  @!UPT UIADD3 URZ, URZ, URZ, URZ ;  /* 0x0000003f3f3ff290 */ /* 0x000fe2000fffe03f */
[--C-:B------:R-:W-:Y:S01]  /*4b20*/  @!P0 HADD2.F32 R12, -RZ, R50.reuse.H0_H0 ;  /* 0x20000032ff0c8230 */ /* 0x100fe20000004100 */
[----:B------:R-:W-:Y:S01]  /*4b30*/  @!P0 SHF.R.U64 R5, R14, 0x10, R15 ;  /* 0x000000100e058819 */ /* 0x000fe2000000120f */
[----:B------:R-:W-:Y:S01]  /*4b40*/  @!P0 HADD2.F32 R18, -RZ, R50.H1_H1 ;  /* 0x30000032ff128230 */ /* 0x000fe20000004100 */
        /* <DEDUP_REMOVED lines=38> */
[----:B------:R-:W-:Y:S01]  /*4db0*/  @!P0 FFMA.FTZ R25, R6, R24, -R25 ;  /* 0x0000001806198223 */ /* 0x000fe20000010819 */
        /* <DEDUP_REMOVED lines=8> */
.L_x_724:
[----:B------:R-:W-:Y:S05]  /*4e40*/  BSYNC B0 ;  /* 0x0000000000007941 */ /* 0x000fea0003800000 */
.L_x_723:
[----:B------:R-:W-:Y:S01]  /*4e50*/  IADD3 R2, R110, 0x30, RZ ;  /* 0x000000306e027810 */ /* 0x000fe20007ffe0ff */
[----:B------:R-:W-:Y:S03]  /*4e60*/  BSSY B0, `(.L_x_725) ;  /* 0x0000039000007945 */ /* 0x000fe60003800000 */
[----:B------:R-:W-:Y:S11]  /*4e70*/  ISETP.GE.AND P0, PT, R2, c[0x0][0x1d4], PT ;  /* 0x0000750002007a0c */ /* 0x000ff60003f06270 */
[----:B------:R-:W-:Y:S02]  /*4e80*/  @!UPT UIADD3 URZ, URZ, URZ, URZ ;  /* 0x0000003f3f3ff290 */ /* 0x000fe4000fffe03f */
[----:B------:R-:W-:-:S05]  /*4e90*/  @P0 BRA `(.L_x_726) ;  /* 0x0000035000000947 */ /* 0x000fca0003800000 */
[----:B------:R-:W-:Y:S01]  /*4ea0*/  ISETP.GE.AND P0, PT, R31, c[0x0][0x27c], PT ;  /* 0x00009f001f007a0c */ /* 0x000fe20003f06270 */
[----:B------:R-:W2:Y:S11]  /*4eb0*/  LDL R3, [R1+0x14] ;  /* 0x0000140001037983 */ /* 0x000eb60000100800 */
        /* <DEDUP_REMOVED lines=11> */
[----:B-12---:R-:W1:Y:S02]  /*4f70*/  LDS.128 R8, [R3+0x3000] ;  /* 0x0030000003087984 */ /* 0x006e640000000c00 */
        /* <DEDUP_REMOVED lines=39> */
.L_x_726:
[----:B------:R-:W-:Y:S05]  /*51f0*/  BSYNC B0 ;  /* 0x0000000000007941 */ /* 0x000fea0003800000 */
.L_x_725:
        /* <DEDUP_REMOVED lines=58> */
.L_x_728:
[----:B------:R-:W-:Y:S05]  /*55a0*/  BSYNC B0 ;  /* 0x0000000000007941 */ /* 0x000fea0003800000 */
.L_x_727:
[----:B------:R-:W-:Y:S04]  /*55b0*/  IADD3 R2, R110, 0x50, RZ ;  /* 0x000000506e027810 */ /* 0x000fe80007ffe0ff */
        /* <DEDUP_REMOVED lines=57> */
.L_x_715:
        /* <DEDUP_REMOVED lines=47> */
.L_x_730:
[----:B------:R-:W-:Y:S05]  /*5c40*/  BSYNC B0 ;  /* 0x0000000000007941 */ /* 0x000fea0003800000 */
.L_x_729:
        /* <DEDUP_REMOVED lines=32> */
[----:B------:R-:W-:Y:S01]  /*5e50*/  LDS.128 R52, [R108+0x3c80] ;  /* 0x003c80006c347984 */ /* 0x000fe20000000c00 */
[CC--:B------:R-:W-:Y:S01]  /*5e60*/  IADD3 R2, P1, P0, R80.reuse, R71.reuse, R105 ;  /* 0x0000004750027210 */ /* 0x0c0fe2000783e069 */
[----:B------:R-:W-:Y:S01]  /*5e70*/  IMAD.MOV.U32 R24, RZ, RZ, R7 ;  /* 0x000000ffff187224 */ /* 0x000fe200078e0007 */
[----:B------:R-:W-:Y:S01]  /*5e80*/  MOV R44, R38 ;  /* 0x00000026002c7202 */ /* 0x000fe20000000f00 */
[----:B------:R-:W-:Y:S01]  /*5e90*/  IMAD.MOV.U32 R47, RZ, RZ, R39 ;  /* 0x000000ffff2f7224 */ /* 0x000fe200078e0027 */
[C---:B------:R-:W-:Y:S02]  /*5ea0*/  IADD3.X R8, R79.reuse, R70, R119, P1, P0 ;  /* 0x000000464f087210 */ /* 0x040fe40000fe0477 */
[----:B------:R-:W-:Y:S01]  /*5eb0*/  MOV R10, R6 ;  /* 0x00000006000a7202 */ /* 0x000fe20000000f00 */
[----:B------:R-:W1:Y:S04]  /*5ec0*/  LDS.128 R16, [R121+0x3c80] ;  /* 0x003c800079107984 */ /* 0x000e680000000c00 */
        /* <DEDUP_REMOVED lines=10> */
[----:B------:R-:W-:Y:S01]  /*5f70*/  @!P0 SHF.R.U64 R45, R38, 0x10, R39 ;  /* 0x00000010262d8819 */ /* 0x000fe20000001227 */
[----:B------:R-:W-:Y:S01]  /*5f80*/  @!P0 HADD2.F32 R2, -RZ, R2.H0_H0 ;  /* 0x20000002ff028230 */ /* 0x000fe20000004100 */
[--C-:B------:R-:W-:Y:S01]  /*5f90*/  @!P0 SHF.R.U64 R11, R6, 0x10, R7.reuse ;  /* 0x00000010060b8819 */ /* 0x100fe20000001207 */
[----:B------:R-:W-:Y:S01]  /*5fa0*/  @!P0 HADD2.F32 R10, -RZ, R10.H0_H0 ;  /* 0x2000000aff0a8230 */ /* 0x000fe20000004100 */
[----:B------:R-:W-:Y:S01]  /*5fb0*/  @!P0 SHF.R.U32.HI R25, RZ, 0x10, R7 ;  /* 0x00000010ff198819 */ /* 0x000fe20000011607 */
[----:B-1----:R-:W-:Y:S01]  /*5fc0*/  @!P0 IMAD.MOV.U32 R7, RZ, RZ, R16 ;  /* 0x000000ffff078224 */ /* 0x002fe200078e0010 */
[----:B------:R-:W-:Y:S02]  /*5fd0*/  @!P0 MOV R38, R53 ;  /* 0x0000003500268202 */ /* 0x000fe40000000f00 */
[----:B------:R-:W-:Y:S02]  /*5fe0*/  @!P0 MOV R40, R52 ;  /* 0x0000003400288202 */ /* 0x000fe40000000f00 */
[----:B------:R-:W-:Y:S02]  /*5ff0*/  @!P0 MOV R6, R17 ;  /* 0x0000001100068202 */ /* 0x000fe40000000f00 */
[--C-:B------:R-:W-:Y:S01]  /*6000*/  @!P0 SHF.R.U32.HI R9, RZ, 0x10, R5.reuse ;  /* 0x00000010ff098819 */ /* 0x100fe20000011605 */
[----:B------:R-:W-:Y:S01]  /*6010*/  @!P0 HADD2.F32 R34, -RZ, R40.H0_H0 ;  /* 0x20000028ff228230 */ /* 0x000fe20000004100 */
[----:B------:R-:W-:Y:S01]  /*6020*/  @!P0 SHF.R.U64 R8, R4, 0x10, R5 ;  /* 0x0000001004088819 */ /* 0x000fe20000001205 */
[----:B------:R-:W-:Y:S01]  /*6030*/  @!P0 HADD2.F32 R4, -RZ, R3.H0_H0 ;  /* 0x20000003ff048230 */ /* 0x000fe20000004100 */
[----:B------:R-:W-:Y:S01]  /*6040*/  MOV R5, R36 ;  /* 0x0000002400057202 */ /* 0x000fe20000000f00 */
[----:B------:R-:W-:Y:S01]  /*6050*/  @!P0 HADD2.F32 R3, -RZ, R7.H0_H0 ;  /* 0x20000007ff038230 */ /* 0x000fe20000004100 */
[-C--:B------:R-:W-:Y:S01]  /*6060*/  @!P0 FMUL.FTZ R46, R34, R2.reuse ;  /* 0x00000002222e8220 */ /* 0x080fe20000410000 */
[--C-:B------:R-:W-:Y:S01]  /*6070*/  @!P0 SHF.R.U64 R43, R36, 0x10, R37.reuse ;  /* 0x00000010242b8819 */ /* 0x100fe20000001225 */
[----:B------:R-:W-:Y:S01]  /*6080*/  @!P0 HADD2.F32 R36, -RZ, R38.H0_H0 ;  /* 0x20000026ff248230 */ /* 0x000fe20000004100 */
[----:B------:R-:W-:Y:S01]  /*6090*/  @!P0 SHF.R.U32.HI R42, RZ, 0x10, R37 ;  /* 0x00000010ff2a8819 */ /* 0x000fe20000011625 */
[C---:B------:R-:W-:Y:S01]  /*60a0*/  @!P0 FMUL.FTZ R2, R3.reuse, R2 ;  /* 0x0000000203028220 */ /* 0x040fe20000410000 */
[----:B------:R-:W-:Y:S01]  /*60b0*/  @!P0 HADD2.F32 R35, -RZ, R5.H0_H0 ;  /* 0x20000005ff238230 */ /* 0x000fe20000004100 */
[----:B------:R-:W-:Y:S01]  /*60c0*/  @!P0 SHF.R.U32.HI R60, RZ, 0x10, R39 ;  /* 0x00000010ff3c8819 */ /* 0x000fe20000011627 */
[-C--:B------:R-:W-:Y:S01]  /*60d0*/  @!P0 FMUL.FTZ R39, R36, R4.reuse ;  /* 0x0000000424278220 */ /* 0x080fe20000410000 */
[----:B------:R-:W-:Y:S02]  /*60e0*/  @!P0 HADD2.F32 R5, -RZ, R6.H0_H0 ;  /* 0x20000006ff058230 */ /* 0x000fe40000004100 */
[-C--:B------:R-:W-:Y:S01]  /*60f0*/  @!P0 FFMA.FTZ R77, R3, R35.reuse, -R46 ;  /* 0x00000023034d8223 */ /* 0x080fe2000001082e */
[----:B------:R-:W-:Y:S01]  /*6100*/  @!P0 HADD2.F32 R37, -RZ, R41.H0_H0 ;  /* 0x20000029ff258230 */ /* 0x000fe20000004100 */
[----:B------:R-:W-:Y:S01]  /*6110*/  @!P0 FFMA.FTZ R2, R34, R35, R2 ;  /* 0x0000002322028223 */ /* 0x000fe20000010002 */
[----:B------:R-:W-:Y:S01]  /*6120*/  @!P0 MOV R46, R55 ;  /* 0x00000037002e8202 */ /* 0x000fe20000000f00 */
[C---:B------:R-:W-:Y:S01]  /*6130*/  @!P0 FMUL.FTZ R4, R5.reuse, R4 ;  /* 0x0000000405048220 */ /* 0x040fe20000410000 */
[----:B------:R-:W-:Y:S01]  /*6140*/  @!P0 HADD2.F32 R34, -RZ, R40.H1_H1 ;  /* 0x30000028ff228230 */ /* 0x000fe20000004100 */
[----:B------:R-:W-:Y:S01]  /*6150*/  @!P0 FFMA.FTZ R76, R5, R37, -R39 ;  /* 0x00000025054c8223 */ /* 0x000fe20000010827 */
[----:B------:R-:W-:Y:S02]  /*6160*/  @!P0 HADD2.F32 R5, -RZ, R9.H0_H0 ;  /* 0x20000009ff058230 */ /* 0x000fe40000004100 */
[----:B------:R-:W-:Y:S02]  /*6170*/  @!P0 HADD2.F32 R38, -RZ, R38.H1_H1 ;  /* 0x30000026ff268230 */ /* 0x000fe40000004100 */
[----:B------:R-:W-:Y:S02]  /*6180*/  @!P0 HADD2.F32 R8, -RZ, R8.H0_H0 ;  /* 0x20000008ff088230 */ /* 0x000fe40000004100 */
[----:B------:R-:W-:Y:S01]  /*6190*/  @!P0 HADD2.F32 R39, -RZ, R42.H0_H0 ;  /* 0x2000002aff278230 */ /* 0x000fe20000004100 */
[----:B------:R-:W-:Y:S01]  /*61a0*/  @!P0 FMUL.FTZ R9, R38, R5 ;  /* 0x0000000526098220 */ /* 0x000fe20000410000 */
[----:B------:R-:W-:Y:S02]  /*61b0*/  @!P0 HADD2.F32 R3, -RZ, R6.H1_H1 ;  /* 0x30000006ff038230 */ /* 0x000fe40000004100 */
[----:B------:R-:W-:Y:S02]  /*61c0*/  @!P0 HADD2.F32 R35, -RZ, R43.H0_H0 ;  /* 0x2000002bff238230 */ /* 0x000fe40000004100 */
[----:B------:R-:W-:Y:S01]  /*61d0*/  @!P0 HADD2.F32 R6, -RZ, R7.H1_H1 ;  /* 0x30000007ff068230 */ /* 0x000fe20000004100 */
[-C--:B------:R-:W-:Y:S01]  /*61e0*/  @!P0 FMUL.FTZ R7, R34, R8.reuse ;  /* 0x0000000822078220 */ /* 0x080fe20000410000 */
[----:B------:R-:W-:Y:S01]  /*61f0*/  @!P0 HADD2.F32 R43, -RZ, R45.H0_H0 ;  /* 0x2000002dff2b8230 */ /* 0x000fe20000004100 */
[C---:B------:R-:W-:Y:S01]  /*6200*/  @!P0 FFMA.FTZ R75, R3.reuse, R39, -R9 ;  /* 0x00000027034b8223 */ /* 0x040fe20000010809 */
[----:B------:R-:W-:Y:S01]  /*6210*/  @!P0 HADD2.F32 R41, -RZ, R44.H0_H0 ;  /* 0x2000002cff298230 */ /* 0x000fe20000004100 */
[----:B------:R-:W-:Y:S01]  /*6220*/  @!P0 IMAD.MOV.U32 R9, RZ, RZ, R54 ;  /* 0x000000ffff098224 */ /* 0x000fe200078e0036 */
[----:B------:R-:W-:Y:S01]  /*6230*/  @!P0 HADD2.F32 R45, -RZ, R47.H0_H0 ;  /* 0x2000002fff2d8230 */ /* 0x000fe20000004100 */
[----:B------:R-:W-:Y:S02]  /*6240*/  @!P0 FMUL.FTZ R5, R3, R5 ;  /* 0x0000000503058220 */ /* 0x000fe40000410000 */
[C---:B------:R-:W-:Y:S01]  /*6250*/  @!P0 FMUL.FTZ R3, R6.reuse, R8 ;  /* 0x0000000806038220 */ /* 0x040fe20000410000 */
[----:B------:R-:W-:Y:S01]  /*6260*/  @!P0 HADD2.F32 R42, -RZ, R9.H1_H1 ;  /* 0x30000009ff2a8230 */ /* 0x000fe20000004100 */
[-C--:B------:R-:W-:Y:S01]  /*6270*/  @!P0 FFMA.FTZ R74, R6, R35.reuse, -R7 ;  /* 0x00000023064a8223 */ /* 0x080fe20000010807 */
        /* <DEDUP_REMOVED lines=11> */
[----:B------:R-:W-:Y:S01]  /*6330*/  @!P0 FMUL.FTZ R7, R8, R7 ;  /* 0x0000000708078220 */ /* 0x000fe20000410000 */
[----:B------:R-:W-:Y:S01]  /*6340*/  @!P0 F2FP.PACK_AB R34, R74, R77 ;  /* 0x0000004d4a22823e */ /* 0x000fe200000000ff */
[----:B------:R-:W-:Y:S01]  /*6350*/  @!P0 FFMA.FTZ R73, R8, R43, -R11 ;  /* 0x0000002b08498223 */ /* 0x000fe2000001080b */
[----:B------:R-:W-:Y:S01]  /*6360*/  @!P0 MOV R17, R35 ;  /* 0x0000002300118202 */ /* 0x000fe20000000f00 */
[----:B------:R-:W-:Y:S01]  /*6370*/  @!P0 IMAD.MOV.U32 R8, RZ, RZ, R19 ;  /* 0x000000ffff088224 */ /* 0x000fe200078e0013 */
[----:B------:R-:W-:Y:S01]  /*6380*/  @!P0 MOV R16, R34 ;  /* 0x0000002200108202 */ /* 0x000fe20000000f00 */
[CC--:B------:R-:W-:Y:S01]  /*6390*/  @!P0 FFMA.FTZ R72, R9.reuse, R41.reuse, -R44 ;  /* 0x0000002909488223 */ /* 0x0c0fe2000001082c */
[----:B------:R-:W-:Y:S01]  /*63a0*/  @!P0 HADD2.F32 R11, -RZ, R24.H0_H0 ;  /* 0x20000018ff0b8230 */ /* 0x000fe20000004100 */
[----:B------:R-:W-:Y:S01]  /*63b0*/  @!P0 FMUL.FTZ R6, R9, R10 ;  /* 0x0000000a09068220 */ /* 0x000fe20000410000 */
[----:B------:R-:W-:Y:S01]  /*63c0*/  @!P0 HADD2.F32 R24, -RZ, R25.H0_H0 ;  /* 0x20000019ff188230 */ /* 0x000fe20000004100 */
[----:B------:R-:W-:Y:S01]  /*63d0*/  @!P0 F2FP.PACK_AB R4, R5, R4 ;  /* 0x000000040504823e */ /* 0x000fe200000000ff */
[--C-:B------:R-:W-:Y:S01]  /*63e0*/  @!P0 HADD2.F32 R44, -RZ, R46.reuse.H0_H0 ;  /* 0x2000002eff2c8230 */ /* 0x100fe20000004100 */
[----:B------:R-:W-:Y:S01]  /*63f0*/  @!P0 FFMA.FTZ R6, R40, R41, R6 ;  /* 0x0000002928068223 */ /* 0x000fe20000010006 */
[----:B------:R-:W-:Y:S01]  /*6400*/  @!P0 HADD2.F32 R25, -RZ, R46.H1_H1 ;  /* 0x3000002eff198230 */ /* 0x000fe20000004100 */
[----:B------:R-:W-:Y:S01]  /*6410*/  @!P0 FFMA.FTZ R7, R42, R43, R7 ;  /* 0x0000002b2a078223 */ /* 0x000fe20000010007 */
[--C-:B------:R-:W-:Y:S01]  /*6420*/  @!P0 HADD2.F32 R10, -RZ, R8.reuse.H1_H1 ;  /* 0x30000008ff0a8230 */ /* 0x100fe20000004100 */
[----:B------:R-:W-:Y:S01]  /*6430*/  @!P0 FMUL.FTZ R65, R44, R11 ;  /* 0x0000000b2c418220 */ /* 0x000fe20000410000 */
[----:B------:R-:W-:Y:S01]  /*6440*/  @!P0 HADD2.F32 R9, -RZ, R8.H0_H0 ;  /* 0x20000008ff098230 */ /* 0x000fe20000004100 */
[----:B------:R-:W-:Y:S01]  /*6450*/  @!P0 FMUL.FTZ R47, R25, R24 ;  /* 0x00000018192f8220 */ /* 0x000fe20000410000 */
[----:B------:R-:W-:Y:S01]  /*6460*/  @!P0 HADD2.F32 R46, -RZ, R60.H0_H0 ;  /* 0x2000003cff2e8230 */ /* 0x000fe20000004100 */
[----:B------:R-:W-:Y:S02]  /*6470*/  @!P0 IMAD.MOV.U32 R53, RZ, RZ, R4 ;  /* 0x000000ffff358224 */ /* 0x000fe400078e0004 */
[C---:B------:R-:W-:Y:S02]  /*6480*/  @!P0 FFMA.FTZ R65, R9.reuse, R45, -R65 ;  /* 0x0000002d09418223 */ /* 0x040fe40000010841 */
[C---:B------:R-:W-:Y:S02]  /*6490*/  @!P0 FFMA.FTZ R47, R10.reuse, R46, -R47 ;  /* 0x0000002e0a2f8223 */ /* 0x040fe4000001082f */
[----:B------:R-:W-:Y:S02]  /*64a0*/  @!P0 FMUL.FTZ R8, R9, R11 ;  /* 0x0000000b09088220 */ /* 0x000fe40000410000 */
[----:B------:R-:W-:Y:S01]  /*64b0*/  @!P0 FMUL.FTZ R9, R10, R24 ;  /* 0x000000180a098220 */ /* 0x000fe20000410000 */
[----:B------:R-:W-:Y:S01]  /*64c0*/  @!P0 F2FP.PACK_AB R24, R73, R72 ;  /* 0x000000484918823e */ /* 0x000fe200000000ff */
[----:B------:R-:W-:Y:S01]  /*64d0*/  @!P0 FFMA.FTZ R8, R44, R45, R8 ;  /* 0x0000002d2c088223 */ /* 0x000fe20000010008 */
[----:B------:R-:W-:Y:S01]  /*64e0*/  @!P0 F2FP.PACK_AB R11, R47, R65 ;  /* 0x000000412f0b823e */ /* 0x000fe200000000ff */
[----:B------:R-:W-:Y:S01]  /*64f0*/  @!P0 FFMA.FTZ R9, R25, R46, R9 ;  /* 0x0000002e19098223 */ /* 0x000fe20000010009 */
[----:B------:R-:W-:Y:S01]  /*6500*/  @!P0 F2FP.PACK_AB R10, R3, R2 ;  /* 0x00000002030a823e */ /* 0x000fe200000000ff */
[----:B------:R-:W-:Y:S01]  /*6510*/  @!P0 IMAD.MOV.U32 R18, RZ, RZ, R24 ;  /* 0x000000ffff128224 */ /* 0x000fe200078e0018 */
[----:B------:R-:W-:Y:S02]  /*6520*/  @!P0 MOV R19, R11 ;  /* 0x0000000b00138202 */ /* 0x000fe40000000f00 */
[----:B------:R-:W-:Y:S02]  /*6530*/  @!P0 F2FP.PACK_AB R3, R7, R6 ;  /* 0x000000060703823e */ /* 0x000fe400000000ff */
[----:B------:R-:W-:Y:S01]  /*6540*/  @!P0 F2FP.PACK_AB R2, R9, R8 ;  /* 0x000000080902823e */ /* 0x000fe200000000ff */
[----:B------:R1:W-:Y:S01]  /*6550*/  STG.E.128 [R68.64], R16 ;  /* 0x0000001044007986 */ /* 0x0003e2000c101d06 */
[----:B------:R-:W-:Y:S02]  /*6560*/  @!P0 MOV R52, R10 ;  /* 0x0000000a00348202 */ /* 0x000fe40000000f00 */
[----:B------:R-:W-:Y:S02]  /*6570*/  @!P0 MOV R54, R3 ;  /* 0x0000000300368202 */ /* 0x000fe40000000f00 */
[----:B------:R-:W-:Y:S05]  /*6580*/  @!P0 MOV R55, R2 ;  /* 0x0000000200378202 */ /* 0x000fea0000000f00 */
[----:B------:R1:W-:Y:S02]  /*6590*/  @!P2 STG.E.128 [R66.64], R52 ;  /* 0x000000344200a986 */ /* 0x0003e4000c101d06 */
.L_x_732:
[----:B------:R-:W-:Y:S05]  /*65a0*/  BSYNC B0 ;  /* 0x0000000000007941 */ /* 0x000fea0003800000 */
.L_x_731:
[----:B------:R-:W-:Y:S01]  /*65b0*/  ISETP.GE.AND P0, PT, R152, c[0x0][0x1d4], PT ;  /* 0x0000750098007a0c */ /* 0x000fe20003f06270 */
[----:B------:R-:W-:Y:S01]  /*65c0*/  @!UPT UIADD3 URZ, URZ, URZ, URZ ;  /* 0x0000003f3f3ff290 */ /* 0x000fe2000fffe03f */
[----:B------:R-:W-:Y:S11]  /*65d0*/  BSSY B0, `(.L_x_733) ;  /* 0x0000071000007945 */ /* 0x000ff60003800000 */
[----:B------:R-:W-:-:S05]  /*65e0*/  @P0 BRA `(.L_x_734) ;  /* 0x000006f000000947 */ /* 0x000fca0003800000 */
[----:B------:R-:W2:Y:S01]  /*65f0*/  LDS.128 R44, [R107+0x3c80] ;  /* 0x003c80006b2c7984 */ /* 0x000ea20000000c00 */
[----:B------:R-:W-:Y:S02]  /*6600*/  ISETP.GE.AND P2, PT, R83, c[0x0][0x1d4], PT ;  /* 0x0000750053007a0c */ /* 0x000fe40003f46270 */
[CC--:B------:R-:W-:Y:S04]  /*6610*/  IADD3 R2, P1, P0, R80.reuse, R71.reuse, R104 ;  /* 0x0000004750027210 */ /* 0x0c0fe8000783e068 */
[CC--:B------:R-:W-:Y:S01]  /*6620*/  IADD3.X R4, R79.reuse, R70.reuse, R118, P1, P0 ;  /* 0x000000464f047210 */ /* 0x0c0fe20000fe0476 */
        /* <DEDUP_REMOVED lines=12> */
[----:B------:R-:W-:Y:S01]  /*66f0*/  @!P0 HADD2.F32 R8, -RZ, R61.H0_H0 ;  /* 0x2000003dff088230 */ /* 0x000fe20000004100 */
        /* <DEDUP_REMOVED lines=28> */
[----:B------:R-:W-:Y:S01]  /*68c0*/  @!P0 F2FP.PACK_AB R13, R54, R55 ;  /* 0x00000037360d823e */ /* 0x000fe200000000ff */
[----:B------:R-:W-:Y:S01]  /*68d0*/  @!P0 HADD2.F32 R7, -RZ, R5.H0_H0 ;  /* 0x20000005ff078230 */ /* 0x000fe20000004100 */
[----:B------:R-:W-:Y:S01]  /*68e0*/  @!P0 SHF.R.U64 R36, R50, 0x10, R51 ;  /* 0x0000001032248819 */ /* 0x000fe20000001233 */
[----:B------:R-:W-:Y:S01]  /*68f0*/  @!P0 HADD2.F32 R25, -RZ, R9.H1_H1 ;  /* 0x30000009ff198230 */ /* 0x000fe20000004100 */
[-C--:B------:R-:W-:Y:S01]  /*6900*/  @!P0 FMUL.FTZ R12, R15, R4.reuse ;  /* 0x000000040f0c8220 */ /* 0x080fe20000410000 */
[----:B------:R-:W-:Y:S01]  /*6910*/  @!P0 HADD2.F32 R8, -RZ, R6.H0_H0 ;  /* 0x20000006ff088230 */ /* 0x000fe20000004100 */
[C---:B------:R-:W-:Y:S01]  /*6920*/  @!P0 FMUL.FTZ R4, R7.reuse, R4 ;  /* 0x0000000407048220 */ /* 0x040fe20000410000 */
[----:B------:R-:W-:Y:S01]  /*6930*/  @!P0 MOV R16, R13 ;  /* 0x0000000d00108202 */ /* 0x000fe20000000f00 */
[----:B------:R-:W-:Y:S01]  /*6940*/  @!P0 FFMA.FTZ R51, R7, R24, -R12 ;  /* 0x0000001807338223 */ /* 0x000fe2000001080c */
[----:B------:R-:W-:Y:S01]  /*6950*/  @!P0 MOV R7, R19 ;  /* 0x0000001300078202 */ /* 0x000fe20000000f00 */
[----:B------:R-:W-:Y:S01]  /*6960*/  @!P0 IMAD.MOV.U32 R12, RZ, RZ, R47 ;  /* 0x000000ffff0c8224 */ /* 0x000fe200078e002f */
[----:B------:R-:W-:Y:S01]  /*6970*/  @!P0 HADD2.F32 R26, -RZ, R34.H0_H0 ;  /* 0x20000022ff1a8230 */ /* 0x000fe20000004100 */
[----:B------:R-:W-:Y:S01]  /*6980*/  @!P0 FMUL.FTZ R9, R25, R8 ;  /* 0x0000000819098220 */ /* 0x000fe20000410000 */
[----:B------:R-:W-:Y:S01]  /*6990*/  @!P0 HADD2.F32 R6, -RZ, R5.H1_H1 ;  /* 0x30000005ff068230 */ /* 0x000fe20000004100 */
[----:B------:R-:W-:Y:S01]  /*69a0*/  @!P0 FFMA.FTZ R4, R15, R24, R4 ;  /* 0x000000180f048223 */ /* 0x000fe20000010004 */
[----:B------:R-:W-:Y:S02]  /*69b0*/  @!P0 HADD2.F32 R37, -RZ, R12.H0_H0 ;  /* 0x2000000cff258230 */ /* 0x000fe40000004100 */
[----:B------:R-:W-:Y:S01]  /*69c0*/  @!P0 HADD2.F32 R10, -RZ, R10.H0_H0 ;  /* 0x2000000aff0a8230 */ /* 0x000fe20000004100 */
[C---:B------:R-:W-:Y:S01]  /*69d0*/  @!P0 FMUL.FTZ R5, R6.reuse, R8 ;  /* 0x0000000806058220 */ /* 0x040fe20000410000 */
[----:B------:R-:W-:Y:S01]  /*69e0*/  @!P0 HADD2.F32 R39, -RZ, R12.H1_H1 ;  /* 0x3000000cff278230 */ /* 0x000fe20000004100 */
[-C--:B------:R-:W-:Y:S01]  /*69f0*/  @!P0 FFMA.FTZ R50, R6, R26.reuse, -R9 ;  /* 0x0000001a06328223 */ /* 0x080fe20000010809 */
[----:B------:R-:W-:Y:S01]  /*6a00*/  @!P0 HADD2.F32 R9, -RZ, R7.H0_H0 ;  /* 0x20000007ff098230 */ /* 0x000fe20000004100 */
[----:B------:R-:W-:Y:S01]  /*6a10*/  @!P0 FFMA.FTZ R5, R25, R26, R5 ;  /* 0x0000001a19058223 */ /* 0x000fe20000010005 */
[----:B------:R-:W-:Y:S02]  /*6a20*/  @!P0 HADD2.F32 R6, -RZ, R27.H0_H0 ;  /* 0x2000001bff068230 */ /* 0x000fe40000004100 */
[----:B------:R-:W-:Y:S01]  /*6a30*/  @!P0 HADD2.F32 R7, -RZ, R7.H1_H1 ;  /* 0x30000007ff078230 */ /* 0x000fe20000004100 */
[----:B------:R-:W-:Y:S01]  /*6a40*/  @!P0 F2FP.PACK_AB R14, R50, R51 ;  /* 0x00000033320e823e */ /* 0x000fe200000000ff */
[--C-:B------:R-:W-:Y:S01]  /*6a50*/  @!P0 HADD2.F32 R38, -RZ, R62.reuse.H0_H0 ;  /* 0x2000003eff268230 */ /* 0x100fe20000004100 */
[----:B------:R-:W-:Y:S01]  /*6a60*/  @!P0 FMUL.FTZ R12, R37, R6 ;  /* 0x00000006250c8220 */ /* 0x000fe20000410000 */
[----:B------:R-:W-:Y:S01]  /*6a70*/  @!P0 F2FP.PACK_AB R4, R5, R4 ;  /* 0x000000040504823e */ /* 0x000fe200000000ff */
[----:B------:R-:W-:Y:S01]  /*6a80*/  @!P0 FMUL.FTZ R8, R9, R6 ;  /* 0x0000000609088220 */ /* 0x000fe20000410000 */
[----:B------:R-:W-:Y:S01]  /*6a90*/  @!P0 MOV R17, R14 ;  /* 0x0000000e00118202 */ /* 0x000fe20000000f00 */
[----:B------:R-:W-:Y:S01]  /*6aa0*/  @!P0 FMUL.FTZ R6, R39, R10 ;  /* 0x0000000a27068220 */ /* 0x000fe20000410000 */
[----:B------:R-:W-:Y:S01]  /*6ab0*/  @!P0 HADD2.F32 R34, -RZ, R62.H1_H1 ;  /* 0x3000003eff228230 */ /* 0x000fe20000004100 */
[----:B------:R-:W-:Y:S01]  /*6ac0*/  @!P0 FFMA.FTZ R49, R9, R38, -R12 ;  /* 0x0000002609318223 */ /* 0x000fe2000001080c */
[----:B------:R-:W-:Y:S01]  /*6ad0*/  @!P0 HADD2.F32 R12, -RZ, R11.H0_H0 ;  /* 0x2000000bff0c8230 */ /* 0x000fe20000004100 */
[C---:B------:R-:W-:Y:S01]  /*6ae0*/  @!P0 FMUL.FTZ R9, R7.reuse, R10 ;  /* 0x0000000a07098220 */ /* 0x040fe20000410000 */
[----:B------:R-:W-:Y:S01]  /*6af0*/  @!P0 HADD2.F32 R36, -RZ, R36.H0_H0 ;  /* 0x20000024ff248230 */ /* 0x000fe20000004100 */
[----:B------:R-:W-:Y:S01]  /*6b00*/  @!P0 FFMA.FTZ R48, R7, R40, -R6 ;  /* 0x0000002807308223 */ /* 0x000fe20000010806 */
[----:B------:R-:W-:Y:S01]  /*6b10*/  @!P0 HADD2.F32 R6, -RZ, R27.H1_H1 ;  /* 0x3000001bff068230 */ /* 0x000fe20000004100 */
[----:B------:R-:W-:Y:S01]  /*6b20*/  @!P0 IMAD.MOV.U32 R7, RZ, RZ, R18 ;  /* 0x000000ffff078224 */ /* 0x000fe200078e0012 */
[--C-:B------:R-:W-:Y:S01]  /*6b30*/  @!P0 HADD2.F32 R27, -RZ, R35.reuse.H0_H0 ;  /* 0x20000023ff1b8230 */ /* 0x100fe20000004100 */
[----:B------:R-:W-:Y:S01]  /*6b40*/  @!P0 IMAD.MOV.U32 R45, RZ, RZ, R4 ;  /* 0x000000ffff2d8224 */ /* 0x000fe200078e0004 */
[----:B------:R-:W-:Y:S02]  /*6b50*/  @!P0 HADD2.F32 R35, -RZ, R35.H1_H1 ;  /* 0x30000023ff238230 */ /* 0x000fe40000004100 */
[--C-:B------:R-:W-:Y:S02]  /*6b60*/  @!P0 HADD2.F32 R11, -RZ, R7.reuse.H0_H0 ;  /* 0x20000007ff0b8230 */ /* 0x100fe40000004100 */
[----:B------:R-:W-:Y:S01]  /*6b70*/  @!P0 HADD2.F32 R10, -RZ, R7.H1_H1 ;  /* 0x30000007ff0a8230 */ /* 0x000fe20000004100 */
[----:B------:R-:W-:Y:S02]  /*6b80*/  @!P0 FMUL.FTZ R7, R27, R6 ;  /* 0x000000061b078220 */ /* 0x000fe40000410000 */
[----:B------:R-:W-:Y:S02]  /*6b90*/  @!P0 FMUL.FTZ R41, R35, R12 ;  /* 0x0000000c23298220 */ /* 0x000fe40000410000 */
[C---:B------:R-:W-:Y:S02]  /*6ba0*/  @!P0 FMUL.FTZ R6, R11.reuse, R6 ;  /* 0x000000060b068220 */ /* 0x040fe40000410000 */
[----:B------:R-:W-:Y:S02]  /*6bb0*/  @!P0 FFMA.FTZ R11, R11, R34, -R7 ;  /* 0x000000220b0b8223 */ /* 0x000fe40000010807 */
[C---:B------:R-:W-:Y:S02]  /*6bc0*/  @!P0 FFMA.FTZ R41, R10.reuse, R36, -R41 ;  /* 0x000000240a298223 */ /* 0x040fe40000010829 */
[----:B------:R-:W-:Y:S01]  /*6bd0*/  @!P0 FMUL.FTZ R7, R10, R12 ;  /* 0x0000000c0a078220 */ /* 0x000fe20000410000 */
[----:B------:R-:W-:Y:S01]  /*6be0*/  @!P0 F2FP.PACK_AB R12, R48, R49 ;  /* 0x00000031300c823e */ /* 0x000fe200000000ff */
[----:B------:R-:W-:Y:S01]  /*6bf0*/  @!P0 FFMA.FTZ R6, R27, R34, R6 ;  /* 0x000000221b068223 */ /* 0x000fe20000010006 */
[----:B------:R-:W-:Y:S01]  /*6c00*/  @!P0 F2FP.PACK_AB R11, R41, R11 ;  /* 0x0000000b290b823e */ /* 0x000fe200000000ff */
[----:B------:R-:W-:Y:S01]  /*6c10*/  @!P0 FFMA.FTZ R7, R35, R36, R7 ;  /* 0x0000002423078223 */ /* 0x000fe20000010007 */
[----:B------:R-:W-:Y:S01]  /*6c20*/  @!P0 MOV R19, R12 ;  /* 0x0000000c00138202 */ /* 0x000fe20000000f00 */
[----:B------:R-:W-:Y:S01]  /*6c30*/  @!P0 FFMA.FTZ R8, R37, R38, R8 ;  /* 0x0000002625088223 */ /* 0x000fe20000010008 */
[----:B------:R-:W-:Y:S01]  /*6c40*/  @!P0 F2FP.PACK_AB R10, R3, R2 ;  /* 0x00000002030a823e */ /* 0x000fe200000000ff */
[----:B------:R-:W-:Y:S01]  /*6c50*/  @!P0 FFMA.FTZ R9, R39, R40, R9 ;  /* 0x0000002827098223 */ /* 0x000fe20000010009 */
[----:B------:R-:W-:Y:S01]  /*6c60*/  @!P0 F2FP.PACK_AB R3, R7, R6 ;  /* 0x000000060703823e */ /* 0x000fe200000000ff */
[----:B------:R-:W-:Y:S01]  /*6c70*/  @!P0 IMAD.MOV.U32 R18, RZ, RZ, R11 ;  /* 0x000000ffff128224 */ /* 0x000fe200078e000b */
[----:B------:R-:W-:Y:S02]  /*6c80*/  @!P0 MOV R44, R10 ;  /* 0x0000000a002c8202 */ /* 0x000fe40000000f00 */
[----:B------:R-:W-:Y:S02]  /*6c90*/  @!P0 F2FP.PACK_AB R2, R9, R8 ;  /* 0x000000080902823e */ /* 0x000fe400000000ff */
[----:B------:R1:W-:Y:S01]  /*6ca0*/  STG.E.128 [R52.64], R16 ;  /* 0x0000001034007986 */ /* 0x0003e2000c101d06 */
[----:B------:R-:W-:Y:S02]  /*6cb0*/  @!P0 MOV R46, R3 ;  /* 0x00000003002e8202 */ /* 0x000fe40000000f00 */
[----:B------:R-:W-:Y:S05]  /*6cc0*/  @!P0 MOV R47, R2 ;  /* 0x00000002002f8202 */ /* 0x000fea0000000f00 */
[----:B------:R1:W-:Y:S02]  /*6cd0*/  @!P2 STG.E.128 [R42.64], R44 ;  /* 0x0000002c2a00a986 */ /* 0x0003e4000c101d06 */
.L_x_734:
[----:B------:R-:W-:Y:S05]  /*6ce0*/  BSYNC B0 ;  /* 0x0000000000007941 */ /* 0x000fea0003800000 */
.L_x_733:
[----:B------:R-:W-:Y:S11]  /*6cf0*/  ISETP.GE.AND P0, PT, R109, c[0x0][0x1d4], PT ;  /* 0x000075006d007a0c */ /* 0x000ff60003f06270 */
[----:B------:R-:W-:Y:S02]  /*6d00*/  @!UPT UIADD3 URZ, URZ, URZ, URZ ;  /* 0x0000003f3f3ff290 */ /* 0x000fe4000fffe03f */
[----:B------:R-:W-:-:S05]  /*6d10*/  @P0 BRA `(.L_x_718) ;  /* 0x0000091000000947 */ /* 0x000fca0003800000 */
[----:B------:R-:W-:Y:S01]  /*6d20*/  LDS.128 R36, [R106+0x3c80] ;  /* 0x003c80006a247984 */ /* 0x000fe20000000c00 */
[----:B------:R-:W-:Y:S04]  /*6d30*/  IADD3 R2, P1, P0, R80, R71, R89 ;  /* 0x0000004750027210 */ /* 0x000fe8000783e059 */
[----:B------:R-:W-:Y:S02]  /*6d40*/  IADD3.X R3, R79, R70, R117, P1, P0 ;  /* 0x000000464f037210 */ /* 0x000fe40000fe0475 */
[C---:B-1----:R-:W-:Y:S01]  /*6d50*/  LEA R44, P0, R2.reuse, c[0x0][0x1c8], 0x1 ;  /* 0x00007200022c7a11 */ /* 0x042fe200078008ff */
[----:B------:R-:W1:Y:S03]  /*6d60*/  LDS.128 R12, [R112+0x3c80] ;  /* 0x003c8000700c7984 */ /* 0x000e660000000c00 */
[----:B------:R-:W-:Y:S02]  /*6d70*/  LEA.HI.X R45, R2, c[0x0][0x1cc], R3, 0x1, P0 ;  /* 0x00007300022d7a11 */ /* 0x000fe400000f0c03 */
[----:B------:R-:W-:Y:S11]  /*6d80*/  ISETP.GE.AND P0, PT, R109, c[0x0][0x27c], PT ;  /* 0x00009f006d007a0c */ /* 0x000ff60003f06270 */
[----:B------:R-:W-:Y:S02]  /*6d90*/  @!UPT UIADD3 URZ, URZ, URZ, URZ ;  /* 0x0000003f3f3ff290 */ /* 0x000fe4000fffe03f */
[--C-:B------:R-:W-:Y:S01]  /*6da0*/  @!P0 SHF.R.U64 R11, R22, 0x10, R23.reuse ;  /* 0x00000010160b8819 */ /* 0x100fe20000001217 */
[--C-:B------:R-:W-:Y:S01]  /*6db0*/  @!P0 HADD2.F32 R2, -RZ, R28.reuse.H0_H0 ;  /* 0x2000001cff028230 */ /* 0x100fe20000004100 */
[----:B------:R-:W-:Y:S01]  /*6dc0*/  @!P0 SHF.R.U32.HI R10, RZ, 0x10, R23 ;  /* 0x00000010ff0a8819 */ /* 0x000fe20000011617 */
[----:B------:R-:W-:Y:S01]  /*6dd0*/  @!P0 HADD2.F32 R3, -RZ, R28.H1_H1 ;  /* 0x3000001cff038230 */ /* 0x000fe20000004100 */
[--C-:B------:R-:W-:Y:S01]  /*6de0*/  @!P0 SHF.R.U32.HI R8, RZ, 0x10, R21.reuse ;  /* 0x00000010ff088819 */ /* 0x100fe20000011615 */
[--C-:B------:R-:W-:Y:S01]  /*6df0*/  @!P0 HADD2.F32 R17, -RZ, R63.reuse.H0_H0 ;  /* 0x2000003fff118230 */ /* 0x100fe20000004100 */
[----:B------:R-:W-:Y:S01]  /*6e00*/  @!P0 SHF.R.U64 R9, R20, 0x10, R21 ;  /* 0x0000001014098819 */ /* 0x000fe20000001215 */
[----:B------:R-:W-:Y:S01]  /*6e10*/  @!P0 HADD2.F32 R20, -RZ, R63.H1_H1 ;  /* 0x3000003fff148230 */ /* 0x000fe20000004100 */
[--C-:B------:R-:W-:Y:S01]  /*6e20*/  @!P0 SHF.R.U64 R25, R56, 0x10, R57.reuse ;  /* 0x0000001038198819 */ /* 0x100fe20000001239 */
[----:B------:R-:W-:Y:S01]  /*6e30*/  @!P0 HADD2.F32 R10, -RZ, R10.H0_H0 ;  /* 0x2000000aff0a8230 */ /* 0x000fe20000004100 */
[----:B------:R-:W-:Y:S01]  /*6e40*/  @!P0 SHF.R.U32.HI R24, RZ, 0x10, R57 ;  /* 0x00000010ff188819 */ /* 0x000fe20000011639 */
[----:B------:R-:W-:Y:S01]  /*6e50*/  @!P0 HADD2.F32 R9, -RZ, R9.H0_H0 ;  /* 0x20000009ff098230 */ /* 0x000fe20000004100 */
[--C-:B------:R-:W-:Y:S01]  /*6e60*/  @!P0 SHF.R.U32.HI R26, RZ, 0x10, R59.reuse ;  /* 0x00000010ff1a8819 */ /* 0x100fe2000001163b */
[----:B------:R-:W-:Y:S01]  /*6e70*/  @!P0 HADD2.F32 R28, -RZ, R64.H0_H0 ;  /* 0x20000040ff1c8230 */ /* 0x000fe20000004100 */
[----:B------:R-:W-:Y:S03]  /*6e80*/  @!P0 SHF.R.U64 R40, R58, 0x10, R59 ;  /* 0x000000103a288819 */ /* 0x000fe6000000123b */
[----:B------:R-:W-:Y:S02]  /*6e90*/  @!P0 HADD2.F32 R35, -RZ, R26.H0_H0 ;  /* 0x2000001aff238230 */ /* 0x000fe40000004100 */
[----:B------:R-:W-:Y:S01]  /*6ea0*/  @!P0 HADD2.F32 R26, -RZ, R40.H0_H0 ;  /* 0x20000028ff1a8230 */ /* 0x000fe20000004100 */
[----:B-1----:R-:W-:Y:S02]  /*6eb0*/  @!P0 MOV R7, R12 ;  /* 0x0000000c00078202 */ /* 0x002fe40000000f00 */
[----:B------:R-:W-:Y:S02]  /*6ec0*/  @!P0 MOV R23, R36 ;  /* 0x0000002400178202 */ /* 0x000fe40000000f00 */
[----:B------:R-:W-:Y:S01]  /*6ed0*/  @!P0 MOV R18, R37 ;  /* 0x0000002500128202 */ /* 0x000fe20000000f00 */
[----:B------:R-:W-:Y:S01]  /*6ee0*/  @!P0 HADD2.F32 R4, -RZ, R7.H0_H0 ;  /* 0x20000007ff048230 */ /* 0x000fe20000004100 */
[----:B------:R-:W-:Y:S01]  /*6ef0*/  @!P0 MOV R6, R13 ;  /* 0x0000000d00068202 */ /* 0x000fe20000000f00 */
[--C-:B------:R-:W-:Y:S02]  /*6f00*/  @!P0 HADD2.F32 R16, -RZ, R23.reuse.H0_H0 ;  /* 0x20000017ff108230 */ /* 0x100fe40000004100 */
[----:B------:R-:W-:Y:S02]  /*6f10*/  @!P0 HADD2.F32 R19, -RZ, R18.H0_H0 ;  /* 0x20000012ff138230 */ /* 0x000fe40000004100 */
[----:B------:R-:W-:Y:S01]  /*6f20*/  @!P0 HADD2.F32 R5, -RZ, R6.H0_H0 ;  /* 0x20000006ff058230 */ /* 0x000fe20000004100 */
[-C--:B------:R-:W-:Y:S02]  /*6f30*/  @!P0 FMUL.FTZ R22, R16, R2.reuse ;  /* 0x0000000210168220 */ /* 0x080fe40000410000 */
[C---:B------:R-:W-:Y:S02]  /*6f40*/  @!P0 FMUL.FTZ R2, R4.reuse, R2 ;  /* 0x0000000204028220 */ /* 0x040fe40000410000 */
[----:B------:R-:W-:Y:S02]  /*6f50*/  @!P0 FMUL.FTZ R21, R19, R3 ;  /* 0x0000000313158220 */ /* 0x000fe40000410000 */
[-C--:B------:R-:W-:Y:S01]  /*6f60*/  @!P0 FFMA.FTZ R48, R4, R17.reuse, -R22 ;  /* 0x0000001104308223 */ /* 0x080fe20000010816 */
[----:B------:R-:W-:Y:S01]  /*6f70*/  @!P0 HADD2.F32 R22, -RZ, R24.H0_H0 ;  /* 0x20000018ff168230 */ /* 0x000fe20000004100 */
[----:B------:R-:W-:Y:S01]  /*6f80*/  @!P0 FFMA.FTZ R2, R16, R17, R2 ;  /* 0x0000001110028223 */ /* 0x000fe20000010002 */
[----:B------:R-:W-:Y:S01]  /*6f90*/  @!P0 HADD2.F32 R17, -RZ, R23.H1_H1 ;  /* 0x30000017ff118230 */ /* 0x000fe20000004100 */
[C---:B------:R-:W-:Y:S01]  /*6fa0*/  @!P0 FMUL.FTZ R4, R5.reuse, R3 ;  /* 0x0000000305048220 */ /* 0x040fe20000410000 */
[----:B------:R-:W-:Y:S01]  /*6fb0*/  @!P0 HADD2.F32 R3, -RZ, R6.H1_H1 ;  /* 0x30000006ff038230 */ /* 0x000fe20000004100 */
[----:B------:R-:W-:Y:S01]  /*6fc0*/  @!P0 FFMA.FTZ R47, R5, R20, -R21 ;  /* 0x00000014052f8223 */ /* 0x000fe20000010815 */
[----:B------:R-:W-:Y:S02]  /*6fd0*/  @!P0 HADD2.F32 R21, -RZ, R18.H1_H1 ;  /* 0x30000012ff158230 */ /* 0x000fe40000004100 */
[----:B------:R-:W-:Y:S02]  /*6fe0*/  @!P0 HADD2.F32 R5, -RZ, R8.H0_H0 ;  /* 0x20000008ff058230 */ /* 0x000fe40000004100 */
[----:B------:R-:W-:Y:S01]  /*6ff0*/  @!P0 HADD2.F32 R18, -RZ, R25.H0_H0 ;  /* 0x20000019ff128230 */ /* 0x000fe20000004100 */
[----:B------:R-:W-:Y:S01]  /*7000*/  @!P0 MOV R25, R38 ;  /* 0x0000002600198202 */ /* 0x000fe20000000f00 */
[----:B------:R-:W-:Y:S01]  /*7010*/  @!P0 HADD2.F32 R6, -RZ, R7.H1_H1 ;  /* 0x30000007ff068230 */ /* 0x000fe20000004100 */
[----:B------:R-:W-:Y:S01]  /*7020*/  @!P0 FMUL.FTZ R8, R21, R5 ;  /* 0x0000000515088220 */ /* 0x000fe20000410000 */
[----:B------:R-:W-:Y:S01]  /*7030*/  @!P0 HADD2.F32 R24, -RZ, R64.H1_H1 ;  /* 0x30000040ff188230 */ /* 0x000fe20000004100 */
[----:B------:R-:W-:Y:S01]  /*7040*/  @!P0 FMUL.FTZ R7, R17, R9 ;  /* 0x0000000911078220 */ /* 0x000fe20000410000 */
[--C-:B------:R-:W-:Y:S01]  /*7050*/  @!P0 HADD2.F32 R23, -RZ, R25.reuse.H0_H0 ;  /* 0x20000019ff178230 */ /* 0x100fe20000004100 */
[C---:B------:R-:W-:Y:S01]  /*7060*/  @!P0 FFMA.FTZ R46, R3.reuse, R22, -R8 ;  /* 0x00000016032e8223 */ /* 0x040fe20000010808 */
[----:B------:R-:W-:Y:S01]  /*7070*/  @!P0 HADD2.F32 R25, -RZ, R25.H1_H1 ;  /* 0x30000019ff198230 */ /* 0x000fe20000004100 */
[----:B------:R-:W-:Y:S02]  /*7080*/  @!P0 IMAD.MOV.U32 R8, RZ, RZ, R39 ;  /* 0x000000ffff088224 */ /* 0x000fe400078e0027 */
[CC--:B------:R-:W-:Y:S01]  /*7090*/  @!P0 FFMA.FTZ R43, R6.reuse, R18.reuse, -R7 ;  /* 0x00000012062b8223 */ /* 0x0c0fe20000010807 */
[----:B------:R-:W-:Y:S01]  /*70a0*/  @!P0 MOV R7, R15 ;  /* 0x0000000f00078202 */ /* 0x000fe20000000f00 */
[----:B------:R-:W-:Y:S01]  /*70b0*/  @!P0 FMUL.FTZ R5, R3, R5 ;  /* 0x0000000503058220 */ /* 0x000fe20000410000 */
[--C-:B------:R-:W-:Y:S01]  /*70c0*/  @!P0 HADD2.F32 R27, -RZ, R8.reuse.H0_H0 ;  /* 0x20000008ff1b8230 */ /* 0x100fe20000004100 */
[----:B------:R-:W-:Y:S01]  /*70d0*/  @!P0 FMUL.FTZ R3, R6, R9 ;  /* 0x0000000906038220 */ /* 0x000fe20000410000 */
[----:B------:R-:W-:Y:S02]  /*70e0*/  @!P0 HADD2.F32 R6, -RZ, R29.H0_H0 ;  /* 0x2000001dff068230 */ /* 0x000fe40000004100 */
[--C-:B------:R-:W-:Y:S01]  /*70f0*/  @!P0 HADD2.F32 R9, -RZ, R7.reuse.H0_H0 ;  /* 0x20000007ff098230 */ /* 0x100fe20000004100 */
[----:B------:R-:W-:Y:S01]  /*7100*/  @!P0 FFMA.FTZ R3, R17, R18, R3 ;  /* 0x0000001211038223 */ /* 0x000fe20000010003 */
[----:B------:R-:W-:Y:S01]  /*7110*/  @!P0 HADD2.F32 R34, -RZ, R8.H1_H1 ;  /* 0x30000008ff228230 */ /* 0x000fe20000004100 */
[-C--:B------:R-:W-:Y:S01]  /*7120*/  @!P0 FMUL.FTZ R16, R27, R6.reuse ;  /* 0x000000061b108220 */ /* 0x080fe20000410000 */
[----:B------:R-:W-:Y:S01]  /*7130*/  @!P0 HADD2.F32 R7, -RZ, R7.H1_H1 ;  /* 0x30000007ff078230 */ /* 0x000fe20000004100 */
[----:B------:R-:W-:Y:S01]  /*7140*/  @!P0 FMUL.FTZ R8, R9, R6 ;  /* 0x0000000609088220 */ /* 0x000fe20000410000 */
[----:B------:R-:W-:Y:S01]  /*7150*/  @!P0 F2FP.PACK_AB R17, R43, R48 ;  /* 0x000000302b11823e */ /* 0x000fe200000000ff */
[----:B------:R-:W-:Y:S01]  /*7160*/  @!P0 FMUL.FTZ R6, R34, R10 ;  /* 0x0000000a22068220 */ /* 0x000fe20000410000 */
[----:B------:R-:W-:Y:S01]  /*7170*/  @!P0 F2FP.PACK_AB R18, R46, R47 ;  /* 0x0000002f2e12823e */ /* 0x000fe200000000ff */
[----:B------:R-:W-:Y:S01]  /*7180*/  @!P0 FFMA.FTZ R42, R9, R28, -R16 ;  /* 0x0000001c092a8223 */ /* 0x000fe20000010810 */
[----:B------:R-:W-:Y:S01]  /*7190*/  @!P0 HADD2.F32 R16, -RZ, R11.H0_H0 ;  /* 0x2000000bff108230 */ /* 0x000fe20000004100 */
[C---:B------:R-:W-:Y:S01]  /*71a0*/  @!P0 FMUL.FTZ R9, R7.reuse, R10 ;  /* 0x0000000a07098220 */ /* 0x040fe20000410000 */
[----:B------:R-:W-:Y:S01]  /*71b0*/  @!P0 MOV R13, R18 ;  /* 0x00000012000d8202 */ /* 0x000fe20000000f00 */
[----:B------:R-:W-:Y:S01]  /*71c0*/  @!P0 FFMA.FTZ R41, R7, R35, -R6 ;  /* 0x0000002307298223 */ /* 0x000fe20000010806 */
[----:B------:R-:W-:Y:S01]  /*71d0*/  @!P0 MOV R7, R14 ;  /* 0x0000000e00078202 */ /* 0x000fe20000000f00 */
[----:B------:R-:W-:Y:S01]  /*71e0*/  @!P0 FFMA.FTZ R4, R19, R20, R4 ;  /* 0x0000001413048223 */ /* 0x000fe20000010004 */
[----:B------:R-:W-:Y:S01]  /*71f0*/  @!P0 HADD2.F32 R6, -RZ, R29.H1_H1 ;  /* 0x3000001dff068230 */ /* 0x000fe20000004100 */
[----:B------:R-:W-:Y:S02]  /*7200*/  @!P0 FMUL.FTZ R29, R25, R16 ;  /* 0x00000010191d8220 */ /* 0x000fe40000410000 */
[--C-:B------:R-:W-:Y:S01]  /*7210*/  @!P0 HADD2.F32 R11, -RZ, R7.reuse.H0_H0 ;  /* 0x20000007ff0b8230 */ /* 0x100fe20000004100 */
[----:B------:R-:W-:Y:S01]  /*7220*/  @!P0 FFMA.FTZ R5, R21, R22, R5 ;  /* 0x0000001615058223 */ /* 0x000fe20000010005 */
[----:B------:R-:W-:Y:S01]  /*7230*/  @!P0 HADD2.F32 R10, -RZ, R7.H1_H1 ;  /* 0x30000007ff0a8230 */ /* 0x000fe20000004100 */
[-C--:B------:R-:W-:Y:S02]  /*7240*/  @!P0 FMUL.FTZ R7, R23, R6.reuse ;  /* 0x0000000617078220 */ /* 0x080fe40000410000 */
[----:B------:R-:W-:Y:S01]  /*7250*/  @!P0 FMUL.FTZ R6, R11, R6 ;  /* 0x000000060b068220 */ /* 0x000fe20000410000 */
[----:B------:R-:W-:Y:S01]  /*7260*/  @!P0 F2FP.PACK_AB R4, R5, R4 ;  /* 0x000000040504823e */ /* 0x000fe200000000ff */
[----:B------:R-:W-:Y:S02]  /*7270*/  @!P0 FFMA.FTZ R11, R11, R24, -R7 ;  /* 0x000000180b0b8223 */ /* 0x000fe40000010807 */
[C---:B------:R-:W-:Y:S01]  /*7280*/  @!P0 FFMA.FTZ R29, R10.reuse, R26, -R29 ;  /* 0x0000001a0a1d8223 */ /* 0x040fe2000001081d */
[----:B------:R-:W-:Y:S01]  /*7290*/  @!P0 MOV R37, R4 ;  /* 0x0000000400258202 */ /* 0x000fe20000000f00 */
[----:B------:R-:W-:Y:S01]  /*72a0*/  @!P0 FMUL.FTZ R7, R10, R16 ;  /* 0x000000100a078220 */ /* 0x000fe20000410000 */
[----:B------:R-:W-:Y:S01]  /*72b0*/  @!P0 F2FP.PACK_AB R16, R41, R42 ;  /* 0x0000002a2910823e */ /* 0x000fe200000000ff */
[----:B------:R-:W-:Y:S01]  /*72c0*/  @!P0 FFMA.FTZ R6, R23, R24, R6 ;  /* 0x0000001817068223 */ /* 0x000fe20000010006 */
[----:B------:R-:W-:Y:S01]  /*72d0*/  @!P0 F2FP.PACK_AB R11, R29, R11 ;  /* 0x0000000b1d0b823e */ /* 0x000fe200000000ff */
[----:B------:R-:W-:Y:S01]  /*72e0*/  @!P0 FFMA.FTZ R7, R25, R26, R7 ;  /* 0x0000001a19078223 */ /* 0x000fe20000010007 */
[----:B------:R-:W-:Y:S01]  /*72f0*/  @!P0 MOV R15, R16 ;  /* 0x00000010000f8202 */ /* 0x000fe20000000f00 */
[----:B------:R-:W-:Y:S01]  /*7300*/  @!P0 FFMA.FTZ R8, R27, R28, R8 ;  /* 0x0000001c1b088223 */ /* 0x000fe20000010008 */
[----:B------:R-:W-:Y:S01]  /*7310*/  @!P0 MOV R14, R11 ;  /* 0x0000000b000e8202 */ /* 0x000fe20000000f00 */
[----:B------:R-:W-:Y:S01]  /*7320*/  @!P0 IMAD.MOV.U32 R12, RZ, RZ, R17 ;  /* 0x000000ffff0c8224 */ /* 0x000fe200078e0011 */
[----:B------:R-:W-:Y:S01]  /*7330*/  @!P0 F2FP.PACK_AB R10, R3, R2 ;  /* 0x00000002030a823e */ /* 0x000fe200000000ff */
[----:B------:R-:W-:Y:S01]  /*7340*/  @!P0 FFMA.FTZ R9, R34, R35, R9 ;  /* 0x0000002322098223 */ /* 0x000fe20000010009 */
[----:B------:R-:W-:Y:S02]  /*7350*/  @!P0 F2FP.PACK_AB R3, R7, R6 ;  /* 0x000000060703823e */ /* 0x000fe400000000ff */
[----:B------:R1:W-:Y:S01]  /*7360*/  STG.E.128 [R44.64], R12 ;  /* 0x0000000c2c007986 */ /* 0x0003e2000c101d06 */
[----:B------:R-:W-:Y:S01]  /*7370*/  @!P0 IMAD.MOV.U32 R36, RZ, RZ, R10 ;  /* 0x000000ffff248224 */ /* 0x000fe200078e000a */
[----:B------:R-:W-:Y:S02]  /*7380*/  @!P0 F2FP.PACK_AB R2, R9, R8 ;  /* 0x000000080902823e */ /* 0x000fe400000000ff */
[----:B------:R-:W-:Y:S02]  /*7390*/  @!P0 MOV R38, R3 ;  /* 0x0000000300268202 */ /* 0x000fe40000000f00 */
[----:B------:R-:W-:Y:S02]  /*73a0*/  @!P0 MOV R39, R2 ;  /* 0x0000000200278202 */ /* 0x000fe40000000f00 */
[----:B------:R-:W-:Y:S11]  /*73b0*/  ISETP.GE.AND P0, PT, R87, c[0x0][0x1d4], PT ;  /* 0x0000750057007a0c */ /* 0x000ff60003f06270 */
[----:B------:R-:W-:Y:S02]  /*73c0*/  @!UPT UIADD3 URZ, URZ, URZ, URZ ;  /* 0x0000003f3f3ff290 */ /* 0x000fe4000fffe03f */
[----:B------:R-:W-:-:S05]  /*73d0*/  @P0 BRA `(.L_x_718) ;  /* 0x0000025000000947 */ /* 0x000fca0003800000 */
[----:B------:R-:W-:Y:S04]  /*73e0*/  IADD3 R3, P1, P0, R80, R71, R87 ;  /* 0x0000004750037210 */ /* 0x000fe8000783e057 */
[----:B------:R-:W-:Y:S02]  /*73f0*/  IADD3.X R4, R79, R70, R114, P1, P0 ;  /* 0x000000464f047210 */ /* 0x000fe40000fe0472 */
[C---:B------:R-:W-:Y:S04]  /*7400*/  LEA R2, P0, R3.reuse, c[0x0][0x1c8], 0x1 ;  /* 0x0000720003027a11 */ /* 0x040fe800078008ff */
[----:B------:R-:W-:Y:S05]  /*7410*/  LEA.HI.X R3, R3, c[0x0][0x1cc], R4, 0x1, P0 ;  /* 0x0000730003037a11 */ /* 0x000fea00000f0c04 */
[----:B------:R2:W-:Y:S01]  /*7420*/  STG.E.128 [R2.64], R36 ;  /* 0x0000002402007986 */ /* 0x0005e2000c101d06 */
[----:B------:R-:W-:-:S05]  /*7430*/  BRA `(.L_x_718) ;  /* 0x000001f000007947 */ /* 0x000fca0003800000 */
.L_x_714:
[----:B------:R-:W-:Y:S05]  /*7440*/  IMAD R2, R33, -0x30, R0 ;  /* 0xffffffd021027824 */ /* 0x000fea00078e0200 */
[----:B------:R-:W-:Y:S04]  /*7450*/  IMNMX R78, R2, 0x30, PT ;  /* 0x00000030024e7817 */ /* 0x000fe80003800200 */
[----:B------:R-:W-:Y:S11]  /*7460*/  ISETP.GE.AND P0, PT, R163, R78, PT ;  /* 0x0000004ea300720c */ /* 0x000ff60003f06270 */
[----:B------:R-:W-:Y:S02]  /*7470*/  @!UPT UIADD3 URZ, URZ, URZ, URZ ;  /* 0x0000003f3f3ff290 */ /* 0x000fe4000fffe03f */
[----:B------:R-:W-:-:S05]  /*7480*/  @P0 BRA `(.L_x_718) ;  /* 0x000001a000000947 */ /* 0x000fca0003800000 */
[----:B------:R-:W2:Y:S01]  /*7490*/  LDL R12, [R1+0x10] ;  /* 0x00001000010c7983 */ /* 0x000ea20000100800 */
[C---:B------:R-:W-:Y:S02]  /*74a0*/  ISETP.GE.AND P0, PT, R110.reuse, c[0x0][0x1d4], PT ;  /* 0x000075006e007a0c */ /* 0x040fe40003f06270 */
[----:B------:R-:W-:Y:S01]  /*74b0*/  IADD3 R2, R110, 0x30, RZ ;  /* 0x000000306e027810 */ /* 0x000fe20007ffe0ff */
[----:B------:R-:W3:Y:S10]  /*74c0*/  LDL R3, [R1+0x14] ;  /* 0x0000140001037983 */ /* 0x000ef40000100800 */
[----:B--2---:R-:W1:Y:S04]  /*74d0*/  @!P0 LDS.128 R4, [R12+0x2400] ;  /* 0x002400000c048984 */ /* 0x004e680000000c00 */
[----:B-1----:R-:W-:Y:S01]  /*74e0*/  @!P0 STG.E.128 [R54.64], R4 ;  /* 0x0000000436008986 */ /* 0x002fe2000c101d06 */
[----:B------:R-:W-:Y:S11]  /*74f0*/  ISETP.GE.AND P0, PT, R152, c[0x0][0x1d4], PT ;  /* 0x0000750098007a0c */ /* 0x000ff60003f06270 */
[----:B------:R-:W-:Y:S02]  /*7500*/  @!UPT UIADD3 URZ, URZ, URZ, URZ ;  /* 0x0000003f3f3ff290 */ /* 0x000fe4000fffe03f */
[----:B---3--:R-:W1:Y:S04]  /*7510*/  @!P0 LDS.128 R8, [R3+0x2400] ;  /* 0x0024000003088984 */ /* 0x008e680000000c00 */
[----:B-1----:R-:W-:Y:S01]  /*7520*/  @!P0 STG.E.128 [R54.64+0x20], R8 ;  /* 0x0000200836008986 */ /* 0x002fe2000c101d06 */
[----:B------:R-:W-:Y:S11]  /*7530*/  ISETP.GE.AND P0, PT, R109, c[0x0][0x1d4], PT ;  /* 0x000075006d007a0c */ /* 0x000ff60003f06270 */
[----:B------:R-:W-:Y:S02]  /*7540*/  @!UPT UIADD3 URZ, URZ, URZ, URZ ;  /* 0x0000003f3f3ff290 */ /* 0x000fe4000fffe03f */
[----:B------:R-:W1:Y:S04]  /*7550*/  @!P0 LDS.128 R4, [R12+0x3000] ;  /* 0x003000000c048984 */ /* 0x000e680000000c00 */
[----:B-1----:R-:W-:Y:S01]  /*7560*/  @!P0 STG.E.128 [R54.64+0x40], R4 ;  /* 0x0000400436008986 */ /* 0x002fe2000c101d06 */
[----:B------:R-:W-:Y:S02]  /*7570*/  ISETP.GE.AND P0, PT, R2, c[0x0][0x1d4], PT ;  /* 0x0000750002007a0c */ /* 0x000fe40003f06270 */
[----:B------:R-:W-:Y:S11]  /*7580*/  IADD3 R2, R110, 0x40, RZ ;  /* 0x000000406e027810 */ /* 0x000ff60007ffe0ff */
[----:B------:R-:W1:Y:S04]  /*7590*/  @!P0 LDS.128 R4, [R3+0x3000] ;  /* 0x0030000003048984 */ /* 0x000e680000000c00 */
[----:B-1----:R-:W-:Y:S01]  /*75a0*/  @!P0 STG.E.128 [R54.64+0x60], R4 ;  /* 0x0000600436008986 */ /* 0x002fe2000c101d06 */
[----:B------:R-:W-:Y:S02]  /*75b0*/  ISETP.GE.AND P0, PT, R2, c[0x0][0x1d4], PT ;  /* 0x0000750002007a0c */ /* 0x000fe40003f06270 */
[----:B------:R-:W-:Y:S11]  /*75c0*/  IADD3 R2, R110, 0x50, RZ ;  /* 0x000000506e027810 */ /* 0x000ff60007ffe0ff */
[----:B------:R-:W1:Y:S04]  /*75d0*/  @!P0 LDS.128 R4, [R12+0x3c00] ;  /* 0x003c00000c048984 */ /* 0x000e680000000c00 */
[----:B-1----:R-:W-:Y:S01]  /*75e0*/  @!P0 STG.E.128 [R54.64+0x80], R4 ;  /* 0x0000800436008986 */ /* 0x002fe2000c101d06 */
[----:B------:R-:W-:Y:S11]  /*75f0*/  ISETP.GE.AND P0, PT, R2, c[0x0][0x1d4], PT ;  /* 0x0000750002007a0c */ /* 0x000ff60003f06270 */
[----:B------:R-:W-:Y:S02]  /*7600*/  @!UPT UIADD3 URZ, URZ, URZ, URZ ;  /* 0x0000003f3f3ff290 */ /* 0x000fe4000fffe03f */
[----:B------:R-:W1:Y:S04]  /*7610*/  @!P0 LDS.128 R4, [R3+0x3c00] ;  /* 0x003c000003048984 */ /* 0x000e680000000c00 */
[----:B-1----:R1:W-:Y:S02]  /*7620*/  @!P0 STG.E.128 [R54.64+0xa0], R4 ;  /* 0x0000a00436008986 */ /* 0x0023e4000c101d06 */
.L_x_718:
[----:B------:R-:W-:Y:S05]  /*7630*/  BSYNC B1 ;  /* 0x0000000000017941 */ /* 0x000fea0003800000 */
.L_x_713:
[----:B-1----:R-:W-:Y:S01]  /*7640*/  IMAD.WIDE.U32 R10, R33, 0x30, RZ ;  /* 0x00000030210a7825 */ /* 0x002fe200078e00ff */
[----:B-----5:R-:W3:Y:S01]  /*7650*/  LDL R16, [R1+0x1c] ;  /* 0x00001c0001107983 */ /* 0x020ee20000100800 */
[----:B------:R-:W-:Y:S01]  /*7660*/  SHF.R.S32.HI R17, RZ, 0x1f, R168 ;  /* 0x0000001fff117819 */ /* 0x000fe200000114a8 */
[----:B------:R-:W-:Y:S01]  /*7670*/  BSSY B0, `(.L_x_735) ;  /* 0x0000054000007945 */ /* 0x000fe20003800000 */
[----:B--2---:R-:W-:Y:S01]  /*7680*/  IMAD R2, R82, 0x30, RZ ;  /* 0x0000003052027824 */ /* 0x004fe200078e02ff */
[----:B------:R-:W-:Y:S02]  /*7690*/  IADD3 R4, P0, R127, R10, RZ ;  /* 0x0000000a7f047210 */ /* 0x000fe40007f1e0ff */
[----:B------:R-:W-:Y:S01]  /*76a0*/  LEA.HI R17, R17, R168, RZ, 0x2 ;  /* 0x000000a811117211 */ /* 0x000fe200078f10ff */
[----:B------:R-:W-:Y:S03]  /*76b0*/  IMAD.IADD R9, R11, 0x1, R2 ;  /* 0x000000010b097824 */ /* 0x000fe600078e0202 */
[----:B------:R-:W-:Y:S01]  /*76c0*/  SHF.R.S32.HI R17, RZ, 0x2, R17 ;  /* 0x00000002ff117819 */ /* 0x000fe20000011411 */
[----:B------:R-:W-:Y:S03]  /*76d0*/  IMAD.X R2, R9, 0x1, R130, P0 ;  /* 0x0000000109027824 */ /* 0x000fe600000e0682 */
[----:B------:R-:W-:Y:S04]  /*76e0*/  IADD3 R3, -R17, R78, RZ ;  /* 0x0000004e11037210 */ /* 0x000fe80007ffe1ff */
[C---:B------:R-:W-:Y:S11]  /*76f0*/  ISETP.GE.AND P0, PT, R3.reuse, 0x21, PT ;  /* 0x000000210300780c */ /* 0x040ff60003f06270 */
[----:B------:R-:W-:Y:S02]  /*7700*/  @!UPT UIADD3 URZ, URZ, URZ, URZ ;  /* 0x0000003f3f3ff290 */ /* 0x000fe4000fffe03f */
[----:B------:R-:W-:Y:S01]  /*7710*/  @P0 IADD3 R8, P1, R4, 0x20, RZ ;  /* 0x0000002004080810 */ /* 0x000fe20007f3e0ff */
[----:B------:R-:W-:Y:S04]  /*7720*/  @P0 IMAD.MOV.U32 R7, RZ, RZ, R88 ;  /* 0x000000ffff070224 */ /* 0x000fe800078e0058 */
[----:B------:R-:W-:Y:S01]  /*7730*/  @P0 IMAD.X R6, RZ, RZ, R2, P1 ;  /* 0x000000ffff060224 */ /* 0x000fe200008e0602 */
[----:B------:R-:W-:Y:S11]  /*7740*/  ISETP.GE.AND P1, PT, R3, 0x1, PT ;  /* 0x000000010300780c */ /* 0x000ff60003f26270 */
[----:B------:R-:W-:Y:S02]  /*7750*/  @!UPT UIADD3 URZ, URZ, URZ, URZ ;  /* 0x0000003f3f3ff290 */ /* 0x000fe4000fffe03f */
[----:B------:R-:W-:Y:S01]  /*7760*/  @P1 MOV R3, R88 ;  /* 0x0000005800031202 */ /* 0x000fe20000000f00 */
[----:B------:R-:W-:Y:S02]  /*7770*/  @P1 IMAD R5, R2, c[0x0][0x258], RZ ;  /* 0x0000960002051a24 */ /* 0x000fe400078e02ff */
[----:B------:R-:W-:Y:S04]  /*7780*/  @P1 IMAD.MOV.U32 R2, RZ, RZ, R84 ;  /* 0x000000ffff021224 */ /* 0x000fe800078e0054 */
[C---:B------:R-:W-:Y:S04]  /*7790*/  @P1 IMAD.WIDE.U32 R2, R4.reuse, c[0x0][0x258], R2 ;  /* 0x0000960004021a25 */ /* 0x040fe800078e0002 */
[----:B------:R-:W-:Y:S04]  /*77a0*/  @P1 IMAD R4, R4, c[0x0][0x25c], R5 ;  /* 0x0000970004041a24 */ /* 0x000fe800078e0205 */
[----:B------:R-:W-:Y:S01]  /*77b0*/  @P1 IMAD.IADD R3, R3, 0x1, R4 ;  /* 0x0000000103031824 */ /* 0x000fe200078e0204 */
[C---:B------:R-:W-:Y:S04]  /*77c0*/  @P1 LEA R4, P2, R2.reuse, c[0x0][0x250], 0x1 ;  /* 0x0000940002041a11 */ /* 0x040fe800078408ff */
[----:B------:R-:W-:Y:S01]  /*77d0*/  @P1 LEA.HI.X R5, R2, c[0x0][0x254], R3, 0x1, P2 ;  /* 0x0000950002051a11 */ /* 0x000fe200010f0c03 */
[----:B------:R-:W-:Y:S01]  /*77e0*/  @P0 IMAD R2, R6, c[0x0][0x258], RZ ;  /* 0x0000960006020a24 */ /* 0x000fe200078e02ff */
[----:B------:R-:W-:Y:S03]  /*77f0*/  @P0 MOV R6, R84 ;  /* 0x0000005400060202 */ /* 0x000fe60000000f00 */
[C---:B------:R-:W-:Y:S02]  /*7800*/  @P0 IMAD R2, R8.reuse, c[0x0][0x25c], R2 ;  /* 0x0000970008020a24 */ /* 0x040fe400078e0202 */
[----:B------:R-:W-:Y:S05]  /*7810*/  @P0 IMAD.WIDE.U32 R6, R8, c[0x0][0x258], R6 ;  /* 0x0000960008060a25 */ /* 0x000fea00078e0006 */
[----:B------:R-:W-:Y:S02]  /*7820*/  @P0 IADD3 R3, R7, R2, RZ ;  /* 0x0000000207030210 */ /* 0x000fe40007ffe0ff */
[C---:B------:R-:W-:Y:S04]  /*7830*/  @P0 LEA R2, P2, R6.reuse, c[0x0][0x250], 0x1 ;  /* 0x0000940006020a11 */ /* 0x040fe800078408ff */
[----:B------:R-:W-:Y:S01]  /*7840*/  @P0 LEA.HI.X R3, R6, c[0x0][0x254], R3, 0x1, P2 ;  /* 0x0000950006030a11 */ /* 0x000fe200010f0c03 */
[C---:B---3--:R-:W-:Y:S05]  /*7850*/  @P1 IMAD.SHL.U32 R6, R16.reuse, 0x2, RZ ;  /* 0x0000000210061824 */ /* 0x048fea00078e00ff */
[----:B------:R-:W-:Y:S01]  /*7860*/  @!PT LDS RZ, [RZ] ;  /* 0x00000000fffff984 */ /* 0x000fe20000000800 */
[----:B------:R-:W-:Y:S01]  /*7870*/  @!PT LDS RZ, [RZ] ;  /* 0x00000000fffff984 */ /* 0x000fe20000000800 */
[----:B------:R-:W-:Y:S01]  /*7880*/  @!PT LDS RZ, [RZ] ;  /* 0x00000000fffff984 */ /* 0x000fe20000000800 */
[----:B------:R1:W-:Y:S04]  /*7890*/  @P1 LDGSTS.E.BYPASS.LTC128B.128 [R6+0x1880], [R4.64], !P6 ;  /* 0x0188000004061fae */ /* 0x0003e8000f101d46 */
[----:B------:R1:W-:Y:S04]  /*78a0*/  @P1 LDGSTS.E.BYPASS.LTC128B.128 [R6+0x2480], [R4.64+0x40], !P5 ;  /* 0x0248004004061fae */ /* 0x0003e8000e901d46 */
[----:B------:R1:W-:Y:S02]  /*78b0*/  @P1 LDGSTS.E.BYPASS.LTC128B.128 [R6+0x3080], [R4.64+0x80], !P4 ;  /* 0x0308008004061fae */ /* 0x0003e4000e101d46 */
[----:B-1----:R-:W-:Y:S05]  /*78c0*/  @P0 SHF.L.U32 R4, R16, 0x1, RZ ;  /* 0x0000000110040819 */ /* 0x002fea00000006ff */
        /* <DEDUP_REMOVED lines=8> */
[----:B-1----:R-:W2:Y:S01]  /*7950*/  LDL R19, [R1+0x10] ;  /* 0x0000100001137983 */ /* 0x002ea20000100800 */
[----:B------:R-:W-:Y:S01]  /*7960*/  IADD3 R2, P0, R132, R10, RZ ;  /* 0x0000000a84027210 */ /* 0x000fe20007f1e0ff */
[----:B------:R-:W-:Y:S02]  /*7970*/  IMAD.MOV.U32 R4, RZ, RZ, R102 ;  /* 0x000000ffff047224 */ /* 0x000fe400078e0066 */
[----:B------:R-:W3:Y:S01]  /*7980*/  LDL R18, [R1+0x14] ;  /* 0x0000140001127983 */ /* 0x000ee20000100800 */
[----:B------:R-:W-:Y:S02]  /*7990*/  IMAD.MOV.U32 R5, RZ, RZ, R125 ;  /* 0x000000ffff057224 */ /* 0x000fe400078e007d */
[----:B------:R-:W-:Y:S02]  /*79a0*/  IMAD.X R3, R9, 0x1, R131, P0 ;  /* 0x0000000109037824 */ /* 0x000fe400000e0683 */
[C---:B------:R-:W-:Y:S04]  /*79b0*/  IMAD.WIDE.U32 R4, R2.reuse, c[0x0][0x208], R4 ;  /* 0x0000820002047a25 */ /* 0x040fe800078e0004 */
[----:B------:R-:W-:Y:S04]  /*79c0*/  IMAD R3, R3, c[0x0][0x208], RZ ;  /* 0x0000820003037a24 */ /* 0x000fe800078e02ff */
[----:B------:R-:W-:Y:S04]  /*79d0*/  IMAD R2, R2, c[0x0][0x20c], R3 ;  /* 0x0000830002027a24 */ /* 0x000fe800078e0203 */
[----:B------:R-:W-:Y:S01]  /*79e0*/  IMAD.IADD R3, R5, 0x1, R2 ;  /* 0x0000000105037824 */ /* 0x000fe200078e0202 */
[C---:B------:R-:W-:Y:S04]  /*79f0*/  LEA R2, P0, R4.reuse, c[0x0][0x1f8], 0x1 ;  /* 0x00007e0004027a11 */ /* 0x040fe800078008ff */
[----:B------:R-:W-:Y:S02]  /*7a00*/  LEA.HI.X R3, R4, c[0x0][0x1fc], R3, 0x1, P0 ;  /* 0x00007f0004037a11 */ /* 0x000fe400000f0c03 */
[----:B------:R-:W-:Y:S11]  /*7a10*/  ISETP.GE.AND P0, PT, R110, c[0x0][0x1d4], PT ;  /* 0x000075006e007a0c */ /* 0x000ff60003f06270 */
[----:B------:R-:W-:Y:S02]  /*7a20*/  @!UPT UIADD3 URZ, URZ, URZ, URZ ;  /* 0x0000003f3f3ff290 */ /* 0x000fe4000fffe03f */
[----:B--2---:R-:W1:Y:S04]  /*7a30*/  @!P0 LDS.128 R12, [R19] ;  /* 0x00000000130c8984 */ /* 0x004e680000000c00 */
[----:B-1----:R-:W-:Y:S01]  /*7a40*/  @!P0 STG.E.128 [R2.64], R12 ;  /* 0x0000000c02008986 */ /* 0x002fe2000c101d06 */
[----:B------:R-:W-:Y:S11]  /*7a50*/  ISETP.GE.AND P0, PT, R152, c[0x0][0x1d4], PT ;  /* 0x0000750098007a0c */ /* 0x000ff60003f06270 */
[----:B------:R-:W-:Y:S02]  /*7a60*/  @!UPT UIADD3 URZ, URZ, URZ, URZ ;  /* 0x0000003f3f3ff290 */ /* 0x000fe4000fffe03f */
[----:B---3--:R-:W1:Y:S04]  /*7a70*/  @!P0 LDS.128 R4, [R18] ;  /* 0x0000000012048984 */ /* 0x008e680000000c00 */
[----:B-1----:R-:W-:Y:S01]  /*7a80*/  @!P0 STG.E.128 [R2.64+0x20], R4 ;  /* 0x0000200402008986 */ /* 0x002fe2000c101d06 */
[----:B------:R-:W-:Y:S11]  /*7a90*/  ISETP.GE.AND P0, PT, R109, c[0x0][0x1d4], PT ;  /* 0x000075006d007a0c */ /* 0x000ff60003f06270 */
[----:B------:R-:W-:Y:S02]  /*7aa0*/  @!UPT UIADD3 URZ, URZ, URZ, URZ ;  /* 0x0000003f3f3ff290 */ /* 0x000fe4000fffe03f */
[----:B------:R-:W1:Y:S04]  /*7ab0*/  @!P0 LDS.128 R4, [R19+0xc00] ;  /* 0x000c000013048984 */ /* 0x000e680000000c00 */
[----:B-1----:R1:W-:Y:S02]  /*7ac0*/  @!P0 STG.E.128 [R2.64+0x40], R4 ;  /* 0x0000400402008986 */ /* 0x0023e4000c101d06 */
[----:B-1----:R-:W-:Y:S04]  /*7ad0*/  IADD3 R4, R110, 0x30, RZ ;  /* 0x000000306e047810 */ /* 0x002fe80007ffe0ff */
        /* <DEDUP_REMOVED lines=8> */
[----:B-1----:R-:W-:Y:S04]  /*7b60*/  IADD3 R4, R110, 0x50, RZ ;  /* 0x000000506e047810 */ /* 0x002fe80007ffe0ff */
[----:B------:R-:W-:Y:S11]  /*7b70*/  ISETP.GE.AND P0, PT, R4, c[0x0][0x1d4], PT ;  /* 0x0000750004007a0c */ /* 0x000ff60003f06270 */
[----:B------:R-:W-:Y:S02]  /*7b80*/  @!UPT UIADD3 URZ, URZ, URZ, URZ ;  /* 0x0000003f3f3ff290 */ /* 0x000fe4000fffe03f */
[----:B------:R-:W1:Y:S04]  /*7b90*/  @!P0 LDS.128 R4, [R18+0x1800] ;  /* 0x0018000012048984 */ /* 0x000e680000000c00 */
[----:B-1----:R1:W-:Y:S02]  /*7ba0*/  @!P0 STG.E.128 [R2.64+0xa0], R4 ;  /* 0x0000a00402008986 */ /* 0x0023e4000c101d06 */
.L_x_736:
[----:B-1----:R-:W-:Y:S05]  /*7bb0*/  BSYNC B0 ;  /* 0x0000000000007941 */ /* 0x002fea0003800000 */
.L_x_735:
[----:B------:R-:W-:Y:S01]  /*7bc0*/  ISETP.GT.AND P3, PT, R33, R128, PT ;  /* 0x000000802100720c */ /* 0x000fe20003f64270 */
[----:B------:R-:W-:Y:S01]  /*7bd0*/  @!UPT UIADD3 URZ, URZ, URZ, URZ ;  /* 0x0000003f3f3ff290 */ /* 0x000fe2000fffe03f */
[----:B------:R-:W-:Y:S11]  /*7be0*/  BSSY B0, `(.L_x_737) ;  /* 0x0000020000007945 */ /* 0x000ff60003800000 */
[----:B------:R-:W-:-:S05]  /*7bf0*/  @!P3 BRA `(.L_x_738) ;  /* 0x000001e00000b947 */ /* 0x000fca0003800000 */
[----:B------:R-:W-:Y:S01]  /*7c00*/  IADD3 R4, R33, -0x1, RZ ;  /* 0xffffffff21047810 */ /* 0x000fe20007ffe0ff */
[----:B------:R-:W-:Y:S02]  /*7c10*/  IMAD.MOV.U32 R2, RZ, RZ, R100 ;  /* 0x000000ffff027224 */ /* 0x000fe400078e0064 */
[----:B------:R-:W-:Y:S01]  /*7c20*/  IMAD.MOV.U32 R3, RZ, RZ, R91 ;  /* 0x000000ffff037224 */ /* 0x000fe200078e005b */
[----:B------:R-:W-:Y:S01]  /*7c30*/  SHF.R.S32.HI R6, RZ, 0x1f, R4 ;  /* 0x0000001fff067819 */ /* 0x000fe20000011404 */
[----:B------:R-:W-:Y:S02]  /*7c40*/  IMAD R5, R158, R4, RZ ;  /* 0x000000049e057224 */ /* 0x000fe400078e02ff */
[-C--:B------:R-:W-:Y:S04]  /*7c50*/  IMAD.WIDE.U32 R2, R4, R144.reuse, R2 ;  /* 0x0000009004027225 */ /* 0x080fe800078e0002 */
[----:B------:R-:W-:Y:S01]  /*7c60*/  IMAD R4, R6, R144, R5 ;  /* 0x0000009006047224 */ /* 0x000fe200078e0205 */
[----:B------:R-:W-:Y:S03]  /*7c70*/  IADD3 R6, -R17, 0x30, RZ ;  /* 0x0000003011067810 */ /* 0x000fe60007ffe1ff */
[----:B------:R-:W-:Y:S01]  /*7c80*/  IMAD.IADD R3, R3, 0x1, R4 ;  /* 0x0000000103037824 */ /* 0x000fe200078e0204 */
[----:B------:R-:W-:Y:S11]  /*7c90*/  ISETP.GE.AND P1, PT, R6, 0x1, PT ;  /* 0x000000010600780c */ /* 0x000ff60003f26270 */
[----:B------:R-:W-:Y:S02]  /*7ca0*/  @!UPT UIADD3 URZ, URZ, URZ, URZ ;  /* 0x0000003f3f3ff290 */ /* 0x000fe4000fffe03f */
        /* <DEDUP_REMOVED lines=19> */
.L_x_738:
[----:B------:R-:W-:Y:S05]  /*7de0*/  BSYNC B0 ;  /* 0x0000000000007941 */ /* 0x000fea0003800000 */
.L_x_737:
[----:B------:R-:W0:Y:S01]  /*7df0*/  LDGDEPBAR ;  /* 0x00000000000079af */ /* 0x000e220000000000 */
[----:B------:R-:W-:Y:S01]  /*7e00*/  IADD3 R33, R33, -0x1, RZ ;  /* 0xffffffff21217810 */ /* 0x000fe20007ffe0ff */
[----:B------:R-:W-:-:S05]  /*7e10*/  @P3 BRA `(.L_x_739) ;  /* 0xffffbda000003947 */ /* 0x000fca000383ffff */
[----:B------:R-:W-:Y:S01]  /*7e20*/  WARPSYNC 0xffffffff ;  /* 0xffffffff00007948 */ /* 0x000fe20003800000 */
[----:B------:R-:W-:Y:S06]  /*7e30*/  BAR.SYNC.DEFER_BLOCKING 0x0 ;  /* 0x0000000000007b1d */ /* 0x000fec0000010000 */
.L_x_712:
[----:B------:R-:W2:Y:S01]  /*7e40*/  LDL R24, [R1+0x20] ;  /* 0x0000200001187983 */ /* 0x000ea20000100800 */
[----:B------:R-:W-:-:S05]  /*7e50*/  IMAD.MOV.U32 R0, RZ, RZ, c[0x0][0x2c4] ;  /* 0x0000b100ff007624 */ /* 0x000fca00078e00ff */
[----:B------:R-:W-:Y:S01]  /*7e60*/  ISETP.NE.AND P3, PT, R0, 0x1, PT ;  /* 0x000000010000780c */ /* 0x000fe20003f65270 */
[----:B-1----:R-:W-:-:S05]  /*7e70*/  IMAD.MOV.U32 R3, RZ, RZ, c[0x0][0x32c] ;  /* 0x0000cb00ff037624 */ /* 0x002fca00078e00ff */
[----:B------:R-:W-:Y:S01]  /*7e80*/  ISETP.GE.AND P1, PT, R3, 0x1, PT ;  /* 0x000000010300780c */ /* 0x000fe20003f26270 */
[----:B------:R-:W-:Y:S01]  /*7e90*/  IMAD.IADD R11, R146, 0x1, R147 ;  /* 0x00000001920b7824 */ /* 0x000fe200078e0293 */
[----:B--2---:R-:W-:-:S05]  /*7ea0*/  IADD3 R0, R24, 0x7f, RZ ;  /* 0x0000007f18007810 */ /* 0x004fca0007ffe0ff */
[----:B------:R-:W-:-:S05]  /*7eb0*/  @P3 IMAD.HI.U32 R2, R0, c[0x0][0x2c8], RZ ;  /* 0x0000b20000023a27 */ /* 0x000fca00078e00ff */
[----:B------:R-:W-:-:S05]  /*7ec0*/  @P3 SHF.R.U32.HI R0, RZ, c[0x0][0x2cc], R2 ;  /* 0x0000b300ff003a19 */ /* 0x000fca0000011602 */
[----:B------:R-:W-:-:S05]  /*7ed0*/  IMAD.IADD R0, R151, 0x1, R0 ;  /* 0x0000000197007824 */ /* 0x000fca00078e0200 */
[----:B------:R-:W-:Y:S01]  /*7ee0*/  IADD3 R3, R0, c[0x0][0x328], RZ ;  /* 0x0000ca0000037a10 */ /* 0x000fe20007ffe0ff */
[----:B------:R-:W-:Y:S05]  /*7ef0*/  @!P1 BRA `(.L_x_740) ;  /* 0x0000011000009947 */ /* 0x000fea0003800000 */
[C---:B------:R-:W-:Y:S01]  /*7f00*/  ISETP.GT.AND P0, PT, R0.reuse, RZ, PT ;  /* 0x000000ff0000720c */ /* 0x040fe20003f04270 */
[----:B------:R-:W-:Y:S01]  /*7f10*/  BSSY B0, `(.L_x_741) ;  /* 0x000000d000007945 */ /* 0x000fe20003800000 */
[----:B------:R-:W-:Y:S01]  /*7f20*/  IADD3 R2, R0, -0x1, RZ ;  /* 0xffffffff00027810 */ /* 0x000fe20007ffe0ff */
        /* <DEDUP_REMOVED lines=8> */
.L_x_742:
[----:B------:R-:W-:-:S13]  /*7fb0*/  ISETP.NE.AND P0, PT, R4, 0x1, PT ;  /* 0x000000010400780c */ /* 0x000fda0003f05270 */
[----:B------:R-:W-:-:S05]  /*7fc0*/  @P0 IMAD.HI.U32 R0, R2, c[0x0][0x330], RZ ;  /* 0x0000cc0002000a27 */ /* 0x000fca00078e00ff */
[----:B------:R-:W-:Y:S02]  /*7fd0*/  @P0 SHF.R.U32.HI R2, RZ, c[0x0][0x334], R0 ;  /* 0x0000cd00ff020a19 */ /* 0x000fe40000011600 */
.L_x_743:
[----:B------:R-:W-:Y:S05]  /*7fe0*/  BSYNC B0 ;  /* 0x0000000000007941 */ /* 0x000fea0003800000 */
.L_x_741:
[----:B------:R-:W-:-:S05]  /*7ff0*/  IMAD R2, R2, R4, c[0x0][0x32c] ;  /* 0x0000cb0002027624 */ /* 0x000fca00078e0204 */
[----:B------:R-:W-:-:S04]  /*8000*/  IMNMX R3, R3, R2, PT ;  /* 0x0000000203037217 */ /* 0x000fc80003800200 */
.L_x_740:
[----:B------:R-:W-:Y:S01]  /*8010*/  IADD3 R3, R3, 0x2f, RZ ;  /* 0x0000002f03037810 */ /* 0x000fe20007ffe0ff */
[----:B------:R-:W-:-:S04]  /*8020*/  @P3 IMAD.HI.U32 R2, R24, c[0x0][0x2c8], RZ ;  /* 0x0000b20018023a27 */ /* 0x000fc800078e00ff */
[----:B------:R-:W-:-:S04]  /*8030*/  IMAD.HI R3, R3, 0x2aaaaaab, RZ ;  /* 0x2aaaaaab03037827 */ /* 0x000fc800078e02ff */
[----:B------:R-:W-:Y:S01]  /*8040*/  IMAD.MOV.U32 R0, RZ, RZ, R24 ;  /* 0x000000ffff007224 */ /* 0x000fe200078e0018 */
[----:B------:R-:W-:Y:S02]  /*8050*/  @P3 SHF.R.U32.HI R0, RZ, c[0x0][0x2cc], R2 ;  /* 0x0000b300ff003a19 */ /* 0x000fe40000011602 */
        /* <DEDUP_REMOVED lines=16> */
.L_x_746:
[----:B------:R-:W-:-:S04]  /*8160*/  MOV R3, c[0x0][0x32c] ;  /* 0x0000cb0000037a02 */ /* 0x000fc80000000f00 */
[----:B------:R-:W-:-:S13]  /*8170*/  ISETP.NE.AND P0, PT, R3, 0x1, PT ;  /* 0x000000010300780c */ /* 0x000fda0003f05270 */
[----:B------:R-:W-:-:S05]  /*8180*/  @P0 IMAD.HI.U32 R3, R0, c[0x0][0x330], RZ ;  /* 0x0000cc0000030a27 */ /* 0x000fca00078e00ff */
[----:B------:R-:W-:Y:S02]  /*8190*/  @P0 SHF.R.U32.HI R0, RZ, c[0x0][0x334], R3 ;  /* 0x0000cd00ff000a19 */ /* 0x000fe40000011603 */
.L_x_747:
[----:B------:R-:W-:Y:S05]  /*81a0*/  BSYNC B0 ;  /* 0x0000000000007941 */ /* 0x000fea0003800000 */
.L_x_745:
[----:B------:R-:W-:-:S05]  /*81b0*/  IMAD R0, R0, c[0x0][0x32c], RZ ;  /* 0x0000cb0000007a24 */ /* 0x000fca00078e02ff */
[----:B------:R-:W-:-:S05]  /*81c0*/  IMNMX R2, R2, R0, !PT ;  /* 0x0000000002027217 */ /* 0x000fca0007800200 */
.L_x_744:
[----:B------:R-:W-:Y:S01]  /*81d0*/  IMAD.HI R2, R2, 0x2aaaaaab, RZ ;  /* 0x2aaaaaab02027827 */ /* 0x000fe200078e02ff */
[----:B------:R-:W-:Y:S04]  /*81e0*/  BSSY B0, `(.L_x_748) ;  /* 0x0000024000007945 */ /* 0x000fe80003800000 */
[----:B------:R-:W-:-:S04]  /*81f0*/  SHF.R.U32.HI R0, RZ, 0x1f, R2 ;  /* 0x0000001fff007819 */ /* 0x000fc80000011602 */
[----:B------:R-:W-:Y:S01]  /*8200*/  LEA.HI.SX32 R2, R2, R0, 0x1d ;  /* 0x0000000002027211 */ /* 0x000fe200078feaff */
[----:B------:R-:W-:-:S03]  /*8210*/  IMAD.MOV.U32 R0, RZ, RZ, RZ ;  /* 0x000000ffff007224 */ /* 0x000fc600078e00ff */
[----:B------:R-:W-:-:S04]  /*8220*/  IMNMX R6, RZ, R2, !PT ;  /* 0x00000002ff067217 */ /* 0x000fc80007800200 */
[----:B------:R-:W-:-:S13]  /*8230*/  ISETP.GT.AND P0, PT, R7, R6, PT ;  /* 0x000000060700720c */ /* 0x000fda0003f04270 */
[----:B------:R-:W-:Y:S05]  /*8240*/  @!P0 BRA `(.L_x_749) ;  /* 0x000001d000008947 */ /* 0x000fea0003800000 */
[----:B------:R-:W-:Y:S02]  /*8250*/  IABS R2, R135 ;  /* 0x0000008700027213 */ /* 0x000fe40000000000 */
[----:B------:R-:W-:Y:S02]  /*8260*/  IADD3 R3, R135, -0x1, R7 ;  /* 0xffffffff87037810 */ /* 0x000fe40007ffe007 */
[----:B------:R-:W1:Y:S03]  /*8270*/  I2F.RP R0, R2 ;  /* 0x0000000200007306 */ /* 0x000e660000209400 */
[----:B------:R-:W-:-:S05]  /*8280*/  IMAD.IADD R8, R3, 0x1, -R6 ;  /* 0x0000000103087824 */ /* 0x000fca00078e0a06 */
[----:B------:R-:W-:Y:S01]  /*8290*/  IABS R10, R8 ;  /* 0x00000008000a7213 */ /* 0x000fe20000000000 */
[----:B-1----:R-:W1:Y:S02]  /*82a0*/  MUFU.RCP R0, R0 ;  /* 0x0000000000007308 */ /* 0x002e640000001000 */
[----:B-1----:R-:W-:-:S06]  /*82b0*/  IADD3 R0, R0, 0xffffffe, RZ ;  /* 0x0ffffffe00007810 */ /* 0x002fcc0007ffe0ff */
[----:B------:R-:W1:Y:S02]  /*82c0*/  F2I.FTZ.U32.TRUNC.NTZ R5, R0 ;  /* 0x0000000000057305 */ /* 0x000e64000021f000 */
        /* <DEDUP_REMOVED lines=21> */
.L_x_749:
[----:B------:R-:W-:Y:S05]  /*8420*/  BSYNC B0 ;  /* 0x0000000000007941 */ /* 0x000fea0003800000 */
.L_x_748:
[----:B------:R-:W2:Y:S01]  /*8430*/  LDL R2, [R1+0x30] ;  /* 0x0000300001027983 */ /* 0x000ea20000100800 */
        /* <DEDUP_REMOVED lines=50> */
[----:B--2---:R-:W-:-:S04]  /*8760*/  IMAD R3, R2, R0, R6 ;  /* 0x0000000002037224 */ /* 0x004fc800078e0206 */
[--C-:B------:R-:W-:Y:S01]  /*8770*/  IMAD.IADD R2, R3, 0x1, R0.reuse ;  /* 0x0000000103027824 */ /* 0x100fe200078e0200 */
[----:B------:R1:W-:Y:S01]  /*8780*/  STL [R1+0x18], R3 ;  /* 0x0000180301007387 */ /* 0x0003e20000100800 */
[----:B------:R-:W-:-:S03]  /*8790*/  PRMT R0, RZ, 0x7610, R0 ;  /* 0x00007610ff007816 */ /* 0x000fc60000000000 */
[----:B------:R-:W-:-:S04]  /*87a0*/  IMNMX R235, R7, R2, PT ;  /* 0x0000000207eb7217 */ /* 0x000fc80003800200 */
[----:B------:R-:W-:-:S13]  /*87b0*/  ISETP.GT.AND P0, PT, R235, R3, PT ;  /* 0x00000003eb00720c */ /* 0x000fda0003f04270 */
[----:B------:R-:W-:Y:S05]  /*87c0*/  @!P0 BRA `(.L_x_750) ;  /* 0x000177d000008947 */ /* 0x000fea0003800000 */
[----:B------:R-:W2:Y:S04]  /*87d0*/  LDL R28, [R1+0x34] ;  /* 0x00003400011c7983 */ /* 0x000ea80000100800 */
[----:B------:R-:W3:Y:S01]  /*87e0*/  LDL R25, [R1+0x48] ;  /* 0x0000480001197983 */ /* 0x000ee20000100800 */
[----:B------:R-:W-:-:S03]  /*87f0*/  ISETP.NE.U32.AND P0, PT, RZ, c[0x0][0x340], PT ;  /* 0x0000d000ff007a0c */ /* 0x000fc60003f05070 */
[----:B------:R-:W4:Y:S01]  /*8800*/  LDL.64 R26, [R1+0x38] ;  /* 0x00003800011a7983 */ /* 0x000f220000100a00 */
[----:B------:R-:W-:-:S03]  /*8810*/  ISETP.NE.AND.EX P0, PT, RZ, c[0x0][0x344], PT, P0 ;  /* 0x0000d100ff007a0c */ /* 0x000fc60003f05300 */
[----:B------:R-:W3:Y:S04]  /*8820*/  LDL R20, [R1+0x24] ;  /* 0x0000240001147983 */ /* 0x000ee80000100800 */
[----:B------:R-:W3:Y:S06]  /*8830*/  LDL R18, [R1+0x40] ;  /* 0x0000400001127983 */ /* 0x000eec0000100800 */
[----:B------:R-:W-:Y:S01]  /*8840*/  @P0 IMAD.MOV.U32 R2, RZ, RZ, 0x4 ;  /* 0x00000004ff020424 */ /* 0x000fe200078e00ff */
[----:B------:R-:W1:Y:S01]  /*8850*/  S2R R5, SR_TID.X ;  /* 0x0000000000057919 */ /* 0x000e620000002100 */
[----:B------:R-:W-:-:S05]  /*8860*/  SHF.R.S32.HI R0, RZ, 0x1f, R137 ;  /* 0x0000001fff007819 */ /* 0x000fca0000011489 */
[----:B------:R-:W-:Y:S01]  /*8870*/  IMAD R0, R0, c[0x0][0x178], RZ ;  /* 0x00005e0000007a24 */ /* 0x000fe200078e02ff */
[----:B------:R-:W-:-:S03]  /*8880*/  ISETP.NE.U32.AND P2, PT, RZ, c[0x0][0x348], PT ;  /* 0x0000d200ff007a0c */ /* 0x000fc60003f45070 */
[----:B------:R-:W-:Y:S01]  /*8890*/  IMAD R0, R137, c[0x0][0x17c], R0 ;  /* 0x00005f0089007a24 */ /* 0x000fe200078e0200 */
[----:B-1----:R-:W-:Y:S01]  /*88a0*/  SHF.R.S32.HI R4, RZ, 0x1f, R5 ;  /* 0x0000001fff047819 */ /* 0x002fe20000011405 */
[----:B--2---:R-:W-:-:S05]  /*88b0*/  @P0 IMAD.WIDE R2, R28, R2, c[0x0][0x340] ;  /* 0x0000d0001c020625 */ /* 0x004fca00078e0202 */
[----:B------:R1:W2:Y:S01]  /*88c0*/  @P0 LDG.E R16, [R2.64] ;  /* 0x0000000602100981 */ /* 0x0002a2000c1e1900 */
[-C--:B------:R-:W-:Y:S02]  /*88d0*/  LEA.HI R4, R4, R5.reuse, RZ, 0x2 ;  /* 0x0000000504047211 */ /* 0x080fe400078f10ff */
[----:B------:R-:W-:Y:S02]  /*88e0*/  SHF.R.S32.HI R19, RZ, 0x1f, R5 ;  /* 0x0000001fff137819 */ /* 0x000fe40000011405 */
[----:B------:R-:W-:Y:S02]  /*88f0*/  LOP3.LUT R4, R4, 0xfffffffc, RZ, 0xc0, !PT ;  /* 0xfffffffc04047812 */ /* 0x000fe400078ec0ff */
[----:B------:R-:W-:-:S03]  /*8900*/  LEA.HI R19, R19, R5, RZ, 0x2 ;  /* 0x0000000513137211 */ /* 0x000fc600078f10ff */
[----:B------:R-:W-:Y:S01]  /*8910*/  IMAD.IADD R4, R5, 0x1, -R4 ;  /* 0x0000000105047824 */ /* 0x000fe200078e0a04 */
[----:B------:R-:W-:Y:S02]  /*8920*/  SHF.R.S32.HI R19, RZ, 0x2, R19 ;  /* 0x00000002ff137819 */ /* 0x000fe40000011413 */
[----:B------:R-:W-:Y:S02]  /*8930*/  SHF.R.S32.HI R14, RZ, 0x1f, R28 ;  /* 0x0000001fff0e7819 */ /* 0x000fe4000001141c */
[----:B------:R-:W-:Y:S01]  /*8940*/  ISETP.NE.AND.EX P2, PT, RZ, c[0x0][0x34c], PT, P2 ;  /* 0x0000d300ff007a0c */ /* 0x000fe20003f45320 */
[----:B-1----:R-:W-:-:S04]  /*8950*/  IMAD.WIDE.U32 R2, R137, c[0x0][0x178], RZ ;  /* 0x00005e0089027a25 */ /* 0x002fc800078e00ff */
[----:B------:R-:W-:Y:S01]  /*8960*/  IMAD.IADD R3, R3, 0x1, R0 ;  /* 0x0000000103037824 */ /* 0x000fe200078e0200 */
[----:B------:R-:W-:Y:S02]  /*8970*/  LEA R0, R4, R19, 0x5 ;  /* 0x0000001304007211 */ /* 0x000fe400078e28ff */
[----:B------:R-:W-:Y:S01]  /*8980*/  SEL R6, R14, RZ, !P2 ;  /* 0x000000ff0e067207 */ /* 0x000fe20005000000 */
[----:B---3--:R-:W-:-:S04]  /*8990*/  IMAD.WIDE.U32 R4, R25, c[0x0][0x1b8], R2 ;  /* 0x00006e0019047a25 */ /* 0x008fc800078e0002 */
[----:B------:R-:W-:Y:S01]  /*89a0*/  IMAD.IADD R10, R24, 0x1, R0 ;  /* 0x00000001180a7824 */ /* 0x000fe200078e0200 */
[----:B------:R-:W-:Y:S01]  /*89b0*/  SHF.R.S32.HI R8, RZ, 0x1f, R11 ;  /* 0x0000001fff087819 */ /* 0x000fe2000001140b */
[----:B------:R-:W-:Y:S01]  /*89c0*/  IMAD R6, R6, c[0x0][0x1c0], RZ ;  /* 0x0000700006067a24 */ /* 0x000fe200078e02ff */
[----:B------:R-:W-:Y:S01]  /*89d0*/  IADD3 R2, P1, R19, R11, RZ ;  /* 0x0000000b13027210 */ /* 0x000fe20007f3e0ff */
[----:B------:R-:W-:Y:S01]  /*89e0*/  @P3 IMAD.HI.U32 R7, R10, c[0x0][0x2c8], RZ ;  /* 0x0000b2000a073a27 */ /* 0x000fe200078e00ff */
[----:B------:R-:W-:-:S03]  /*89f0*/  SEL R3, R28, RZ, !P2 ;  /* 0x000000ff1c037207 */ /* 0x000fc60005000000 */
[----:B------:R-:W-:Y:S01]  /*8a00*/  IMAD R5, R25, c[0x0][0x1bc], R5 ;  /* 0x00006f0019057a24 */ /* 0x000fe200078e0205 */
[----:B------:R-:W-:Y:S01]  /*8a10*/  LEA.HI.X.SX32 R11, R19, R8, 0x1, P1 ;  /* 0x00000008130b7211 */ /* 0x000fe200008f0eff */
[----:B------:R-:W-:Y:S01]  /*8a20*/  IMAD.MOV.U32 R0, RZ, RZ, R10 ;  /* 0x000000ffff007224 */ /* 0x000fe200078e000a */
[----:B------:R-:W-:Y:S01]  /*8a30*/  @P3 SHF.R.U32.HI R0, RZ, c[0x0][0x2cc], R7 ;  /* 0x0000b300ff003a19 */ /* 0x000fe20000011607 */
[C---:B------:R-:W-:Y:S02]  /*8a40*/  IMAD R13, R3.reuse, c[0x0][0x1c4], R6 ;  /* 0x00007100030d7a24 */ /* 0x040fe400078e0206 */
[----:B------:R-:W-:Y:S01]  /*8a50*/  IMAD.WIDE.U32 R6, R3, c[0x0][0x1c0], R4 ;  /* 0x0000700003067a25 */ /* 0x000fe200078e0004 */
[----:B----4-:R-:W-:Y:S02]  /*8a60*/  MOV R4, R26 ;  /* 0x0000001a00047202 */ /* 0x010fe40000000f00 */
[----:B------:R-:W-:Y:S01]  /*8a70*/  ISETP.GE.AND P3, PT, R20, c[0x0][0x1d4], PT ;  /* 0x0000750014007a0c */ /* 0x000fe20003f66270 */
[----:B------:R-:W-:-:S02]  /*8a80*/  IMAD.MOV.U32 R5, RZ, RZ, R27 ;  /* 0x000000ffff057224 */ /* 0x000fc400078e001b */
[C---:B------:R-:W-:Y:S02]  /*8a90*/  IMAD R3, R11.reuse, c[0x0][0x1e0], RZ ;  /* 0x000078000b037a24 */ /* 0x040fe400078e02ff */
[----:B------:R-:W-:Y:S01]  /*8aa0*/  IMAD R15, R11, c[0x0][0x208], RZ ;  /* 0x000082000b0f7a24 */ /* 0x000fe200078e02ff */
[----:B------:R-:W-:Y:S01]  /*8ab0*/  SHF.R.S32.HI R12, RZ, 0x1f, R0 ;  /* 0x0000001fff0c7819 */ /* 0x000fe20000011400 */
[----:B------:R-:W-:-:S04]  /*8ac0*/  IMAD.WIDE.U32 R8, R2, c[0x0][0x1e0], R4 ;  /* 0x0000780002087a25 */ /* 0x000fc800078e0004 */
[----:B------:R-:W-:-:S04]  /*8ad0*/  IMAD.WIDE.U32 R4, R2, c[0x0][0x208], R4 ;  /* 0x0000820002047a25 */ /* 0x000fc800078e0004 */
[----:B------:R-:W-:Y:S02]  /*8ae0*/  IMAD.MOV R11, RZ, RZ, -R0 ;  /* 0x000000ffff0b7224 */ /* 0x000fe400078e0a00 */
[C---:B------:R-:W-:Y:S02]  /*8af0*/  IMAD R17, R2.reuse, c[0x0][0x1e4], R3 ;  /* 0x0000790002117a24 */ /* 0x040fe400078e0203 */
[----:B------:R-:W-:Y:S01]  /*8b00*/  IMAD R15, R2, c[0x0][0x20c], R15 ;  /* 0x00008300020f7a24 */ /* 0x000fe200078e020f */
[----:B------:R-:W-:Y:S01]  /*8b10*/  IADD3 R3, R7, R13, RZ ;  /* 0x0000000d07037210 */ /* 0x000fe20007ffe0ff */
[----:B------:R-:W-:Y:S01]  /*8b20*/  IMAD.MOV.U32 R2, RZ, RZ, R6 ;  /* 0x000000ffff027224 */ /* 0x000fe200078e0006 */
[----:B------:R-:W-:Y:S01]  /*8b30*/  SEL R6, RZ, 0xffffffff, P3 ;  /* 0xffffffffff067807 */ /* 0x000fe20001800000 */
[----:B------:R-:W-:Y:S01]  /*8b40*/  IMAD R7, R12, c[0x0][0x1b0], RZ ;  /* 0x00006c000c077a24 */ /* 0x000fe200078e02ff */
[----:B------:R-:W-:Y:S01]  /*8b50*/  ISETP.GE.AND P2, PT, R26, c[0x0][0x1d4], PT ;  /* 0x000075001a007a0c */ /* 0x000fe20003f46270 */
[----:B------:R-:W-:Y:S01]  /*8b60*/  IMAD R10, R11, c[0x0][0x2c4], R10 ;  /* 0x0000b1000b0a7a24 */ /* 0x000fe200078e020a */
[----:B------:R-:W-:Y:S01]  /*8b70*/  LOP3.LUT R203, R203, 0xffffff7f, RZ, 0xc0, !PT ;  /* 0xffffff7fcbcb7812 */ /* 0x000fe200078ec0ff */
[----:B------:R-:W-:-:S02]  /*8b80*/  IMAD R12, R0, c[0x0][0x1b4], R7 ;  /* 0x00006d00000c7a24 */ /* 0x000fc400078e0207 */
[----:B------:R-:W-:Y:S01]  /*8b90*/  IMAD.WIDE.U32 R2, R0, c[0x0][0x1b0], R2 ;  /* 0x00006c0000027a25 */ /* 0x000fe200078e0002 */
[----:B------:R-:W-:-:S03]  /*8ba0*/  SEL R0, RZ, 0x1, P2 ;  /* 0x00000001ff007807 */ /* 0x000fc60001000000 */
[----:B------:R-:W-:Y:S01]  /*8bb0*/  IMAD.SHL.U32 R6, R6, 0x2, RZ ;  /* 0x0000000206067824 */ /* 0x000fe200078e00ff */
[----:B------:R-:W-:Y:S02]  /*8bc0*/  @P3 LOP3.LUT R203, R203, 0x80, RZ, 0xfc, !PT ;  /* 0x00000080cbcb3812 */ /* 0x000fe400078efcff */
[----:B------:R-:W-:Y:S01]  /*8bd0*/  SHF.R.S32.HI R11, RZ, 0x1f, R10 ;  /* 0x0000001fff0b7819 */ /* 0x000fe2000001140a */
[----:B------:R-:W-:Y:S01]  /*8be0*/  IMAD.IADD R7, R5, 0x1, R15 ;  /* 0x0000000105077824 */ /* 0x000fe200078e020f */
[----:B------:R-:W-:Y:S01]  /*8bf0*/  LOP3.LUT R13, R6, 0x2, R0, 0xe2, !PT ;  /* 0x00000002060d7812 */ /* 0x000fe200078ee200 */
[----:B------:R-:W-:Y:S01]  /*8c00*/  IMAD.IADD R5, R3, 0x1, R12 ;  /* 0x0000000103057824 */ /* 0x000fe200078e020c */
[----:B------:R-:W-:Y:S01]  /*8c10*/  LOP3.LUT R203, R203, 0xfffffeff, RZ, 0xc0, !PT ;  /* 0xfffffeffcbcb7812 */ /* 0x000fe200078ec0ff */
[----:B------:R-:W-:Y:S01]  /*8c20*/  IMAD R0, R11, c[0x0][0x1a8], RZ ;  /* 0x00006a000b007a24 */ /* 0x000fe200078e02ff */
[----:B------:R-:W-:Y:S01]  /*8c30*/  MOV R6, R4 ;  /* 0x0000000400067202 */ /* 0x000fe20000000f00 */
[----:B------:R-:W-:Y:S01]  /*8c40*/  IMAD.MOV.U32 R4, RZ, RZ, R2 ;  /* 0x000000ffff047224 */ /* 0x000fe200078e0002 */
[----:B------:R-:W-:-:S02]  /*8c50*/  ISETP.NE.U32.AND P1, PT, RZ, c[0x0][0x350], PT ;  /* 0x0000d400ff007a0c */ /* 0x000fc40003f25070 */
[----:B------:R-:W-:Y:S01]  /*8c60*/  IADD3 R9, R9, R17, RZ ;  /* 0x0000001109097210 */ /* 0x000fe20007ffe0ff */
[C---:B------:R-:W-:Y:S01]  /*8c70*/  IMAD R12, R10.reuse, c[0x0][0x1ac], R0 ;  /* 0x00006b000a0c7a24 */ /* 0x040fe200078e0200 */
[----:B------:R-:W-:Y:S01]  /*8c80*/  @P2 LOP3.LUT R203, R203, 0x100, RZ, 0xfc, !PT ;  /* 0x00000100cbcb2812 */ /* 0x000fe200078efcff */
[----:B------:R-:W-:Y:S01]  /*8c90*/  IMAD.WIDE.U32 R10, R10, c[0x0][0x1a8], R4 ;  /* 0x00006a000a0a7a25 */ /* 0x000fe200078e0004 */
[----:B------:R-:W-:-:S03]  /*8ca0*/  ISETP.GE.AND P2, PT, R18, c[0x0][0x1d4], PT ;  /* 0x0000750012007a0c */ /* 0x000fc60003f46270 */
[----:B------:R-:W-:-:S04]  /*8cb0*/  IMAD.WIDE.U32 R4, R25, c[0x0][0x1e8], R8 ;  /* 0x00007a0019047a25 */ /* 0x000fc800078e0008 */
[----:B------:R-:W-:-:S04]  /*8cc0*/  IMAD.WIDE.U32 R6, R25, c[0x0][0x210], R6 ;  /* 0x0000840019067a25 */ /* 0x000fc800078e0006 */
[----:B------:R-:W-:Y:S01]  /*8cd0*/  IMAD R5, R25, c[0x0][0x1ec], R5 ;  /* 0x00007b0019057a24 */ /* 0x000fe200078e0205 */
[----:B------:R-:W-:Y:S01]  /*8ce0*/  LOP3.LUT R203, R203, 0xffffffbf, RZ, 0xc0, !PT ;  /* 0xffffffbfcbcb7812 */ /* 0x000fe200078ec0ff */
[----:B------:R-:W-:Y:S01]  /*8cf0*/  IMAD.IADD R9, R19, 0x1, R24 ;  /* 0x0000000113097824 */ /* 0x000fe200078e0218 */
[----:B------:R-:W-:Y:S02]  /*8d00*/  ISETP.GE.AND P4, PT, R26, c[0x0][0x198], PT ;  /* 0x000066001a007a0c */ /* 0x000fe40003f86270 */
[----:B------:R-:W-:Y:S02]  /*8d10*/  @P2 LOP3.LUT R203, R203, 0x40, RZ, 0xfc, !PT ;  /* 0x00000040cbcb2812 */ /* 0x000fe400078efcff */
[----:B------:R-:W-:Y:S02]  /*8d20*/  ISETP.GE.AND P3, PT, R20, c[0x0][0x198], PT ;  /* 0x0000660014007a0c */ /* 0x000fe40003f66270 */
[----:B------:R-:W-:Y:S02]  /*8d30*/  IADD3 R132, R235, -0x1, RZ ;  /* 0xffffffffeb847810 */ /* 0x000fe40007ffe0ff */
[--C-:B--2---:R-:W-:Y:S01]  /*8d40*/  @P0 SHF.R.S32.HI R3, RZ, 0x1f, R16.reuse ;  /* 0x0000001fff030819 */ /* 0x104fe20000011410 */
[----:B------:R-:W-:Y:S01]  /*8d50*/  @P0 IMAD.MOV.U32 R2, RZ, RZ, R16 ;  /* 0x000000ffff020224 */ /* 0x000fe200078e0010 */
[----:B------:R-:W-:Y:S01]  /*8d60*/  @!P0 MOV R2, R28 ;  /* 0x0000001c00028202 */ /* 0x000fe20000000f00 */
[----:B------:R-:W-:Y:S01]  /*8d70*/  @!P0 IMAD.MOV.U32 R3, RZ, RZ, R14 ;  /* 0x000000ffff038224 */ /* 0x000fe200078e000e */
[----:B------:R-:W-:-:S04]  /*8d80*/  ISETP.NE.AND.EX P0, PT, RZ, c[0x0][0x354], PT, P1 ;  /* 0x0000d500ff007a0c */ /* 0x000fc80003f05310 */
[----:B------:R-:W-:Y:S02]  /*8d90*/  SEL R8, R2, RZ, !P0 ;  /* 0x000000ff02087207 */ /* 0x000fe40004000000 */
[----:B------:R-:W-:Y:S02]  /*8da0*/  SEL R2, RZ, 0x4, P2 ;  /* 0x00000004ff027807 */ /* 0x000fe40001000000 */
[----:B------:R-:W-:Y:S02]  /*8db0*/  SEL R0, R3, RZ, !P0 ;  /* 0x000000ff03007207 */ /* 0x000fe40004000000 */
[----:B------:R-:W-:Y:S01]  /*8dc0*/  LOP3.LUT R103, R13, R2, RZ, 0xfc, !PT ;  /* 0x000000020d677212 */ /* 0x000fe200078efcff */
[----:B------:R-:W-:Y:S01]  /*8dd0*/  IMAD R3, R25, c[0x0][0x214], R7 ;  /* 0x0000850019037a24 */ /* 0x000fe200078e0207 */
[----:B------:R-:W-:Y:S01]  /*8de0*/  MOV R2, R6 ;  /* 0x0000000600027202 */ /* 0x000fe20000000f00 */
[----:B------:R-:W-:Y:S02]  /*8df0*/  IMAD R6, R0, c[0x0][0x1f0], RZ ;  /* 0x00007c0000067a24 */ /* 0x000fe400078e02ff */
[----:B------:R-:W-:-:S04]  /*8e00*/  IMAD.WIDE.U32 R14, R8, c[0x0][0x1f0], R4 ;  /* 0x00007c00080e7a25 */ /* 0x000fc800078e0004 */
[----:B------:R-:W-:-:S04]  /*8e10*/  IMAD.WIDE.U32 R246, R8, c[0x0][0x218], R2 ;  /* 0x0000860008f67a25 */ /* 0x000fc800078e0002 */
[----:B------:R-:W-:-:S04]  /*8e20*/  IMAD R2, R8, c[0x0][0x1f4], R6 ;  /* 0x00007d0008027a24 */ /* 0x000fc800078e0206 */
[----:B------:R-:W-:Y:S01]  /*8e30*/  IMAD.IADD R2, R15, 0x1, R2 ;  /* 0x000000010f027824 */ /* 0x000fe200078e0202 */
[----:B------:R1:W-:Y:S04]  /*8e40*/  STL.64 [R1+0x8], R14 ;  /* 0x0000080e01007387 */ /* 0x0003e80000100a00 */
[----:B------:R1:W-:Y:S01]  /*8e50*/  STL [R1+0x4], R2 ;  /* 0x0000040201007387 */ /* 0x0003e20000100800 */
[----:B------:R-:W-:Y:S02]  /*8e60*/  IMAD R0, R0, c[0x0][0x218], RZ ;  /* 0x0000860000007a24 */ /* 0x000fe400078e02ff */
[----:B------:R-:W-:Y:S01]  /*8e70*/  IMAD.IADD R7, R11, 0x1, R12 ;  /* 0x000000010b077824 */ /* 0x000fe200078e020c */
[----:B------:R-:W-:Y:S01]  /*8e80*/  LEA R11, P0, R10, c[0x0][0x160], 0x1 ;  /* 0x000058000a0b7a11 */ /* 0x000fe200078008ff */
[----:B------:R-:W-:Y:S01]  /*8e90*/  IMAD R0, R8, c[0x0][0x21c], R0 ;  /* 0x0000870008007a24 */ /* 0x000fe200078e0200 */
[----:B------:R-:W-:-:S02]  /*8ea0*/  ISETP.GE.AND P2, PT, R18, c[0x0][0x198], PT ;  /* 0x0000660012007a0c */ /* 0x000fc40003f46270 */
[----:B------:R-:W-:Y:S02]  /*8eb0*/  LEA.HI.X R10, R10, c[0x0][0x164], R7, 0x1, P0 ;  /* 0x000059000a0a7a11 */ /* 0x000fe400000f0c07 */
[----:B------:R-:W-:Y:S01]  /*8ec0*/  IADD3 R248, R247, R0, RZ ;  /* 0x00000000f7f87210 */ /* 0x000fe20007ffe0ff */
[----:B------:R-:W-:Y:S06]  /*8ed0*/  BRA.DIV ~URZ, `(.L_x_751) ;  /* 0x0001bde27f007947 */ /* 0x000fec000b800000 */
[----:B------:R2:W3:Y:S02]  /*8ee0*/  SHFL.IDX PT, R8, R10, RZ, 0x1c1f ;  /* 0x001c1fff0a087589 */ /* 0x0004e400000e0000 */
.L_x_955:
[----:B------:R-:W-:Y:S05]  /*8ef0*/  BRA.DIV ~URZ, `(.L_x_752) ;  /* 0x0001be327f007947 */ /* 0x000fea000b800000 */
[----:B------:R4:W1:Y:S02]  /*8f00*/  SHFL.IDX PT, R0, R11, RZ, 0x1c1f ;  /* 0x001c1fff0b007589 */ /* 0x00086400000e0000 */
.L_x_956:
[----:B------:R-:W-:Y:S01]  /*8f10*/  IMAD R26, R251, c[0x0][0x2c4], RZ ;  /* 0x0000b100fb1a7a24 */ /* 0x000fe200078e02ff */
[----:B------:R-:W-:Y:S04]  /*8f20*/  BSSY B0, `(.L_x_753) ;  /* 0x0000016000007945 */ /* 0x000fe80003800000 */
[----:B------:R-:W-:-:S13]  /*8f30*/  ISETP.GE.AND P0, PT, R9, R26, PT ;  /* 0x0000001a0900720c */ /* 0x000fda0003f06270 */
[----:B------:R-:W-:Y:S05]  /*8f40*/  @P0 BRA `(.L_x_754) ;  /* 0x0000013000000947 */ /* 0x000fea0003800000 */
[----:B--2---:R-:W2:Y:S04]  /*8f50*/  LDL.64 R4, [R1+0x38] ;  /* 0x0000380001047983 */ /* 0x004ea80000100a00 */
[----:B-1--4-:R-:W4:Y:S04]  /*8f60*/  LDL R2, [R1+0x24] ;  /* 0x0000240001027983 */ /* 0x012f280000100800 */
[----:B---3--:R-:W3:Y:S04]  /*8f70*/  LDL R3, [R1+0x64] ;  /* 0x0000640001037983 */ /* 0x008ee80000100800 */
[----:B------:R-:W3:Y:S04]  /*8f80*/  LDL R13, [R1+0x40] ;  /* 0x00004000010d7983 */ /* 0x000ee80000100800 */
[----:B------:R-:W3:Y:S04]  /*8f90*/  LDL R12, [R1+0x1c] ;  /* 0x00001c00010c7983 */ /* 0x000ee80000100800 */
[----:B------:R-:W3:Y:S01]  /*8fa0*/  LDL R14, [R1+0x60] ;  /* 0x00006000010e7983 */ /* 0x000ee20000100800 */
[----:B--2---:R-:W-:-:S04]  /*8fb0*/  LEA R6, P0, R4, R0, 0x1 ;  /* 0x0000000004067211 */ /* 0x004fc800078008ff */
[----:B------:R-:W-:Y:S02]  /*8fc0*/  LEA.HI.X R7, R4, R8, R5, 0x1, P0 ;  /* 0x0000000804077211 */ /* 0x000fe400000f0c05 */
[----:B----4-:R-:W-:-:S04]  /*8fd0*/  LEA R4, P0, R2, R0, 0x1 ;  /* 0x0000000002047211 */ /* 0x010fc800078008ff */
[----:B---3--:R-:W-:Y:S02]  /*8fe0*/  LEA.HI.X R5, R2, R8, R3, 0x1, P0 ;  /* 0x0000000802057211 */ /* 0x008fe400000f0c03 */
[----:B------:R-:W-:Y:S01]  /*8ff0*/  LEA R2, P0, R13, R0, 0x1 ;  /* 0x000000000d027211 */ /* 0x000fe200078008ff */
        /* <DEDUP_REMOVED lines=8> */
.L_x_754:
[----:B------:R-:W-:Y:S05]  /*9080*/  BSYNC B0 ;  /* 0x0000000000007941 */ /* 0x000fea0003800000 */
.L_x_753:
[----:B------:R-:W-:Y:S05]  /*9090*/  BRA.DIV ~URZ, `(.L_x_755) ;  /* 0x0001bcf27f007947 */ /* 0x000fea000b800000 */
[----:B---3--:R3:W2:Y:S04]  /*90a0*/  SHFL.IDX PT, R8, R10, 0x1, 0x1c1f ;  /* 0x003c1f000a087f89 */ /* 0x0086a800000e0000 */
[----:B-1----:R3:W1:Y:S02]  /*90b0*/  SHFL.IDX PT, R0, R11, 0x1, 0x1c1f ;  /* 0x003c1f000b007f89 */ /* 0x00266400000e0000 */
.L_x_957:
[----:B------:R-:W-:Y:S01]  /*90c0*/  IADD3 R2, R9, 0x20, RZ ;  /* 0x0000002009027810 */ /* 0x000fe20007ffe0ff */
[----:B------:R-:W-:Y:S03]  /*90d0*/  BSSY B0, `(.L_x_756) ;  /* 0x0000016000007945 */ /* 0x000fe60003800000 */
[----:B------:R-:W-:-:S13]  /*90e0*/  ISETP.GE.AND P0, PT, R2, R26, PT ;  /* 0x0000001a0200720c */ /* 0x000fda0003f06270 */
[----:B------:R-:W-:Y:S05]  /*90f0*/  @P0 BRA `(.L_x_757) ;  /* 0x0000013000000947 */ /* 0x000fea0003800000 */
[----:B---3--:R-:W3:Y:S04]  /*9100*/  LDL.64 R4, [R1+0x38] ;  /* 0x0000380001047983 */ /* 0x008ee80000100a00 */
[----:B----4-:R-:W4:Y:S04]  /*9110*/  LDL R3, [R1+0x24] ;  /* 0x0000240001037983 */ /* 0x010f280000100800 */
[----:B--2---:R-:W2:Y:S04]  /*9120*/  LDL R15, [R1+0x64] ;  /* 0x00006400010f7983 */ /* 0x004ea80000100800 */
[----:B------:R-:W2:Y:S04]  /*9130*/  LDL R13, [R1+0x40] ;  /* 0x00004000010d7983 */ /* 0x000ea80000100800 */
[----:B------:R-:W2:Y:S04]  /*9140*/  LDL R12, [R1+0x1c] ;  /* 0x00001c00010c7983 */ /* 0x000ea80000100800 */
[----:B------:R-:W2:Y:S01]  /*9150*/  LDL R14, [R1+0x60] ;  /* 0x00006000010e7983 */ /* 0x000ea20000100800 */
[----:B-1-3--:R-:W-:-:S04]  /*9160*/  LEA R6, P0, R4, R0, 0x1 ;  /* 0x0000000004067211 */ /* 0x00afc800078008ff */
[----:B------:R-:W-:Y:S02]  /*9170*/  LEA.HI.X R7, R4, R8, R5, 0x1, P0 ;  /* 0x0000000804077211 */ /* 0x000fe400000f0c05 */
[----:B----4-:R-:W-:-:S04]  /*9180*/  LEA R4, P0, R3, R0, 0x1 ;  /* 0x0000000003047211 */ /* 0x010fc800078008ff */
[----:B--2---:R-:W-:Y:S02]  /*9190*/  LEA.HI.X R5, R3, R8, R15, 0x1, P0 ;  /* 0x0000000803057211 */ /* 0x004fe400000f0c0f */
        /* <DEDUP_REMOVED lines=9> */
.L_x_757:
[----:B------:R-:W-:Y:S05]  /*9230*/  BSYNC B0 ;  /* 0x0000000000007941 */ /* 0x000fea0003800000 */
.L_x_756:
[----:B------:R-:W-:Y:S05]  /*9240*/  BRA.DIV ~URZ, `(.L_x_758) ;  /* 0x0001bc027f007947 */ /* 0x000fea000b800000 */
[----:B--2---:R2:W3:Y:S02]  /*9250*/  SHFL.IDX PT, R8, R10, 0x2, 0x1c1f ;  /* 0x005c1f000a087f89 */ /* 0x0044e400000e0000 */
.L_x_958:
[----:B------:R-:W-:Y:S05]  /*9260*/  BRA.DIV ~URZ, `(.L_x_759) ;  /* 0x0001bc527f007947 */ /* 0x000fea000b800000 */
[----:B-1----:R1:W2:Y:S02]  /*9270*/  SHFL.IDX PT, R0, R11, 0x2, 0x1c1f ;  /* 0x005c1f000b007f89 */ /* 0x0022a400000e0000 */
.L_x_959:
[----:B------:R-:W-:Y:S01]  /*9280*/  IADD3 R2, R9, 0x40, RZ ;  /* 0x0000004009027810 */ /* 0x000fe20007ffe0ff */
[----:B------:R-:W-:Y:S03]  /*9290*/  BSSY B0, `(.L_x_760) ;  /* 0x0000016000007945 */ /* 0x000fe60003800000 */
[----:B------:R-:W-:-:S13]  /*92a0*/  ISETP.GE.AND P0, PT, R2, R26, PT ;  /* 0x0000001a0200720c */ /* 0x000fda0003f06270 */
[----:B------:R-:W-:Y:S05]  /*92b0*/  @P0 BRA `(.L_x_761) ;  /* 0x0000013000000947 */ /* 0x000fea0003800000 */
[----:B----4-:R-:W4:Y:S04]  /*92c0*/  LDL.64 R4, [R1+0x38] ;  /* 0x0000380001047983 */ /* 0x010f280000100a00 */
[----:B---3--:R-:W3:Y:S04]  /*92d0*/  LDL R3, [R1+0x24] ;  /* 0x0000240001037983 */ /* 0x008ee80000100800 */
[----:B--2---:R-:W2:Y:S04]  /*92e0*/  LDL R15, [R1+0x64] ;  /* 0x00006400010f7983 */ /* 0x004ea80000100800 */
[----:B------:R-:W2:Y:S04]  /*92f0*/  LDL R13, [R1+0x40] ;  /* 0x00004000010d7983 */ /* 0x000ea80000100800 */
[----:B------:R-:W2:Y:S04]  /*9300*/  LDL R12, [R1+0x1c] ;  /* 0x00001c00010c7983 */ /* 0x000ea80000100800 */
[----:B------:R-:W2:Y:S01]  /*9310*/  LDL R14, [R1+0x60] ;  /* 0x00006000010e7983 */ /* 0x000ea20000100800 */
[----:B----4-:R-:W-:-:S04]  /*9320*/  LEA R6, P0, R4, R0, 0x1 ;  /* 0x0000000004067211 */ /* 0x010fc800078008ff */
[----:B------:R-:W-:Y:S02]  /*9330*/  LEA.HI.X R7, R4, R8, R5, 0x1, P0 ;  /* 0x0000000804077211 */ /* 0x000fe400000f0c05 */
[----:B---3--:R-:W-:-:S04]  /*9340*/  LEA R4, P0, R3, R0, 0x1 ;  /* 0x0000000003047211 */ /* 0x008fc800078008ff */
        /* <DEDUP_REMOVED lines=10> */
.L_x_761:
[----:B------:R-:W-:Y:S05]  /*93f0*/  BSYNC B0 ;  /* 0x0000000000007941 */ /* 0x000fea0003800000 */
.L_x_760:
[----:B------:R-:W-:Y:S05]  /*9400*/  BRA.DIV ~URZ, `(.L_x_762) ;  /* 0x0001bb127f007947 */ /* 0x000fea000b800000 */
[----:B---3--:R3:W1:Y:S04]  /*9410*/  SHFL.IDX PT, R8, R10, 0x3, 0x1c1f ;  /* 0x007c1f000a087f89 */ /* 0x00866800000e0000 */
[----:B--2---:R3:W2:Y:S02]  /*9420*/  SHFL.IDX PT, R0, R11, 0x3, 0x1c1f ;  /* 0x007c1f000b007f89 */ /* 0x0046a400000e0000 */
.L_x_960:
[----:B---3--:R-:W3:Y:S04]  /*9430*/  LDL.64 R12, [R1+0x38] ;  /* 0x00003800010c7983 */ /* 0x008ee80000100a00 */
[----:B----4-:R-:W4:Y:S04]  /*9440*/  LDL R4, [R1+0x24] ;  /* 0x0000240001047983 */ /* 0x010f280000100800 */
[----:B--2---:R-:W2:Y:S04]  /*9450*/  LDL R5, [R1+0x64] ;  /* 0x0000640001057983 */ /* 0x004ea80000100800 */
[----:B------:R-:W2:Y:S04]  /*9460*/  LDL R10, [R1+0x40] ;  /* 0x00004000010a7983 */ /* 0x000ea80000100800 */
[----:B------:R-:W2:Y:S04]  /*9470*/  LDL R105, [R1+0x1c] ;  /* 0x00001c0001697983 */ /* 0x000ea80000100800 */
[----:B-1----:R-:W2:Y:S04]  /*9480*/  LDL R11, [R1+0x60] ;  /* 0x00006000010b7983 */ /* 0x002ea80000100800 */
[----:B------:R-:W2:Y:S04]  /*9490*/  LDL.64 R138, [R1+0x8] ;  /* 0x00000800018a7983 */ /* 0x000ea80000100a00 */
[----:B------:R-:W2:Y:S04]  /*94a0*/  LDL R137, [R1+0x4] ;  /* 0x0000040001897983 */ /* 0x000ea80000100800 */
[----:B------:R1:W5:Y:S01]  /*94b0*/  LDL R239, [R1+0x20] ;  /* 0x0000200001ef7983 */ /* 0x0003620000100800 */
[----:B------:R-:W-:-:S03]  /*94c0*/  IADD3 R2, R9, 0x60, RZ ;  /* 0x0000006009027810 */ /* 0x000fc60007ffe0ff */
[----:B------:R-:W1:Y:S01]  /*94d0*/  S2R R107, SR_TID.X ;  /* 0x00000000006b7919 */ /* 0x000e620000002100 */
[----:B------:R-:W-:Y:S01]  /*94e0*/  ISETP.GE.AND P0, PT, R2, R26, PT ;  /* 0x0000001a0200720c */ /* 0x000fe20003f06270 */
[----:B------:R-:W-:-:S04]  /*94f0*/  IMAD.MOV.U32 R108, RZ, RZ, 0x30 ;  /* 0x00000030ff6c7424 */ /* 0x000fc800078e00ff */
[----:B------:R-:W-:-:S04]  /*9500*/  IMAD R108, R235, -0x30, R108 ;  /* 0xffffffd0eb6c7824 */ /* 0x000fc800078e026c */
[----:B------:R-:W-:Y:S01]  /*9510*/  IMAD.IADD R133, R252, 0x1, R108 ;  /* 0x00000001fc857824 */ /* 0x000fe200078e026c */
[----:B------:R-:W-:Y:S02]  /*9520*/  SHF.R.S32.HI R104, RZ, 0x1f, R132 ;  /* 0x0000001fff687819 */ /* 0x000fe40000011484 */
[----:B-1----:R-:W-:-:S04]  /*9530*/  SHF.R.S32.HI R140, RZ, 0x1f, R107 ;  /* 0x0000001fff8c7819 */ /* 0x002fc8000001146b */
[----:B------:R-:W-:-:S04]  /*9540*/  LEA.HI R140, R140, R107, RZ, 0x2 ;  /* 0x0000006b8c8c7211 */ /* 0x000fc800078f10ff */
[----:B------:R-:W-:Y:S02]  /*9550*/  SHF.R.S32.HI R140, RZ, 0x2, R140 ;  /* 0x00000002ff8c7819 */ /* 0x000fe4000001148c */
[C---:B------:R-:W-:Y:S02]  /*9560*/  LOP3.LUT P5, RZ, R203.reuse, 0x100, RZ, 0xc0, !PT ;  /* 0x00000100cbff7812 */ /* 0x040fe400078ac0ff */
[----:B------:R-:W-:Y:S01]  /*9570*/  LOP3.LUT P6, RZ, R203, 0x40, RZ, 0xc0, !PT ;  /* 0x00000040cbff7812 */ /* 0x000fe200078cc0ff */
[----:B------:R-:W-:Y:S01]  /*9580*/  IMAD.MOV.U32 R240, RZ, RZ, c[0x0][0x2c4] ;  /* 0x0000b100fff07624 */ /* 0x000fe200078e00ff */
[----:B---3--:R-:W-:-:S04]  /*9590*/  @!P0 LEA R6, P1, R12, R0, 0x1 ;  /* 0x000000000c068211 */ /* 0x008fc800078208ff */
[----:B------:R-:W-:Y:S02]  /*95a0*/  @!P0 LEA.HI.X R7, R12, R8, R13, 0x1, P1 ;  /* 0x000000080c078211 */ /* 0x000fe400008f0c0d */
[----:B----4-:R-:W-:-:S04]  /*95b0*/  @!P0 LEA R2, P1, R4, R0, 0x1 ;  /* 0x0000000004028211 */ /* 0x010fc800078208ff */
[----:B--2---:R-:W-:Y:S02]  /*95c0*/  @!P0 LEA.HI.X R3, R4, R8, R5, 0x1, P1 ;  /* 0x0000000804038211 */ /* 0x004fe400008f0c05 */
[----:B------:R-:W-:Y:S01]  /*95d0*/  @!P0 LEA R4, P1, R10, R0, 0x1 ;  /* 0x000000000a048211 */ /* 0x000fe200078208ff */
[----:B------:R-:W-:-:S05]  /*95e0*/  @!P0 IMAD.SHL.U32 R0, R105, 0x2, RZ ;  /* 0x0000000269008824 */ /* 0x000fca00078e00ff */
[----:B------:R-:W-:Y:S01]  /*95f0*/  @!PT LDS RZ, [RZ] ;  /* 0x00000000fffff984 */ /* 0x000fe20000000800 */
[----:B------:R-:W-:Y:S01]  /*9600*/  @!PT LDS RZ, [RZ] ;  /* 0x00000000fffff984 */ /* 0x000fe20000000800 */
[----:B------:R-:W-:Y:S01]  /*9610*/  @!PT LDS RZ, [RZ] ;  /* 0x00000000fffff984 */ /* 0x000fe20000000800 */
[----:B------:R1:W-:Y:S01]  /*9620*/  @!P0 LDGSTS.E.BYPASS.LTC128B.128 [R0+0x7880], [R6.64], !P4 ;  /* 0x0788000006008fae */ /* 0x0003e2000e101d46 */
[----:B------:R-:W-:-:S03]  /*9630*/  @!P0 LEA.HI.X R5, R10, R8, R11, 0x1, P1 ;  /* 0x000000080a058211 */ /* 0x000fc600008f0c0b */
[----:B------:R2:W-:Y:S04]  /*9640*/  @!P0 LDGSTS.E.BYPASS.LTC128B.128 [R0+0x9880], [R2.64], !P3 ;  /* 0x0988000002008fae */ /* 0x0005e8000d901d46 */
[----:B------:R3:W-:Y:S01]  /*9650*/  @!P0 LDGSTS.E.BYPASS.LTC128B.128 [R0+0xb880], [R4.64], !P2 ;  /* 0x0b88000004008fae */ /* 0x0007e2000d101d46 */
[----:B------:R-:W-:Y:S02]  /*9660*/  IMAD.MOV.U32 R134, RZ, RZ, R138 ;  /* 0x000000ffff867224 */ /* 0x000fe400078e008a */
[----:B------:R-:W-:Y:S01]  /*9670*/  IMAD.MOV.U32 R135, RZ, RZ, R137 ;  /* 0x000000ffff877224 */ /* 0x000fe200078e0089 */
[----:B------:R-:W0:Y:S01]  /*9680*/  LDGDEPBAR ;  /* 0x00000000000079af */ /* 0x000e220000000000 */
[----:B-1----:R-:W-:Y:S01]  /*9690*/  IMNMX R6, R133, 0x30, PT ;  /* 0x0000003085067817 */ /* 0x002fe20003800200 */
[----:B------:R-:W-:-:S04]  /*96a0*/  IMAD R7, R104, c[0x0][0x1e0], RZ ;  /* 0x0000780068077a24 */ /* 0x000fc800078e02ff */
[----:B------:R-:W-:Y:S02]  /*96b0*/  IMAD.IADD R6, R6, 0x1, -R140 ;  /* 0x0000000106067824 */ /* 0x000fe400078e0a8c */
[----:B--2---:R-:W-:-:S03]  /*96c0*/  IMAD.WIDE.U32 R2, R132, c[0x0][0x1e0], RZ ;  /* 0x0000780084027a25 */ /* 0x004fc600078e00ff */
[----:B------:R-:W-:Y:S01]  /*96d0*/  ISETP.GE.AND P0, PT, R6, 0x21, PT ;  /* 0x000000210600780c */ /* 0x000fe20003f06270 */
[----:B------:R-:W-:-:S04]  /*96e0*/  IMAD R7, R132, c[0x0][0x1e4], R7 ;  /* 0x0000790084077a24 */ /* 0x000fc800078e0207 */
[----:B---3--:R-:W-:Y:S02]  /*96f0*/  IMAD.IADD R0, R3, 0x1, R7 ;  /* 0x0000000103007824 */ /* 0x008fe400078e0207 */
[----:B------:R-:W-:Y:S02]  /*9700*/  IMAD.MOV.U32 R7, RZ, RZ, 0x20 ;  /* 0x00000020ff077424 */ /* 0x000fe400078e00ff */
[----:B------:R-:W-:-:S04]  /*9710*/  IMAD.WIDE.U32 R2, R2, 0x30, R134 ;  /* 0x0000003002027825 */ /* 0x000fc800078e0086 */
[----:B------:R-:W-:Y:S02]  /*9720*/  IMAD R0, R0, 0x30, RZ ;  /* 0x0000003000007824 */ /* 0x000fe400078e02ff */
[----:B------:R-:W-:-:S04]  /*9730*/  IMAD.WIDE.U32 R4, R7, c[0x0][0x1e0], RZ ;  /* 0x0000780007047a25 */ /* 0x000fc800078e00ff */
[----:B------:R-:W-:Y:S02]  /*9740*/  IMAD R7, R7, c[0x0][0x1e4], RZ ;  /* 0x0000790007077a24 */ /* 0x000fe400078e02ff */
[----:B------:R-:W-:Y:S01]  /*9750*/  IMAD.IADD R0, R3, 0x1, R0 ;  /* 0x0000000103007824 */ /* 0x000fe200078e0200 */
[----:B------:R-:W-:Y:S01]  /*9760*/  @P0 IADD3 R3, P1, R2, R4, RZ ;  /* 0x0000000402030210 */ /* 0x000fe20007f3e0ff */
[----:B------:R-:W-:Y:S03]  /*9770*/  WARPSYNC 0xffffffff ;  /* 0xffffffff00007948 */ /* 0x000fe60003800000 */
[----:B------:R-:W-:Y:S01]  /*9780*/  @P0 IADD3.X R7, R0, R5, R7, P1, !PT ;  /* 0x0000000500070210 */ /* 0x000fe20000ffe407 */
[----:B------:R-:W-:Y:S01]  /*9790*/  BAR.SYNC.DEFER_BLOCKING 0x0 ;  /* 0x0000000000007b1d */ /* 0x000fe20000010000 */
[----:B------:R-:W-:Y:S02]  /*97a0*/  ISETP.GE.AND P1, PT, R6, 0x1, PT ;  /* 0x000000010600780c */ /* 0x000fe40003f26270 */
[----:B------:R-:W-:-:S11]  /*97b0*/  LOP3.LUT P4, RZ, R203, 0x80, RZ, 0xc0, !PT ;  /* 0x00000080cbff7812 */ /* 0x000fd6000788c0ff */
[----:B------:R-:W-:Y:S01]  /*97c0*/  @P1 LEA R4, P2, R2, c[0x0][0x1c8], 0x1 ;  /* 0x0000720002041a11 */ /* 0x000fe200078408ff */
[----:B------:R-:W-:-:S03]  /*97d0*/  @P1 IMAD.SHL.U32 R6, R105, 0x2, RZ ;  /* 0x0000000269061824 */ /* 0x000fc600078e00ff */
[----:B------:R-:W-:Y:S02]  /*97e0*/  @P1 LEA.HI.X R5, R2, c[0x0][0x1cc], R0, 0x1, P2 ;  /* 0x0000730002051a11 */ /* 0x000fe400010f0c00 */
[----:B------:R-:W-:Y:S01]  /*97f0*/  @P0 LEA R2, P2, R3, c[0x0][0x1c8], 0x1 ;  /* 0x0000720003020a11 */ /* 0x000fe200078408ff */
[----:B------:R-:W-:-:S03]  /*9800*/  @P0 IMAD.SHL.U32 R0, R105, 0x2, RZ ;  /* 0x0000000269000824 */ /* 0x000fc600078e00ff */
[----:B------:R-:W-:Y:S01]  /*9810*/  @P0 LEA.HI.X R3, R3, c[0x0][0x1cc], R7, 0x1, P2 ;  /* 0x0000730003030a11 */ /* 0x000fe200010f0c07 */
        /* <DEDUP_REMOVED lines=8> */
[----:B------:R1:W-:Y:S01]  /*98a0*/  @P0 LDGSTS.E.BYPASS.LTC128B.128 [R0+0x5c80], [R2.64+0x80], !P6 ;  /* 0x05c8008002000fae */ /* 0x0003e2000f101d46 */
[----:B------:R-:W-:-:S03]  /*98b0*/  ISETP.LT.AND P0, PT, RZ, c[0x0][0x27c], PT ;  /* 0x00009f00ff007a0c */ /* 0x000fc60003f01270 */
[----:B------:R-:W0:Y:S01]  /*98c0*/  LDGDEPBAR ;  /* 0x00000000000079af */ /* 0x000e220000000000 */
[----:B------:R-:W-:-:S09]  /*98d0*/  ISETP.NE.AND P5, PT, R240, 0x1, PT ;  /* 0x00000001f000780c */ /* 0x000fd20003fa5270 */
[----:B------:R-:W-:Y:S05]  /*98e0*/  @P0 BRA `(.L_x_763) ;  /* 0x0000002000000947 */ /* 0x000fea0003800000 */
[----:B------:R-:W-:-:S04]  /*98f0*/  DEPBAR.LE SB0, 0x1 ;  /* 0x000080400000791a */ /* 0x000fc80000000000 */
[----:B------:R-:W-:Y:S05]  /*9900*/  BRA `(.L_x_764) ;  /* 0x000069e000007947 */ /* 0x000fea0003800000 */
.L_x_763:
[----:B------:R-:W2:Y:S01]  /*9910*/  S2R R90, SR_TID.X ;  /* 0x00000000005a7919 */ /* 0x000ea20000002100 */
[----:B------:R-:W-:Y:S01]  /*9920*/  ULDC.U8 UR4, c[0x0][0x298] ;  /* 0x0000a60000047ab9 */ /* 0x000fe20000000000 */
[----:B-1---5:R-:W-:Y:S01]  /*9930*/  SHF.R.S32.HI R0, RZ, 0x1f, R136 ;  /* 0x0000001fff007819 */ /* 0x022fe20000011488 */
[----:B------:R-:W-:Y:S01]  /*9940*/  IMAD.WIDE.U32 R4, R136, c[0x0][0x280], RZ ;  /* 0x0000a00088047a25 */ /* 0x000fe200078e00ff */
[----:B------:R-:W-:Y:S01]  /*9950*/  ISETP.NE.AND P0, PT, RZ, UR4, PT ;  /* 0x00000004ff007c0c */ /* 0x000fe2000bf05270 */
[----:B------:R-:W-:Y:S01]  /*9960*/  BSSY B2, `(.L_x_764) ;  /* 0x0000698000027945 */ /* 0x000fe20003800000 */
[----:B------:R-:W-:Y:S01]  /*9970*/  LEA.HI R106, R107, R107, RZ, 0x1 ;  /* 0x0000006b6b6a7211 */ /* 0x000fe200078f08ff */
[C---:B------:R-:W-:Y:S02]  /*9980*/  IMAD R2, R0.reuse, c[0x0][0x280], RZ ;  /* 0x0000a00000027a24 */ /* 0x040fe400078e02ff */
[----:B------:R-:W-:Y:S01]  /*9990*/  IMAD R0, R0, c[0x0][0x290], RZ ;  /* 0x0000a40000007a24 */ /* 0x000fe200078e02ff */
[----:B------:R-:W-:Y:S01]  /*99a0*/  LOP3.LUT R106, R106, 0xfffffffe, RZ, 0xc0, !PT ;  /* 0xfffffffe6a6a7812 */ /* 0x000fe200078ec0ff */
[----:B------:R-:W-:-:S02]  /*99b0*/  IMAD R7, R136, c[0x0][0x284], R2 ;  /* 0x0000a10088077a24 */ /* 0x000fc400078e0202 */
[----:B------:R-:W-:Y:S01]  /*99c0*/  IMAD R6, R136, c[0x0][0x294], R0 ;  /* 0x0000a50088067a24 */ /* 0x000fe200078e0200 */
[----:B------:R-:W-:Y:S01]  /*99d0*/  IADD3 R106, -R106, R107, RZ ;  /* 0x0000006b6a6a7210 */ /* 0x000fe20007ffe1ff */
[----:B------:R-:W-:Y:S01]  /*99e0*/  IMAD.WIDE.U32 R2, R136, c[0x0][0x290], RZ ;  /* 0x0000a40088027a25 */ /* 0x000fe200078e00ff */
[----:B------:R-:W-:-:S03]  /*99f0*/  IADD3 R7, R7, R5, RZ ;  /* 0x0000000507077210 */ /* 0x000fc60007ffe0ff */
[----:B------:R-:W-:Y:S01]  /*9a00*/  IMAD.IADD R6, R6, 0x1, R3 ;  /* 0x0000000106067824 */ /* 0x000fe200078e0203 */
[----:B--2---:R-:W-:-:S04]  /*9a10*/  LEA.HI R112, R90, R90, RZ, 0x1 ;  /* 0x0000005a5a707211 */ /* 0x004fc800078f08ff */
[----:B------:R-:W-:-:S04]  /*9a20*/  SHF.R.S32.HI R112, RZ, 0x1, R112 ;  /* 0x00000001ff707819 */ /* 0x000fc80000011470 */
[----:B------:R-:W-:-:S05]  /*9a30*/  IADD3 R20, R112, R239, RZ ;  /* 0x000000ef70147210 */ /* 0x000fca0007ffe0ff */
[----:B------:R-:W-:Y:S01]  /*9a40*/  IMAD R0, R106, 0x40, R20 ;  /* 0x000000406a007824 */ /* 0x000fe200078e0214 */
[----:B------:R-:W-:Y:S05]  /*9a50*/  @!P0 BRA `(.L_x_765) ;  /* 0x0000346000008947 */ /* 0x000fea0003800000 */
[----:B------:R-:W-:Y:S01]  /*9a60*/  @P5 IMAD.HI.U32 R3, R0, c[0x0][0x2c8], RZ ;  /* 0x0000b20000035a27 */ /* 0x000fe200078e00ff */
[----:B------:R-:W-:Y:S01]  /*9a70*/  BSSY B0, `(.L_x_766) ;  /* 0x0000068000007945 */ /* 0x000fe20003800000 */
[----:B------:R-:W-:Y:S01]  /*9a80*/  SHF.R.S32.HI R48, RZ, 0x1f, R31 ;  /* 0x0000001fff307819 */ /* 0x000fe2000001141f */
[----:B------:R-:W-:Y:S01]  /*9a90*/  CS2R R70, SRZ ;  /* 0x0000000000467805 */ /* 0x000fe2000001ff00 */
[----:B------:R-:W-:Y:S01]  /*9aa0*/  IMAD.MOV.U32 R5, RZ, RZ, R7 ;  /* 0x000000ffff057224 */ /* 0x000fe200078e0007 */
[----:B------:R-:W-:Y:S01]  /*9ab0*/  @P5 SHF.R.U32.HI R0, RZ, c[0x0][0x2cc], R3 ;  /* 0x0000b300ff005a19 */ /* 0x000fe20000011603 */
[----:B------:R-:W-:Y:S01]  /*9ac0*/  IMAD.MOV.U32 R7, RZ, RZ, R6 ;  /* 0x000000ffff077224 */ /* 0x000fe200078e0006 */
[----:B------:R-:W-:Y:S01]  /*9ad0*/  SHF.R.S32.HI R21, RZ, 0x1f, R32 ;  /* 0x0000001fff157819 */ /* 0x000fe20000011420 */
[----:B------:R-:W-:Y:S01]  /*9ae0*/  IMAD.MOV.U32 R6, RZ, RZ, R2 ;  /* 0x000000ffff067224 */ /* 0x000fe200078e0002 */
[----:B------:R-:W-:Y:S01]  /*9af0*/  SHF.R.S32.HI R3, RZ, 0x1f, R0 ;  /* 0x0000001fff037819 */ /* 0x000fe20000011400 */
[----:B------:R-:W-:Y:S01]  /*9b00*/  IMAD.WIDE.U32 R4, R0, c[0x0][0x280], R4 ;  /* 0x0000a00000047a25 */ /* 0x000fe200078e0004 */
[----:B------:R-:W-:Y:S01]  /*9b10*/  SHF.R.S32.HI R49, RZ, 0x1f, R153 ;  /* 0x0000001fff317819 */ /* 0x000fe20000011499 */
[----:B------:R-:W-:Y:S01]  /*9b20*/  CS2R R44, SRZ ;  /* 0x00000000002c7805 */ /* 0x000fe2000001ff00 */
[----:B------:R-:W-:Y:S01]  /*9b30*/  SHF.R.S32.HI R54, RZ, 0x1f, R30 ;  /* 0x0000001fff367819 */ /* 0x000fe2000001141e */
[C---:B------:R-:W-:Y:S01]  /*9b40*/  IMAD R8, R3.reuse, c[0x0][0x280], RZ ;  /* 0x0000a00003087a24 */ /* 0x040fe200078e02ff */
[----:B------:R-:W-:Y:S01]  /*9b50*/  LEA R27, P0, R4, c[0x0][0x270], 0x1 ;  /* 0x00009c00041b7a11 */ /* 0x000fe200078008ff */
[----:B------:R-:W-:Y:S01]  /*9b60*/  IMAD R9, R3, c[0x0][0x290], RZ ;  /* 0x0000a40003097a24 */ /* 0x000fe200078e02ff */
[----:B------:R-:W-:Y:S01]  /*9b70*/  SHF.R.S32.HI R33, RZ, 0x1f, R164 ;  /* 0x0000001fff217819 */ /* 0x000fe200000114a4 */
[C---:B------:R-:W-:Y:S01]  /*9b80*/  IMAD R8, R0.reuse, c[0x0][0x284], R8 ;  /* 0x0000a10000087a24 */ /* 0x040fe200078e0208 */
[----:B------:R-:W-:Y:S01]  /*9b90*/  CS2R R36, SRZ ;  /* 0x0000000000247805 */ /* 0x000fe2000001ff00 */
[----:B------:R-:W-:Y:S01]  /*9ba0*/  IMAD.WIDE.U32 R2, R0, c[0x0][0x290], R6 ;  /* 0x0000a40000027a25 */ /* 0x000fe200078e0006 */
[----:B------:R-:W-:Y:S01]  /*9bb0*/  CS2R R28, SRZ ;  /* 0x00000000001c7805 */ /* 0x000fe2000001ff00 */
[----:B------:R-:W-:Y:S01]  /*9bc0*/  CS2R R22, SRZ ;  /* 0x0000000000167805 */ /* 0x000fe2000001ff00 */
[----:B------:R-:W-:Y:S01]  /*9bd0*/  CS2R R16, SRZ ;  /* 0x0000000000107805 */ /* 0x000fe2000001ff00 */
[----:B------:R-:W-:Y:S01]  /*9be0*/  IMAD.IADD R5, R5, 0x1, R8 ;  /* 0x0000000105057824 */ /* 0x000fe200078e0208 */
[----:B------:R-:W-:Y:S01]  /*9bf0*/  LEA R40, P1, R2, c[0x0][0x288], 0x1 ;  /* 0x0000a20002287a11 */ /* 0x000fe200078208ff */
[----:B------:R-:W-:Y:S01]  /*9c00*/  IMAD R0, R0, c[0x0][0x294], R9 ;  /* 0x0000a50000007a24 */ /* 0x000fe200078e0209 */
[----:B------:R-:W-:Y:S01]  /*9c10*/  CS2R R46, SRZ ;  /* 0x00000000002e7805 */ /* 0x000fe2000001ff00 */
[----:B------:R-:W-:Y:S01]  /*9c20*/  CS2R R8, SRZ ;  /* 0x0000000000087805 */ /* 0x000fe2000001ff00 */
[----:B------:R-:W-:Y:S01]  /*9c30*/  LEA.HI.X R15, R4, c[0x0][0x274], R5, 0x1, P0 ;  /* 0x00009d00040f7a11 */ /* 0x000fe200000f0c05 */
[----:B------:R-:W-:Y:S01]  /*9c40*/  IMAD.IADD R0, R3, 0x1, R0 ;  /* 0x0000000103007824 */ /* 0x000fe200078e0200 */
[----:B------:R-:W-:Y:S01]  /*9c50*/  ISETP.GE.AND P0, PT, R20, R26, PT ;  /* 0x0000001a1400720c */ /* 0x000fe20003f06270 */
[----:B------:R1:W2:Y:S01]  /*9c60*/  SHFL.IDX PT, R4, R27, RZ, 0x1e1f ;  /* 0x001e1fff1b047589 */ /* 0x0002a200000e0000 */
[----:B------:R-:W-:Y:S01]  /*9c70*/  CS2R R38, SRZ ;  /* 0x0000000000267805 */ /* 0x000fe2000001ff00 */
[----:B------:R-:W-:Y:S01]  /*9c80*/  CS2R R34, SRZ ;  /* 0x0000000000227805 */ /* 0x000fe2000001ff00 */
[----:B------:R-:W-:Y:S01]  /*9c90*/  LEA.HI.X R14, R2, c[0x0][0x28c], R0, 0x1, P1 ;  /* 0x0000a300020e7a11 */ /* 0x000fe200008f0c00 */
[----:B------:R1:W3:Y:S01]  /*9ca0*/  SHFL.IDX PT, R5, R15, RZ, 0x1e1f ;  /* 0x001e1fff0f057589 */ /* 0x0002e200000e0000 */
[----:B------:R-:W-:Y:S01]  /*9cb0*/  CS2R R24, SRZ ;  /* 0x0000000000187805 */ /* 0x000fe2000001ff00 */
[----:B------:R-:W-:Y:S01]  /*9cc0*/  CS2R R18, SRZ ;  /* 0x0000000000127805 */ /* 0x000fe2000001ff00 */
[----:B------:R-:W-:Y:S01]  /*9cd0*/  CS2R R6, SRZ ;  /* 0x0000000000067805 */ /* 0x000fe2000001ff00 */
[----:B------:R1:W4:Y:S04]  /*9ce0*/  SHFL.IDX PT, R2, R40, RZ, 0x1e1f ;  /* 0x001e1fff28027589 */ /* 0x00032800000e0000 */
[----:B------:R1:W1:Y:S01]  /*9cf0*/  SHFL.IDX PT, R3, R14, RZ, 0x1e1f ;  /* 0x001e1fff0e037589 */ /* 0x00026200000e0000 */
[----:B------:R-:W-:Y:S05]  /*9d00*/  @P0 BRA `(.L_x_767) ;  /* 0x000003e000000947 */ /* 0x000fea0003800000 */
[----:B------:R-:W-:Y:S01]  /*9d10*/  ISETP.GE.AND P0, PT, R32, c[0x0][0x27c], PT ;  /* 0x00009f0020007a0c */ /* 0x000fe20003f06270 */
[----:B------:R-:W-:Y:S01]  /*9d20*/  CS2R R16, SRZ ;  /* 0x0000000000107805 */ /* 0x000fe2000001ff00 */
[----:B------:R-:W-:-:S11]  /*9d30*/  CS2R R18, SRZ ;  /* 0x0000000000127805 */ /* 0x000fd6000001ff00 */
[C---:B------:R-:W-:Y:S01]  /*9d40*/  @!P0 IMAD.SHL.U32 R0, R32.reuse, 0x2, RZ ;  /* 0x0000000220008824 */ /* 0x040fe200078e00ff */
[----:B------:R-:W-:-:S04]  /*9d50*/  @!P0 SHF.L.U64.HI R7, R32, 0x1, R21 ;  /* 0x0000000120078819 */ /* 0x000fc80000010215 */
[----:B--2---:R-:W-:-:S05]  /*9d60*/  @!P0 IADD3 R8, P1, R4, R0, RZ ;  /* 0x0000000004088210 */ /* 0x004fca0007f3e0ff */
[----:B---3--:R-:W-:Y:S01]  /*9d70*/  @!P0 IMAD.X R9, R5, 0x1, R7, P1 ;  /* 0x0000000105098824 */ /* 0x008fe200008e0607 */
[----:B----4-:R-:W-:-:S04]  /*9d80*/  @!P0 IADD3 R6, P1, R2, R0, RZ ;  /* 0x0000000002068210 */ /* 0x010fc80007f3e0ff */
[----:B------:R2:W5:Y:S01]  /*9d90*/  @!P0 LD.E.64 R16, [R8.64] ;  /* 0x0000000608108980 */ /* 0x000562000c101b00 */
[----:B-1----:R-:W-:Y:S01]  /*9da0*/  @!P0 IMAD.X R7, R3, 0x1, R7, P1 ;  /* 0x0000000103078824 */ /* 0x002fe200008e0607 */
[----:B------:R-:W-:-:S04]  /*9db0*/  ISETP.GE.AND P1, PT, R164, c[0x0][0x27c], PT ;  /* 0x00009f00a4007a0c */ /* 0x000fc80003f26270 */
[----:B------:R1:W5:Y:S09]  /*9dc0*/  @!P0 LD.E.64 R18, [R6.64] ;  /* 0x0000000606128980 */ /* 0x000372000c101b00 */
[C---:B------:R-:W-:Y:S01]  /*9dd0*/  @!P1 IMAD.SHL.U32 R10, R164.reuse, 0x2, RZ ;  /* 0x00000002a40a9824 */ /* 0x040fe200078e00ff */
[----:B------:R-:W-:-:S04]  /*9de0*/  @!P1 SHF.L.U64.HI R0, R164, 0x1, R33 ;  /* 0x00000001a4009819 */ /* 0x000fc80000010221 */
[----:B--2---:R-:W-:-:S05]  /*9df0*/  @!P1 IADD3 R8, P0, R4, R10, RZ ;  /* 0x0000000a04089210 */ /* 0x004fca0007f1e0ff */
[----:B------:R-:W-:Y:S01]  /*9e00*/  @!P1 IMAD.X R9, R5, 0x1, R0, P0 ;  /* 0x0000000105099824 */ /* 0x000fe200000e0600 */
[----:B-1----:R-:W-:-:S05]  /*9e10*/  @!P1 IADD3 R6, P0, R2, R10, RZ ;  /* 0x0000000a02069210 */ /* 0x002fca0007f1e0ff */
[----:B------:R-:W-:Y:S01]  /*9e20*/  @!P1 IMAD.X R7, R3, 0x1, R0, P0 ;  /* 0x0000000103079824 */ /* 0x000fe200000e0600 */
[----:B------:R-:W-:Y:S01]  /*9e30*/  ISETP.GE.AND P0, PT, R31, c[0x0][0x27c], PT ;  /* 0x00009f001f007a0c */ /* 0x000fe20003f06270 */
[----:B------:R-:W-:Y:S01]  /*9e40*/  CS2R R22, SRZ ;  /* 0x0000000000167805 */ /* 0x000fe2000001ff00 */
[----:B------:R-:W-:Y:S01]  /*9e50*/  CS2R R24, SRZ ;  /* 0x0000000000187805 */ /* 0x000fe2000001ff00 */
[----:B------:R-:W-:-:S04]  /*9e60*/  ISETP.GE.AND P2, PT, R153, c[0x0][0x27c], PT ;  /* 0x00009f0099007a0c */ /* 0x000fc80003f46270 */
[----:B------:R1:W5:Y:S04]  /*9e70*/  @!P1 LD.E.64 R22, [R8.64] ;  /* 0x0000000608169980 */ /* 0x000368000c101b00 */
[----:B------:R2:W5:Y:S02]  /*9e80*/  @!P1 LD.E.64 R24, [R6.64] ;  /* 0x0000000606189980 */ /* 0x000564000c101b00 */
[C---:B------:R-:W-:Y:S01]  /*9e90*/  @!P0 IMAD.SHL.U32 R10, R31.reuse, 0x2, RZ ;  /* 0x000000021f0a8824 */ /* 0x040fe200078e00ff */
[----:B------:R-:W-:Y:S01]  /*9ea0*/  @!P0 SHF.L.U64.HI R0, R31, 0x1, R48 ;  /* 0x000000011f008819 */ /* 0x000fe20000010230 */
[----:B------:R-:W-:Y:S01]  /*9eb0*/  CS2R R28, SRZ ;  /* 0x00000000001c7805 */ /* 0x000fe2000001ff00 */
[----:B------:R-:W-:Y:S02]  /*9ec0*/  CS2R R34, SRZ ;  /* 0x0000000000227805 */ /* 0x000fe4000001ff00 */
[----:B-1----:R-:W-:-:S05]  /*9ed0*/  @!P0 IADD3 R8, P1, R4, R10, RZ ;  /* 0x0000000a04088210 */ /* 0x002fca0007f3e0ff */
[----:B------:R-:W-:Y:S01]  /*9ee0*/  @!P0 IMAD.X R9, R5, 0x1, R0, P1 ;  /* 0x0000000105098824 */ /* 0x000fe200008e0600 */
[----:B--2---:R-:W-:Y:S01]  /*9ef0*/  @!P0 IADD3 R6, P1, R2, R10, RZ ;  /* 0x0000000a02068210 */ /* 0x004fe20007f3e0ff */
[----:B------:R-:W-:-:S03]  /*9f00*/  @!P2 IMAD.SHL.U32 R10, R153, 0x2, RZ ;  /* 0x00000002990aa824 */ /* 0x000fc600078e00ff */
[----:B------:R1:W5:Y:S01]  /*9f10*/  @!P0 LD.E.64 R28, [R8.64] ;  /* 0x00000006081c8980 */ /* 0x000362000c101b00 */
[----:B------:R-:W-:Y:S01]  /*9f20*/  @!P0 IMAD.X R7, R3, 0x1, R0, P1 ;  /* 0x0000000103078824 */ /* 0x000fe200008e0600 */
[----:B------:R-:W-:-:S04]  /*9f30*/  @!P2 SHF.L.U64.HI R0, R153, 0x1, R49 ;  /* 0x000000019900a819 */ /* 0x000fc80000010231 */
[----:B------:R2:W5:Y:S01]  /*9f40*/  @!P0 LD.E.64 R34, [R6.64] ;  /* 0x0000000606228980 */ /* 0x000562000c101b00 */
[----:B------:R-:W-:Y:S01]  /*9f50*/  ISETP.GE.AND P1, PT, R154, c[0x0][0x27c], PT ;  /* 0x00009f009a007a0c */ /* 0x000fe20003f26270 */
[----:B------:R-:W-:Y:S01]  /*9f60*/  CS2R R36, SRZ ;  /* 0x0000000000247805 */ /* 0x000fe2000001ff00 */
[----:B------:R-:W-:Y:S01]  /*9f70*/  CS2R R38, SRZ ;  /* 0x0000000000267805 */ /* 0x000fe2000001ff00 */
[----:B-1----:R-:W-:-:S05]  /*9f80*/  @!P2 IADD3 R8, P0, R4, R10, RZ ;  /* 0x0000000a0408a210 */ /* 0x002fca0007f1e0ff */
[----:B------:R-:W-:Y:S01]  /*9f90*/  @!P2 IMAD.X R9, R5, 0x1, R0, P0 ;  /* 0x000000010509a824 */ /* 0x000fe200000e0600 */
[----:B--2---:R-:W-:-:S04]  /*9fa0*/  @!P2 IADD3 R6, P0, R2, R10, RZ ;  /* 0x0000000a0206a210 */ /* 0x004fc80007f1e0ff */
[----:B------:R-:W-:Y:S01]  /*9fb0*/  @!P1 IMAD.WIDE R12, R154, 0x2, R4 ;  /* 0x000000029a0c9825 */ /* 0x000fe200078e0204 */
[----:B------:R1:W5:Y:S03]  /*9fc0*/  @!P2 LD.E.64 R36, [R8.64] ;  /* 0x000000060824a980 */ /* 0x000366000c101b00 */
[----:B------:R-:W-:Y:S01]  /*9fd0*/  @!P2 IMAD.X R7, R3, 0x1, R0, P0 ;  /* 0x000000010307a824 */ /* 0x000fe200000e0600 */
[----:B------:R-:W-:Y:S01]  /*9fe0*/  ISETP.GE.AND P0, PT, R30, c[0x0][0x27c], PT ;  /* 0x00009f001e007a0c */ /* 0x000fe20003f06270 */
[----:B------:R-:W-:-:S03]  /*9ff0*/  @!P1 IMAD.WIDE R10, R154, 0x2, R2 ;  /* 0x000000029a0a9825 */ /* 0x000fc600078e0202 */
[----:B------:R2:W5:Y:S09]  /*a000*/  @!P2 LD.E.64 R38, [R6.64] ;  /* 0x000000060626a980 */ /* 0x000572000c101b00 */
[----:B------:R-:W-:Y:S01]  /*a010*/  @!P0 IMAD.SHL.U32 R0, R30, 0x2, RZ ;  /* 0x000000021e008824 */ /* 0x000fe200078e00ff */
[----:B-1----:R-:W-:Y:S01]  /*a020*/  CS2R R8, SRZ ;  /* 0x0000000000087805 */ /* 0x002fe2000001ff00 */
[----:B--2---:R-:W-:-:S05]  /*a030*/  CS2R R6, SRZ ;  /* 0x0000000000067805 */ /* 0x004fca000001ff00 */
[----:B------:R1:W5:Y:S04]  /*a040*/  @!P1 LD.E.64 R8, [R12.64] ;  /* 0x000000060c089980 */ /* 0x000368000c101b00 */
[----:B------:R2:W5:Y:S01]  /*a050*/  @!P1 LD.E.64 R6, [R10.64] ;  /* 0x000000060a069980 */ /* 0x000562000c101b00 */
[----:B------:R-:W-:Y:S01]  /*a060*/  @!P0 IADD3 R4, P1, R4, R0, RZ ;  /* 0x0000000004048210 */ /* 0x000fe20007f3e0ff */
[----:B------:R-:W-:Y:S01]  /*a070*/  CS2R R44, SRZ ;  /* 0x00000000002c7805 */ /* 0x000fe2000001ff00 */
[----:B------:R-:W-:Y:S01]  /*a080*/  CS2R R46, SRZ ;  /* 0x00000000002e7805 */ /* 0x000fe2000001ff00 */
[----:B--2---:R-:W-:-:S05]  /*a090*/  @!P0 SHF.L.U64.HI R10, R30, 0x1, R54 ;  /* 0x000000011e0a8819 */ /* 0x004fca0000010236 */
[----:B------:R-:W-:Y:S01]  /*a0a0*/  @!P0 IMAD.X R5, R5, 0x1, R10, P1 ;  /* 0x0000000105058824 */ /* 0x000fe200008e060a */
[----:B------:R-:W-:-:S04]  /*a0b0*/  @!P0 IADD3 R2, P1, R2, R0, RZ ;  /* 0x0000000002028210 */ /* 0x000fc80007f3e0ff */
[----:B------:R1:W5:Y:S01]  /*a0c0*/  @!P0 LD.E.64 R44, [R4.64] ;  /* 0x00000006042c8980 */ /* 0x000362000c101b00 */
[----:B------:R-:W-:-:S05]  /*a0d0*/  @!P0 IMAD.X R3, R3, 0x1, R10, P1 ;  /* 0x0000000103038824 */ /* 0x000fca00008e060a */
[----:B------:R1:W5:Y:S03]  /*a0e0*/  @!P0 LD.E.64 R46, [R2.64] ;  /* 0x00000006022e8980 */ /* 0x000366000c101b00 */
.L_x_767:
[----:B------:R-:W-:Y:S05]  /*a0f0*/  BSYNC B0 ;  /* 0x0000000000007941 */ /* 0x000fea0003800000 */
.L_x_766:
[----:B------:R-:W-:Y:S01]  /*a100*/  IADD3 R0, R20, 0x40, RZ ;  /* 0x0000004014007810 */ /* 0x000fe20007ffe0ff */
[----:B-1--45:R-:W-:Y:S01]  /*a110*/  IMAD.MOV.U32 R2, RZ, RZ, R36 ;  /* 0x000000ffff027224 */ /* 0x032fe200078e0024 */
[----:B------:R-:W-:Y:S01]  /*a120*/  MOV R10, R6 ;  /* 0x00000006000a7202 */ /* 0x000fe20000000f00 */
[----:B--2---:R-:W-:Y:S01]  /*a130*/  IMAD.MOV.U32 R4, RZ, RZ, R44 ;  /* 0x000000ffff047224 */ /* 0x004fe200078e002c */
[----:B------:R-:W-:Y:S01]  /*a140*/  ISETP.GE.AND P0, PT, R0, R26, PT ;  /* 0x0000001a0000720c */ /* 0x000fe20003f06270 */
[----:B------:R-:W-:Y:S01]  /*a150*/  IMAD.MOV.U32 R0, RZ, RZ, R37 ;  /* 0x000000ffff007224 */ /* 0x000fe200078e0025 */
[----:B---3--:R-:W1:Y:S01]  /*a160*/  SHFL.IDX PT, R5, R15, 0x1, 0x1e1f ;  /* 0x003e1f000f057f89 */ /* 0x008e6200000e0000 */
[----:B------:R-:W-:Y:S01]  /*a170*/  IMAD.MOV.U32 R3, RZ, RZ, R45 ;  /* 0x000000ffff037224 */ /* 0x000fe200078e002d */
[----:B------:R-:W-:Y:S01]  /*a180*/  BSSY B0, `(.L_x_768) ;  /* 0x000006d000007945 */ /* 0x000fe20003800000 */
[----:B------:R-:W-:Y:S01]  /*a190*/  IMAD.MOV.U32 R12, RZ, RZ, R18 ;  /* 0x000000ffff0c7224 */ /* 0x000fe200078e0012 */
[----:B------:R-:W-:Y:S01]  /*a1a0*/  PRMT R79, R2, 0x5410, R0 ;  /* 0x00005410024f7816 */ /* 0x000fe20000000000 */
[----:B------:R-:W-:Y:S01]  /*a1b0*/  IMAD.MOV.U32 R2, RZ, RZ, R22 ;  /* 0x000000ffff027224 */ /* 0x000fe200078e0016 */
[----:B------:R-:W-:Y:S01]  /*a1c0*/  PRMT R81, R4, 0x5410, R3 ;  /* 0x0000541004517816 */ /* 0x000fe20000000003 */
[----:B------:R-:W-:Y:S01]  /*a1d0*/  IMAD.MOV.U32 R0, RZ, RZ, R23 ;  /* 0x000000ffff007224 */ /* 0x000fe200078e0017 */
[----:B------:R-:W-:Y:S01]  /*a1e0*/  MOV R4, R28 ;  /* 0x0000001c00047202 */ /* 0x000fe20000000f00 */
[----:B------:R-:W-:Y:S01]  /*a1f0*/  IMAD.MOV.U32 R3, RZ, RZ, R29 ;  /* 0x000000ffff037224 */ /* 0x000fe200078e001d */
[----:B------:R-:W-:Y:S01]  /*a200*/  CS2R R64, SRZ ;  /* 0x0000000000407805 */ /* 0x000fe2000001ff00 */
[----:B------:R-:W-:Y:S01]  /*a210*/  IMAD.MOV.U32 R11, RZ, RZ, R19 ;  /* 0x000000ffff0b7224 */ /* 0x000fe200078e0013 */
[----:B------:R-:W-:Y:S01]  /*a220*/  PRMT R75, R2, 0x5410, R0 ;  /* 0x00005410024b7816 */ /* 0x000fe20000000000 */
[----:B------:R-:W-:Y:S01]  /*a230*/  IMAD.MOV.U32 R2, RZ, RZ, R8 ;  /* 0x000000ffff027224 */ /* 0x000fe200078e0008 */
[----:B------:R-:W-:Y:S01]  /*a240*/  PRMT R77, R4, 0x5410, R3 ;  /* 0x00005410044d7816 */ /* 0x000fe20000000003 */
[----:B------:R-:W-:Y:S01]  /*a250*/  IMAD.MOV.U32 R0, RZ, RZ, R9 ;  /* 0x000000ffff007224 */ /* 0x000fe200078e0009 */
[----:B------:R-:W-:Y:S01]  /*a260*/  MOV R4, R16 ;  /* 0x0000001000047202 */ /* 0x000fe20000000f00 */
[----:B------:R-:W-:Y:S01]  /*a270*/  IMAD.MOV.U32 R3, RZ, RZ, R17 ;  /* 0x000000ffff037224 */ /* 0x000fe200078e0011 */
[----:B------:R-:W-:Y:S01]  /*a280*/  PRMT R72, R12, 0x5410, R11 ;  /* 0x000054100c487816 */ /* 0x000fe2000000000b */
[----:B------:R-:W-:Y:S01]  /*a290*/  CS2R R60, SRZ ;  /* 0x00000000003c7805 */ /* 0x000fe2000001ff00 */
[----:B------:R-:W-:Y:S01]  /*a2a0*/  PRMT R55, R2, 0x5410, R0 ;  /* 0x0000541002377816 */ /* 0x000fe20000000000 */
[----:B------:R-:W-:Y:S01]  /*a2b0*/  IMAD.MOV.U32 R2, RZ, RZ, R38 ;  /* 0x000000ffff027224 */ /* 0x000fe200078e0026 */
[----:B------:R-:W-:Y:S01]  /*a2c0*/  PRMT R73, R4, 0x5410, R3 ;  /* 0x0000541004497816 */ /* 0x000fe20000000003 */
[----:B------:R-:W-:Y:S01]  /*a2d0*/  IMAD.MOV.U32 R0, RZ, RZ, R39 ;  /* 0x000000ffff007224 */ /* 0x000fe200078e0027 */
[----:B------:R-:W-:Y:S01]  /*a2e0*/  MOV R4, R46 ;  /* 0x0000002e00047202 */ /* 0x000fe20000000f00 */
[----:B------:R-:W-:Y:S01]  /*a2f0*/  IMAD.MOV.U32 R3, RZ, RZ, R47 ;  /* 0x000000ffff037224 */ /* 0x000fe200078e002f */
[----:B------:R-:W-:Y:S01]  /*a300*/  CS2R R56, SRZ ;  /* 0x0000000000387805 */ /* 0x000fe2000001ff00 */
[----:B------:R-:W-:Y:S01]  /*a310*/  CS2R R50, SRZ ;  /* 0x0000000000327805 */ /* 0x000fe2000001ff00 */
[----:B------:R-:W-:Y:S01]  /*a320*/  PRMT R78, R2, 0x5410, R0 ;  /* 0x00005410024e7816 */ /* 0x000fe20000000000 */
[----:B------:R-:W-:Y:S01]  /*a330*/  IMAD.MOV.U32 R2, RZ, RZ, R24 ;  /* 0x000000ffff027224 */ /* 0x000fe200078e0018 */
[----:B------:R-:W-:Y:S01]  /*a340*/  PRMT R80, R4, 0x5410, R3 ;  /* 0x0000541004507816 */ /* 0x000fe20000000003 */
[----:B------:R-:W-:Y:S01]  /*a350*/  IMAD.MOV.U32 R3, RZ, RZ, R35 ;  /* 0x000000ffff037224 */ /* 0x000fe200078e0023 */
[----:B------:R-:W-:Y:S01]  /*a360*/  MOV R0, R25 ;  /* 0x0000001900007202 */ /* 0x000fe20000000f00 */
[----:B------:R-:W-:Y:S01]  /*a370*/  CS2R R68, SRZ ;  /* 0x0000000000447805 */ /* 0x000fe2000001ff00 */
[----:B------:R-:W-:Y:S01]  /*a380*/  MOV R4, R34 ;  /* 0x0000002200047202 */ /* 0x000fe20000000f00 */
[----:B------:R-:W-:Y:S01]  /*a390*/  CS2R R66, SRZ ;  /* 0x0000000000427805 */ /* 0x000fe2000001ff00 */
[----:B------:R-:W-:Y:S01]  /*a3a0*/  PRMT R74, R2, 0x5410, R0 ;  /* 0x00005410024a7816 */ /* 0x000fe20000000000 */
[----:B------:R-:W-:Y:S01]  /*a3b0*/  IMAD.MOV.U32 R0, RZ, RZ, R7 ;  /* 0x000000ffff007224 */ /* 0x000fe200078e0007 */
[----:B------:R-:W-:Y:S01]  /*a3c0*/  PRMT R76, R4, 0x5410, R3 ;  /* 0x00005410044c7816 */ /* 0x000fe20000000003 */
[----:B------:R2:W3:Y:S01]  /*a3d0*/  SHFL.IDX PT, R2, R40, 0x1, 0x1e1f ;  /* 0x003e1f0028027f89 */ /* 0x0004e200000e0000 */
[----:B------:R-:W-:Y:S01]  /*a3e0*/  CS2R R62, SRZ ;  /* 0x00000000003e7805 */ /* 0x000fe2000001ff00 */
[----:B------:R-:W-:Y:S01]  /*a3f0*/  CS2R R58, SRZ ;  /* 0x00000000003a7805 */ /* 0x000fe2000001ff00 */
[----:B------:R-:W-:Y:S01]  /*a400*/  CS2R R52, SRZ ;  /* 0x0000000000347805 */ /* 0x000fe2000001ff00 */
[----:B------:R4:W1:Y:S01]  /*a410*/  SHFL.IDX PT, R4, R27, 0x1, 0x1e1f ;  /* 0x003e1f001b047f89 */ /* 0x00086200000e0000 */
[----:B------:R-:W-:-:S03]  /*a420*/  CS2R R42, SRZ ;  /* 0x00000000002a7805 */ /* 0x000fc6000001ff00 */
[----:B------:R1:W1:Y:S01]  /*a430*/  SHFL.IDX PT, R3, R14, 0x1, 0x1e1f ;  /* 0x003e1f000e037f89 */ /* 0x00026200000e0000 */
[----:B--2---:R-:W-:Y:S01]  /*a440*/  CS2R R40, SRZ ;  /* 0x0000000000287805 */ /* 0x004fe2000001ff00 */
[----:B----4-:R-:W-:Y:S01]  /*a450*/  PRMT R27, R10, 0x5410, R0 ;  /* 0x000054100a1b7816 */ /* 0x010fe20000000000 */
[----:B------:R-:W-:Y:S05]  /*a460*/  @P0 BRA `(.L_x_769) ;  /* 0x000003e000000947 */ /* 0x000fea0003800000 */
[----:B---3--:R-:W-:Y:S01]  /*a470*/  ISETP.GE.AND P0, PT, R32, c[0x0][0x27c], PT ;  /* 0x00009f0020007a0c */ /* 0x008fe20003f06270 */
[----:B------:R-:W-:Y:S01]  /*a480*/  CS2R R50, SRZ ;  /* 0x0000000000327805 */ /* 0x000fe2000001ff00 */
[----:B------:R-:W-:-:S11]  /*a490*/  CS2R R52, SRZ ;  /* 0x0000000000347805 */ /* 0x000fd6000001ff00 */
[C---:B------:R-:W-:Y:S01]  /*a4a0*/  @!P0 IMAD.SHL.U32 R0, R32.reuse, 0x2, RZ ;  /* 0x0000000220008824 */ /* 0x040fe200078e00ff */
[----:B------:R-:W-:-:S04]  /*a4b0*/  @!P0 SHF.L.U64.HI R11, R32, 0x1, R21 ;  /* 0x00000001200b8819 */ /* 0x000fc80000010215 */
[----:B-1----:R-:W-:-:S05]  /*a4c0*/  @!P0 IADD3 R12, P1, R4, R0, RZ ;  /* 0x00000000040c8210 */ /* 0x002fca0007f3e0ff */
[----:B------:R-:W-:Y:S01]  /*a4d0*/  @!P0 IMAD.X R13, R5, 0x1, R11, P1 ;  /* 0x00000001050d8824 */ /* 0x000fe200008e060b */
[----:B------:R-:W-:-:S04]  /*a4e0*/  @!P0 IADD3 R10, P1, R2, R0, RZ ;  /* 0x00000000020a8210 */ /* 0x000fc80007f3e0ff */
[----:B------:R1:W5:Y:S01]  /*a4f0*/  @!P0 LD.E.64 R50, [R12.64] ;  /* 0x000000060c328980 */ /* 0x000362000c101b00 */
[----:B------:R-:W-:Y:S01]  /*a500*/  @!P0 IMAD.X R11, R3, 0x1, R11, P1 ;  /* 0x00000001030b8824 */ /* 0x000fe200008e060b */
[----:B------:R-:W-:-:S04]  /*a510*/  ISETP.GE.AND P1, PT, R164, c[0x0][0x27c], PT ;  /* 0x00009f00a4007a0c */ /* 0x000fc80003f26270 */
[----:B------:R2:W5:Y:S09]  /*a520*/  @!P0 LD.E.64 R52, [R10.64] ;  /* 0x000000060a348980 */ /* 0x000572000c101b00 */
[----:B------:R-:W-:-:S05]  /*a530*/  @!P1 IMAD.SHL.U32 R0, R164, 0x2, RZ ;  /* 0x00000002a4009824 */ /* 0x000fca00078e00ff */
[----:B-1----:R-:W-:Y:S02]  /*a540*/  @!P1 IADD3 R12, P0, R4, R0, RZ ;  /* 0x00000000040c9210 */ /* 0x002fe40007f1e0ff */
[----:B--2---:R-:W-:-:S05]  /*a550*/  @!P1 SHF.L.U64.HI R11, R164, 0x1, R33 ;  /* 0x00000001a40b9819 */ /* 0x004fca0000010221 */
[----:B------:R-:W-:Y:S01]  /*a560*/  @!P1 IMAD.X R13, R5, 0x1, R11, P0 ;  /* 0x00000001050d9824 */ /* 0x000fe200000e060b */
[----:B------:R-:W-:-:S05]  /*a570*/  @!P1 IADD3 R10, P0, R2, R0, RZ ;  /* 0x00000000020a9210 */ /* 0x000fca0007f1e0ff */
[----:B------:R-:W-:Y:S01]  /*a580*/  @!P1 IMAD.X R11, R3, 0x1, R11, P0 ;  /* 0x00000001030b9824 */ /* 0x000fe200000e060b */
[----:B------:R-:W-:Y:S01]  /*a590*/  ISETP.GE.AND P0, PT, R31, c[0x0][0x27c], PT ;  /* 0x00009f001f007a0c */ /* 0x000fe20003f06270 */
[----:B------:R-:W-:Y:S01]  /*a5a0*/  CS2R R56, SRZ ;  /* 0x0000000000387805 */ /* 0x000fe2000001ff00 */
[----:B------:R-:W-:Y:S01]  /*a5b0*/  CS2R R58, SRZ ;  /* 0x00000000003a7805 */ /* 0x000fe2000001ff00 */
[----:B------:R-:W-:-:S04]  /*a5c0*/  ISETP.GE.AND P2, PT, R153, c[0x0][0x27c], PT ;  /* 0x00009f0099007a0c */ /* 0x000fc80003f46270 */
[----:B------:R1:W5:Y:S04]  /*a5d0*/  @!P1 LD.E.64 R56, [R12.64] ;  /* 0x000000060c389980 */ /* 0x000368000c101b00 */
[----:B------:R2:W5:Y:S02]  /*a5e0*/  @!P1 LD.E.64 R58, [R10.64] ;  /* 0x000000060a3a9980 */ /* 0x000564000c101b00 */
[----:B------:R-:W-:Y:S01]  /*a5f0*/  @!P0 IMAD.SHL.U32 R0, R31, 0x2, RZ ;  /* 0x000000021f008824 */ /* 0x000fe200078e00ff */
[----:B------:R-:W-:Y:S01]  /*a600*/  CS2R R60, SRZ ;  /* 0x00000000003c7805 */ /* 0x000fe2000001ff00 */
[----:B------:R-:W-:-:S03]  /*a610*/  CS2R R62, SRZ ;  /* 0x00000000003e7805 */ /* 0x000fc6000001ff00 */
[----:B-1----:R-:W-:Y:S02]  /*a620*/  @!P0 IADD3 R12, P1, R4, R0, RZ ;  /* 0x00000000040c8210 */ /* 0x002fe40007f3e0ff */
[----:B--2---:R-:W-:-:S05]  /*a630*/  @!P0 SHF.L.U64.HI R11, R31, 0x1, R48 ;  /* 0x000000011f0b8819 */ /* 0x004fca0000010230 */
[----:B------:R-:W-:Y:S01]  /*a640*/  @!P0 IMAD.X R13, R5, 0x1, R11, P1 ;  /* 0x00000001050d8824 */ /* 0x000fe200008e060b */
[----:B------:R-:W-:Y:S01]  /*a650*/  @!P0 IADD3 R10, P1, R2, R0, RZ ;  /* 0x00000000020a8210 */ /* 0x000fe20007f3e0ff */
[----:B------:R-:W-:-:S03]  /*a660*/  @!P2 IMAD.SHL.U32 R0, R153, 0x2, RZ ;  /* 0x000000029900a824 */ /* 0x000fc600078e00ff */
[----:B------:R1:W5:Y:S01]  /*a670*/  @!P0 LD.E.64 R60, [R12.64] ;  /* 0x000000060c3c8980 */ /* 0x000362000c101b00 */
[----:B------:R-:W-:-:S05]  /*a680*/  @!P0 IMAD.X R11, R3, 0x1, R11, P1 ;  /* 0x00000001030b8824 */ /* 0x000fca00008e060b */
[----:B------:R2:W5:Y:S01]  /*a690*/  @!P0 LD.E.64 R62, [R10.64] ;  /* 0x000000060a3e8980 */ /* 0x000562000c101b00 */
[----:B------:R-:W-:Y:S01]  /*a6a0*/  ISETP.GE.AND P1, PT, R154, c[0x0][0x27c], PT ;  /* 0x00009f009a007a0c */ /* 0x000fe20003f26270 */
[----:B------:R-:W-:Y:S01]  /*a6b0*/  CS2R R64, SRZ ;  /* 0x0000000000407805 */ /* 0x000fe2000001ff00 */
[----:B-1----:R-:W-:Y:S02]  /*a6c0*/  @!P2 IADD3 R12, P0, R4, R0, RZ ;  /* 0x00000000040ca210 */ /* 0x002fe40007f1e0ff */
[----:B--2---:R-:W-:-:S05]  /*a6d0*/  @!P2 SHF.L.U64.HI R11, R153, 0x1, R49 ;  /* 0x00000001990ba819 */ /* 0x004fca0000010231 */
[--C-:B------:R-:W-:Y:S01]  /*a6e0*/  @!P2 IMAD.X R13, R5, 0x1, R11.reuse, P0 ;  /* 0x00000001050da824 */ /* 0x100fe200000e060b */
[----:B------:R-:W-:Y:S01]  /*a6f0*/  @!P2 IADD3 R10, P0, R2, R0, RZ ;  /* 0x00000000020aa210 */ /* 0x000fe20007f1e0ff */
[----:B------:R-:W-:Y:S01]  /*a700*/  CS2R R66, SRZ ;  /* 0x0000000000427805 */ /* 0x000fe2000001ff00 */
[----:B------:R-:W-:Y:S01]  /*a710*/  CS2R R40, SRZ ;  /* 0x0000000000287805 */ /* 0x000fe2000001ff00 */
[----:B------:R-:W-:Y:S01]  /*a720*/  CS2R R42, SRZ ;  /* 0x00000000002a7805 */ /* 0x000fe2000001ff00 */
[----:B------:R1:W5:Y:S01]  /*a730*/  @!P2 LD.E.64 R64, [R12.64] ;  /* 0x000000060c40a980 */ /* 0x000362000c101b00 */
[----:B------:R-:W-:Y:S01]  /*a740*/  @!P2 IMAD.X R11, R3, 0x1, R11, P0 ;  /* 0x00000001030ba824 */ /* 0x000fe200000e060b */
[----:B------:R-:W-:-:S04]  /*a750*/  ISETP.GE.AND P0, PT, R30, c[0x0][0x27c], PT ;  /* 0x00009f001e007a0c */ /* 0x000fc80003f06270 */
[----:B------:R2:W5:Y:S09]  /*a760*/  @!P2 LD.E.64 R66, [R10.64] ;  /* 0x000000060a42a980 */ /* 0x000572000c101b00 */
[----:B------:R-:W-:Y:S02]  /*a770*/  @!P0 IMAD.SHL.U32 R0, R30, 0x2, RZ ;  /* 0x000000021e008824 */ /* 0x000fe400078e00ff */
[----:B-1----:R-:W-:-:S05]  /*a780*/  @!P1 IMAD.WIDE R12, R154, 0x2, R4 ;  /* 0x000000029a0c9825 */ /* 0x002fca00078e0204 */
[----:B------:R1:W5:Y:S01]  /*a790*/  @!P1 LD.E.64 R40, [R12.64] ;  /* 0x000000060c289980 */ /* 0x000362000c101b00 */
[----:B--2---:R-:W-:-:S05]  /*a7a0*/  @!P1 IMAD.WIDE R10, R154, 0x2, R2 ;  /* 0x000000029a0a9825 */ /* 0x004fca00078e0202 */
        /* <DEDUP_REMOVED lines=10> */
.L_x_769:
[----:B---3--:R-:W-:Y:S05]  /*a850*/  BSYNC B0 ;  /* 0x0000000000007941 */ /* 0x008fea0003800000 */
.L_x_768:
[----:B-----5:R-:W-:Y:S01]  /*a860*/  IMAD.MOV.U32 R0, RZ, RZ, R70 ;  /* 0x000000ffff007224 */ /* 0x020fe200078e0046 */
[----:B------:R-:W-:-:S04]  /*a870*/  DEPBAR.LE SB0, 0x1 ;  /* 0x000080400000791a */ /* 0x000fc80000000000 */
[----:B-1----:R-:W-:Y:S01]  /*a880*/  IMAD.MOV.U32 R4, RZ, RZ, R71 ;  /* 0x000000ffff047224 */ /* 0x002fe200078e0047 */
[----:B------:R-:W-:Y:S01]  /*a890*/  BSSY B1, `(.L_x_770) ;  /* 0x0000144000017945 */ /* 0x000fe20003800000 */
[----:B------:R-:W-:Y:S02]  /*a8a0*/  IMAD.MOV.U32 R3, RZ, RZ, R64 ;  /* 0x000000ffff037224 */ /* 0x000fe400078e0040 */
[----:B------:R-:W-:Y:S01]  /*a8b0*/  IMAD.MOV.U32 R2, RZ, RZ, R65 ;  /* 0x000000ffff027224 */ /* 0x000fe200078e0041 */
[----:B------:R-:W-:Y:S01]  /*a8c0*/  PRMT R89, R0, 0x5410, R4 ;  /* 0x0000541000597816 */ /* 0x000fe20000000004 */
[----:B------:R-:W-:Y:S01]  /*a8d0*/  IMAD.MOV.U32 R0, RZ, RZ, R60 ;  /* 0x000000ffff007224 */ /* 0x000fe200078e003c */
[----:B------:R-:W-:Y:S02]  /*a8e0*/  MOV R4, R61 ;  /* 0x0000003d00047202 */ /* 0x000fe40000000f00 */
[----:B------:R-:W-:Y:S01]  /*a8f0*/  PRMT R87, R3, 0x5410, R2 ;  /* 0x0000541003577816 */ /* 0x000fe20000000002 */
[----:B------:R-:W-:Y:S01]  /*a900*/  IMAD.MOV.U32 R3, RZ, RZ, R56 ;  /* 0x000000ffff037224 */ /* 0x000fe200078e0038 */
[----:B------:R-:W-:Y:S01]  /*a910*/  PRMT R85, R0, 0x7610, R85 ;  /* 0x0000761000557816 */ /* 0x000fe20000000055 */
[----:B------:R-:W-:-:S02]  /*a920*/  IMAD.MOV.U32 R0, RZ, RZ, R50 ;  /* 0x000000ffff007224 */ /* 0x000fc400078e0032 */
[----:B------:R-:W-:Y:S01]  /*a930*/  IMAD.MOV.U32 R2, RZ, RZ, R57 ;  /* 0x000000ffff027224 */ /* 0x000fe200078e0039 */
[----:B------:R-:W-:Y:S01]  /*a940*/  PRMT R85, R85, 0x5410, R4 ;  /* 0x0000541055557816 */ /* 0x000fe20000000004 */
        /* <DEDUP_REMOVED lines=9> */
[----:B------:R-:W-:-:S02]  /*a9e0*/  MOV R3, R40 ;  /* 0x0000002800037202 */ /* 0x000fc40000000f00 */
[----:B------:R-:W-:Y:S01]  /*a9f0*/  PRMT R88, R88, 0x5410, R4 ;  /* 0x0000541058587816 */ /* 0x000fe20000000004 */
[----:B------:R-:W-:Y:S01]  /*aa00*/  IMAD.IADD R4, R26, 0x1, -R239 ;  /* 0x000000011a047824 */ /* 0x000fe200078e0aef */
[----:B------:R-:W-:Y:S01]  /*aa10*/  PRMT R48, R3, 0x5410, R2 ;  /* 0x0000541003307816 */ /* 0x000fe20000000002 */
[----:B------:R-:W-:Y:S01]  /*aa20*/  IMAD.MOV.U32 R2, RZ, RZ, R67 ;  /* 0x000000ffff027224 */ /* 0x000fe200078e0043 */
[----:B------:R-:W-:Y:S02]  /*aa30*/  MOV R3, R66 ;  /* 0x0000004200037202 */ /* 0x000fe40000000f00 */
[----:B------:R-:W-:Y:S01]  /*aa40*/  IMNMX R26, R4, 0x80, PT ;  /* 0x00000080041a7817 */ /* 0x000fe20003800200 */
[----:B------:R-:W-:Y:S01]  /*aa50*/  IMAD.MOV.U32 R4, RZ, RZ, R52 ;  /* 0x000000ffff047224 */ /* 0x000fe200078e0034 */
[----:B------:R-:W-:Y:S01]  /*aa60*/  PRMT R84, R0, 0x7610, R84 ;  /* 0x0000761000547816 */ /* 0x000fe20000000054 */
[----:B------:R-:W-:Y:S01]  /*aa70*/  IMAD.MOV.U32 R0, RZ, RZ, R59 ;  /* 0x000000ffff007224 */ /* 0x000fe200078e003b */
[----:B------:R-:W-:Y:S01]  /*aa80*/  BAR.SYNC.DEFER_BLOCKING 0x0 ;  /* 0x0000000000007b1d */ /* 0x000fe20000010000 */
[----:B------:R-:W-:-:S02]  /*aa90*/  ISETP.GE.AND P0, PT, R112, R26, PT ;  /* 0x0000001a7000720c */ /* 0x000fc40003f06270 */
[----:B------:R-:W-:Y:S01]  /*aaa0*/  PRMT R86, R3, 0x5410, R2 ;  /* 0x0000541003567816 */ /* 0x000fe20000000002 */
[----:B------:R-:W-:Y:S01]  /*aab0*/  IMAD.MOV.U32 R3, RZ, RZ, R63 ;  /* 0x000000ffff037224 */ /* 0x000fe200078e003f */
[----:B------:R-:W-:-:S04]  /*aac0*/  MOV R2, R58 ;  /* 0x0000003a00027202 */ /* 0x000fc80000000f00 */
[----:B------:R-:W-:Y:S01]  /*aad0*/  PRMT R82, R2, 0x5410, R0 ;  /* 0x0000541002527816 */ /* 0x000fe20000000000 */
[----:B------:R-:W-:Y:S01]  /*aae0*/  IMAD.MOV.U32 R2, RZ, RZ, R42 ;  /* 0x000000ffff027224 */ /* 0x000fe200078e002a */
[----:B------:R-:W-:Y:S01]  /*aaf0*/  PRMT R84, R84, 0x5410, R3 ;  /* 0x0000541054547816 */ /* 0x000fe20000000003 */
[----:B------:R-:W-:Y:S01]  /*ab00*/  IMAD.MOV.U32 R0, RZ, RZ, R43 ;  /* 0x000000ffff007224 */ /* 0x000fe200078e002b */
[----:B------:R-:W-:-:S04]  /*ab10*/  MOV R3, R53 ;  /* 0x0000003500037202 */ /* 0x000fc80000000f00 */
[----:B------:R-:W-:Y:S02]  /*ab20*/  PRMT R49, R4, 0x5410, R3 ;  /* 0x0000541004317816 */ /* 0x000fe40000000003 */
[----:B------:R-:W-:Y:S01]  /*ab30*/  PRMT R33, R2, 0x5410, R0 ;  /* 0x0000541002217816 */ /* 0x000fe20000000000 */
[----:B------:R-:W-:Y:S05]  /*ab40*/  @P0 BRA `(.L_x_771) ;  /* 0x0000118000000947 */ /* 0x000fea0003800000 */
[----:B------:R-:W-:Y:S01]  /*ab50*/  ISETP.GE.AND P0, PT, R154, c[0x0][0x27c], PT ;  /* 0x00009f009a007a0c */ /* 0x000fe20003f06270 */
[----:B------:R-:W-:-:S12]  /*ab60*/  BSSY B0, `(.L_x_772) ;  /* 0x000002d000007945 */ /* 0x000fd80003800000 */
[----:B------:R-:W-:Y:S05]  /*ab70*/  @P0 BRA `(.L_x_773) ;  /* 0x000002b000000947 */ /* 0x000fea0003800000 */
[----:B------:R-:W2:Y:S01]  /*ab80*/  LDL R91, [R1+0x10] ;  /* 0x00001000015b7983 */ /* 0x000ea20000100800 */
[----:B------:R-:W-:Y:S02]  /*ab90*/  SHF.R.U32.HI R0, RZ, 0x10, R7 ;  /* 0x00000010ff007819 */ /* 0x000fe40000011607 */
[----:B------:R-:W-:Y:S02]  /*aba0*/  SHF.R.U64 R21, R8, 0x10, R9 ;  /* 0x0000001008157819 */ /* 0x000fe40000001209 */
[----:B------:R-:W-:Y:S02]  /*abb0*/  SHF.R.U64 R20, R6, 0x10, R7 ;  /* 0x0000001006147819 */ /* 0x000fe40000001207 */
[----:B------:R-:W-:Y:S01]  /*abc0*/  SHF.R.U32.HI R3, RZ, 0x10, R9 ;  /* 0x00000010ff037819 */ /* 0x000fe20000011609 */
[----:B--2---:R-:W1:Y:S02]  /*abd0*/  LDS.128 R12, [R91+0x4800] ;  /* 0x004800005b0c7984 */ /* 0x004e640000000c00 */
[----:B-1----:R-:W-:-:S02]  /*abe0*/  HADD2.F32 R8, -RZ, R12.H0_H0 ;  /* 0x2000000cff087230 */ /* 0x002fc40000004100 */
[----:B------:R-:W-:Y:S02]  /*abf0*/  HADD2.F32 R7, -RZ, R12.H1_H1 ;  /* 0x3000000cff077230 */ /* 0x000fe40000004100 */
[----:B------:R-:W-:Y:S02]  /*ac00*/  HADD2.F32 R2, -RZ, R15.H1_H1 ;  /* 0x3000000fff027230 */ /* 0x000fe40000004100 */
[----:B------:R-:W-:Y:S02]  /*ac10*/  HADD2.F32 R12, -RZ, R0.H0_H0 ;  /* 0x20000000ff0c7230 */ /* 0x000fe40000004100 */
[----:B------:R-:W-:Y:S02]  /*ac20*/  HADD2.F32 R0, -RZ, R27.H0_H0 ;  /* 0x2000001bff007230 */ /* 0x000fe40000004100 */
[----:B------:R-:W-:Y:S01]  /*ac30*/  HADD2.F32 R9, -RZ, R15.H0_H0 ;  /* 0x2000000fff097230 */ /* 0x000fe20000004100 */
[----:B------:R-:W-:Y:S01]  /*ac40*/  FMUL.FTZ R11, R2, R12 ;  /* 0x0000000c020b7220 */ /* 0x000fe20000410000 */
[----:B------:R-:W-:-:S02]  /*ac50*/  HADD2.F32 R15, -RZ, R3.H0_H0 ;  /* 0x20000003ff0f7230 */ /* 0x000fc40000004100 */
[--C-:B------:R-:W-:Y:S01]  /*ac60*/  HADD2.F32 R6, -RZ, R13.reuse.H0_H0 ;  /* 0x2000000dff067230 */ /* 0x100fe20000004100 */
[----:B------:R-:W-:Y:S01]  /*ac70*/  FMUL.FTZ R12, R9, R12 ;  /* 0x0000000c090c7220 */ /* 0x000fe20000410000 */
[----:B------:R-:W-:Y:S01]  /*ac80*/  HADD2.F32 R5, -RZ, R13.H1_H1 ;  /* 0x3000000dff057230 */ /* 0x000fe20000004100 */
[-C--:B------:R-:W-:Y:S01]  /*ac90*/  FMUL.FTZ R13, R7, R0.reuse ;  /* 0x00000000070d7220 */ /* 0x080fe20000410000 */
[----:B------:R-:W-:Y:S02]  /*aca0*/  HADD2.F32 R3, -RZ, R55.H0_H0 ;  /* 0x20000037ff037230 */ /* 0x000fe40000004100 */
[--C-:B------:R-:W-:Y:S02]  /*acb0*/  HADD2.F32 R10, -RZ, R14.reuse.H0_H0 ;  /* 0x2000000eff0a7230 */ /* 0x100fe40000004100 */
[----:B------:R-:W-:Y:S01]  /*acc0*/  HADD2.F32 R4, -RZ, R14.H1_H1 ;  /* 0x3000000eff047230 */ /* 0x000fe20000004100 */
[----:B------:R-:W-:Y:S02]  /*acd0*/  FFMA.FTZ R14, R9, R15, -R11 ;  /* 0x0000000f090e7223 */ /* 0x000fe4000001080b */
[C---:B------:R-:W-:Y:S01]  /*ace0*/  FMUL.FTZ R9, R8.reuse, R0 ;  /* 0x0000000008097220 */ /* 0x040fe20000410000 */
[----:B------:R-:W-:Y:S01]  /*acf0*/  HADD2.F32 R0, -RZ, R27.H1_H1 ;  /* 0x3000001bff007230 */ /* 0x000fe20000004100 */
[----:B------:R-:W-:Y:S01]  /*ad00*/  FFMA.FTZ R13, R8, R3, -R13 ;  /* 0x00000003080d7223 */ /* 0x000fe2000001080d */
[----:B------:R-:W-:Y:S01]  /*ad10*/  HADD2.F32 R8, -RZ, R20.H0_H0 ;  /* 0x20000014ff087230 */ /* 0x000fe20000004100 */
[----:B------:R-:W-:Y:S01]  /*ad20*/  FFMA.FTZ R11, R2, R15, R12 ;  /* 0x0000000f020b7223 */ /* 0x000fe2000001000c */
[----:B------:R-:W-:Y:S01]  /*ad30*/  HADD2.F32 R2, -RZ, R55.H1_H1 ;  /* 0x30000037ff027230 */ /* 0x000fe20000004100 */
[----:B------:R-:W-:Y:S01]  /*ad40*/  FFMA.FTZ R9, R7, R3, R9 ;  /* 0x0000000307097223 */ /* 0x000fe20000010009 */
[----:B------:R-:W-:Y:S01]  /*ad50*/  HADD2.F32 R12, -RZ, R21.H0_H0 ;  /* 0x20000015ff0c7230 */ /* 0x000fe20000004100 */
[----:B------:R-:W-:-:S02]  /*ad60*/  FMUL.FTZ R3, R4, R0 ;  /* 0x0000000004037220 */ /* 0x000fc40000410000 */
[----:B------:R-:W-:Y:S02]  /*ad70*/  FMUL.FTZ R0, R10, R0 ;  /* 0x000000000a007220 */ /* 0x000fe40000410000 */
[-C--:B------:R-:W-:Y:S02]  /*ad80*/  FMUL.FTZ R7, R5, R8.reuse ;  /* 0x0000000805077220 */ /* 0x080fe40000410000 */
[----:B------:R-:W-:Y:S02]  /*ad90*/  FMUL.FTZ R8, R6, R8 ;  /* 0x0000000806087220 */ /* 0x000fe40000410000 */
[-C--:B------:R-:W-:Y:S02]  /*ada0*/  FFMA.FTZ R10, R10, R2.reuse, -R3 ;  /* 0x000000020a0a7223 */ /* 0x080fe40000010803 */
[----:B------:R-:W-:Y:S01]  /*adb0*/  FFMA.FTZ R2, R4, R2, R0 ;  /* 0x0000000204027223 */ /* 0x000fe20000010000 */
[----:B------:R-:W-:Y:S01]  /*adc0*/  F2FP.PACK_AB R4, R9, R13 ;  /* 0x0000000d0904723e */ /* 0x000fe200000000ff */
[----:B------:R-:W-:Y:S01]  /*add0*/  FFMA.FTZ R3, R6, R12, -R7 ;  /* 0x0000000c06037223 */ /* 0x000fe20000010807 */
[----:B------:R-:W-:Y:S01]  /*ade0*/  F2FP.PACK_AB R7, R11, R14 ;  /* 0x0000000e0b07723e */ /* 0x000fe200000000ff */
[----:B------:R-:W-:Y:S01]  /*adf0*/  FFMA.FTZ R0, R5, R12, R8 ;  /* 0x0000000c05007223 */ /* 0x000fe20000010008 */
[----:B------:R-:W-:-:S04]  /*ae00*/  F2FP.PACK_AB R6, R2, R10 ;  /* 0x0000000a0206723e */ /* 0x000fc800000000ff */
[----:B------:R-:W-:-:S05]  /*ae10*/  F2FP.PACK_AB R5, R0, R3 ;  /* 0x000000030005723e */ /* 0x000fca00000000ff */
[----:B------:R1:W-:Y:S02]  /*ae20*/  STS.128 [R91+0x4800], R4 ;  /* 0x004800045b007388 */ /* 0x0003e40000000c00 */
.L_x_773:
[----:B------:R-:W-:Y:S05]  /*ae30*/  BSYNC B0 ;  /* 0x0000000000007941 */ /* 0x000fea0003800000 */
.L_x_772:
[----:B------:R-:W-:Y:S01]  /*ae40*/  ISETP.GE.AND P0, PT, R32, c[0x0][0x27c], PT ;  /* 0x00009f0020007a0c */ /* 0x000fe20003f06270 */
[----:B------:R-:W-:-:S12]  /*ae50*/  BSSY B0, `(.L_x_774) ;  /* 0x000002d000007945 */ /* 0x000fd80003800000 */
[----:B------:R-:W-:Y:S05]  /*ae60*/  @P0 BRA `(.L_x_775) ;  /* 0x000002b000000947 */ /* 0x000fea0003800000 */
[----:B------:R-:W2:Y:S01]  /*ae70*/  LDL R20, [R1+0x14] ;  /* 0x0000140001147983 */ /* 0x000ea20000100800 */
[----:B------:R-:W-:Y:S02]  /*ae80*/  SHF.R.U32.HI R0, RZ, 0x10, R19 ;  /* 0x00000010ff007819 */ /* 0x000fe40000011613 */
[--C-:B------:R-:W-:Y:S02]  /*ae90*/  SHF.R.U32.HI R2, RZ, 0x10, R17.reuse ;  /* 0x00000010ff027819 */ /* 0x100fe40000011611 */
[----:B------:R-:W-:Y:S01]  /*aea0*/  SHF.R.U64 R16, R16, 0x10, R17 ;  /* 0x0000001010107819 */ /* 0x000fe20000001211 */
[----:B------:R-:W-:Y:S01]  /*aeb0*/  HADD2.F32 R12, -RZ, R0.H0_H0 ;  /* 0x20000000ff0c7230 */ /* 0x000fe20000004100 */
[----:B------:R-:W-:Y:S01]  /*aec0*/  SHF.R.U64 R15, R18, 0x10, R19 ;  /* 0x00000010120f7819 */ /* 0x000fe20000001213 */
[----:B------:R-:W-:Y:S02]  /*aed0*/  HADD2.F32 R0, -RZ, R72.H0_H0 ;  /* 0x20000048ff007230 */ /* 0x000fe40000004100 */
[----:B------:R-:W-:-:S02]  /*aee0*/  HADD2.F32 R17, -RZ, R2.H0_H0 ;  /* 0x20000002ff117230 */ /* 0x000fc40000004100 */
[----:B------:R-:W-:Y:S01]  /*aef0*/  HADD2.F32 R2, -RZ, R73.H0_H0 ;  /* 0x20000049ff027230 */ /* 0x000fe20000004100 */
[----:B-12---:R-:W1:Y:S02]  /*af00*/  LDS.128 R4, [R20+0x4800] ;  /* 0x0048000014047984 */ /* 0x006e640000000c00 */
[--C-:B-1----:R-:W-:Y:S02]  /*af10*/  HADD2.F32 R10, -RZ, R7.reuse.H0_H0 ;  /* 0x20000007ff0a7230 */ /* 0x102fe40000004100 */
[----:B------:R-:W-:Y:S02]  /*af20*/  HADD2.F32 R7, -RZ, R7.H1_H1 ;  /* 0x30000007ff077230 */ /* 0x000fe40000004100 */
[--C-:B------:R-:W-:Y:S02]  /*af30*/  HADD2.F32 R9, -RZ, R4.reuse.H0_H0 ;  /* 0x20000004ff097230 */ /* 0x100fe40000004100 */
[----:B------:R-:W-:Y:S02]  /*af40*/  HADD2.F32 R8, -RZ, R4.H1_H1 ;  /* 0x30000004ff087230 */ /* 0x000fe40000004100 */
[----:B------:R-:W-:-:S02]  /*af50*/  HADD2.F32 R4, -RZ, R5.H0_H0 ;  /* 0x20000005ff047230 */ /* 0x000fc40000004100 */
[----:B------:R-:W-:Y:S01]  /*af60*/  HADD2.F32 R3, -RZ, R5.H1_H1 ;  /* 0x30000005ff037230 */ /* 0x000fe20000004100 */
[----:B------:R-:W-:Y:S01]  /*af70*/  FMUL.FTZ R5, R7, R12 ;  /* 0x0000000c07057220 */ /* 0x000fe20000410000 */
[--C-:B------:R-:W-:Y:S01]  /*af80*/  HADD2.F32 R11, -RZ, R6.reuse.H0_H0 ;  /* 0x20000006ff0b7230 */ /* 0x100fe20000004100 */
[-C--:B------:R-:W-:Y:S01]  /*af90*/  FMUL.FTZ R13, R8, R0.reuse ;  /* 0x00000000080d7220 */ /* 0x080fe20000410000 */
[----:B------:R-:W-:Y:S01]  /*afa0*/  HADD2.F32 R6, -RZ, R6.H1_H1 ;  /* 0x30000006ff067230 */ /* 0x000fe20000004100 */
[----:B------:R-:W-:Y:S02]  /*afb0*/  FFMA.FTZ R14, R10, R17, -R5 ;  /* 0x000000110a0e7223 */ /* 0x000fe40000010805 */
[C---:B------:R-:W-:Y:S01]  /*afc0*/  FMUL.FTZ R5, R9.reuse, R0 ;  /* 0x0000000009057220 */ /* 0x040fe20000410000 */
[----:B------:R-:W-:Y:S01]  /*afd0*/  HADD2.F32 R0, -RZ, R72.H1_H1 ;  /* 0x30000048ff007230 */ /* 0x000fe20000004100 */
[-C--:B------:R-:W-:Y:S02]  /*afe0*/  FFMA.FTZ R13, R9, R2.reuse, -R13 ;  /* 0x00000002090d7223 */ /* 0x080fe4000001080d */
[----:B------:R-:W-:Y:S01]  /*aff0*/  FFMA.FTZ R9, R8, R2, R5 ;  /* 0x0000000208097223 */ /* 0x000fe20000010005 */
[----:B------:R-:W-:Y:S01]  /*b000*/  HADD2.F32 R8, -RZ, R15.H0_H0 ;  /* 0x2000000fff087230 */ /* 0x000fe20000004100 */
[----:B------:R-:W-:Y:S01]  /*b010*/  FMUL.FTZ R12, R10, R12 ;  /* 0x0000000c0a0c7220 */ /* 0x000fe20000410000 */
[----:B------:R-:W-:Y:S01]  /*b020*/  HADD2.F32 R2, -RZ, R73.H1_H1 ;  /* 0x30000049ff027230 */ /* 0x000fe20000004100 */
[----:B------:R-:W-:-:S02]  /*b030*/  FMUL.FTZ R5, R6, R0 ;  /* 0x0000000006057220 */ /* 0x000fc40000410000 */
[----:B------:R-:W-:Y:S01]  /*b040*/  FFMA.FTZ R10, R7, R17, R12 ;  /* 0x00000011070a7223 */ /* 0x000fe2000001000c */
[----:B------:R-:W-:Y:S01]  /*b050*/  HADD2.F32 R12, -RZ, R16.H0_H0 ;  /* 0x20000010ff0c7230 */ /* 0x000fe20000004100 */
[----:B------:R-:W-:Y:S02]  /*b060*/  FMUL.FTZ R0, R11, R0 ;  /* 0x000000000b007220 */ /* 0x000fe40000410000 */
[-C--:B------:R-:W-:Y:S02]  /*b070*/  FMUL.FTZ R7, R3, R8.reuse ;  /* 0x0000000803077220 */ /* 0x080fe40000410000 */
[----:B------:R-:W-:Y:S02]  /*b080*/  FMUL.FTZ R8, R4, R8 ;  /* 0x0000000804087220 */ /* 0x000fe40000410000 */
[-C--:B------:R-:W-:Y:S02]  /*b090*/  FFMA.FTZ R5, R11, R2.reuse, -R5 ;  /* 0x000000020b057223 */ /* 0x080fe40000010805 */
[----:B------:R-:W-:-:S02]  /*b0a0*/  FFMA.FTZ R2, R6, R2, R0 ;  /* 0x0000000206027223 */ /* 0x000fc40000010000 */
[----:B------:R-:W-:Y:S01]  /*b0b0*/  FFMA.FTZ R0, R4, R12, -R7 ;  /* 0x0000000c04007223 */ /* 0x000fe20000010807 */
[----:B------:R-:W-:Y:S01]  /*b0c0*/  F2FP.PACK_AB R7, R10, R14 ;  /* 0x0000000e0a07723e */ /* 0x000fe200000000ff */
[----:B------:R-:W-:Y:S01]  /*b0d0*/  FFMA.FTZ R3, R3, R12, R8 ;  /* 0x0000000c03037223 */ /* 0x000fe20000010008 */
[----:B------:R-:W-:Y:S02]  /*b0e0*/  F2FP.PACK_AB R6, R2, R5 ;  /* 0x000000050206723e */ /* 0x000fe400000000ff */
[----:B------:R-:W-:Y:S02]  /*b0f0*/  F2FP.PACK_AB R4, R9, R13 ;  /* 0x0000000d0904723e */ /* 0x000fe400000000ff */
[----:B------:R-:W-:-:S05]  /*b100*/  F2FP.PACK_AB R5, R3, R0 ;  /* 0x000000000305723e */ /* 0x000fca00000000ff */
[----:B------:R1:W-:Y:S02]  /*b110*/  STS.128 [R20+0x4800], R4 ;  /* 0x0048000414007388 */ /* 0x0003e40000000c00 */
.L_x_775:
[----:B------:R-:W-:Y:S05]  /*b120*/  BSYNC B0 ;  /* 0x0000000000007941 */ /* 0x000fea0003800000 */
.L_x_774:
[----:B------:R-:W-:Y:S01]  /*b130*/  ISETP.GE.AND P0, PT, R164, c[0x0][0x27c], PT ;  /* 0x00009f00a4007a0c */ /* 0x000fe20003f06270 */
[----:B------:R-:W-:-:S12]  /*b140*/  BSSY B0, `(.L_x_776) ;  /* 0x000002d000007945 */ /* 0x000fd80003800000 */
[----:B------:R-:W-:Y:S05]  /*b150*/  @P0 BRA `(.L_x_777) ;  /* 0x000002b000000947 */ /* 0x000fea0003800000 */
[----:B------:R-:W2:Y:S01]  /*b160*/  LDL R18, [R1+0x10] ;  /* 0x0000100001127983 */ /* 0x000ea20000100800 */
[----:B------:R-:W-:Y:S02]  /*b170*/  SHF.R.U32.HI R0, RZ, 0x10, R25 ;  /* 0x00000010ff007819 */ /* 0x000fe40000011619 */
[----:B------:R-:W-:Y:S02]  /*b180*/  SHF.R.U32.HI R2, RZ, 0x10, R23 ;  /* 0x00000010ff027819 */ /* 0x000fe40000011617 */
        /* <DEDUP_REMOVED lines=33> */
[-C--:B------:R-:W-:Y:S01]  /*b3a0*/  FFMA.FTZ R0, R4, R12.reuse, -R7 ;  /* 0x0000000c04007223 */ /* 0x080fe20000010807 */
[----:B------:R-:W-:Y:S01]  /*b3b0*/  F2FP.PACK_AB R7, R10, R15 ;  /* 0x0000000f0a07723e */ /* 0x000fe200000000ff */
[----:B------:R-:W-:Y:S01]  /*b3c0*/  FFMA.FTZ R3, R3, R12, R8 ;  /* 0x0000000c03037223 */ /* 0x000fe20000010008 */
[----:B------:R-:W-:Y:S02]  /*b3d0*/  F2FP.PACK_AB R6, R2, R5 ;  /* 0x000000050206723e */ /* 0x000fe400000000ff */
[----:B------:R-:W-:Y:S02]  /*b3e0*/  F2FP.PACK_AB R4, R9, R13 ;  /* 0x0000000d0904723e */ /* 0x000fe400000000ff */
[----:B------:R-:W-:-:S05]  /*b3f0*/  F2FP.PACK_AB R5, R3, R0 ;  /* 0x000000000305723e */ /* 0x000fca00000000ff */
[----:B------:R1:W-:Y:S02]  /*b400*/  STS.128 [R18+0x6800], R4 ;  /* 0x0068000412007388 */ /* 0x0003e40000000c00 */
.L_x_777:
[----:B------:R-:W-:Y:S05]  /*b410*/  BSYNC B0 ;  /* 0x0000000000007941 */ /* 0x000fea0003800000 */
.L_x_776:
[----:B------:R-:W-:Y:S01]  /*b420*/  ISETP.GE.AND P0, PT, R31, c[0x0][0x27c], PT ;  /* 0x00009f001f007a0c */ /* 0x000fe20003f06270 */
[----:B------:R-:W-:-:S12]  /*b430*/  BSSY B0, `(.L_x_778) ;  /* 0x000002d000007945 */ /* 0x000fd80003800000 */
[----:B------:R-:W-:Y:S05]  /*b440*/  @P0 BRA `(.L_x_779) ;  /* 0x000002b000000947 */ /* 0x000fea0003800000 */
[----:B-1----:R-:W2:Y:S01]  /*b450*/  LDL R18, [R1+0x14] ;  /* 0x0000140001127983 */ /* 0x002ea20000100800 */
[----:B------:R-:W-:Y:S02]  /*b460*/  SHF.R.U32.HI R0, RZ, 0x10, R35 ;  /* 0x00000010ff007819 */ /* 0x000fe40000011623 */
[----:B------:R-:W-:Y:S02]  /*b470*/  SHF.R.U32.HI R2, RZ, 0x10, R29 ;  /* 0x00000010ff027819 */ /* 0x000fe4000001161d */
[----:B------:R-:W-:Y:S01]  /*b480*/  SHF.R.U64 R14, R34, 0x10, R35 ;  /* 0x00000010220e7819 */ /* 0x000fe20000001223 */
[----:B------:R-:W-:Y:S01]  /*b490*/  HADD2.F32 R12, -RZ, R0.H0_H0 ;  /* 0x20000000ff0c7230 */ /* 0x000fe20000004100 */
[----:B------:R-:W-:Y:S01]  /*b4a0*/  SHF.R.U64 R15, R28, 0x10, R29 ;  /* 0x000000101c0f7819 */ /* 0x000fe2000000121d */
[----:B------:R-:W-:Y:S02]  /*b4b0*/  HADD2.F32 R0, -RZ, R76.H0_H0 ;  /* 0x2000004cff007230 */ /* 0x000fe40000004100 */
[----:B------:R-:W-:-:S02]  /*b4c0*/  HADD2.F32 R17, -RZ, R2.H0_H0 ;  /* 0x20000002ff117230 */ /* 0x000fc40000004100 */
[----:B------:R-:W-:Y:S02]  /*b4d0*/  HADD2.F32 R2, -RZ, R77.H0_H0 ;  /* 0x2000004dff027230 */ /* 0x000fe40000004100 */
[----:B------:R-:W-:Y:S01]  /*b4e0*/  HADD2.F32 R15, -RZ, R15.H0_H0 ;  /* 0x2000000fff0f7230 */ /* 0x000fe20000004100 */
[----:B--2---:R-:W1:Y:S02]  /*b4f0*/  LDS.128 R4, [R18+0x6800] ;  /* 0x0068000012047984 */ /* 0x004e640000000c00 */
[--C-:B-1----:R-:W-:Y:S02]  /*b500*/  HADD2.F32 R10, -RZ, R7.reuse.H0_H0 ;  /* 0x20000007ff0a7230 */ /* 0x102fe40000004100 */
[----:B------:R-:W-:Y:S02]  /*b510*/  HADD2.F32 R7, -RZ, R7.H1_H1 ;  /* 0x30000007ff077230 */ /* 0x000fe40000004100 */
[--C-:B------:R-:W-:Y:S02]  /*b520*/  HADD2.F32 R9, -RZ, R4.reuse.H0_H0 ;  /* 0x20000004ff097230 */ /* 0x100fe40000004100 */
[----:B------:R-:W-:-:S02]  /*b530*/  HADD2.F32 R8, -RZ, R4.H1_H1 ;  /* 0x30000004ff087230 */ /* 0x000fc40000004100 */
[--C-:B------:R-:W-:Y:S02]  /*b540*/  HADD2.F32 R4, -RZ, R5.reuse.H0_H0 ;  /* 0x20000005ff047230 */ /* 0x100fe40000004100 */
        /* <DEDUP_REMOVED lines=8> */
[----:B------:R-:W-:-:S02]  /*b5d0*/  FFMA.FTZ R13, R9, R2, -R13 ;  /* 0x00000002090d7223 */ /* 0x000fc4000001080d */
[----:B------:R-:W-:Y:S01]  /*b5e0*/  FFMA.FTZ R9, R8, R2, R5 ;  /* 0x0000000208097223 */ /* 0x000fe20000010005 */
[----:B------:R-:W-:Y:S01]  /*b5f0*/  HADD2.F32 R8, -RZ, R14.H0_H0 ;  /* 0x2000000eff087230 */ /* 0x000fe20000004100 */
[----:B------:R-:W-:Y:S01]  /*b600*/  FMUL.FTZ R12, R10, R12 ;  /* 0x0000000c0a0c7220 */ /* 0x000fe20000410000 */
[----:B------:R-:W-:Y:S01]  /*b610*/  HADD2.F32 R2, -RZ, R77.H1_H1 ;  /* 0x3000004dff027230 */ /* 0x000fe20000004100 */
[-C--:B------:R-:W-:Y:S02]  /*b620*/  FMUL.FTZ R5, R6, R0.reuse ;  /* 0x0000000006057220 */ /* 0x080fe40000410000 */
[----:B------:R-:W-:Y:S02]  /*b630*/  FFMA.FTZ R10, R7, R17, R12 ;  /* 0x00000011070a7223 */ /* 0x000fe4000001000c */
[----:B------:R-:W-:Y:S02]  /*b640*/  FMUL.FTZ R0, R11, R0 ;  /* 0x000000000b007220 */ /* 0x000fe40000410000 */
[----:B------:R-:W-:-:S02]  /*b650*/  FMUL.FTZ R7, R3, R8 ;  /* 0x0000000803077220 */ /* 0x000fc40000410000 */
[----:B------:R-:W-:Y:S02]  /*b660*/  FMUL.FTZ R8, R4, R8 ;  /* 0x0000000804087220 */ /* 0x000fe40000410000 */
[-C--:B------:R-:W-:Y:S02]  /*b670*/  FFMA.FTZ R5, R11, R2.reuse, -R5 ;  /* 0x000000020b057223 */ /* 0x080fe40000010805 */
[----:B------:R-:W-:Y:S02]  /*b680*/  FFMA.FTZ R2, R6, R2, R0 ;  /* 0x0000000206027223 */ /* 0x000fe40000010000 */
[-C--:B------:R-:W-:Y:S01]  /*b690*/  FFMA.FTZ R0, R4, R15.reuse, -R7 ;  /* 0x0000000f04007223 */ /* 0x080fe20000010807 */
[----:B------:R-:W-:Y:S01]  /*b6a0*/  F2FP.PACK_AB R7, R10, R16 ;  /* 0x000000100a07723e */ /* 0x000fe200000000ff */
[----:B------:R-:W-:Y:S01]  /*b6b0*/  FFMA.FTZ R3, R3, R15, R8 ;  /* 0x0000000f03037223 */ /* 0x000fe20000010008 */
[----:B------:R-:W-:Y:S02]  /*b6c0*/  F2FP.PACK_AB R6, R2, R5 ;  /* 0x000000050206723e */ /* 0x000fe400000000ff */
[----:B------:R-:W-:-:S02]  /*b6d0*/  F2FP.PACK_AB R4, R9, R13 ;  /* 0x0000000d0904723e */ /* 0x000fc400000000ff */
[----:B------:R-:W-:-:S05]  /*b6e0*/  F2FP.PACK_AB R5, R3, R0 ;  /* 0x000000000305723e */ /* 0x000fca00000000ff */
[----:B------:R1:W-:Y:S02]  /*b6f0*/  STS.128 [R18+0x6800], R4 ;  /* 0x0068000412007388 */ /* 0x0003e40000000c00 */
.L_x_779:
[----:B------:R-:W-:Y:S05]  /*b700*/  BSYNC B0 ;  /* 0x0000000000007941 */ /* 0x000fea0003800000 */
.L_x_778:
        /* <DEDUP_REMOVED lines=46> */
.L_x_781:
[----:B------:R-:W-:Y:S05]  /*b9f0*/  BSYNC B0 ;  /* 0x0000000000007941 */ /* 0x000fea0003800000 */
.L_x_780:
[----:B------:R-:W-:-:S13]  /*ba00*/  ISETP.GE.AND P0, PT, R30, c[0x0][0x27c], PT ;  /* 0x00009f001e007a0c */ /* 0x000fda0003f06270 */
        /* <DEDUP_REMOVED lines=44> */
.L_x_771:
[----:B------:R-:W-:Y:S05]  /*bcd0*/  BSYNC B1 ;  /* 0x0000000000017941 */ /* 0x000fea0003800000 */
.L_x_770:
[----:B------:R-:W-:-:S04]  /*bce0*/  LEA.HI R0, R90, R90, RZ, 0x1 ;  /* 0x0000005a5a007211 */ /* 0x000fc800078f08ff */
[----:B------:R-:W-:-:S04]  /*bcf0*/  SHF.R.S32.HI R0, RZ, 0x1, R0 ;  /* 0x00000001ff007819 */ /* 0x000fc80000011400 */
[----:B------:R-:W-:-:S04]  /*bd00*/  IADD3 R0, R0, 0x40, RZ ;  /* 0x0000004000007810 */ /* 0x000fc80007ffe0ff */
[----:B------:R-:W-:-:S13]  /*bd10*/  ISETP.GE.AND P0, PT, R0, R26, PT ;  /* 0x0000001a0000720c */ /* 0x000fda0003f06270 */
[----:B------:R-:W-:Y:S05]  /*bd20*/  @P0 BRA `(.L_x_782) ;  /* 0x000045b000000947 */ /* 0x000fea0003800000 */
        /* <DEDUP_REMOVED lines=46> */
.L_x_784:
[----:B------:R-:W-:Y:S05]  /*c010*/  BSYNC B0 ;  /* 0x0000000000007941 */ /* 0x000fea0003800000 */
.L_x_783:
        /* <DEDUP_REMOVED lines=46> */
.L_x_786:
[----:B------:R-:W-:Y:S05]  /*c300*/  BSYNC B0 ;  /* 0x0000000000007941 */ /* 0x000fea0003800000 */
.L_x_785:
        /* <DEDUP_REMOVED lines=46> */
.L_x_788:
[----:B------:R-:W-:Y:S05]  /*c5f0*/  BSYNC B0 ;  /* 0x0000000000007941 */ /* 0x000fea0003800000 */
.L_x_787:
        /* <DEDUP_REMOVED lines=46> */
.L_x_790:
[----:B------:R-:W-:Y:S05]  /*c8e0*/  BSYNC B0 ;  /* 0x0000000000007941 */ /* 0x000fea0003800000 */
.L_x_789:
        /* <DEDUP_REMOVED lines=46> */
.L_x_792:
[----:B------:R-:W-:Y:S05]  /*cbd0*/  BSYNC B0 ;  /* 0x0000000000007941 */ /* 0x000fea0003800000 */
.L_x_791:
        /* <DEDUP_REMOVED lines=44> */
[----:B------:R1:W-:Y:S01]  /*cea0*/  STS.128 [R18+0x9800], R4 ;  /* 0x0098000412007388 */ /* 0x0003e20000000c00 */
[----:B------:R-:W-:Y:S05]  /*ceb0*/  BRA `(.L_x_782) ;  /* 0x0000342000007947 */ /* 0x000fea0003800000 */
.L_x_765:
[----:B------:R1:W5:Y:S04]  /*cec0*/  LDL R24, [R1+0x78] ;  /* 0x0000780001187983 */ /* 0x0003680000100800 */
[----:B------:R1:W5:Y:S01]  /*ced0*/  LDL R23, [R1+0x74] ;  /* 0x0000740001177983 */ /* 0x0003620000100800 */
[----:B------:R-:W-:Y:S01]  /*cee0*/  @P5 IMAD.HI.U32 R3, R0, c[0x0][0x2c8], RZ ;  /* 0x0000b20000035a27 */ /* 0x000fe200078e00ff */
[----:B------:R-:W-:Y:S01]  /*cef0*/  MOV R5, R7 ;  /* 0x0000000700057202 */ /* 0x000fe20000000f00 */
[----:B------:R-:W-:Y:S01]  /*cf00*/  BSSY B0, `(.L_x_793) ;  /* 0x0000045000007945 */ /* 0x000fe20003800000 */
[----:B------:R-:W-:Y:S01]  /*cf10*/  MOV R7, R6 ;  /* 0x0000000600077202 */ /* 0x000fe20000000f00 */
[----:B------:R-:W-:Y:S01]  /*cf20*/  IMAD.MOV.U32 R6, RZ, RZ, R2 ;  /* 0x000000ffff067224 */ /* 0x000fe200078e0002 */
[----:B------:R-:W-:Y:S01]  /*cf30*/  @P5 SHF.R.U32.HI R0, RZ, c[0x0][0x2cc], R3 ;  /* 0x0000b300ff005a19 */ /* 0x000fe20000011603 */
[----:B------:R-:W-:Y:S01]  /*cf40*/  CS2R R78, SRZ ;  /* 0x00000000004e7805 */ /* 0x000fe2000001ff00 */
[----:B------:R-:W-:Y:S01]  /*cf50*/  CS2R R46, SRZ ;  /* 0x00000000002e7805 */ /* 0x000fe2000001ff00 */
[----:B------:R-:W-:Y:S01]  /*cf60*/  CS2R R44, SRZ ;  /* 0x00000000002c7805 */ /* 0x000fe2000001ff00 */
[----:B------:R-:W-:Y:S01]  /*cf70*/  SHF.R.S32.HI R3, RZ, 0x1f, R0 ;  /* 0x0000001fff037819 */ /* 0x000fe20000011400 */
[----:B------:R-:W-:Y:S01]  /*cf80*/  IMAD.WIDE.U32 R4, R0, c[0x0][0x280], R4 ;  /* 0x0000a00000047a25 */ /* 0x000fe200078e0004 */
[----:B------:R-:W-:Y:S01]  /*cf90*/  CS2R R34, SRZ ;  /* 0x0000000000227805 */ /* 0x000fe2000001ff00 */
[----:B------:R-:W-:Y:S01]  /*cfa0*/  CS2R R32, SRZ ;  /* 0x0000000000207805 */ /* 0x000fe2000001ff00 */
[----:B------:R-:W-:Y:S01]  /*cfb0*/  CS2R R10, SRZ ;  /* 0x00000000000a7805 */ /* 0x000fe2000001ff00 */
[C---:B------:R-:W-:Y:S01]  /*cfc0*/  IMAD R9, R3.reuse, c[0x0][0x280], RZ ;  /* 0x0000a00003097a24 */ /* 0x040fe200078e02ff */
[----:B------:R-:W-:Y:S01]  /*cfd0*/  LEA R21, P1, R4, c[0x0][0x270], 0x1 ;  /* 0x00009c0004157a11 */ /* 0x000fe200078208ff */
[----:B------:R-:W-:Y:S01]  /*cfe0*/  IMAD R8, R3, c[0x0][0x290], RZ ;  /* 0x0000a40003087a24 */ /* 0x000fe200078e02ff */
[----:B------:R-:W-:Y:S01]  /*cff0*/  CS2R R42, SRZ ;  /* 0x00000000002a7805 */ /* 0x000fe2000001ff00 */
[C---:B------:R-:W-:Y:S01]  /*d000*/  IMAD.WIDE.U32 R2, R0.reuse, c[0x0][0x290], R6 ;  /* 0x0000a40000027a25 */ /* 0x040fe200078e0006 */
[----:B------:R-:W-:Y:S01]  /*d010*/  CS2R R40, SRZ ;  /* 0x0000000000287805 */ /* 0x000fe2000001ff00 */
[----:B------:R1:W2:Y:S01]  /*d020*/  SHFL.IDX PT, R12, R21, RZ, 0x1e1f ;  /* 0x001e1fff150c7589 */ /* 0x0002a200000e0000 */
[----:B------:R-:W-:Y:S01]  /*d030*/  CS2R R30, SRZ ;  /* 0x00000000001e7805 */ /* 0x000fe2000001ff00 */
[----:B------:R-:W-:Y:S01]  /*d040*/  IMAD R6, R0, c[0x0][0x284], R9 ;  /* 0x0000a10000067a24 */ /* 0x000fe200078e0209 */
[----:B------:R-:W-:Y:S01]  /*d050*/  LEA R22, P0, R2, c[0x0][0x288], 0x1 ;  /* 0x0000a20002167a11 */ /* 0x000fe200078008ff */
[----:B------:R-:W-:Y:S01]  /*d060*/  IMAD R0, R0, c[0x0][0x294], R8 ;  /* 0x0000a50000007a24 */ /* 0x000fe200078e0208 */
[----:B------:R-:W-:Y:S01]  /*d070*/  CS2R R28, SRZ ;  /* 0x00000000001c7805 */ /* 0x000fe2000001ff00 */
[----:B------:R-:W-:Y:S01]  /*d080*/  CS2R R8, SRZ ;  /* 0x0000000000087805 */ /* 0x000fe2000001ff00 */
[----:B------:R-:W-:Y:S01]  /*d090*/  IADD3 R6, R5, R6, RZ ;  /* 0x0000000605067210 */ /* 0x000fe20007ffe0ff */
[----:B------:R-:W-:-:S03]  /*d0a0*/  IMAD.IADD R0, R3, 0x1, R0 ;  /* 0x0000000103007824 */ /* 0x000fc600078e0200 */
[----:B------:R-:W-:Y:S02]  /*d0b0*/  LEA.HI.X R19, R4, c[0x0][0x274], R6, 0x1, P1 ;  /* 0x00009d0004137a11 */ /* 0x000fe400008f0c06 */
[----:B------:R-:W-:Y:S01]  /*d0c0*/  LEA.HI.X R18, R2, c[0x0][0x28c], R0, 0x1, P0 ;  /* 0x0000a30002127a11 */ /* 0x000fe200000f0c00 */
[----:B------:R-:W-:Y:S01]  /*d0d0*/  CS2R R6, SRZ ;  /* 0x0000000000067805 */ /* 0x000fe2000001ff00 */
[----:B------:R-:W-:Y:S01]  /*d0e0*/  ISETP.GE.AND P0, PT, R20, R26, PT ;  /* 0x0000001a1400720c */ /* 0x000fe20003f06270 */
[----:B------:R1:W3:Y:S01]  /*d0f0*/  SHFL.IDX PT, R2, R22, RZ, 0x1e1f ;  /* 0x001e1fff16027589 */ /* 0x0002e200000e0000 */
[----:B------:R-:W-:-:S03]  /*d100*/  CS2R R4, SRZ ;  /* 0x0000000000047805 */ /* 0x000fc6000001ff00 */
[----:B------:R1:W4:Y:S04]  /*d110*/  SHFL.IDX PT, R13, R19, RZ, 0x1e1f ;  /* 0x001e1fff130d7589 */ /* 0x00032800000e0000 */
[----:B------:R1:W1:Y:S04]  /*d120*/  SHFL.IDX PT, R3, R18, RZ, 0x1e1f ;  /* 0x001e1fff12037589 */ /* 0x00026800000e0000 */
[----:B------:R-:W-:Y:S05]  /*d130*/  @P0 BRA `(.L_x_794) ;  /* 0x0000021000000947 */ /* 0x000fea0003800000 */
[----:B--2---:R-:W-:Y:S01]  /*d140*/  ISETP.GE.AND P1, PT, R110, c[0x0][0x27c], PT ;  /* 0x00009f006e007a0c */ /* 0x004fe20003f26270 */
[----:B------:R-:W-:Y:S01]  /*d150*/  CS2R R34, SRZ ;  /* 0x0000000000227805 */ /* 0x000fe2000001ff00 */
[----:B------:R-:W-:Y:S01]  /*d160*/  CS2R R32, SRZ ;  /* 0x0000000000207805 */ /* 0x000fe2000001ff00 */
[----:B------:R-:W-:Y:S01]  /*d170*/  CS2R R30, SRZ ;  /* 0x00000000001e7805 */ /* 0x000fe2000001ff00 */
[----:B------:R-:W-:-:S09]  /*d180*/  CS2R R28, SRZ ;  /* 0x00000000001c7805 */ /* 0x000fd2000001ff00 */
[C---:B------:R-:W-:Y:S01]  /*d190*/  @!P1 IMAD.SHL.U32 R0, R110.reuse, 0x2, RZ ;  /* 0x000000026e009824 */ /* 0x040fe200078e00ff */
[----:B------:R-:W-:-:S04]  /*d1a0*/  @!P1 SHF.L.U64.HI R4, R110, 0x1, R111 ;  /* 0x000000016e049819 */ /* 0x000fc8000001026f */
[----:B------:R-:W-:-:S04]  /*d1b0*/  @!P1 IADD3 R16, P0, R12, R0, RZ ;  /* 0x000000000c109210 */ /* 0x000fc80007f1e0ff */
[----:B----4-:R-:W-:Y:S02]  /*d1c0*/  @!P1 IADD3.X R17, R13, R4, RZ, P0, !PT ;  /* 0x000000040d119210 */ /* 0x010fe400007fe4ff */
[----:B---3--:R-:W-:-:S05]  /*d1d0*/  @!P1 IADD3 R14, P0, R2, R0, RZ ;  /* 0x00000000020e9210 */ /* 0x008fca0007f1e0ff */
[----:B-1----:R-:W-:Y:S01]  /*d1e0*/  @!P1 IMAD.X R15, R3, 0x1, R4, P0 ;  /* 0x00000001030f9824 */ /* 0x002fe200000e0604 */
[----:B------:R-:W-:-:S13]  /*d1f0*/  ISETP.GE.AND P0, PT, R152, c[0x0][0x27c], PT ;  /* 0x00009f0098007a0c */ /* 0x000fda0003f06270 */
[----:B-----5:R-:W-:-:S05]  /*d200*/  @!P0 SHF.L.U32 R0, R24, 0x3, RZ ;  /* 0x0000000318008819 */ /* 0x020fca00000006ff */
[----:B------:R-:W-:-:S04]  /*d210*/  @!P0 IMAD.WIDE R6, R0, 0x2, R12 ;  /* 0x0000000200068825 */ /* 0x000fc800078e020c */
[----:B------:R-:W-:Y:S01]  /*d220*/  @!P0 IMAD.WIDE R4, R0, 0x2, R2 ;  /* 0x0000000200048825 */ /* 0x000fe200078e0202 */
[----:B------:R1:W5:Y:S04]  /*d230*/  @!P0 LD.E.128 R32, [R6.64] ;  /* 0x0000000606208980 */ /* 0x000368000c101d00 */
[----:B------:R2:W5:Y:S01]  /*d240*/  @!P0 LD.E.128 R28, [R4.64] ;  /* 0x00000006041c8980 */ /* 0x000562000c101d00 */
[----:B------:R-:W-:Y:S01]  /*d250*/  ISETP.GE.AND P0, PT, R109, c[0x0][0x27c], PT ;  /* 0x00009f006d007a0c */ /* 0x000fe20003f06270 */
[----:B------:R-:W-:Y:S01]  /*d260*/  CS2R R46, SRZ ;  /* 0x00000000002e7805 */ /* 0x000fe2000001ff00 */
[----:B------:R-:W-:Y:S01]  /*d270*/  CS2R R44, SRZ ;  /* 0x00000000002c7805 */ /* 0x000fe2000001ff00 */
[----:B------:R-:W-:-:S10]  /*d280*/  CS2R R42, SRZ ;  /* 0x00000000002a7805 */ /* 0x000fd4000001ff00 */
[----:B------:R-:W-:Y:S01]  /*d290*/  @!P0 IMAD.SHL.U32 R0, R23, 0x8, RZ ;  /* 0x0000000817008824 */ /* 0x000fe200078e00ff */
[----:B------:R-:W-:Y:S01]  /*d2a0*/  CS2R R40, SRZ ;  /* 0x0000000000287805 */ /* 0x000fe2000001ff00 */
[----:B------:R-:W-:Y:S01]  /*d2b0*/  CS2R R10, SRZ ;  /* 0x00000000000a7805 */ /* 0x000fe2000001ff00 */
[----:B------:R-:W-:Y:S01]  /*d2c0*/  CS2R R8, SRZ ;  /* 0x0000000000087805 */ /* 0x000fe2000001ff00 */
[----:B------:R-:W-:Y:S01]  /*d2d0*/  @!P0 IMAD.WIDE R2, R0, 0x2, R2 ;  /* 0x0000000200028825 */ /* 0x000fe200078e0202 */
[----:B-1----:R-:W-:-:S04]  /*d2e0*/  CS2R R6, SRZ ;  /* 0x0000000000067805 */ /* 0x002fc8000001ff00 */
[----:B------:R1:W5:Y:S01]  /*d2f0*/  @!P0 LD.E.128 R40, [R2.64] ;  /* 0x0000000602288980 */ /* 0x000362000c101d00 */
[----:B--2---:R-:W-:-:S03]  /*d300*/  @!P0 IMAD.WIDE R4, R0, 0x2, R12 ;  /* 0x0000000200048825 */ /* 0x004fc600078e020c */
[----:B------:R1:W5:Y:S04]  /*d310*/  @!P1 LD.E.128 R8, [R16.64] ;  /* 0x0000000610089980 */ /* 0x000368000c101d00 */
[----:B------:R2:W5:Y:S02]  /*d320*/  @!P0 LD.E.128 R44, [R4.64] ;  /* 0x00000006042c8980 */ /* 0x000564000c101d00 */
[----:B--2---:R-:W-:-:S06]  /*d330*/  CS2R R4, SRZ ;  /* 0x0000000000047805 */ /* 0x004fcc000001ff00 */
[----:B------:R1:W5:Y:S02]  /*d340*/  @!P1 LD.E.128 R4, [R14.64] ;  /* 0x000000060e049980 */ /* 0x000364000c101d00 */
.L_x_794:
[----:B--2---:R-:W-:Y:S05]  /*d350*/  BSYNC B0 ;  /* 0x0000000000007941 */ /* 0x004fea0003800000 */
.L_x_793:
[----:B------:R-:W-:Y:S01]  /*d360*/  IADD3 R0, R20, 0x40, RZ ;  /* 0x0000004014007810 */ /* 0x000fe20007ffe0ff */
[----:B-1-3-5:R-:W-:Y:S01]  /*d370*/  IMAD.MOV.U32 R2, RZ, RZ, R44 ;  /* 0x000000ffff027224 */ /* 0x02afe200078e002c */
[----:B------:R-:W-:Y:S01]  /*d380*/  MOV R16, R6 ;  /* 0x0000000600107202 */ /* 0x000fe20000000f00 */
[----:B------:R-:W-:Y:S01]  /*d390*/  IMAD.MOV.U32 R12, RZ, RZ, R46 ;  /* 0x000000ffff0c7224 */ /* 0x000fe200078e002e */
[----:B------:R-:W-:Y:S01]  /*d3a0*/  ISETP.GE.AND P0, PT, R0, R26, PT ;  /* 0x0000001a0000720c */ /* 0x000fe20003f06270 */
        /* <DEDUP_REMOVED lines=13> */
[----:B----4-:R1:W2:Y:S01]  /*d480*/  SHFL.IDX PT, R13, R19, 0x1, 0x1e1f ;  /* 0x003e1f00130d7f89 */ /* 0x0102a200000e0000 */
[----:B------:R-:W-:Y:S01]  /*d490*/  IMAD.MOV.U32 R0, RZ, RZ, R9 ;  /* 0x000000ffff007224 */ /* 0x000fe200078e0009 */
[----:B------:R-:W-:Y:S01]  /*d4a0*/  PRMT R86, R3, 0x5410, R12 ;  /* 0x0000541003567816 */ /* 0x000fe2000000000c */
[----:B------:R-:W-:Y:S01]  /*d4b0*/  IMAD.MOV.U32 R3, RZ, RZ, R11 ;  /* 0x000000ffff037224 */ /* 0x000fe200078e000b */
[----:B------:R-:W-:Y:S01]  /*d4c0*/  MOV R12, R10 ;  /* 0x0000000a000c7202 */ /* 0x000fe20000000f00 */
[----:B------:R-:W-:Y:S01]  /*d4d0*/  IMAD.MOV.U32 R15, RZ, RZ, R7 ;  /* 0x000000ffff0f7224 */ /* 0x000fe200078e0007 */
[----:B------:R-:W-:Y:S01]  /*d4e0*/  PRMT R38, R0, 0x5410, R2 ;  /* 0x0000541000267816 */ /* 0x000fe20000000002 */
        /* <DEDUP_REMOVED lines=15> */
[----:B------:R1:W3:Y:S01]  /*d5e0*/  SHFL.IDX PT, R12, R21, 0x1, 0x1e1f ;  /* 0x003e1f00150c7f89 */ /* 0x0002e200000e0000 */
[----:B------:R-:W-:Y:S01]  /*d5f0*/  BSSY B0, `(.L_x_795) ;  /* 0x0000036000007945 */ /* 0x000fe20003800000 */
[----:B------:R-:W-:Y:S01]  /*d600*/  PRMT R83, R0, 0x5410, R2 ;  /* 0x0000541000537816 */ /* 0x000fe20000000002 */
[----:B------:R-:W-:Y:S01]  /*d610*/  IMAD.MOV.U32 R0, RZ, RZ, R5 ;  /* 0x000000ffff007224 */ /* 0x000fe200078e0005 */
[----:B------:R-:W-:Y:S01]  /*d620*/  PRMT R85, R3, 0x7610, R85 ;  /* 0x0000761003557816 */ /* 0x000fe20000000055 */
[----:B------:R1:W4:Y:S01]  /*d630*/  SHFL.IDX PT, R2, R22, 0x1, 0x1e1f ;  /* 0x003e1f0016027f89 */ /* 0x00032200000e0000 */
[----:B------:R-:W-:Y:S01]  /*d640*/  PRMT R56, R16, 0x7610, R56 ;  /* 0x0000761010387816 */ /* 0x000fe20000000038 */
[----:B------:R-:W-:Y:S01]  /*d650*/  CS2R R76, SRZ ;  /* 0x00000000004c7805 */ /* 0x000fe2000001ff00 */
[----:B------:R-:W-:Y:S01]  /*d660*/  PRMT R57, R15, 0x7610, R57 ;  /* 0x000076100f397816 */ /* 0x000fe20000000039 */
[----:B------:R1:W1:Y:S01]  /*d670*/  SHFL.IDX PT, R3, R18, 0x1, 0x1e1f ;  /* 0x003e1f0012037f89 */ /* 0x00026200000e0000 */
[----:B------:R-:W-:Y:S01]  /*d680*/  PRMT R37, R0, 0x5410, R14 ;  /* 0x0000541000257816 */ /* 0x000fe2000000000e */
        /* <DEDUP_REMOVED lines=18> */
[----:B---3--:R-:W-:-:S04]  /*d7b0*/  @!P1 IADD3 R16, P0, R12, R0, RZ ;  /* 0x000000000c109210 */ /* 0x008fc80007f1e0ff */
[----:B------:R-:W-:Y:S02]  /*d7c0*/  @!P1 IADD3.X R17, R13, R15, RZ, P0, !PT ;  /* 0x0000000f0d119210 */ /* 0x000fe400007fe4ff */
[----:B----4-:R-:W-:-:S05]  /*d7d0*/  @!P1 IADD3 R14, P0, R2, R0, RZ ;  /* 0x00000000020e9210 */ /* 0x010fca0007f1e0ff */
[----:B-1----:R-:W-:Y:S01]  /*d7e0*/  @!P1 IMAD.X R15, R3, 0x1, R15, P0 ;  /* 0x00000001030f9824 */ /* 0x002fe200000e060f */
[----:B------:R-:W-:-:S13]  /*d7f0*/  ISETP.GE.AND P0, PT, R152, c[0x0][0x27c], PT ;  /* 0x00009f0098007a0c */ /* 0x000fda0003f06270 */
[----:B------:R-:W-:-:S05]  /*d800*/  @!P0 SHF.L.U32 R0, R24, 0x3, RZ ;  /* 0x0000000318008819 */ /* 0x000fca00000006ff */
[----:B------:R-:W-:-:S04]  /*d810*/  @!P0 IMAD.WIDE R20, R0, 0x2, R12 ;  /* 0x0000000200148825 */ /* 0x000fc800078e020c */
[----:B------:R-:W-:Y:S01]  /*d820*/  @!P0 IMAD.WIDE R18, R0, 0x2, R2 ;  /* 0x0000000200128825 */ /* 0x000fe200078e0202 */
[----:B------:R1:W5:Y:S04]  /*d830*/  @!P0 LD.E.128 R64, [R20.64] ;  /* 0x0000000614408980 */ /* 0x000368000c101d00 */
[----:B------:R1:W5:Y:S01]  /*d840*/  @!P0 LD.E.128 R68, [R18.64] ;  /* 0x0000000612448980 */ /* 0x000362000c101d00 */
[----:B------:R-:W-:Y:S01]  /*d850*/  ISETP.GE.AND P0, PT, R109, c[0x0][0x27c], PT ;  /* 0x00009f006d007a0c */ /* 0x000fe20003f06270 */
[----:B------:R-:W-:Y:S01]  /*d860*/  CS2R R78, SRZ ;  /* 0x00000000004e7805 */ /* 0x000fe2000001ff00 */
[----:B------:R-:W-:Y:S01]  /*d870*/  CS2R R76, SRZ ;  /* 0x00000000004c7805 */ /* 0x000fe2000001ff00 */
[----:B------:R-:W-:Y:S01]  /*d880*/  CS2R R74, SRZ ;  /* 0x00000000004a7805 */ /* 0x000fe2000001ff00 */
[----:B------:R-:W-:Y:S01]  /*d890*/  CS2R R72, SRZ ;  /* 0x0000000000487805 */ /* 0x000fe2000001ff00 */
[----:B------:R-:W-:Y:S01]  /*d8a0*/  CS2R R50, SRZ ;  /* 0x0000000000327805 */ /* 0x000fe2000001ff00 */
[----:B------:R-:W-:Y:S01]  /*d8b0*/  CS2R R48, SRZ ;  /* 0x0000000000307805 */ /* 0x000fe2000001ff00 */
[----:B------:R-:W-:Y:S01]  /*d8c0*/  CS2R R54, SRZ ;  /* 0x0000000000367805 */ /* 0x000fe2000001ff00 */
[----:B------:R-:W-:-:S04]  /*d8d0*/  CS2R R52, SRZ ;  /* 0x0000000000347805 */ /* 0x000fc8000001ff00 */
[----:B------:R1:W5:Y:S01]  /*d8e0*/  @!P1 LD.E.128 R48, [R16.64] ;  /* 0x0000000610309980 */ /* 0x000362000c101d00 */
[----:B------:R-:W-:-:S03]  /*d8f0*/  @!P0 IMAD.SHL.U32 R0, R23, 0x8, RZ ;  /* 0x0000000817008824 */ /* 0x000fc600078e00ff */
[----:B------:R1:W5:Y:S01]  /*d900*/  @!P1 LD.E.128 R52, [R14.64] ;  /* 0x000000060e349980 */ /* 0x000362000c101d00 */
[----:B------:R-:W-:-:S04]  /*d910*/  @!P0 IMAD.WIDE R12, R0, 0x2, R12 ;  /* 0x00000002000c8825 */ /* 0x000fc800078e020c */
[----:B------:R-:W-:Y:S01]  /*d920*/  @!P0 IMAD.WIDE R2, R0, 0x2, R2 ;  /* 0x0000000200028825 */ /* 0x000fe200078e0202 */
[----:B------:R1:W5:Y:S04]  /*d930*/  @!P0 LD.E.128 R76, [R12.64] ;  /* 0x000000060c4c8980 */ /* 0x000368000c101d00 */
[----:B------:R1:W5:Y:S02]  /*d940*/  @!P0 LD.E.128 R72, [R2.64] ;  /* 0x0000000602488980 */ /* 0x000364000c101d00 */
.L_x_796:
[----:B--2---:R-:W-:Y:S05]  /*d950*/  BSYNC B0 ;  /* 0x0000000000007941 */ /* 0x004fea0003800000 */
.L_x_795:
[----:B-----5:R-:W-:Y:S01]  /*d960*/  IMAD.MOV.U32 R0, RZ, RZ, R78 ;  /* 0x000000ffff007224 */ /* 0x020fe200078e004e */
[----:B------:R-:W-:-:S04]  /*d970*/  DEPBAR.LE SB0, 0x1 ;  /* 0x000080400000791a */ /* 0x000fc80000000000 */
[----:B-1-3--:R-:W-:Y:S01]  /*d980*/  IMAD.MOV.U32 R12, RZ, RZ, R79 ;  /* 0x000000ffff0c7224 */ /* 0x00afe200078e004f */
[----:B------:R-:W-:Y:S01]  /*d990*/  BSSY B1, `(.L_x_797) ;  /* 0x0000160000017945 */ /* 0x000fe20003800000 */
[----:B------:R-:W-:Y:S02]  /*d9a0*/  IMAD.MOV.U32 R3, RZ, RZ, R76 ;  /* 0x000000ffff037224 */ /* 0x000fe400078e004c */
[----:B----4-:R-:W-:Y:S01]  /*d9b0*/  IMAD.MOV.U32 R2, RZ, RZ, R77 ;  /* 0x000000ffff027224 */ /* 0x010fe200078e004d */
[----:B------:R-:W-:Y:S01]  /*d9c0*/  PRMT R102, R12, 0x5410, R0 ;  /* 0x000054100c667816 */ /* 0x000fe20000000000 */
[----:B------:R-:W-:Y:S01]  /*d9d0*/  IMAD.MOV.U32 R0, RZ, RZ, R66 ;  /* 0x000000ffff007224 */ /* 0x000fe200078e0042 */
[----:B------:R-:W-:Y:S01]  /*d9e0*/  PRMT R101, R101, 0x5410, R3 ;  /* 0x0000541065657816 */ /* 0x000fe20000000003 */
[----:B------:R-:W-:Y:S01]  /*d9f0*/  IMAD.MOV.U32 R12, RZ, RZ, R67 ;  /* 0x000000ffff0c7224 */ /* 0x000fe200078e0043 */
[----:B------:R-:W-:Y:S01]  /*da00*/  PRMT R100, R2, 0x7610, R100 ;  /* 0x0000761002647816 */ /* 0x000fe20000000064 */
[----:B------:R-:W-:Y:S01]  /*da10*/  IMAD.MOV.U32 R3, RZ, RZ, R64 ;  /* 0x000000ffff037224 */ /* 0x000fe200078e0040 */
[----:B------:R-:W-:Y:S01]  /*da20*/  PRMT R98, R98, 0x5410, R0 ;  /* 0x0000541062627816 */ /* 0x000fe20000000000 */
[----:B------:R-:W-:-:S02]  /*da30*/  IMAD.MOV.U32 R0, RZ, RZ, R50 ;  /* 0x000000ffff007224 */ /* 0x000fc400078e0032 */
[----:B------:R-:W-:Y:S01]  /*da40*/  IMAD.MOV.U32 R2, RZ, RZ, R65 ;  /* 0x000000ffff027224 */ /* 0x000fe200078e0041 */
[----:B------:R-:W-:Y:S01]  /*da50*/  PRMT R98, R12, 0x7610, R98 ;  /* 0x000076100c627816 */ /* 0x000fe20000000062 */
[----:B------:R-:W-:Y:S01]  /*da60*/  IMAD.MOV.U32 R12, RZ, RZ, R51 ;  /* 0x000000ffff0c7224 */ /* 0x000fe200078e0033 */
[----:B------:R-:W-:Y:S02]  /*da70*/  PRMT R94, R94, 0x5410, R0 ;  /* 0x000054105e5e7816 */ /* 0x000fe40000000000 */
[----:B------:R-:W-:Y:S01]  /*da80*/  PRMT R97, R97, 0x5410, R3 ;  /* 0x0000541061617816 */ /* 0x000fe20000000003 */
[----:B------:R-:W-:Y:S01]  /*da90*/  IMAD.MOV.U32 R3, RZ, RZ, R48 ;  /* 0x000000ffff037224 */ /* 0x000fe200078e0030 */
[----:B------:R-:W-:Y:S01]  /*daa0*/  PRMT R94, R12, 0x7610, R94 ;  /* 0x000076100c5e7816 */ /* 0x000fe2000000005e */
[----:B------:R-:W-:Y:S01]  /*dab0*/  IMAD.MOV.U32 R12, RZ, RZ, R75 ;  /* 0x000000ffff0c7224 */ /* 0x000fe200078e004b */
[----:B------:R-:W-:Y:S01]  /*dac0*/  PRMT R96, R2, 0x7610, R96 ;  /* 0x0000761002607816 */ /* 0x000fe20000000060 */
[----:B------:R-:W-:Y:S01]  /*dad0*/  IMAD.MOV.U32 R2, RZ, RZ, R49 ;  /* 0x000000ffff027224 */ /* 0x000fe200078e0031 */
[----:B------:R-:W-:-:S02]  /*dae0*/  MOV R0, R74 ;  /* 0x0000004a00007202 */ /* 0x000fc40000000f00 */
[----:B------:R-:W-:Y:S02]  /*daf0*/  PRMT R101, R12, 0x7610, R101 ;  /* 0x000076100c657816 */ /* 0x000fe40000000065 */
[----:B------:R-:W-:Y:S02]  /*db00*/  IADD3 R12, -R239, R26, RZ ;  /* 0x0000001aef0c7210 */ /* 0x000fe40007ffe1ff */
[----:B------:R-:W-:Y:S01]  /*db10*/  PRMT R93, R93, 0x5410, R3 ;  /* 0x000054105d5d7816 */ /* 0x000fe20000000003 */
[----:B------:R-:W-:Y:S01]  /*db20*/  IMAD.MOV.U32 R3, RZ, RZ, R72 ;  /* 0x000000ffff037224 */ /* 0x000fe200078e0048 */
[----:B------:R-:W-:Y:S01]  /*db30*/  IMNMX R82, R12, 0x80, PT ;  /* 0x000000800c527817 */ /* 0x000fe20003800200 */
[----:B------:R-:W-:Y:S01]  /*db40*/  IMAD.MOV.U32 R12, RZ, RZ, R54 ;  /* 0x000000ffff0c7224 */ /* 0x000fe200078e0036 */
[----:B------:R-:W-:Y:S01]  /*db50*/  PRMT R92, R2, 0x7610, R92 ;  /* 0x00007610025c7816 */ /* 0x000fe2000000005c */
[----:B------:R-:W-:Y:S01]  /*db60*/  IMAD.MOV.U32 R2, RZ, RZ, R73 ;  /* 0x000000ffff027224 */ /* 0x000fe200078e0049 */
[----:B------:R-:W-:Y:S01]  /*db70*/  PRMT R100, R100, 0x5410, R0 ;  /* 0x0000541064647816 */ /* 0x000fe20000000000 */
[----:B------:R-:W-:Y:S01]  /*db80*/  IMAD.MOV.U32 R0, RZ, RZ, R70 ;  /* 0x000000ffff007224 */ /* 0x000fe200078e0046 */
[----:B------:R-:W-:Y:S01]  /*db90*/  BAR.SYNC.DEFER_BLOCKING 0x0 ;  /* 0x0000000000007b1d */ /* 0x000fe20000010000 */
[----:B------:R-:W-:-:S02]  /*dba0*/  ISETP.GE.AND P0, PT, R112, R82, PT ;  /* 0x000000527000720c */ /* 0x000fc40003f06270 */
[----:B------:R-:W-:Y:S01]  /*dbb0*/  PRMT R99, R2, 0x5410, R3 ;  /* 0x0000541002637816 */ /* 0x000fe20000000003 */
[----:B------:R-:W-:Y:S01]  /*dbc0*/  IMAD.MOV.U32 R3, RZ, RZ, R71 ;  /* 0x000000ffff037224 */ /* 0x000fe200078e0047 */
[----:B------:R-:W-:Y:S01]  /*dbd0*/  PRMT R96, R96, 0x5410, R0 ;  /* 0x0000541060607816 */ /* 0x000fe20000000000 */
[----:B------:R-:W-:Y:S01]  /*dbe0*/  IMAD.MOV.U32 R2, RZ, RZ, R68 ;  /* 0x000000ffff027224 */ /* 0x000fe200078e0044 */
[----:B------:R-:W-:Y:S01]  /*dbf0*/  PRMT R92, R92, 0x5410, R12 ;  /* 0x000054105c5c7816 */ /* 0x000fe2000000000c */
[----:B------:R-:W-:Y:S01]  /*dc00*/  IMAD.MOV.U32 R0, RZ, RZ, R69 ;  /* 0x000000ffff007224 */ /* 0x000fe200078e0045 */
[----:B------:R-:W-:Y:S01]  /*dc10*/  PRMT R97, R3, 0x7610, R97 ;  /* 0x0000761003617816 */ /* 0x000fe20000000061 */
[----:B------:R-:W-:-:S03]  /*dc20*/  IMAD.MOV.U32 R3, RZ, RZ, R55 ;  /* 0x000000ffff037224 */ /* 0x000fc600078e0037 */
[----:B------:R-:W-:Y:S01]  /*dc30*/  PRMT R95, R0, 0x5410, R2 ;  /* 0x00005410005f7816 */ /* 0x000fe20000000002 */
[----:B------:R-:W-:Y:S01]  /*dc40*/  IMAD.MOV.U32 R2, RZ, RZ, R52 ;  /* 0x000000ffff027224 */ /* 0x000fe200078e0034 */
[----:B------:R-:W-:Y:S01]  /*dc50*/  PRMT R93, R3, 0x7610, R93 ;  /* 0x00007610035d7816 */ /* 0x000fe2000000005d */
[----:B------:R-:W-:-:S03]  /*dc60*/  IMAD.MOV.U32 R0, RZ, RZ, R53 ;  /* 0x000000ffff007224 */ /* 0x000fc600078e0035 */
[----:B------:R-:W-:Y:S02]  /*dc70*/  PRMT R91, R91, 0x5410, R2 ;  /* 0x000054105b5b7816 */ /* 0x000fe40000000002 */
[----:B------:R-:W-:Y:S01]  /*dc80*/  PRMT R90, R0, 0x7610, R90 ;  /* 0x00007610005a7816 */ /* 0x000fe2000000005a */
[----:B------:R-:W-:Y:S05]  /*dc90*/  @P0 BRA `(.L_x_798) ;  /* 0x000012f000000947 */ /* 0x000fea0003800000 */
[----:B------:R1:W5:Y:S04]  /*dca0*/  LDL R114, [R1+0x68] ;  /* 0x0000680001727983 */ /* 0x0003680000100800 */
[----:B------:R1:W5:Y:S04]  /*dcb0*/  LDL R113, [R1+0x6c] ;  /* 0x00006c0001717983 */ /* 0x0003680000100800 */
[----:B------:R1:W5:Y:S01]  /*dcc0*/  LDL R112, [R1+0x70] ;  /* 0x0000700001707983 */ /* 0x0003620000100800 */
[----:B------:R-:W-:Y:S01]  /*dcd0*/  ISETP.GE.AND P0, PT, R110, c[0x0][0x27c], PT ;  /* 0x00009f006e007a0c */ /* 0x000fe20003f06270 */
[----:B------:R-:W-:-:S12]  /*dce0*/  BSSY B0, `(.L_x_799) ;  /* 0x0000062000007945 */ /* 0x000fd80003800000 */
[----:B------:R-:W-:Y:S05]  /*dcf0*/  @P0 BRA `(.L_x_800) ;  /* 0x0000060000000947 */ /* 0x000fea0003800000 */
[----:B------:R-:W2:Y:S01]  /*dd00*/  LDL R115, [R1+0x8c] ;  /* 0x00008c0001737983 */ /* 0x000ea20000100800 */
[----:B------:R-:W-:Y:S02]  /*dd10*/  MOV R0, c[0x0][0x27c] ;  /* 0x00009f0000007a02 */ /* 0x000fe40000000f00 */
[--C-:B------:R-:W-:Y:S02]  /*dd20*/  SHF.R.U64 R61, R4, 0x10, R5.reuse ;  /* 0x00000010043d7819 */ /* 0x100fe40000001205 */
[----:B------:R-:W-:Y:S02]  /*dd30*/  LEA.HI R0, R0, R106, RZ, 0x1d ;  /* 0x0000006a00007211 */ /* 0x000fe400078fe8ff */
[----:B------:R-:W-:Y:S02]  /*dd40*/  SHF.R.U32.HI R4, RZ, 0x10, R5 ;  /* 0x00000010ff047819 */ /* 0x000fe40000011605 */
[----:B------:R-:W-:Y:S02]  /*dd50*/  SHF.R.S32.HI R3, RZ, 0x1f, R0 ;  /* 0x0000001fff037819 */ /* 0x000fe40000011400 */
[----:B------:R-:W-:-:S02]  /*dd60*/  SHF.L.U32 R2, R0, 0x3, RZ ;  /* 0x0000000300027819 */ /* 0x000fc400000006ff */
[----:B------:R-:W-:Y:S02]  /*dd70*/  LEA.HI R0, R3, R0, RZ, 0x2 ;  /* 0x0000000003007211 */ /* 0x000fe400078f10ff */
[----:B-----5:R-:W-:Y:S02]  /*dd80*/  LOP3.LUT R2, R114, 0x18, R2, 0xf8, !PT ;  /* 0x0000001872027812 */ /* 0x020fe400078ef802 */
[----:B------:R-:W-:Y:S02]  /*dd90*/  SHF.L.U32 R0, R0, 0xa, RZ ;  /* 0x0000000a00007819 */ /* 0x000fe400000006ff */
[----:B------:R-:W-:Y:S02]  /*dda0*/  LOP3.LUT R2, R2, R113, RZ, 0x3c, !PT ;  /* 0x0000007102027212 */ /* 0x000fe400078e3cff */
[----:B------:R-:W-:Y:S02]  /*ddb0*/  LOP3.LUT R0, R0, 0x7ffff000, RZ, 0xc0, !PT ;  /* 0x7ffff00000007812 */ /* 0x000fe400078ec0ff */
[----:B------:R-:W-:-:S02]  /*ddc0*/  SHF.R.U32.HI R25, RZ, 0x10, R9 ;  /* 0x00000010ff197819 */ /* 0x000fc40000011609 */
[----:B------:R-:W-:Y:S02]  /*ddd0*/  IADD3 R0, R2, R0, R112 ;  /* 0x0000000002007210 */ /* 0x000fe40007ffe070 */
[--C-:B------:R-:W-:Y:S01]  /*dde0*/  SHF.R.U64 R58, R6, 0x10, R7.reuse ;  /* 0x00000010063a7819 */ /* 0x100fe20000001207 */
[----:B------:R-:W-:Y:S01]  /*ddf0*/  HADD2.F32 R81, -RZ, R25.H0_H0 ;  /* 0x20000019ff517230 */ /* 0x000fe20000004100 */
[----:B------:R-:W-:Y:S01]  /*de00*/  SHF.L.U32 R36, R0, 0x1, RZ ;  /* 0x0000000100247819 */ /* 0x000fe200000006ff */
[----:B------:R-:W-:Y:S01]  /*de10*/  HADD2.F32 R0, -RZ, R37.H0_H0 ;  /* 0x20000025ff007230 */ /* 0x000fe20000004100 */
[----:B------:R-:W-:Y:S01]  /*de20*/  SHF.R.U32.HI R26, RZ, 0x10, R7 ;  /* 0x00000010ff1a7819 */ /* 0x000fe20000011607 */
[----:B------:R-:W-:Y:S01]  /*de30*/  HADD2.F32 R7, -RZ, R38.H0_H0 ;  /* 0x20000026ff077230 */ /* 0x000fe20000004100 */
[----:B------:R-:W-:Y:S01]  /*de40*/  SHF.R.U64 R63, R8, 0x10, R9 ;  /* 0x00000010083f7819 */ /* 0x000fe20000001209 */
[----:B------:R-:W3:Y:S01]  /*de50*/  LDS.128 R16, [R36+0x6080] ;  /* 0x0060800024107984 */ /* 0x000ee20000000c00 */
[----:B------:R-:W-:-:S02]  /*de60*/  SHF.R.U32.HI R27, RZ, 0x10, R11 ;  /* 0x00000010ff1b7819 */ /* 0x000fc4000001160b */
[----:B------:R-:W-:Y:S01]  /*de70*/  SHF.R.U64 R62, R10, 0x10, R11 ;  /* 0x000000100a3e7819 */ /* 0x000fe2000000120b */
[----:B------:R-:W-:Y:S02]  /*de80*/  HADD2.F32 R63, -RZ, R63.H0_H0 ;  /* 0x2000003fff3f7230 */ /* 0x000fe40000004100 */
[--C-:B---3--:R-:W-:Y:S02]  /*de90*/  HADD2.F32 R3, -RZ, R17.reuse.H0_H0 ;  /* 0x20000011ff037230 */ /* 0x108fe40000004100 */
[----:B------:R-:W-:Y:S02]  /*dea0*/  HADD2.F32 R5, -RZ, R16.H0_H0 ;  /* 0x20000010ff057230 */ /* 0x000fe40000004100 */
[----:B------:R-:W-:Y:S01]  /*deb0*/  HADD2.F32 R2, -RZ, R17.H1_H1 ;  /* 0x30000011ff027230 */ /* 0x000fe20000004100 */
[----:B------:R-:W-:Y:S01]  /*dec0*/  FMUL.FTZ R39, R3, R0 ;  /* 0x0000000003277220 */ /* 0x000fe20000410000 */
[----:B------:R-:W-:Y:S02]  /*ded0*/  HADD2.F32 R9, -RZ, R19.H0_H0 ;  /* 0x20000013ff097230 */ /* 0x000fe40000004100 */
[----:B------:R-:W-:-:S02]  /*dee0*/  HADD2.F32 R17, -RZ, R26.H0_H0 ;  /* 0x2000001aff117230 */ /* 0x000fc40000004100 */
[--C-:B------:R-:W-:Y:S02]  /*def0*/  HADD2.F32 R11, -RZ, R18.reuse.H0_H0 ;  /* 0x20000012ff0b7230 */ /* 0x100fe40000004100 */
[----:B------:R-:W-:Y:S02]  /*df00*/  HADD2.F32 R10, -RZ, R18.H1_H1 ;  /* 0x30000012ff0a7230 */ /* 0x000fe40000004100 */
[----:B------:R-:W-:Y:S01]  /*df10*/  HADD2.F32 R8, -RZ, R19.H1_H1 ;  /* 0x30000013ff087230 */ /* 0x000fe20000004100 */
[----:B--2---:R-:W2:Y:S02]  /*df20*/  LDS.128 R12, [R115] ;  /* 0x00000000730c7984 */ /* 0x004ea40000000c00 */
[----:B--2---:R-:W-:Y:S02]  /*df30*/  HADD2.F32 R23, -RZ, R13.H0_H0 ;  /* 0x2000000dff177230 */ /* 0x004fe40000004100 */
[--C-:B------:R-:W-:Y:S02]  /*df40*/  HADD2.F32 R22, -RZ, R12.reuse.H0_H0 ;  /* 0x2000000cff167230 */ /* 0x100fe40000004100 */
[----:B------:R-:W-:Y:S01]  /*df50*/  HADD2.F32 R24, -RZ, R12.H1_H1 ;  /* 0x3000000cff187230 */ /* 0x000fe20000004100 */
[----:B------:R-:W-:Y:S01]  /*df60*/  FMUL.FTZ R6, R23, R0 ;  /* 0x0000000017067220 */ /* 0x000fe20000410000 */
[----:B------:R-:W-:-:S02]  /*df70*/  HADD2.F32 R12, -RZ, R16.H1_H1 ;  /* 0x30000010ff0c7230 */ /* 0x000fc40000004100 */
[----:B------:R-:W-:Y:S01]  /*df80*/  HADD2.F32 R21, -RZ, R13.H1_H1 ;  /* 0x3000000dff157230 */ /* 0x000fe20000004100 */
[----:B------:R-:W-:Y:S01]  /*df90*/  FFMA.FTZ R60, R3, R7, R6 ;  /* 0x00000007033c7223 */ /* 0x000fe20000010006 */
[----:B------:R-:W-:Y:S02]  /*dfa0*/  HADD2.F32 R16, -RZ, R4.H0_H0 ;  /* 0x20000004ff107230 */ /* 0x000fe40000004100 */
[----:B------:R-:W-:Y:S02]  /*dfb0*/  HADD2.F32 R4, -RZ, R37.H1_H1 ;  /* 0x30000025ff047230 */ /* 0x000fe40000004100 */
[----:B------:R-:W-:Y:S01]  /*dfc0*/  HADD2.F32 R6, -RZ, R38.H1_H1 ;  /* 0x30000026ff067230 */ /* 0x000fe20000004100 */
[----:B------:R-:W-:Y:S01]  /*dfd0*/  FMUL.FTZ R0, R21, R16 ;  /* 0x0000001015007220 */ /* 0x000fe20000410000 */
[----:B------:R-:W-:Y:S01]  /*dfe0*/  HADD2.F32 R13, -RZ, R15.H0_H0 ;  /* 0x2000000fff0d7230 */ /* 0x000fe20000004100 */
[----:B------:R-:W-:Y:S01]  /*dff0*/  FMUL.FTZ R3, R22, R4 ;  /* 0x0000000416037220 */ /* 0x000fe20000410000 */
[----:B------:R-:W-:Y:S01]  /*e000*/  HADD2.F32 R20, -RZ, R14.H0_H0 ;  /* 0x2000000eff147230 */ /* 0x000fe20000004100 */
[C---:B------:R-:W-:Y:S01]  /*e010*/  FFMA.FTZ R59, R2.reuse, R81, R0 ;  /* 0x00000051023b7223 */ /* 0x040fe20000010000 */
[--C-:B------:R-:W-:Y:S01]  /*e020*/  HADD2.F32 R0, -RZ, R57.reuse.H0_H0 ;  /* 0x20000039ff007230 */ /* 0x100fe20000004100 */
[----:B------:R-:W-:Y:S01]  /*e030*/  FMUL.FTZ R38, R2, R16 ;  /* 0x0000001002267220 */ /* 0x000fe20000410000 */
[----:B------:R-:W-:Y:S01]  /*e040*/  HADD2.F32 R2, -RZ, R56.H0_H0 ;  /* 0x20000038ff027230 */ /* 0x000fe20000004100 */
[C---:B------:R-:W-:Y:S01]  /*e050*/  FFMA.FTZ R56, R5.reuse, R6, R3 ;  /* 0x0000000605387223 */ /* 0x040fe20000010003 */
[----:B------:R-:W-:Y:S01]  /*e060*/  HADD2.F32 R3, -RZ, R57.H1_H1 ;  /* 0x30000039ff037230 */ /* 0x000fe20000004100 */
[----:B------:R-:W-:Y:S01]  /*e070*/  FMUL.FTZ R37, R5, R4 ;  /* 0x0000000405257220 */ /* 0x000fe20000410000 */
[----:B------:R-:W-:Y:S01]  /*e080*/  HADD2.F32 R15, -RZ, R15.H1_H1 ;  /* 0x3000000fff0f7230 */ /* 0x000fe20000004100 */
[----:B------:R-:W-:Y:S01]  /*e090*/  FMUL.FTZ R5, R13, R0 ;  /* 0x000000000d057220 */ /* 0x000fe20000410000 */
[----:B------:R-:W-:Y:S01]  /*e0a0*/  HADD2.F32 R4, -RZ, R80.H0_H0 ;  /* 0x20000050ff047230 */ /* 0x000fe20000004100 */
[----:B------:R-:W-:Y:S01]  /*e0b0*/  FMUL.FTZ R16, R20, R2 ;  /* 0x0000000214107220 */ /* 0x000fe20000410000 */
[----:B------:R-:W-:Y:S01]  /*e0c0*/  HADD2.F32 R80, -RZ, R27.H0_H0 ;  /* 0x2000001bff507230 */ /* 0x000fe20000004100 */
[C---:B------:R-:W-:Y:S01]  /*e0d0*/  FMUL.FTZ R18, R9.reuse, R0 ;  /* 0x0000000009127220 */ /* 0x040fe20000410000 */
[----:B------:R-:W-:Y:S01]  /*e0e0*/  HADD2.F32 R14, -RZ, R14.H1_H1 ;  /* 0x3000000eff0e7230 */ /* 0x000fe20000004100 */
[----:B------:R-:W-:Y:S01]  /*e0f0*/  FFMA.FTZ R25, R9, R3, R5 ;  /* 0x0000000309197223 */ /* 0x000fe20000010005 */
[----:B------:R-:W-:Y:S01]  /*e100*/  HADD2.F32 R5, -RZ, R61.H0_H0 ;  /* 0x2000003dff057230 */ /* 0x000fe20000004100 */
[-C--:B------:R-:W-:Y:S01]  /*e110*/  FMUL.FTZ R0, R15, R17.reuse ;  /* 0x000000110f007220 */ /* 0x080fe20000410000 */
[----:B------:R-:W-:Y:S01]  /*e120*/  HADD2.F32 R9, -RZ, R58.H0_H0 ;  /* 0x2000003aff097230 */ /* 0x000fe20000004100 */
[----:B------:R-:W-:Y:S01]  /*e130*/  FFMA.FTZ R57, R11, R4, R16 ;  /* 0x000000040b397223 */ /* 0x000fe20000010010 */
[----:B------:R-:W-:Y:S01]  /*e140*/  HADD2.F32 R58, -RZ, R62.H0_H0 ;  /* 0x2000003eff3a7230 */ /* 0x000fe20000004100 */
[----:B------:R-:W-:-:S02]  /*e150*/  FMUL.FTZ R16, R8, R17 ;  /* 0x0000001108107220 */ /* 0x000fc40000410000 */
[----:B------:R-:W-:Y:S02]  /*e160*/  FMUL.FTZ R26, R11, R2 ;  /* 0x000000020b1a7220 */ /* 0x000fe40000410000 */
[----:B------:R-:W-:Y:S02]  /*e170*/  FFMA.FTZ R17, R8, R80, R0 ;  /* 0x0000005008117223 */ /* 0x000fe40000010000 */
[----:B------:R-:W-:Y:S02]  /*e180*/  FMUL.FTZ R2, R24, R5 ;  /* 0x0000000518027220 */ /* 0x000fe40000410000 */
[----:B------:R-:W-:Y:S02]  /*e190*/  FMUL.FTZ R0, R14, R9 ;  /* 0x000000090e007220 */ /* 0x000fe40000410000 */
[----:B------:R-:W-:Y:S02]  /*e1a0*/  FMUL.FTZ R11, R12, R5 ;  /* 0x000000050c0b7220 */ /* 0x000fe40000410000 */
[----:B------:R-:W-:-:S02]  /*e1b0*/  FMUL.FTZ R5, R10, R9 ;  /* 0x000000090a057220 */ /* 0x000fc40000410000 */
[----:B------:R-:W-:Y:S02]  /*e1c0*/  FFMA.FTZ R19, R12, R63, R2 ;  /* 0x0000003f0c137223 */ /* 0x000fe40000010002 */
[----:B------:R-:W-:Y:S02]  /*e1d0*/  FFMA.FTZ R27, R10, R58, R0 ;  /* 0x0000003a0a1b7223 */ /* 0x000fe40000010000 */
[----:B------:R-:W-:Y:S02]  /*e1e0*/  FFMA.FTZ R8, R22, R6, -R37 ;  /* 0x0000000616087223 */ /* 0x000fe40000010825 */
[----:B------:R-:W-:Y:S01]  /*e1f0*/  FFMA.FTZ R12, R23, R7, -R39 ;  /* 0x00000007170c7223 */ /* 0x000fe20000010827 */
[----:B------:R-:W-:Y:S01]  /*e200*/  F2FP.PACK_AB R7, R17, R25 ;  /* 0x000000191107723e */ /* 0x000fe200000000ff */
[----:B------:R-:W-:Y:S02]  /*e210*/  FFMA.FTZ R9, R21, R81, -R38 ;  /* 0x0000005115097223 */ /* 0x000fe40000010826 */
[----:B------:R-:W-:Y:S01]  /*e220*/  FFMA.FTZ R10, R20, R4, -R26 ;  /* 0x00000004140a7223 */ /* 0x000fe2000001081a */
[----:B------:R-:W-:Y:S01]  /*e230*/  F2FP.PACK_AB R4, R19, R56 ;  /* 0x000000381304723e */ /* 0x000fe200000000ff */
[----:B------:R-:W-:Y:S01]  /*e240*/  FFMA.FTZ R3, R13, R3, -R18 ;  /* 0x000000030d037223 */ /* 0x000fe20000010812 */
[----:B------:R-:W-:Y:S01]  /*e250*/  F2FP.PACK_AB R9, R9, R12 ;  /* 0x0000000c0909723e */ /* 0x000fe200000000ff */
[----:B------:R-:W-:-:S02]  /*e260*/  FFMA.FTZ R0, R15, R80, -R16 ;  /* 0x000000500f007223 */ /* 0x000fc40000010810 */
[----:B------:R-:W-:Y:S02]  /*e270*/  FFMA.FTZ R2, R24, R63, -R11 ;  /* 0x0000003f18027223 */ /* 0x000fe4000001080b */
[----:B------:R-:W-:Y:S01]  /*e280*/  FFMA.FTZ R6, R14, R58, -R5 ;  /* 0x0000003a0e067223 */ /* 0x000fe20000010805 */
[----:B------:R-:W-:Y:S02]  /*e290*/  F2FP.PACK_AB R11, R0, R3 ;  /* 0x00000003000b723e */ /* 0x000fe400000000ff */
[----:B------:R-:W-:Y:S02]  /*e2a0*/  F2FP.PACK_AB R8, R2, R8 ;  /* 0x000000080208723e */ /* 0x000fe400000000ff */
[----:B------:R-:W-:Y:S02]  /*e2b0*/  F2FP.PACK_AB R10, R6, R10 ;  /* 0x0000000a060a723e */ /* 0x000fe400000000ff */
[----:B------:R-:W-:Y:S02]  /*e2c0*/  F2FP.PACK_AB R5, R59, R60 ;  /* 0x0000003c3b05723e */ /* 0x000fe400000000ff */
[----:B------:R-:W-:Y:S01]  /*e2d0*/  F2FP.PACK_AB R6, R27, R57 ;  /* 0x000000391b06723e */ /* 0x000fe200000000ff */
[----:B------:R2:W-:Y:S04]  /*e2e0*/  STS.128 [R115], R8 ;  /* 0x0000000873007388 */ /* 0x0005e80000000c00 */
[----:B------:R2:W-:Y:S02]  /*e2f0*/  STS.128 [R36+0x6080], R4 ;  /* 0x0060800424007388 */ /* 0x0005e40000000c00 */
.L_x_800:
[----:B------:R-:W-:Y:S05]  /*e300*/  BSYNC B0 ;  /* 0x0000000000007941 */ /* 0x000fea0003800000 */
.L_x_799:
[----:B------:R-:W-:Y:S01]  /*e310*/  ISETP.GE.AND P0, PT, R152, c[0x0][0x27c], PT ;  /* 0x00009f0098007a0c */ /* 0x000fe20003f06270 */
[----:B------:R-:W-:-:S12]  /*e320*/  BSSY B0, `(.L_x_801) ;  /* 0x0000063000007945 */ /* 0x000fd80003800000 */
[----:B------:R-:W-:Y:S05]  /*e330*/  @P0 BRA `(.L_x_802) ;  /* 0x0000061000000947 */ /* 0x000fea0003800000 */
[----:B------:R-:W3:Y:S04]  /*e340*/  LDL R2, [R1+0x78] ;  /* 0x0000780001027983 */ /* 0x000ee80000100800 */
[----:B------:R-:W4:Y:S01]  /*e350*/  LDL R58, [R1+0x9c] ;  /* 0x00009c00013a7983 */ /* 0x000f220000100800 */
[----:B------:R-:W-:Y:S02]  /*e360*/  MOV R0, c[0x0][0x27c] ;  /* 0x00009f0000007a02 */ /* 0x000fe40000000f00 */
[----:B------:R-:W-:Y:S02]  /*e370*/  SHF.R.U32.HI R22, RZ, 0x10, R29 ;  /* 0x00000010ff167819 */ /* 0x000fe4000001161d */
[--C-:B------:R-:W-:Y:S02]  /*e380*/  SHF.R.U32.HI R23, RZ, 0x10, R33.reuse ;  /* 0x00000010ff177819 */ /* 0x100fe40000011621 */
[----:B------:R-:W-:-:S02]  /*e390*/  SHF.R.U64 R39, R32, 0x10, R33 ;  /* 0x0000001020277819 */ /* 0x000fc40000001221 */
[----:B------:R-:W-:Y:S01]  /*e3a0*/  SHF.R.U64 R33, R30, 0x10, R31 ;  /* 0x000000101e217819 */ /* 0x000fe2000000121f */
[----:B------:R-:W-:Y:S01]  /*e3b0*/  HADD2.F32 R57, -RZ, R23.H0_H0 ;  /* 0x20000017ff397230 */ /* 0x000fe20000004100 */
[--C-:B------:R-:W-:Y:S01]  /*e3c0*/  SHF.R.U64 R38, R34, 0x10, R35.reuse ;  /* 0x0000001022267819 */ /* 0x100fe20000001223 */
[----:B------:R-:W-:Y:S01]  /*e3d0*/  HADD2.F32 R39, -RZ, R39.H0_H0 ;  /* 0x20000027ff277230 */ /* 0x000fe20000004100 */
[----:B------:R-:W-:Y:S02]  /*e3e0*/  SHF.R.U32.HI R27, RZ, 0x10, R35 ;  /* 0x00000010ff1b7819 */ /* 0x000fe40000011623 */
[----:B------:R-:W-:Y:S02]  /*e3f0*/  SHF.R.U64 R37, R28, 0x10, R29 ;  /* 0x000000101c257819 */ /* 0x000fe4000000121d */
[----:B------:R-:W-:Y:S01]  /*e400*/  SHF.R.U32.HI R24, RZ, 0x10, R31 ;  /* 0x00000010ff187819 */ /* 0x000fe2000001161f */
[----:B------:R-:W-:Y:S01]  /*e410*/  HADD2.F32 R56, -RZ, R27.H0_H0 ;  /* 0x2000001bff387230 */ /* 0x000fe20000004100 */
[----:B---3--:R-:W-:-:S04]  /*e420*/  LEA.HI R0, R0, R2, RZ, 0x1d ;  /* 0x0000000200007211 */ /* 0x008fc800078fe8ff */
[----:B------:R-:W-:Y:S01]  /*e430*/  SHF.R.S32.HI R2, RZ, 0x1f, R0 ;  /* 0x0000001fff027819 */ /* 0x000fe20000011400 */
[----:B--2-4-:R-:W2:Y:S01]  /*e440*/  LDS.128 R4, [R58] ;  /* 0x000000003a047984 */ /* 0x014ea20000000c00 */
[----:B------:R-:W-:Y:S02]  /*e450*/  SHF.L.U32 R3, R0, 0x3, RZ ;  /* 0x0000000300037819 */ /* 0x000fe400000006ff */
[----:B------:R-:W-:Y:S02]  /*e460*/  LEA.HI R0, R2, R0, RZ, 0x2 ;  /* 0x0000000002007211 */ /* 0x000fe400078f10ff */
[----:B-----5:R-:W-:Y:S02]  /*e470*/  LOP3.LUT R2, R114, 0x18, R3, 0xf8, !PT ;  /* 0x0000001872027812 */ /* 0x020fe400078ef803 */
[----:B------:R-:W-:Y:S02]  /*e480*/  SHF.L.U32 R0, R0, 0xa, RZ ;  /* 0x0000000a00007819 */ /* 0x000fe400000006ff */
[----:B------:R-:W-:-:S02]  /*e490*/  LOP3.LUT R2, R2, R113, RZ, 0x3c, !PT ;  /* 0x0000007102027212 */ /* 0x000fc400078e3cff */
[----:B------:R-:W-:-:S04]  /*e4a0*/  LOP3.LUT R0, R0, 0x7ffff000, RZ, 0xc0, !PT ;  /* 0x7ffff00000007812 */ /* 0x000fc800078ec0ff */
[----:B------:R-:W-:-:S04]  /*e4b0*/  IADD3 R0, R2, R0, R112 ;  /* 0x0000000002007210 */ /* 0x000fc80007ffe070 */
[----:B------:R-:W-:Y:S01]  /*e4c0*/  SHF.L.U32 R36, R0, 0x1, RZ ;  /* 0x0000000100247819 */ /* 0x000fe200000006ff */
[----:B------:R-:W-:-:S04]  /*e4d0*/  HADD2.F32 R0, -RZ, R83.H0_H0 ;  /* 0x20000053ff007230 */ /* 0x000fc80000004100 */
[----:B------:R-:W3:Y:S01]  /*e4e0*/  LDS.128 R8, [R36+0x6080] ;  /* 0x0060800024087984 */ /* 0x000ee20000000c00 */
[----:B--2---:R-:W-:Y:S02]  /*e4f0*/  HADD2.F32 R19, -RZ, R5.H0_H0 ;  /* 0x20000005ff137230 */ /* 0x004fe40000004100 */
[--C-:B------:R-:W-:Y:S02]  /*e500*/  HADD2.F32 R15, -RZ, R7.reuse.H0_H0 ;  /* 0x20000007ff0f7230 */ /* 0x100fe40000004100 */
[----:B------:R-:W-:Y:S02]  /*e510*/  HADD2.F32 R14, -RZ, R7.H1_H1 ;  /* 0x30000007ff0e7230 */ /* 0x000fe40000004100 */
[----:B------:R-:W-:Y:S01]  /*e520*/  HADD2.F32 R17, -RZ, R5.H1_H1 ;  /* 0x30000005ff117230 */ /* 0x000fe20000004100 */
[----:B------:R-:W-:Y:S01]  /*e530*/  FMUL.FTZ R5, R19, R0 ;  /* 0x0000000013057220 */ /* 0x000fe20000410000 */
[--C-:B------:R-:W-:Y:S02]  /*e540*/  HADD2.F32 R16, -RZ, R6.reuse.H0_H0 ;  /* 0x20000006ff107230 */ /* 0x100fe40000004100 */
[----:B------:R-:W-:-:S02]  /*e550*/  HADD2.F32 R20, -RZ, R6.H1_H1 ;  /* 0x30000006ff147230 */ /* 0x000fc40000004100 */
[----:B------:R-:W-:Y:S02]  /*e560*/  HADD2.F32 R6, -RZ, R84.H0_H0 ;  /* 0x20000054ff067230 */ /* 0x000fe40000004100 */
[--C-:B------:R-:W-:Y:S02]  /*e570*/  HADD2.F32 R18, -RZ, R4.reuse.H0_H0 ;  /* 0x20000004ff127230 */ /* 0x100fe40000004100 */
[----:B------:R-:W-:Y:S02]  /*e580*/  HADD2.F32 R21, -RZ, R4.H1_H1 ;  /* 0x30000004ff157230 */ /* 0x000fe40000004100 */
[----:B------:R-:W-:Y:S02]  /*e590*/  HADD2.F32 R4, -RZ, R83.H1_H1 ;  /* 0x30000053ff047230 */ /* 0x000fe40000004100 */
[--C-:B---3--:R-:W-:Y:S02]  /*e5a0*/  HADD2.F32 R3, -RZ, R9.reuse.H0_H0 ;  /* 0x20000009ff037230 */ /* 0x108fe40000004100 */
[----:B------:R-:W-:-:S02]  /*e5b0*/  HADD2.F32 R2, -RZ, R9.H1_H1 ;  /* 0x30000009ff027230 */ /* 0x000fc40000004100 */
[--C-:B------:R-:W-:Y:S01]  /*e5c0*/  HADD2.F32 R9, -RZ, R8.reuse.H0_H0 ;  /* 0x20000008ff097230 */ /* 0x100fe20000004100 */
[C---:B------:R-:W-:Y:S01]  /*e5d0*/  FMUL.FTZ R30, R3.reuse, R0 ;  /* 0x00000000031e7220 */ /* 0x040fe20000410000 */
[----:B------:R-:W-:Y:S01]  /*e5e0*/  HADD2.F32 R13, -RZ, R8.H1_H1 ;  /* 0x30000008ff0d7230 */ /* 0x000fe20000004100 */
[----:B------:R-:W-:Y:S01]  /*e5f0*/  FFMA.FTZ R35, R3, R6, R5 ;  /* 0x0000000603237223 */ /* 0x000fe20000010005 */
[--C-:B------:R-:W-:Y:S01]  /*e600*/  HADD2.F32 R8, -RZ, R11.reuse.H0_H0 ;  /* 0x2000000bff087230 */ /* 0x100fe20000004100 */
[-C--:B------:R-:W-:Y:S01]  /*e610*/  FMUL.FTZ R3, R18, R4.reuse ;  /* 0x0000000412037220 */ /* 0x080fe20000410000 */
[----:B------:R-:W-:Y:S01]  /*e620*/  HADD2.F32 R7, -RZ, R11.H1_H1 ;  /* 0x3000000bff077230 */ /* 0x000fe20000004100 */
[----:B------:R-:W-:Y:S01]  /*e630*/  FMUL.FTZ R28, R9, R4 ;  /* 0x00000004091c7220 */ /* 0x000fe20000410000 */
[----:B------:R-:W-:Y:S02]  /*e640*/  HADD2.F32 R11, -RZ, R22.H0_H0 ;  /* 0x20000016ff0b7230 */ /* 0x000fe40000004100 */
[----:B------:R-:W-:-:S02]  /*e650*/  HADD2.F32 R5, -RZ, R85.H1_H1 ;  /* 0x30000055ff057230 */ /* 0x000fc40000004100 */
[----:B------:R-:W-:Y:S01]  /*e660*/  HADD2.F32 R12, -RZ, R10.H0_H0 ;  /* 0x2000000aff0c7230 */ /* 0x000fe20000004100 */
[-C--:B------:R-:W-:Y:S01]  /*e670*/  FMUL.FTZ R0, R17, R11.reuse ;  /* 0x0000000b11007220 */ /* 0x080fe20000410000 */
[----:B------:R-:W-:Y:S01]  /*e680*/  HADD2.F32 R4, -RZ, R86.H1_H1 ;  /* 0x30000056ff047230 */ /* 0x000fe20000004100 */
[C---:B------:R-:W-:Y:S01]  /*e690*/  FMUL.FTZ R29, R2.reuse, R11 ;  /* 0x0000000b021d7220 */ /* 0x040fe20000410000 */
[----:B------:R-:W-:Y:S01]  /*e6a0*/  HADD2.F32 R22, -RZ, R24.H0_H0 ;  /* 0x20000018ff167230 */ /* 0x000fe20000004100 */
[----:B------:R-:W-:Y:S01]  /*e6b0*/  FFMA.FTZ R34, R2, R57, R0 ;  /* 0x0000003902227223 */ /* 0x000fe20000010000 */
[----:B------:R-:W-:Y:S01]  /*e6c0*/  HADD2.F32 R2, -RZ, R84.H1_H1 ;  /* 0x30000054ff027230 */ /* 0x000fe20000004100 */
[----:B------:R-:W-:Y:S01]  /*e6d0*/  FFMA.FTZ R31, R9, R5, R3 ;  /* 0x00000005091f7223 */ /* 0x000fe20000010003 */
[----:B------:R-:W-:Y:S02]  /*e6e0*/  HADD2.F32 R0, -RZ, R85.H0_H0 ;  /* 0x20000055ff007230 */ /* 0x000fe40000004100 */
[----:B------:R-:W-:Y:S01]  /*e6f0*/  HADD2.F32 R3, -RZ, R86.H0_H0 ;  /* 0x20000056ff037230 */ /* 0x000fe20000004100 */
[----:B------:R-:W-:Y:S01]  /*e700*/  FMUL.FTZ R11, R16, R2 ;  /* 0x00000002100b7220 */ /* 0x000fe20000410000 */
[----:B------:R-:W-:Y:S01]  /*e710*/  HADD2.F32 R10, -RZ, R10.H1_H1 ;  /* 0x3000000aff0a7230 */ /* 0x000fe20000004100 */
[----:B------:R-:W-:-:S02]  /*e720*/  FMUL.FTZ R9, R15, R0 ;  /* 0x000000000f097220 */ /* 0x000fc40000410000 */
[----:B------:R-:W-:Y:S01]  /*e730*/  FFMA.FTZ R32, R12, R4, R11 ;  /* 0x000000040c207223 */ /* 0x000fe2000001000b */
[----:B------:R-:W-:Y:S01]  /*e740*/  HADD2.F32 R11, -RZ, R37.H0_H0 ;  /* 0x20000025ff0b7230 */ /* 0x000fe20000004100 */
[C---:B------:R-:W-:Y:S02]  /*e750*/  FMUL.FTZ R24, R8.reuse, R0 ;  /* 0x0000000008187220 */ /* 0x040fe40000410000 */
[----:B------:R-:W-:Y:S01]  /*e760*/  FFMA.FTZ R25, R8, R3, R9 ;  /* 0x0000000308197223 */ /* 0x000fe20000010009 */
[----:B------:R-:W-:Y:S01]  /*e770*/  HADD2.F32 R8, -RZ, R33.H0_H0 ;  /* 0x20000021ff087230 */ /* 0x000fe20000004100 */
[----:B------:R-:W-:Y:S01]  /*e780*/  FMUL.FTZ R0, R14, R22 ;  /* 0x000000160e007220 */ /* 0x000fe20000410000 */
[----:B------:R-:W-:Y:S01]  /*e790*/  HADD2.F32 R33, -RZ, R38.H0_H0 ;  /* 0x20000026ff217230 */ /* 0x000fe20000004100 */
[----:B------:R-:W-:Y:S02]  /*e7a0*/  FMUL.FTZ R26, R12, R2 ;  /* 0x000000020c1a7220 */ /* 0x000fe40000410000 */
[----:B------:R-:W-:-:S02]  /*e7b0*/  FFMA.FTZ R23, R7, R56, R0 ;  /* 0x0000003807177223 */ /* 0x000fc40000010000 */
[----:B------:R-:W-:Y:S02]  /*e7c0*/  FMUL.FTZ R22, R7, R22 ;  /* 0x0000001607167220 */ /* 0x000fe40000410000 */
[-C--:B------:R-:W-:Y:S02]  /*e7d0*/  FMUL.FTZ R2, R21, R11.reuse ;  /* 0x0000000b15027220 */ /* 0x080fe40000410000 */
[-C--:B------:R-:W-:Y:S02]  /*e7e0*/  FMUL.FTZ R0, R20, R8.reuse ;  /* 0x0000000814007220 */ /* 0x080fe40000410000 */
[C---:B------:R-:W-:Y:S02]  /*e7f0*/  FMUL.FTZ R11, R13.reuse, R11 ;  /* 0x0000000b0d0b7220 */ /* 0x040fe40000410000 */
[----:B------:R-:W-:Y:S02]  /*e800*/  FMUL.FTZ R7, R10, R8 ;  /* 0x000000080a077220 */ /* 0x000fe40000410000 */
[----:B------:R-:W-:-:S02]  /*e810*/  FFMA.FTZ R13, R13, R39, R2 ;  /* 0x000000270d0d7223 */ /* 0x000fc40000010002 */
[----:B------:R-:W-:Y:S02]  /*e820*/  FFMA.FTZ R27, R10, R33, R0 ;  /* 0x000000210a1b7223 */ /* 0x000fe40000010000 */
[----:B------:R-:W-:Y:S02]  /*e830*/  FFMA.FTZ R12, R19, R6, -R30 ;  /* 0x00000006130c7223 */ /* 0x000fe4000001081e */
[----:B------:R-:W-:Y:S02]  /*e840*/  FFMA.FTZ R9, R17, R57, -R29 ;  /* 0x0000003911097223 */ /* 0x000fe4000001081d */
[----:B------:R-:W-:Y:S01]  /*e850*/  FFMA.FTZ R8, R18, R5, -R28 ;  /* 0x0000000512087223 */ /* 0x000fe2000001081c */
[----:B------:R-:W-:Y:S01]  /*e860*/  F2FP.PACK_AB R5, R34, R35 ;  /* 0x000000232205723e */ /* 0x000fe200000000ff */
        /* <DEDUP_REMOVED lines=14> */
.L_x_802:
[----:B------:R-:W-:Y:S05]  /*e950*/  BSYNC B0 ;  /* 0x0000000000007941 */ /* 0x000fea0003800000 */
.L_x_801:
[----:B------:R-:W-:-:S13]  /*e960*/  ISETP.GE.AND P0, PT, R109, c[0x0][0x27c], PT ;  /* 0x00009f006d007a0c */ /* 0x000fda0003f06270 */
[----:B------:R-:W-:Y:S05]  /*e970*/  @P0 BRA `(.L_x_798) ;  /* 0x0000061000000947 */ /* 0x000fea0003800000 */
[----:B------:R-:W3:Y:S04]  /*e980*/  LDL R2, [R1+0x74] ;  /* 0x0000740001027983 */ /* 0x000ee80000100800 */
[----:B------:R-:W4:Y:S01]  /*e990*/  LDL R56, [R1+0x94] ;  /* 0x0000940001387983 */ /* 0x000f220000100800 */
[----:B------:R-:W-:Y:S02]  /*e9a0*/  MOV R0, c[0x0][0x27c] ;  /* 0x00009f0000007a02 */ /* 0x000fe40000000f00 */
[----:B------:R-:W-:Y:S02]  /*e9b0*/  SHF.R.U32.HI R22, RZ, 0x10, R41 ;  /* 0x00000010ff167819 */ /* 0x000fe40000011629 */
[----:B------:R-:W-:Y:S02]  /*e9c0*/  SHF.R.U32.HI R23, RZ, 0x10, R45 ;  /* 0x00000010ff177819 */ /* 0x000fe4000001162d */
[----:B------:R-:W-:-:S02]  /*e9d0*/  SHF.R.U64 R37, R40, 0x10, R41 ;  /* 0x0000001028257819 */ /* 0x000fc40000001229 */
[----:B------:R-:W-:Y:S01]  /*e9e0*/  SHF.R.U32.HI R24, RZ, 0x10, R43 ;  /* 0x00000010ff187819 */ /* 0x000fe2000001162b */
[----:B------:R-:W-:Y:S01]  /*e9f0*/  HADD2.F32 R41, -RZ, R23.H0_H0 ;  /* 0x20000017ff297230 */ /* 0x000fe20000004100 */
[----:B------:R-:W-:Y:S02]  /*ea00*/  SHF.R.U32.HI R27, RZ, 0x10, R47 ;  /* 0x00000010ff1b7819 */ /* 0x000fe4000001162f */
[----:B------:R-:W-:Y:S02]  /*ea10*/  SHF.R.U64 R34, R42, 0x10, R43 ;  /* 0x000000102a227819 */ /* 0x000fe4000000122b */
[----:B------:R-:W-:Y:S01]  /*ea20*/  SHF.R.U64 R39, R44, 0x10, R45 ;  /* 0x000000102c277819 */ /* 0x000fe2000000122d */
[----:B------:R-:W-:Y:S01]  /*ea30*/  HADD2.F32 R40, -RZ, R27.H0_H0 ;  /* 0x2000001bff287230 */ /* 0x000fe20000004100 */
[----:B------:R-:W-:-:S03]  /*ea40*/  SHF.R.U64 R38, R46, 0x10, R47 ;  /* 0x000000102e267819 */ /* 0x000fc6000000122f */
        /* <DEDUP_REMOVED lines=39> */
[----:B------:R-:W-:Y:S01]  /*ecc0*/  HADD2.F32 R4, -RZ, R91.H0_H0 ;  /* 0x2000005bff047230 */ /* 0x000fe20000004100 */
[C---:B------:R-:W-:Y:S01]  /*ecd0*/  FMUL.FTZ R30, R2.reuse, R11 ;  /* 0x0000000b021e7220 */ /* 0x040fe20000410000 */
[----:B------:R-:W-:Y:S01]  /*ece0*/  HADD2.F32 R22, -RZ, R24.H0_H0 ;  /* 0x20000018ff167230 */ /* 0x000fe20000004100 */
[----:B------:R-:W-:Y:S01]  /*ecf0*/  FFMA.FTZ R35, R2, R41, R0 ;  /* 0x0000002902237223 */ /* 0x000fe20000010000 */
[----:B------:R-:W-:Y:S01]  /*ed00*/  HADD2.F32 R2, -RZ, R88.H1_H1 ;  /* 0x30000058ff027230 */ /* 0x000fe20000004100 */
[----:B------:R-:W-:Y:S01]  /*ed10*/  FFMA.FTZ R32, R9, R5, R3 ;  /* 0x0000000509207223 */ /* 0x000fe20000010003 */
[----:B------:R-:W-:Y:S02]  /*ed20*/  HADD2.F32 R0, -RZ, R89.H0_H0 ;  /* 0x20000059ff007230 */ /* 0x000fe40000004100 */
[----:B------:R-:W-:Y:S01]  /*ed30*/  HADD2.F32 R3, -RZ, R90.H1_H1 ;  /* 0x3000005aff037230 */ /* 0x000fe20000004100 */
        /* <DEDUP_REMOVED lines=37> */
.L_x_798:
[----:B------:R-:W-:Y:S05]  /*ef90*/  BSYNC B1 ;  /* 0x0000000000017941 */ /* 0x000fea0003800000 */
.L_x_797:
[----:B------:R-:W-:-:S04]  /*efa0*/  LEA.HI R0, R107, R107, RZ, 0x1 ;  /* 0x0000006b6b007211 */ /* 0x000fc800078f08ff */
[----:B------:R-:W-:-:S04]  /*efb0*/  SHF.R.S32.HI R0, RZ, 0x1, R0 ;  /* 0x00000001ff007819 */ /* 0x000fc80000011400 */
[----:B------:R-:W-:-:S04]  /*efc0*/  IADD3 R0, R0, 0x40, RZ ;  /* 0x0000004000007810 */ /* 0x000fc80007ffe0ff */
[----:B------:R-:W-:-:S13]  /*efd0*/  ISETP.GE.AND P0, PT, R0, R82, PT ;  /* 0x000000520000720c */ /* 0x000fda0003f06270 */
[----:B------:R-:W-:Y:S05]  /*efe0*/  @P0 BRA `(.L_x_782) ;  /* 0x000012f000000947 */ /* 0x000fea0003800000 */
[----:B------:R3:W5:Y:S04]  /*eff0*/  LDL R45, [R1+0x80] ;  /* 0x00008000012d7983 */ /* 0x0007680000100800 */
[----:B------:R3:W5:Y:S04]  /*f000*/  LDL R44, [R1+0x84] ;  /* 0x00008400012c7983 */ /* 0x0007680000100800 */
[----:B------:R3:W5:Y:S01]  /*f010*/  LDL R43, [R1+0x88] ;  /* 0x00008800012b7983 */ /* 0x0007620000100800 */
[----:B------:R-:W-:Y:S01]  /*f020*/  ISETP.GE.AND P0, PT, R110, c[0x0][0x27c], PT ;  /* 0x00009f006e007a0c */ /* 0x000fe20003f06270 */
[----:B------:R-:W-:-:S12]  /*f030*/  BSSY B0, `(.L_x_803) ;  /* 0x0000062000007945 */ /* 0x000fd80003800000 */
[----:B------:R-:W-:Y:S05]  /*f040*/  @P0 BRA `(.L_x_804) ;  /* 0x0000060000000947 */ /* 0x000fea0003800000 */
[----:B------:R-:W4:Y:S01]  /*f050*/  LDL R42, [R1+0xa0] ;  /* 0x0000a000012a7983 */ /* 0x000f220000100800 */
[----:B------:R-:W-:Y:S02]  /*f060*/  MOV R0, c[0x0][0x27c] ;  /* 0x00009f0000007a02 */ /* 0x000fe40000000f00 */
[----:B------:R-:W-:Y:S02]  /*f070*/  SHF.R.U32.HI R22, RZ, 0x10, R53 ;  /* 0x00000010ff167819 */ /* 0x000fe40000011635 */
[----:B------:R-:W-:Y:S02]  /*f080*/  LEA.HI R0, R0, R106, RZ, 0x1d ;  /* 0x0000006a00007211 */ /* 0x000fe400078fe8ff */
[----:B------:R-:W-:Y:S02]  /*f090*/  SHF.R.U32.HI R23, RZ, 0x10, R49 ;  /* 0x00000010ff177819 */ /* 0x000fe40000011631 */
[----:B------:R-:W-:Y:S02]  /*f0a0*/  SHF.R.S32.HI R3, RZ, 0x1f, R0 ;  /* 0x0000001fff037819 */ /* 0x000fe40000011400 */
[----:B------:R-:W-:Y:S01]  /*f0b0*/  SHF.L.U32 R2, R0, 0x3, RZ ;  /* 0x0000000300027819 */ /* 0x000fe200000006ff */
[----:B------:R-:W-:Y:S01]  /*f0c0*/  HADD2.F32 R41, -RZ, R23.H0_H0 ;  /* 0x20000017ff297230 */ /* 0x000fe20000004100 */
[----:B------:R-:W-:-:S02]  /*f0d0*/  LEA.HI R0, R3, R0, RZ, 0x2 ;  /* 0x0000000003007211 */ /* 0x000fc400078f10ff */
[----:B-----5:R-:W-:Y:S02]  /*f0e0*/  LOP3.LUT R2, R45, 0x18, R2, 0xf8, !PT ;  /* 0x000000182d027812 */ /* 0x020fe400078ef802 */
[----:B------:R-:W-:Y:S02]  /*f0f0*/  SHF.L.U32 R0, R0, 0xa, RZ ;  /* 0x0000000a00007819 */ /* 0x000fe400000006ff */
[----:B------:R-:W-:Y:S02]  /*f100*/  LOP3.LUT R2, R2, R44, RZ, 0x3c, !PT ;  /* 0x0000002c02027212 */ /* 0x000fe400078e3cff */
[----:B------:R-:W-:Y:S02]  /*f110*/  LOP3.LUT R0, R0, 0x7ffff000, RZ, 0xc0, !PT ;  /* 0x7ffff00000007812 */ /* 0x000fe400078ec0ff */
[----:B------:R-:W-:Y:S02]  /*f120*/  SHF.R.U32.HI R24, RZ, 0x10, R55 ;  /* 0x00000010ff187819 */ /* 0x000fe40000011637 */
[----:B------:R-:W-:-:S02]  /*f130*/  IADD3 R0, R2, R0, R43 ;  /* 0x0000000002007210 */ /* 0x000fc40007ffe02b */
[----:B------:R-:W-:Y:S02]  /*f140*/  SHF.R.U32.HI R27, RZ, 0x10, R51 ;  /* 0x00000010ff1b7819 */ /* 0x000fe40000011633 */
[----:B--2---:R-:W-:Y:S01]  /*f150*/  SHF.L.U32 R28, R0, 0x1, RZ ;  /* 0x00000001001c7819 */ /* 0x004fe200000006ff */
[----:B------:R-:W-:Y:S01]  /*f160*/  HADD2.F32 R0, -RZ, R90.H0_H0 ;  /* 0x2000005aff007230 */ /* 0x000fe20000004100 */
[----:B------:R-:W-:Y:S01]  /*f170*/  SHF.R.U64 R32, R52, 0x10, R53 ;  /* 0x0000001034207819 */ /* 0x000fe20000001235 */
[----:B------:R-:W-:Y:S01]  /*f180*/  HADD2.F32 R40, -RZ, R27.H0_H0 ;  /* 0x2000001bff287230 */ /* 0x000fe20000004100 */
[----:B------:R-:W-:Y:S01]  /*f190*/  SHF.R.U64 R33, R54, 0x10, R55 ;  /* 0x0000001036217819 */ /* 0x000fe20000001237 */
[----:B------:R-:W2:Y:S01]  /*f1a0*/  LDS.128 R8, [R28+0x6080] ;  /* 0x006080001c087984 */ /* 0x000ea20000000c00 */
[----:B------:R-:W-:Y:S02]  /*f1b0*/  SHF.R.U64 R39, R48, 0x10, R49 ;  /* 0x0000001030277819 */ /* 0x000fe40000001231 */
[----:B------:R-:W-:Y:S01]  /*f1c0*/  SHF.R.U64 R37, R50, 0x10, R51 ;  /* 0x0000001032257819 */ /* 0x000fe20000001233 */
[----:B--2---:R-:W-:-:S02]  /*f1d0*/  HADD2.F32 R3, -RZ, R9.H0_H0 ;  /* 0x20000009ff037230 */ /* 0x004fc40000004100 */
[----:B------:R-:W-:Y:S02]  /*f1e0*/  HADD2.F32 R2, -RZ, R9.H1_H1 ;  /* 0x30000009ff027230 */ /* 0x000fe40000004100 */
[--C-:B------:R-:W-:Y:S01]  /*f1f0*/  HADD2.F32 R9, -RZ, R8.reuse.H0_H0 ;  /* 0x20000008ff097230 */ /* 0x100fe20000004100 */
[----:B------:R-:W-:Y:S01]  /*f200*/  FMUL.FTZ R31, R3, R0 ;  /* 0x00000000031f7220 */ /* 0x000fe20000410000 */
[----:B------:R-:W-:Y:S02]  /*f210*/  HADD2.F32 R13, -RZ, R8.H1_H1 ;  /* 0x30000008ff0d7230 */ /* 0x000fe40000004100 */
[----:B------:R-:W-:Y:S02]  /*f220*/  HADD2.F32 R8, -RZ, R11.H0_H0 ;  /* 0x2000000bff087230 */ /* 0x000fe40000004100 */
[--C-:B------:R-:W-:Y:S02]  /*f230*/  HADD2.F32 R12, -RZ, R10.reuse.H0_H0 ;  /* 0x2000000aff0c7230 */ /* 0x100fe40000004100 */
[----:B------:R-:W-:Y:S01]  /*f240*/  HADD2.F32 R10, -RZ, R10.H1_H1 ;  /* 0x3000000aff0a7230 */ /* 0x000fe20000004100 */
[----:B----4-:R-:W2:Y:S02]  /*f250*/  LDS.128 R4, [R42] ;  /* 0x000000002a047984 */ /* 0x010ea40000000c00 */
[----:B--2---:R-:W-:-:S02]  /*f260*/  HADD2.F32 R19, -RZ, R5.H0_H0 ;  /* 0x20000005ff137230 */ /* 0x004fc40000004100 */
[--C-:B------:R-:W-:Y:S02]  /*f270*/  HADD2.F32 R15, -RZ, R7.reuse.H0_H0 ;  /* 0x20000007ff0f7230 */ /* 0x100fe40000004100 */
[----:B------:R-:W-:Y:S02]  /*f280*/  HADD2.F32 R14, -RZ, R7.H1_H1 ;  /* 0x30000007ff0e7230 */ /* 0x000fe40000004100 */
[----:B------:R-:W-:Y:S02]  /*f290*/  HADD2.F32 R7, -RZ, R11.H1_H1 ;  /* 0x3000000bff077230 */ /* 0x000fe40000004100 */
[----:B------:R-:W-:Y:S01]  /*f2a0*/  HADD2.F32 R17, -RZ, R5.H1_H1 ;  /* 0x30000005ff117230 */ /* 0x000fe20000004100 */
[----:B------:R-:W-:Y:S01]  /*f2b0*/  FMUL.FTZ R5, R19, R0 ;  /* 0x0000000013057220 */ /* 0x000fe20000410000 */
[----:B------:R-:W-:Y:S02]  /*f2c0*/  HADD2.F32 R11, -RZ, R22.H0_H0 ;  /* 0x20000016ff0b7230 */ /* 0x000fe40000004100 */
[----:B------:R-:W-:-:S02]  /*f2d0*/  HADD2.F32 R16, -RZ, R6.H0_H0 ;  /* 0x20000006ff107230 */ /* 0x000fc40000004100 */
[----:B------:R-:W-:Y:S01]  /*f2e0*/  HADD2.F32 R20, -RZ, R6.H1_H1 ;  /* 0x30000006ff147230 */ /* 0x000fe20000004100 */
[-C--:B------:R-:W-:Y:S01]  /*f2f0*/  FMUL.FTZ R0, R17, R11.reuse ;  /* 0x0000000b11007220 */ /* 0x080fe20000410000 */
[----:B------:R-:W-:Y:S01]  /*f300*/  HADD2.F32 R6, -RZ, R92.H0_H0 ;  /* 0x2000005cff067230 */ /* 0x000fe20000004100 */
[C---:B------:R-:W-:Y:S01]  /*f310*/  FMUL.FTZ R30, R2.reuse, R11 ;  /* 0x0000000b021e7220 */ /* 0x040fe20000410000 */
[--C-:B------:R-:W-:Y:S01]  /*f320*/  HADD2.F32 R18, -RZ, R4.reuse.H0_H0 ;  /* 0x20000004ff127230 */ /* 0x100fe20000004100 */
[----:B------:R-:W-:Y:S01]  /*f330*/  FFMA.FTZ R36, R2, R41, R0 ;  /* 0x0000002902247223 */ /* 0x000fe20000010000 */
[----:B------:R-:W-:Y:S01]  /*f340*/  HADD2.F32 R21, -RZ, R4.H1_H1 ;  /* 0x30000004ff157230 */ /* 0x000fe20000004100 */
[----:B------:R-:W-:Y:S01]  /*f350*/  FFMA.FTZ R38, R3, R6, R5 ;  /* 0x0000000603267223 */ /* 0x000fe20000010005 */
[----:B------:R-:W-:Y:S02]  /*f360*/  HADD2.F32 R4, -RZ, R91.H1_H1 ;  /* 0x3000005bff047230 */ /* 0x000fe40000004100 */
[----:B------:R-:W-:-:S02]  /*f370*/  HADD2.F32 R5, -RZ, R93.H1_H1 ;  /* 0x3000005dff057230 */ /* 0x000fc40000004100 */
[----:B------:R-:W-:Y:S01]  /*f380*/  HADD2.F32 R2, -RZ, R92.H1_H1 ;  /* 0x3000005cff027230 */ /* 0x000fe20000004100 */
[-C--:B------:R-:W-:Y:S01]  /*f390*/  FMUL.FTZ R3, R18, R4.reuse ;  /* 0x0000000412037220 */ /* 0x080fe20000410000 */
[----:B------:R-:W-:Y:S01]  /*f3a0*/  HADD2.F32 R0, -RZ, R93.H0_H0 ;  /* 0x2000005dff007230 */ /* 0x000fe20000004100 */
[C---:B------:R-:W-:Y:S01]  /*f3b0*/  FMUL.FTZ R29, R9.reuse, R4 ;  /* 0x00000004091d7220 */ /* 0x040fe20000410000 */
[--C-:B------:R-:W-:Y:S01]  /*f3c0*/  HADD2.F32 R4, -RZ, R94.reuse.H1_H1 ;  /* 0x3000005eff047230 */ /* 0x100fe20000004100 */
[----:B------:R-:W-:Y:S01]  /*f3d0*/  FFMA.FTZ R34, R9, R5, R3 ;  /* 0x0000000509227223 */ /* 0x000fe20000010003 */
[----:B------:R-:W-:Y:S01]  /*f3e0*/  HADD2.F32 R3, -RZ, R94.H0_H0 ;  /* 0x2000005eff037230 */ /* 0x000fe20000004100 */
[----:B------:R-:W-:Y:S01]  /*f3f0*/  FMUL.FTZ R11, R16, R2 ;  /* 0x00000002100b7220 */ /* 0x000fe20000410000 */
[----:B------:R-:W-:Y:S01]  /*f400*/  HADD2.F32 R22, -RZ, R24.H0_H0 ;  /* 0x20000018ff167230 */ /* 0x000fe20000004100 */
[----:B------:R-:W-:Y:S02]  /*f410*/  FMUL.FTZ R9, R15, R0 ;  /* 0x000000000f097220 */ /* 0x000fe40000410000 */
[----:B------:R-:W-:Y:S01]  /*f420*/  FFMA.FTZ R35, R12, R4, R11 ;  /* 0x000000040c237223 */ /* 0x000fe2000001000b */
[----:B------:R-:W-:Y:S01]  /*f430*/  HADD2.F32 R11, -RZ, R32.H0_H0 ;  /* 0x20000020ff0b7230 */ /* 0x000fe20000004100 */
[C---:B------:R-:W-:Y:S01]  /*f440*/  FMUL.FTZ R24, R8.reuse, R0 ;  /* 0x0000000008187220 */ /* 0x040fe20000410000 */
[----:B------:R-:W-:Y:S01]  /*f450*/  HADD2.F32 R32, -RZ, R37.H0_H0 ;  /* 0x20000025ff207230 */ /* 0x000fe20000004100 */
[----:B------:R-:W-:Y:S01]  /*f460*/  FFMA.FTZ R25, R8, R3, R9 ;  /* 0x0000000308197223 */ /* 0x000fe20000010009 */
[----:B------:R-:W-:Y:S01]  /*f470*/  HADD2.F32 R8, -RZ, R33.H0_H0 ;  /* 0x20000021ff087230 */ /* 0x000fe20000004100 */
[----:B------:R-:W-:Y:S01]  /*f480*/  FMUL.FTZ R0, R14, R22 ;  /* 0x000000160e007220 */ /* 0x000fe20000410000 */
[----:B------:R-:W-:Y:S01]  /*f490*/  HADD2.F32 R33, -RZ, R39.H0_H0 ;  /* 0x20000027ff217230 */ /* 0x000fe20000004100 */
[----:B------:R-:W-:-:S02]  /*f4a0*/  FMUL.FTZ R26, R12, R2 ;  /* 0x000000020c1a7220 */ /* 0x000fc40000410000 */
[C---:B------:R-:W-:Y:S02]  /*f4b0*/  FFMA.FTZ R23, R7.reuse, R40, R0 ;  /* 0x0000002807177223 */ /* 0x040fe40000010000 */
[----:B------:R-:W-:Y:S02]  /*f4c0*/  FMUL.FTZ R22, R7, R22 ;  /* 0x0000001607167220 */ /* 0x000fe40000410000 */
[-C--:B------:R-:W-:Y:S02]  /*f4d0*/  FMUL.FTZ R2, R21, R11.reuse ;  /* 0x0000000b15027220 */ /* 0x080fe40000410000 */
[-C--:B------:R-:W-:Y:S02]  /*f4e0*/  FMUL.FTZ R0, R20, R8.reuse ;  /* 0x0000000814007220 */ /* 0x080fe40000410000 */
[----:B------:R-:W-:Y:S02]  /*f4f0*/  FMUL.FTZ R11, R13, R11 ;  /* 0x0000000b0d0b7220 */ /* 0x000fe40000410000 */
[----:B------:R-:W-:-:S02]  /*f500*/  FMUL.FTZ R7, R10, R8 ;  /* 0x000000080a077220 */ /* 0x000fc40000410000 */
[----:B------:R-:W-:Y:S02]  /*f510*/  FFMA.FTZ R13, R13, R33, R2 ;  /* 0x000000210d0d7223 */ /* 0x000fe40000010002 */
        /* <DEDUP_REMOVED lines=19> */
.L_x_804:
[----:B------:R-:W-:Y:S05]  /*f650*/  BSYNC B0 ;  /* 0x0000000000007941 */ /* 0x000fea0003800000 */
.L_x_803:
[----:B------:R-:W-:Y:S01]  /*f660*/  ISETP.GE.AND P0, PT, R152, c[0x0][0x27c], PT ;  /* 0x00009f0098007a0c */ /* 0x000fe20003f06270 */
[----:B------:R-:W-:-:S12]  /*f670*/  BSSY B0, `(.L_x_805) ;  /* 0x0000063000007945 */ /* 0x000fd80003800000 */
[----:B------:R-:W-:Y:S05]  /*f680*/  @P0 BRA `(.L_x_806) ;  /* 0x0000061000000947 */ /* 0x000fea0003800000 */
[----:B------:R-:W4:Y:S04]  /*f690*/  LDL R2, [R1+0x78] ;  /* 0x0000780001027983 */ /* 0x000f280000100800 */
[----:B--2---:R-:W2:Y:S01]  /*f6a0*/  LDL R42, [R1+0x98] ;  /* 0x00009800012a7983 */ /* 0x004ea20000100800 */
[----:B------:R-:W-:Y:S02]  /*f6b0*/  MOV R0, c[0x0][0x27c] ;  /* 0x00009f0000007a02 */ /* 0x000fe40000000f00 */
[----:B------:R-:W-:Y:S02]  /*f6c0*/  SHF.R.U32.HI R22, RZ, 0x10, R69 ;  /* 0x00000010ff167819 */ /* 0x000fe40000011645 */
[----:B------:R-:W-:Y:S02]  /*f6d0*/  SHF.R.U32.HI R23, RZ, 0x10, R65 ;  /* 0x00000010ff177819 */ /* 0x000fe40000011641 */
[----:B------:R-:W-:-:S02]  /*f6e0*/  SHF.R.U32.HI R24, RZ, 0x10, R71 ;  /* 0x00000010ff187819 */ /* 0x000fc40000011647 */
[----:B------:R-:W-:Y:S01]  /*f6f0*/  SHF.R.U32.HI R27, RZ, 0x10, R67 ;  /* 0x00000010ff1b7819 */ /* 0x000fe20000011643 */
[----:B------:R-:W-:Y:S01]  /*f700*/  HADD2.F32 R41, -RZ, R23.H0_H0 ;  /* 0x20000017ff297230 */ /* 0x000fe20000004100 */
[----:B------:R-:W-:Y:S02]  /*f710*/  SHF.R.U64 R32, R68, 0x10, R69 ;  /* 0x0000001044207819 */ /* 0x000fe40000001245 */
[----:B------:R-:W-:Y:S01]  /*f720*/  SHF.R.U64 R33, R70, 0x10, R71 ;  /* 0x0000001046217819 */ /* 0x000fe20000001247 */
[----:B------:R-:W-:Y:S01]  /*f730*/  HADD2.F32 R40, -RZ, R27.H0_H0 ;  /* 0x2000001bff287230 */ /* 0x000fe20000004100 */
[----:B------:R-:W-:Y:S02]  /*f740*/  SHF.R.U64 R36, R64, 0x10, R65 ;  /* 0x0000001040247819 */ /* 0x000fe40000001241 */
[----:B------:R-:W-:Y:S02]  /*f750*/  SHF.R.U64 R38, R66, 0x10, R67 ;  /* 0x0000001042267819 */ /* 0x000fe40000001243 */
        /* <DEDUP_REMOVED lines=12> */
[----:B------:R-:W4:Y:S01]  /*f820*/  LDS.128 R8, [R28+0x6080] ;  /* 0x006080001c087984 */ /* 0x000f220000000c00 */
        /* <DEDUP_REMOVED lines=11> */
[--C-:B----4-:R-:W-:Y:S02]  /*f8e0*/  HADD2.F32 R3, -RZ, R9.reuse.H0_H0 ;  /* 0x20000009ff037230 */ /* 0x110fe40000004100 */
        /* <DEDUP_REMOVED lines=59> */
.L_x_806:
[----:B------:R-:W-:Y:S05]  /*fca0*/  BSYNC B0 ;  /* 0x0000000000007941 */ /* 0x000fea0003800000 */
.L_x_805:
[----:B------:R-:W-:-:S13]  /*fcb0*/  ISETP.GE.AND P0, PT, R109, c[0x0][0x27c], PT ;  /* 0x00009f006d007a0c */ /* 0x000fda0003f06270 */
        /* <DEDUP_REMOVED lines=98> */
.L_x_782:
[----:B------:R-:W-:Y:S05]  /*102e0*/  BSYNC B2 ;  /* 0x0000000000027941 */ /* 0x000fea0003800000 */
.L_x_764:
[----:B------:R-:W4:Y:S01]  /*102f0*/  S2R R14, SR_TID.X ;  /* 0x00000000000e7919 */ /* 0x000f220000002100 */
[----:B-1----:R-:W-:Y:S01]  /*10300*/  IMAD R0, R104, c[0x0][0x208], RZ ;  /* 0x0000820068007a24 */ /* 0x002fe200078e02ff */
[----:B--2---:R-:W-:Y:S01]  /*10310*/  MOV R4, R246 ;  /* 0x000000f600047202 */ /* 0x004fe20000000f00 */
[----:B------:R-:W-:Y:S01]  /*10320*/  IMAD.WIDE.U32 R2, R132, c[0x0][0x208], RZ ;  /* 0x0000820084027a25 */ /* 0x000fe200078e00ff */
[----:B------:R-:W-:Y:S01]  /*10330*/  MOV R5, R248 ;  /* 0x000000f800057202 */ /* 0x000fe20000000f00 */
[----:B------:R-:W-:-:S04]  /*10340*/  DEPBAR.LE SB0, 0x0 ;  /* 0x000080000000791a */ /* 0x000fc80000000000 */
[----:B------:R-:W-:Y:S01]  /*10350*/  IMAD R0, R132, c[0x0][0x20c], R0 ;  /* 0x0000830084007a24 */ /* 0x000fe200078e0200 */
[----:B------:R-:W-:Y:S01]  /*10360*/  BAR.SYNC.DEFER_BLOCKING 0x0 ;  /* 0x0000000000007b1d */ /* 0x000fe20000010000 */
[----:B------:R-:W-:Y:S01]  /*10370*/  IMAD.WIDE.U32 R4, R2, 0x30, R4 ;  /* 0x0000003002047825 */ /* 0x000fe200078e0004 */
[----:B------:R-:W-:Y:S02]  /*10380*/  LOP3.LUT P2, RZ, R103, 0x1, RZ, 0xc0, !PT ;  /* 0x0000000167ff7812 */ /* 0x000fe4000784c0ff */
[----:B------:R-:W-:Y:S02]  /*10390*/  IADD3 R0, R3, R0, RZ ;  /* 0x0000000003007210 */ /* 0x000fe40007ffe0ff */
[----:B------:R-:W-:Y:S01]  /*103a0*/  LEA R2, P0, R4, c[0x0][0x1f8], 0x1 ;  /* 0x00007e0004027a11 */ /* 0x000fe200078008ff */
[----:B------:R-:W2:Y:S01]  /*103b0*/  LDL R237, [R1+0x18] ;  /* 0x0000180001ed7983 */ /* 0x000ea20000100800 */
[----:B------:R-:W-:Y:S01]  /*103c0*/  LOP3.LUT R203, R203, 0xfffffdff, RZ, 0xc0, !PT ;  /* 0xfffffdffcbcb7812 */ /* 0x000fe200078ec0ff */
[----:B------:R-:W-:Y:S01]  /*103d0*/  IMAD R0, R0, 0x30, RZ ;  /* 0x0000003000007824 */ /* 0x000fe200078e02ff */
[----:B------:R-:W-:-:S02]  /*103e0*/  SHF.L.U32 R204, R105, 0x1, RZ ;  /* 0x0000000169cc7819 */ /* 0x000fc400000006ff */
[----:B----4-:R-:W-:Y:S02]  /*103f0*/  ISETP.GT.AND P1, PT, R14, 0x3f, PT ;  /* 0x0000003f0e00780c */ /* 0x010fe40003f24270 */
[----:B------:R-:W-:-:S04]  /*10400*/  IADD3 R3, R5, R0, RZ ;  /* 0x0000000005037210 */ /* 0x000fc80007ffe0ff */
[----:B------:R-:W-:Y:S01]  /*10410*/  LEA.HI.X R3, R4, c[0x0][0x1fc], R3, 0x1, P0 ;  /* 0x00007f0004037a11 */ /* 0x000fe200000f0c03 */
[----:B------:R-:W-:Y:S06]  /*10420*/  LDSM.16.M88.4 R8, [R192] ;  /* 0x00000000c008783b */ /* 0x000fec0000000200 */
[----:B------:R-:W-:Y:S01]  /*10430*/  @!P1 MOV R0, c[0x0][0x208] ;  /* 0x0000820000009a02 */ /* 0x000fe20000000f00 */
[----:B------:R-:W1:Y:S01]  /*10440*/  LDSM.16.M88.4 R16, [R165] ;  /* 0x00000000a510783b */ /* 0x000e620000000200 */
[----:B------:R-:W-:Y:S02]  /*10450*/  @!P1 MOV R5, c[0x0][0x20c] ;  /* 0x0000830000059a02 */ /* 0x000fe40000000f00 */
[----:B------:R-:W-:Y:S01]  /*10460*/  @!P1 LEA R12, P0, R0, R2, 0x6 ;  /* 0x00000002000c9211 */ /* 0x000fe200078030ff */
[----:B------:R-:W-:Y:S01]  /*10470*/  LDSM.16.M88.4 R20, [R165+0x400] ;  /* 0x00040000a514783b */ /* 0x000fe20000000200 */
[----:B------:R-:W-:-:S02]  /*10480*/  @P1 LOP3.LUT R203, R203, 0x200, RZ, 0xfc, !PT ;  /* 0x00000200cbcb1812 */ /* 0x000fc400078efcff */
[----:B------:R-:W-:Y:S01]  /*10490*/  @!P1 LEA.HI.X R13, R0, R3, R5, 0x6, P0 ;  /* 0x00000003000d9211 */ /* 0x000fe200000f3405 */
[----:B-----5:R-:W-:Y:S01]  /*104a0*/  LDSM.16.M88.4 R44, [R165+0x800] ;  /* 0x00080000a52c783b */ /* 0x020fe20000000200 */
[----:B------:R-:W-:Y:S02]  /*104b0*/  IADD3 R0, R108, R252, -R140 ;  /* 0x000000fc6c007210 */ /* 0x000fe40007ffe88c */
[----:B------:R-:W-:Y:S01]  /*104c0*/  LOP3.LUT P1, RZ, R103, 0x2, RZ, 0xc0, !PT ;  /* 0x0000000267ff7812 */ /* 0x000fe2000782c0ff */
[----:B------:R-:W4:Y:S01]  /*104d0*/  LDSM.16.M88.4 R4, [R192+0x1000] ;  /* 0x00100000c004783b */ /* 0x000f220000000200 */
[----:B------:R-:W-:-:S03]  /*104e0*/  ISETP.LT.OR P0, PT, R0, 0x1, !P2 ;  /* 0x000000010000780c */ /* 0x000fc60005701670 */
        /* <DEDUP_REMOVED lines=12> */
[----:B------:R-:W-:-:S13]  /*105b0*/  ISETP.LT.OR P3, PT, R0, 0x1, !P0 ;  /* 0x000000010000780c */ /* 0x000fda0004761670 */
[----:B------:R2:W-:Y:S01]  /*105c0*/  LDGSTS.E.BYPASS.LTC128B.128 [R204+0x3080], [R2.64+0x80], !P3 ;  /* 0x0308008002cc7fae */ /* 0x0005e2000d901d46 */
[----:B------:R-:W-:Y:S01]  /*105d0*/  ISETP.GT.AND P3, PT, R14, 0x3f, PT ;  /* 0x0000003f0e00780c */ /* 0x000fe20003f64270 */
[----:B-1----:R-:W-:Y:S11]  /*105e0*/  HMMA.16816.F32 R24, R8, R16, RZ ;  /* 0x000000100818723c */ /* 0x002ff600000018ff */
[----:B------:R-:W-:Y:S01]  /*105f0*/  @!UPT UIADD3 URZ, URZ, URZ, URZ ;  /* 0x0000003f3f3ff290 */ /* 0x000fe2000fffe03f */
[C---:B------:R-:W-:Y:S02]  /*10600*/  @!P3 ISETP.LT.OR P2, PT, R0.reuse, 0x21, !P2 ;  /* 0x000000210000b80c */ /* 0x040fe40005741670 */
[C---:B------:R-:W-:Y:S02]  /*10610*/  @!P3 ISETP.LT.OR P1, PT, R0.reuse, 0x21, !P1 ;  /* 0x000000210000b80c */ /* 0x040fe40004f21670 */
[----:B------:R-:W-:-:S09]  /*10620*/  @!P3 ISETP.LT.OR P0, PT, R0, 0x21, !P0 ;  /* 0x000000210000b80c */ /* 0x000fd20004701670 */
[----:B------:R1:W-:Y:S04]  /*10630*/  @!P3 LDGSTS.E.BYPASS.LTC128B.128 [R204+0x2080], [R12.64], !P2 ;  /* 0x020800000cccbfae */ /* 0x0003e8000d101d46 */
[----:B------:R1:W-:Y:S04]  /*10640*/  @!P3 LDGSTS.E.BYPASS.LTC128B.128 [R204+0x2c80], [R12.64+0x40], !P1 ;  /* 0x02c800400cccbfae */ /* 0x0003e8000c901d46 */
[----:B------:R1:W-:Y:S04]  /*10650*/  @!P3 LDGSTS.E.BYPASS.LTC128B.128 [R204+0x3880], [R12.64+0x80], !P0 ;  /* 0x038800800cccbfae */ /* 0x0003e8000c101d46 */
[----:B------:R-:W-:Y:S04]  /*10660*/  LDSM.16.M88.4 R60, [R165+0xc00] ;  /* 0x000c0000a53c783b */ /* 0x000fe80000000200 */
[----:B------:R-:W3:Y:S01]  /*10670*/  LDSM.16.M88.4 R36, [R192+0x2000] ;  /* 0x00200000c024783b */ /* 0x000ee20000000200 */
[C---:B----4-:R-:W-:Y:S03]  /*10680*/  HMMA.16816.F32 R52, R4.reuse, R16, RZ ;  /* 0x000000100434723c */ /* 0x050fe600000018ff */
[----:B------:R-:W4:Y:S04]  /*10690*/  LDSM.16.M88.4 R28, [R192+0x3000] ;  /* 0x00300000c01c783b */ /* 0x000f280000000200 */
[----:B------:R-:W-:Y:S01]  /*106a0*/  LDSM.16.M88.4 R56, [R200] ;  /* 0x00000000c838783b */ /* 0x000fe20000000200 */
[C---:B------:R-:W-:Y:S03]  /*106b0*/  HMMA.16816.F32 R76, R4.reuse, R20, RZ ;  /* 0x00000014044c723c */ /* 0x040fe600000018ff */
[----:B------:R-:W0:Y:S05]  /*106c0*/  LDGDEPBAR ;  /* 0x00000000000079af */ /* 0x000e2a0000000000 */
[C---:B------:R-:W-:Y:S08]  /*106d0*/  HMMA.16816.F32 R64, R4.reuse, R44, RZ ;  /* 0x0000002c0440723c */ /* 0x040ff000000018ff */
[C---:B-1----:R-:W-:Y:S08]  /*106e0*/  HMMA.16816.F32 R12, R4.reuse, R18, RZ ;  /* 0x00000012040c723c */ /* 0x042ff000000018ff */
[C---:B------:R-:W-:Y:S08]  /*106f0*/  HMMA.16816.F32 R68, R4.reuse, R22, RZ ;  /* 0x000000160444723c */ /* 0x040ff000000018ff */
[----:B------:R-:W-:Y:S08]  /*10700*/  HMMA.16816.F32 R88, R4, R46, RZ ;  /* 0x0000002e0458723c */ /* 0x000ff000000018ff */
[----:B---3--:R-:W-:Y:S01]  /*10710*/  HMMA.16816.F32 R4, R40, R48, R24 ;  /* 0x000000302804723c */ /* 0x008fe20000001818 */
        /* <DEDUP_REMOVED lines=10> */
[----:B------:R-:W1:Y:S07]  /*107c0*/  LDSM.16.M88.4 R52, [R165+0x1800] ;  /* 0x00180000a534783b */ /* 0x000e6e0000000200 */
[----:B------:R-:W-:Y:S08]  /*107d0*/  HMMA.16816.F32 R4, R36, R60, R4 ;  /* 0x0000003c2404723c */ /* 0x000ff00000001804 */
[-C--:B------:R-:W-:Y:S01]  /*107e0*/  HMMA.16816.F32 R96, R32, R50.reuse, R12 ;  /* 0x000000322060723c */ /* 0x080fe2000000180c */
[----:B------:R-:W2:Y:S07]  /*107f0*/  LDSM.16.M88.4 R12, [R192+0x5000] ;  /* 0x00500000c00c783b */ /* 0x000eae0000000200 */
[----:B------:R-:W-:Y:S08]  /*10800*/  HMMA.16816.F32 R72, R40, R50, R72 ;  /* 0x000000322848723c */ /* 0x000ff00000001848 */
[----:B----4-:R-:W-:Y:S01]  /*10810*/  HMMA.16816.F32 R48, R28, R60, R8 ;  /* 0x0000003c1c30723c */ /* 0x010fe20000001808 */
[----:B------:R-:W4:Y:S07]  /*10820*/  LDSM.16.M88.4 R8, [R193+0x4000] ;  /* 0x00400000c108783b */ /* 0x000f2e0000000200 */
        /* <DEDUP_REMOVED lines=11> */
[----:B------:R-:W-:Y:S08]  /*108e0*/  HMMA.16816.F32 R68, R16, R52, R64 ;  /* 0x000000341044723c */ /* 0x000ff00000001840 */
[----:B------:R-:W-:Y:S08]  /*108f0*/  HMMA.16816.F32 R92, R40, R84, R92 ;  /* 0x00000054285c723c */ /* 0x000ff0000000185c */
[----:B--2---:R-:W-:Y:S08]  /*10900*/  HMMA.16816.F32 R32, R12, R52, R32 ;  /* 0x000000340c20723c */ /* 0x004ff00000001820 */
[-C--:B------:R-:W-:Y:S08]  /*10910*/  HMMA.16816.F32 R64, R24, R58.reuse, R72 ;  /* 0x0000003a1840723c */ /* 0x080ff00000001848 */
[----:B------:R-:W-:Y:S08]  /*10920*/  HMMA.16816.F32 R72, R20, R58, R76 ;  /* 0x0000003a1448723c */ /* 0x000ff0000000184c */
[----:B----4-:R-:W-:Y:S08]  /*10930*/  HMMA.16816.F32 R88, R8, R44, R68 ;  /* 0x0000002c0858723c */ /* 0x010ff00000001844 */
[----:B-1----:R-:W-:Y:S08]  /*10940*/  HMMA.16816.F32 R68, R36, R48, R92 ;  /* 0x000000302444723c */ /* 0x002ff0000000185c */
[----:B------:R-:W-:Y:S01]  /*10950*/  HMMA.16816.F32 R76, R4, R44, R32 ;  /* 0x0000002c044c723c */ /* 0x000fe20000001820 */
[----:B------:R-:W1:Y:S07]  /*10960*/  LDSM.16.M88.4 R32, [R165+0x1c00] ;  /* 0x001c0000a520783b */ /* 0x000e6e0000000200 */
[----:B------:R-:W-:Y:S01]  /*10970*/  HMMA.16816.F32 R56, R16, R54, R64 ;  /* 0x000000361038723c */ /* 0x000fe20000001840 */
[----:B------:R-:W-:-:S07]  /*10980*/  FMUL.FTZ R0, R88, c[0x0][0x320] ;  /* 0x0000c80058007a20 */ /* 0x000fce0000410000 */
[C---:B------:R-:W-:Y:S08]  /*10990*/  HMMA.16816.F32 R100, R40.reuse, R80, R100 ;  /* 0x000000502864723c */ /* 0x040ff00000001864 */
[C---:B------:R-:W-:Y:S01]  /*109a0*/  HMMA.16816.F32 R96, R40.reuse, R86, R116 ;  /* 0x000000562860723c */ /* 0x040fe20000001874 */
[----:B------:R2:W4:Y:S07]  /*109b0*/  MUFU.TANH R116, R0 ;  /* 0x0000000000747308 */ /* 0x00052e0000002400 */
[----:B------:R-:W-:Y:S08]  /*109c0*/  HMMA.16816.F32 R112, R40, R82, R112 ;  /* 0x000000522870723c */ /* 0x000ff00000001870 */
[----:B------:R-:W-:Y:S01]  /*109d0*/  HMMA.16816.F32 R52, R12, R54, R72 ;  /* 0x000000360c34723c */ /* 0x000fe20000001848 */
[----:B--2---:R-:W-:-:S07]  /*109e0*/  FMUL.FTZ R0, R89, c[0x0][0x320] ;  /* 0x0000c80059007a20 */ /* 0x004fce0000410000 */
[----:B------:R-:W-:Y:S01]  /*109f0*/  HMMA.16816.F32 R40, R28, R48, R104 ;  /* 0x000000301c28723c */ /* 0x000fe20000001868 */
[----:B------:R2:W1:Y:S07]  /*10a00*/  MUFU.TANH R104, R0 ;  /* 0x0000000000687308 */ /* 0x00046e0000002400 */
[----:B---3--:R-:W-:Y:S01]  /*10a10*/  HMMA.16816.F32 R64, R24, R60, R68 ;  /* 0x0000003c1840723c */ /* 0x008fe20000001844 */
[----:B--2---:R-:W-:-:S07]  /*10a20*/  FMUL.FTZ R0, R90, c[0x0][0x320] ;  /* 0x0000c8005a007a20 */ /* 0x004fce0000410000 */
[-C--:B------:R-:W-:Y:S01]  /*10a30*/  HMMA.16816.F32 R72, R8, R46.reuse, R56 ;  /* 0x0000002e0848723c */ /* 0x080fe20000001838 */
[----:B------:R-:W2:Y:S01]  /*10a40*/  LDSM.16.M88.4 R56, [R196] ;  /* 0x00000000c438783b */ /* 0x000ea20000000200 */
[----:B------:R3:W1:Y:S06]  /*10a50*/  MUFU.TANH R107, R0 ;  /* 0x00000000006b7308 */ /* 0x00066c0000002400 */
[----:B------:R-:W-:Y:S01]  /*10a60*/  HMMA.16816.F32 R84, R4, R46, R52 ;  /* 0x0000002e0454723c */ /* 0x000fe20000001834 */
[----:B------:R-:W2:Y:S01]  /*10a70*/  LDSM.16.M88.4 R52, [R165+0x1400] ;  /* 0x00140000a534783b */ /* 0x000ea20000000200 */
[----:B---3--:R-:W-:-:S04]  /*10a80*/  FMUL.FTZ R0, R91, c[0x0][0x320] ;  /* 0x0000c8005b007a20 */ /* 0x008fc80000410000 */
[----:B------:R3:W1:Y:S02]  /*10a90*/  MUFU.TANH R105, R0 ;  /* 0x0000000000697308 */ /* 0x0006640000002400 */
[----:B------:R-:W-:Y:S08]  /*10aa0*/  HMMA.16816.F32 R40, R20, R60, R40 ;  /* 0x0000003c1428723c */ /* 0x000ff00000001828 */
[----:B------:R-:W-:Y:S01]  /*10ab0*/  HMMA.16816.F32 R44, R36, R50, R96 ;  /* 0x00000032242c723c */ /* 0x000fe20000001860 */
[----:B---3--:R-:W-:-:S04]  /*10ac0*/  FMUL.FTZ R0, R76, c[0x0][0x320] ;  /* 0x0000c8004c007a20 */ /* 0x008fc80000410000 */
[----:B------:R3:W2:Y:S03]  /*10ad0*/  MUFU.TANH R117, R0 ;  /* 0x0000000000757308 */ /* 0x0006a60000002400 */
[----:B-1----:R-:W-:Y:S01]  /*10ae0*/  HMMA.16816.F32 R64, R16, R32, R64 ;  /* 0x000000201040723c */ /* 0x002fe20000001840 */
[----:B---3--:R-:W-:-:S04]  /*10af0*/  FMUL.FTZ R0, R77, c[0x0][0x320] ;  /* 0x0000c8004d007a20 */ /* 0x008fc80000410000 */
[----:B------:R1:W3:Y:S03]  /*10b00*/  MUFU.TANH R106, R0 ;  /* 0x00000000006a7308 */ /* 0x0002e60000002400 */
[----:B------:R-:W-:Y:S01]  /*10b10*/  HMMA.16816.F32 R68, R28, R50, R120 ;  /* 0x000000321c44723c */ /* 0x000fe20000001878 */
[----:B-1----:R-:W-:-:S04]  /*10b20*/  FMUL.FTZ R0, R78, c[0x0][0x320] ;  /* 0x0000c8004e007a20 */ /* 0x002fc80000410000 */
[----:B------:R1:W1:Y:S03]  /*10b30*/  MUFU.TANH R118, R0 ;  /* 0x0000000000767308 */ /* 0x0002660000002400 */
[----:B------:R-:W-:Y:S01]  /*10b40*/  HMMA.16816.F32 R40, R12, R32, R40 ;  /* 0x000000200c28723c */ /* 0x000fe20000001828 */
[----:B-1----:R-:W-:-:S04]  /*10b50*/  FMUL.FTZ R0, R79, c[0x0][0x320] ;  /* 0x0000c8004f007a20 */ /* 0x002fc80000410000 */
[----:B------:R1:W1:Y:S03]  /*10b60*/  MUFU.TANH R97, R0 ;  /* 0x0000000000617308 */ /* 0x0002660000002400 */
[----:B------:R-:W-:Y:S01]  /*10b70*/  HMMA.16816.F32 R48, R24, R62, R44 ;  /* 0x0000003e1830723c */ /* 0x000fe2000000182c */
[----:B------:R-:W3:Y:S01]  /*10b80*/  LDSM.16.M88.4 R44, [R198] ;  /* 0x00000000c62c783b */ /* 0x000ee20000000200 */
[----:B-1----:R-:W-:-:S04]  /*10b90*/  FMUL.FTZ R0, R72, c[0x0][0x320] ;  /* 0x0000c80048007a20 */ /* 0x002fc80000410000 */
[----:B------:R1:W1:Y:S02]  /*10ba0*/  MUFU.TANH R90, R0 ;  /* 0x00000000005a7308 */ /* 0x0002640000002400 */
[----:B--2---:R-:W-:Y:S01]  /*10bb0*/  HMMA.16816.F32 R76, R8, R56, R64 ;  /* 0x00000038084c723c */ /* 0x004fe20000001840 */
[----:B-1----:R-:W-:-:S05]  /*10bc0*/  FMUL.FTZ R0, R73, c[0x0][0x320] ;  /* 0x0000c80049007a20 */ /* 0x002fca0000410000 */
[----:B------:R1:W2:Y:S02]  /*10bd0*/  MUFU.TANH R89, R0 ;  /* 0x0000000000597308 */ /* 0x0002a40000002400 */
[----:B------:R-:W-:Y:S01]  /*10be0*/  HMMA.16816.F32 R64, R20, R62, R68 ;  /* 0x0000003e1440723c */ /* 0x000fe20000001844 */
[----:B-1----:R-:W-:-:S05]  /*10bf0*/  FMUL.FTZ R0, R74, c[0x0][0x320] ;  /* 0x0000c8004a007a20 */ /* 0x002fca0000410000 */
[----:B------:R1:W1:Y:S02]  /*10c00*/  MUFU.TANH R92, R0 ;  /* 0x00000000005c7308 */ /* 0x0002640000002400 */
[----:B------:R-:W-:Y:S01]  /*10c10*/  HMMA.16816.F32 R60, R36, R52, R100 ;  /* 0x00000034243c723c */ /* 0x000fe20000001864 */
[----:B-1----:R-:W-:-:S05]  /*10c20*/  FMUL.FTZ R0, R75, c[0x0][0x320] ;  /* 0x0000c8004b007a20 */ /* 0x002fca0000410000 */
[----:B------:R1:W1:Y:S02]  /*10c30*/  MUFU.TANH R91, R0 ;  /* 0x00000000005b7308 */ /* 0x0002640000002400 */
[----:B------:R-:W-:Y:S01]  /*10c40*/  HMMA.16816.F32 R80, R4, R56, R40 ;  /* 0x000000380450723c */ /* 0x000fe20000001828 */
[----:B------:R-:W2:Y:S01]  /*10c50*/  LDSM.16.M88.4 R40, [R165+0x2000] ;  /* 0x00200000a528783b */ /* 0x000ea20000000200 */
[----:B-1----:R-:W-:-:S04]  /*10c60*/  FMUL.FTZ R0, R84, c[0x0][0x320] ;  /* 0x0000c80054007a20 */ /* 0x002fc80000410000 */
[----:B------:R1:W1:Y:S02]  /*10c70*/  MUFU.TANH R94, R0 ;  /* 0x00000000005e7308 */ /* 0x0002640000002400 */
[----:B------:R-:W-:Y:S01]  /*10c80*/  HMMA.16816.F32 R48, R16, R34, R48 ;  /* 0x000000221030723c */ /* 0x000fe20000001830 */
[----:B-1----:R-:W-:-:S05]  /*10c90*/  FMUL.FTZ R0, R85, c[0x0][0x320] ;  /* 0x0000c80055007a20 */ /* 0x002fca0000410000 */
[----:B------:R1:W1:Y:S02]  /*10ca0*/  MUFU.TANH R93, R0 ;  /* 0x00000000005d7308 */ /* 0x0002640000002400 */
[----:B------:R-:W-:Y:S01]  /*10cb0*/  HMMA.16816.F32 R72, R28, R52, R124 ;  /* 0x000000341c48723c */ /* 0x000fe2000000187c */
[----:B-1----:R-:W-:-:S05]  /*10cc0*/  FMUL.FTZ R0, R86, c[0x0][0x320] ;  /* 0x0000c80056007a20 */ /* 0x002fca0000410000 */
[----:B------:R1:W1:Y:S02]  /*10cd0*/  MUFU.TANH R96, R0 ;  /* 0x0000000000607308 */ /* 0x0002640000002400 */
[----:B---3--:R-:W-:Y:S01]  /*10ce0*/  HMMA.16816.F32 R60, R24, R44, R60 ;  /* 0x0000002c183c723c */ /* 0x008fe2000000183c */
[----:B-1----:R-:W-:-:S05]  /*10cf0*/  FMUL.FTZ R0, R87, c[0x0][0x320] ;  /* 0x0000c80057007a20 */ /* 0x002fca0000410000 */
[----:B------:R1:W3:Y:S02]  /*10d00*/  MUFU.TANH R95, R0 ;  /* 0x00000000005f7308 */ /* 0x0002e40000002400 */
        /* <DEDUP_REMOVED lines=89> */
[----:B------:R-:W-:Y:S02]  /*112a0*/  SHF.R.S32.HI R2, RZ, 0x1f, R0 ;  /* 0x0000001fff027819 */ /* 0x000fe40000011400 */
[----:B------:R-:W-:-:S03]  /*112b0*/  LOP3.LUT P3, RZ, R203, 0x100, RZ, 0xc0, !PT ;  /* 0x00000100cbff7812 */ /* 0x000fc6000786c0ff */
        /* <DEDUP_REMOVED lines=29> */
.L_x_808:
[----:B--234-:R-:W-:Y:S05]  /*11490*/  BSYNC B0 ;  /* 0x0000000000007941 */ /* 0x01cfea0003800000 */
.L_x_807:
[----:B-1----:R-:W2:Y:S04]  /*114a0*/  LDL R0, [R1+0x44] ;  /* 0x0000440001007983 */ /* 0x002ea80000100800 */
[----:B------:R-:W3:Y:S01]  /*114b0*/  LDL R8, [R1] ;  /* 0x0000000001087983 */ /* 0x000ee20000100800 */
[----:B------:R-:W-:Y:S01]  /*114c0*/  IMAD.MOV.U32 R238, RZ, RZ, c[0x0][0x32c] ;  /* 0x0000cb00ffee7624 */ /* 0x000fe200078e00ff */
[----:B------:R-:W-:-:S02]  /*114d0*/  ULDC UR4, c[0x0][0x324] ;  /* 0x0000c90000047ab9 */ /* 0x000fc40000000800 */
[----:B------:R-:W-:Y:S01]  /*114e0*/  ULOP3.LUT UR4, URZ, UR4, URZ, 0x33, !UPT ;  /* 0x000000043f047292 */ /* 0x000fe2000f8e333f */
[----:B------:R-:W0:Y:S01]  /*114f0*/  LDGDEPBAR ;  /* 0x00000000000079af */ /* 0x000e220000000000 */
[----:B------:R-:W-:Y:S01]  /*11500*/  ISETP.GE.AND P0, PT, R238, 0x1, PT ;  /* 0x00000001ee00780c */ /* 0x000fe20003f06270 */
[----:B--2---:R-:W-:-:S04]  /*11510*/  IMAD.IADD R0, R0, 0x1, R239 ;  /* 0x0000000100007824 */ /* 0x004fc800078e02ef */
[----:B------:R-:W-:-:S04]  /*11520*/  @P5 IMAD.HI.U32 R2, R0, c[0x0][0x2c8], RZ ;  /* 0x0000b20000025a27 */ /* 0x000fc800078e00ff */
[----:B------:R-:W-:Y:S01]  /*11530*/  IMAD.MOV.U32 R4, RZ, RZ, R0 ;  /* 0x000000ffff047224 */ /* 0x000fe200078e0000 */
[----:B------:R-:W-:Y:S01]  /*11540*/  @P5 SHF.R.U32.HI R4, RZ, c[0x0][0x2cc], R2 ;  /* 0x0000b300ff045a19 */ /* 0x000fe20000011602 */
[--C-:B---3--:R-:W-:Y:S01]  /*11550*/  IMAD.IADD R6, R133, 0x1, -R8.reuse ;  /* 0x0000000185067824 */ /* 0x108fe200078e0a08 */
[----:B------:R-:W-:Y:S01]  /*11560*/  IADD3 R0, -R8, 0x1, R133 ;  /* 0x0000000108007810 */ /* 0x000fe20007ffe185 */
[----:B------:R-:W-:Y:S02]  /*11570*/  IMAD.IADD R8, R108, 0x1, -R8 ;  /* 0x000000016c087824 */ /* 0x000fe400078e0a08 */
        /* <DEDUP_REMOVED lines=19> */
.L_x_811:
[----:B------:R-:W-:-:S04]  /*116b0*/  MOV R9, c[0x0][0x32c] ;  /* 0x0000cb0000097a02 */ /* 0x000fc80000000f00 */
[----:B------:R-:W-:-:S13]  /*116c0*/  ISETP.NE.AND P0, PT, R9, 0x1, PT ;  /* 0x000000010900780c */ /* 0x000fda0003f05270 */
[----:B------:R-:W-:-:S05]  /*116d0*/  @P0 IMAD.HI.U32 R9, R3, c[0x0][0x330], RZ ;  /* 0x0000cc0003090a27 */ /* 0x000fca00078e00ff */
[----:B------:R-:W-:Y:S02]  /*116e0*/  @P0 SHF.R.U32.HI R3, RZ, c[0x0][0x334], R9 ;  /* 0x0000cd00ff030a19 */ /* 0x000fe40000011609 */
.L_x_812:
[----:B------:R-:W-:Y:S05]  /*116f0*/  BSYNC B0 ;  /* 0x0000000000007941 */ /* 0x000fea0003800000 */
.L_x_810:
[----:B------:R-:W-:-:S05]  /*11700*/  IMAD R3, R3, c[0x0][0x32c], R8 ;  /* 0x0000cb0003037a24 */ /* 0x000fca00078e0208 */
[----:B------:R-:W-:Y:S02]  /*11710*/  IADD3 R9, R3, c[0x0][0x32c], RZ ;  /* 0x0000cb0003097a10 */ /* 0x000fe40007ffe0ff */
[----:B------:R-:W-:Y:S02]  /*11720*/  IMNMX R0, R0, R3, !PT ;  /* 0x0000000300007217 */ /* 0x000fe40007800200 */
[----:B------:R-:W-:Y:S02]  /*11730*/  IMNMX R2, R2, R9, PT ;  /* 0x0000000902027217 */ /* 0x000fe40003800200 */
.L_x_809:
[C---:B------:R-:W-:Y:S01]  /*11740*/  ISETP.GE.AND P0, PT, R108.reuse, 0x2, PT ;  /* 0x000000026c00780c */ /* 0x040fe20003f06270 */
[----:B------:R-:W1:Y:S01]  /*11750*/  SHFL.IDX PT, R3, R4, 0x1, 0x1c1f ;  /* 0x003c1f0004037f89 */ /* 0x000e6200000e0000 */
        /* <DEDUP_REMOVED lines=18> */
[----:B------:R-:W-:Y:S02]  /*11880*/  ISETP.GE.AND P4, PT, R108, 0x1a, PT ;  /* 0x0000001a6c00780c */ /* 0x000fe40003f86270 */
        /* <DEDUP_REMOVED lines=50> */
.L_x_815:
[----:B------:R-:W-:-:S04]  /*11bb0*/  MOV R15, c[0x0][0x32c] ;  /* 0x0000cb00000f7a02 */ /* 0x000fc80000000f00 */
[----:B------:R-:W-:-:S13]  /*11bc0*/  ISETP.NE.AND P0, PT, R15, 0x1, PT ;  /* 0x000000010f00780c */ /* 0x000fda0003f05270 */
[----:B------:R-:W-:-:S05]  /*11bd0*/  @P0 IMAD.HI.U32 R15, R3, c[0x0][0x330], RZ ;  /* 0x0000cc00030f0a27 */ /* 0x000fca00078e00ff */
[----:B------:R-:W-:Y:S02]  /*11be0*/  @P0 SHF.R.U32.HI R3, RZ, c[0x0][0x334], R15 ;  /* 0x0000cd00ff030a19 */ /* 0x000fe4000001160f */
.L_x_816:
[----:B------:R-:W-:Y:S05]  /*11bf0*/  BSYNC B0 ;  /* 0x0000000000007941 */ /* 0x000fea0003800000 */
.L_x_814:
[----:B------:R-:W-:-:S05]  /*11c00*/  IMAD R3, R3, c[0x0][0x32c], R8 ;  /* 0x0000cb0003037a24 */ /* 0x000fca00078e0208 */
[----:B------:R-:W-:Y:S02]  /*11c10*/  IADD3 R15, R3, c[0x0][0x32c], RZ ;  /* 0x0000cb00030f7a10 */ /* 0x000fe40007ffe0ff */
[----:B------:R-:W-:Y:S02]  /*11c20*/  IMNMX R0, R0, R3, !PT ;  /* 0x0000000300007217 */ /* 0x000fe40007800200 */
[----:B------:R-:W-:Y:S02]  /*11c30*/  IMNMX R2, R2, R15, PT ;  /* 0x0000000f02027217 */ /* 0x000fe40003800200 */
.L_x_813:
        /* <DEDUP_REMOVED lines=59> */
.L_x_819:
[----:B------:R-:W-:-:S04]  /*11ff0*/  MOV R15, c[0x0][0x32c] ;  /* 0x0000cb00000f7a02 */ /* 0x000fc80000000f00 */
[----:B------:R-:W-:-:S13]  /*12000*/  ISETP.NE.AND P0, PT, R15, 0x1, PT ;  /* 0x000000010f00780c */ /* 0x000fda0003f05270 */
[----:B------:R-:W-:-:S05]  /*12010*/  @P0 IMAD.HI.U32 R15, R3, c[0x0][0x330], RZ ;  /* 0x0000cc00030f0a27 */ /* 0x000fca00078e00ff */
[----:B------:R-:W-:Y:S02]  /*12020*/  @P0 SHF.R.U32.HI R3, RZ, c[0x0][0x334], R15 ;  /* 0x0000cd00ff030a19 */ /* 0x000fe4000001160f */
.L_x_820:
[----:B------:R-:W-:Y:S05]  /*12030*/  BSYNC B0 ;  /* 0x0000000000007941 */ /* 0x000fea0003800000 */
.L_x_818:
[----:B------:R-:W-:-:S05]  /*12040*/  IMAD R3, R3, c[0x0][0x32c], R8 ;  /* 0x0000cb0003037a24 */ /* 0x000fca00078e0208 */
[----:B------:R-:W-:Y:S02]  /*12050*/  IADD3 R15, R3, c[0x0][0x32c], RZ ;  /* 0x0000cb00030f7a10 */ /* 0x000fe40007ffe0ff */
[----:B------:R-:W-:Y:S02]  /*12060*/  IMNMX R0, R0, R3, !PT ;  /* 0x0000000300007217 */ /* 0x000fe40007800200 */
[----:B------:R-:W-:Y:S02]  /*12070*/  IMNMX R2, R2, R15, PT ;  /* 0x0000000f02027217 */ /* 0x000fe40003800200 */
.L_x_817:
        /* <DEDUP_REMOVED lines=59> */
.L_x_823:
[----:B------:R-:W-:-:S04]  /*12430*/  MOV R4, c[0x0][0x32c] ;  /* 0x0000cb0000047a02 */ /* 0x000fc80000000f00 */
[----:B------:R-:W-:-:S13]  /*12440*/  ISETP.NE.AND P0, PT, R4, 0x1, PT ;  /* 0x000000010400780c */ /* 0x000fda0003f05270 */
[----:B------:R-:W-:-:S05]  /*12450*/  @P0 IMAD.HI.U32 R4, R3, c[0x0][0x330], RZ ;  /* 0x0000cc0003040a27 */ /* 0x000fca00078e00ff */
[----:B------:R-:W-:Y:S02]  /*12460*/  @P0 SHF.R.U32.HI R3, RZ, c[0x0][0x334], R4 ;  /* 0x0000cd00ff030a19 */ /* 0x000fe40000011604 */
.L_x_824:
[----:B------:R-:W-:Y:S05]  /*12470*/  BSYNC B0 ;  /* 0x0000000000007941 */ /* 0x000fea0003800000 */
.L_x_822:
[----:B------:R-:W-:-:S05]  /*12480*/  IMAD R3, R3, c[0x0][0x32c], R8 ;  /* 0x0000cb0003037a24 */ /* 0x000fca00078e0208 */
[----:B------:R-:W-:Y:S02]  /*12490*/  IADD3 R4, R3, c[0x0][0x32c], RZ ;  /* 0x0000cb0003047a10 */ /* 0x000fe40007ffe0ff */
[----:B------:R-:W-:Y:S02]  /*124a0*/  IMNMX R0, R0, R3, !PT ;  /* 0x0000000300007217 */ /* 0x000fe40007800200 */
[----:B------:R-:W-:Y:S02]  /*124b0*/  IMNMX R2, R2, R4, PT ;  /* 0x0000000402027217 */ /* 0x000fe40003800200 */
.L_x_821:
[----:B------:R-:W-:Y:S01]  /*124c0*/  ISETP.NE.AND P0, PT, R13, RZ, PT ;  /* 0x000000ff0d00720c */ /* 0x000fe20003f05270 */
[----:B------:R-:W-:Y:S01]  /*124d0*/  LDSM.16.MT88.4 R48, [R166] ;  /* 0x00000000a630783b */ /* 0x000fe20000004200 */
        /* <DEDUP_REMOVED lines=10> */
[----:B------:R-:W-:Y:S01]  /*12580*/  FMNMX.FTZ R3, R21, R3, !PT ;  /* 0x0000000315037209 */ /* 0x000fe20007810000 */
[----:B------:R-:W-:Y:S01]  /*12590*/  LDSM.16.MT88.4 R156, [R166+0x1400] ;  /* 0x00140000a69c783b */ /* 0x000fe20000004200 */
        /* <DEDUP_REMOVED lines=16> */
[----:B------:R-:W-:-:S03]  /*126a0*/  ISETP.LT.OR P0, PT, R2, 0x11, P0 ;  /* 0x000000110200780c */ /* 0x000fc60000701670 */
[----:B------:R-:W1:Y:S01]  /*126b0*/  SHFL.BFLY PT, R4, R3, 0x2, 0x1f ;  /* 0x0c401f0003047f89 */ /* 0x000e6200000e0000 */
[----:B------:R-:W-:Y:S02]  /*126c0*/  FSEL R10, R73, -INF , !P0 ;  /* 0xff800000490a7808 */ /* 0x000fe40004000000 */
        /* <DEDUP_REMOVED lines=8> */
[----:B------:R-:W-:Y:S01]  /*12750*/  LDSM.16.MT88.4 R56, [R166+0x1800] ;  /* 0x00180000a638783b */ /* 0x000fe20000004200 */
[----:B-1----:R-:W-:Y:S02]  /*12760*/  FMNMX.FTZ R3, R3, R4, !PT ;  /* 0x0000000403037209 */ /* 0x002fe40007810000 */
[----:B------:R-:W-:-:S03]  /*12770*/  ISETP.LT.OR P0, PT, R2, 0x1a, P0 ;  /* 0x0000001a0200780c */ /* 0x000fc60000701670 */
[----:B------:R-:W1:Y:S01]  /*12780*/  SHFL.BFLY PT, R4, R3, 0x1, 0x1f ;  /* 0x0c201f0003047f89 */ /* 0x000e6200000e0000 */
        /* <DEDUP_REMOVED lines=8> */
[----:B------:R-:W-:Y:S02]  /*12810*/  ISETP.GT.AND P0, PT, R0, 0x28, !P1 ;  /* 0x000000280000780c */ /* 0x000fe40004f04270 */
[----:B-1----:R-:W-:Y:S02]  /*12820*/  FMNMX.FTZ R108, R3, R4, !PT ;  /* 0x00000004036c7209 */ /* 0x002fe40007810000 */
[----:B------:R-:W-:-:S03]  /*12830*/  ISETP.LT.OR P0, PT, R2, 0x29, P0 ;  /* 0x000000290200780c */ /* 0x000fc60000701670 */
[----:B------:R-:W-:Y:S01]  /*12840*/  FMUL.FTZ R3, R108, c[0x0][0x2d0] ;  /* 0x0000b4006c037a20 */ /* 0x000fe20000410000 */
[----:B------:R-:W-:Y:S02]  /*12850*/  FSEL R102, R42, -INF , !P0 ;  /* 0xff8000002a667808 */ /* 0x000fe40004000000 */
[----:B------:R-:W-:Y:S02]  /*12860*/  ISETP.GT.AND P0, PT, R0, RZ, !P6 ;  /* 0x000000ff0000720c */ /* 0x000fe40007704270 */
[----:B------:R-:W-:Y:S02]  /*12870*/  ISETP.NE.AND P6, PT, R9, RZ, PT ;  /* 0x000000ff0900720c */ /* 0x000fe40003fc5270 */
[----:B------:R-:W-:-:S04]  /*12880*/  ISETP.LT.OR P0, PT, R2, 0x1, P0 ;  /* 0x000000010200780c */ /* 0x000fc80000701670 */
[----:B------:R-:W-:Y:S02]  /*12890*/  FSEL R8, R118, -INF , !P0 ;  /* 0xff80000076087808 */ /* 0x000fe40004000000 */
[----:B------:R-:W-:Y:S02]  /*128a0*/  FSETP.NEU.FTZ.AND P0, PT, R108, -INF , PT ;  /* 0xff8000006c00780b */ /* 0x000fe40003f1d000 */
[----:B------:R-:W-:Y:S02]  /*128b0*/  FMNMX.FTZ R6, R8, R13, !PT ;  /* 0x0000000d08067209 */ /* 0x000fe40007810000 */
[----:B------:R-:W-:Y:S02]  /*128c0*/  FSEL R20, R3, RZ, P0 ;  /* 0x000000ff03147208 */ /* 0x000fe40000000000 */
[----:B------:R-:W-:-:S03]  /*128d0*/  FMNMX.FTZ R3, R22, R24, !PT ;  /* 0x0000001816037209 */ /* 0x000fc60007810000 */
[----:B------:R-:W-:Y:S01]  /*128e0*/  FFMA.FTZ R5, R16, c[0x0][0x2d0], -R20 ;  /* 0x0000b40010057a23 */ /* 0x000fe20000010814 */
[----:B------:R-:W-:-:S03]  /*128f0*/  FMNMX.FTZ R3, R26, R3, !PT ;  /* 0x000000031a037209 */ /* 0x000fc60007810000 */
[----:B------:R1:W-:Y:S01]  /*12900*/  MUFU.EX2 R205, R5 ;  /* 0x0000000500cd7308 */ /* 0x0003e20000000800 */
[----:B------:R-:W-:-:S04]  /*12910*/  FMNMX.FTZ R3, R29, R3, !PT ;  /* 0x000000031d037209 */ /* 0x000fc80007810000 */
[----:B------:R-:W-:-:S04]  /*12920*/  FMNMX.FTZ R3, R30, R3, !PT ;  /* 0x000000031e037209 */ /* 0x000fc80007810000 */
        /* <DEDUP_REMOVED lines=17> */
[----:B--2---:R-:W-:Y:S01]  /*12a40*/  FFMA.FTZ R5, R21, c[0x0][0x2d0], -R20 ;  /* 0x0000b40015057a23 */ /* 0x004fe20000010814 */
[----:B---3--:R-:W-:-:S03]  /*12a50*/  F2FP.PACK_AB R18, R229, R230 ;  /* 0x000000e6e512723e */ /* 0x008fc600000000ff */
[----:B------:R2:W-:Y:S01]  /*12a60*/  MUFU.EX2 R231, R5 ;  /* 0x0000000500e77308 */ /* 0x0005e20000000800 */
[----:B-1----:R-:W-:Y:S02]  /*12a70*/  FMNMX.FTZ R107, R3, R4, !PT ;  /* 0x00000004036b7209 */ /* 0x002fe40007810000 */
[----:B------:R-:W-:Y:S02]  /*12a80*/  FMNMX.FTZ R4, R15, R28, !PT ;  /* 0x0000001c0f047209 */ /* 0x000fe40007810000 */
[----:B------:R-:W-:Y:S01]  /*12a90*/  FSETP.NEU.FTZ.AND P0, PT, R107, -INF , PT ;  /* 0xff8000006b00780b */ /* 0x000fe20003f1d000 */
[----:B--2---:R-:W-:Y:S01]  /*12aa0*/  FFMA.FTZ R5, R23, c[0x0][0x2d0], -R20 ;  /* 0x0000b40017057a23 */ /* 0x004fe20000010814 */
[----:B------:R-:W-:Y:S01]  /*12ab0*/  FMNMX.FTZ R4, R31, R4, !PT ;  /* 0x000000041f047209 */ /* 0x000fe20007810000 */
[----:B------:R-:W-:Y:S02]  /*12ac0*/  FMUL.FTZ R3, R107, c[0x0][0x2d0] ;  /* 0x0000b4006b037a20 */ /* 0x000fe40000410000 */
[----:B------:R1:W-:Y:S01]  /*12ad0*/  MUFU.EX2 R232, R5 ;  /* 0x0000000500e87308 */ /* 0x0003e20000000800 */
[----:B------:R-:W-:-:S02]  /*12ae0*/  FMNMX.FTZ R4, R32, R4, !PT ;  /* 0x0000000420047209 */ /* 0x000fc40007810000 */
[----:B------:R-:W-:Y:S02]  /*12af0*/  FSEL R3, R3, RZ, P0 ;  /* 0x000000ff03037208 */ /* 0x000fe40000000000 */
[----:B------:R-:W-:Y:S02]  /*12b00*/  FMNMX.FTZ R4, R34, R4, !PT ;  /* 0x0000000422047209 */ /* 0x000fe40007810000 */
[----:B------:R-:W-:Y:S01]  /*12b10*/  ISETP.GT.AND P0, PT, R0, 0x29, !P6 ;  /* 0x000000290000780c */ /* 0x000fe20007704270 */
[--C-:B------:R-:W-:Y:S01]  /*12b20*/  FFMA.FTZ R0, R24, c[0x0][0x2d0], -R3.reuse ;  /* 0x0000b40018007a23 */ /* 0x100fe20000010803 */
[----:B------:R-:W-:Y:S02]  /*12b30*/  FMNMX.FTZ R4, R35, R4, !PT ;  /* 0x0000000423047209 */ /* 0x000fe40007810000 */
[----:B------:R-:W-:Y:S01]  /*12b40*/  ISETP.LT.OR P0, PT, R2, 0x2a, P0 ;  /* 0x0000002a0200780c */ /* 0x000fe20000701670 */
[----:B------:R-:W-:Y:S01]  /*12b50*/  MUFU.EX2 R223, R0 ;  /* 0x0000000000df7308 */ /* 0x000fe20000000800 */
[----:B------:R-:W-:Y:S01]  /*12b60*/  FMNMX.FTZ R4, R37, R4, !PT ;  /* 0x0000000425047209 */ /* 0x000fe20007810000 */
[----:B------:R-:W-:Y:S01]  /*12b70*/  FFMA.FTZ R2, R26, c[0x0][0x2d0], -R3 ;  /* 0x0000b4001a027a23 */ /* 0x000fe20000010803 */
[----:B------:R-:W-:-:S02]  /*12b80*/  FSEL R21, R47, -INF , !P0 ;  /* 0xff8000002f157808 */ /* 0x000fc40004000000 */
[----:B------:R-:W-:Y:S02]  /*12b90*/  FMNMX.FTZ R4, R39, R4, !PT ;  /* 0x0000000427047209 */ /* 0x000fe40007810000 */
[----:B-1----:R-:W-:Y:S01]  /*12ba0*/  FMNMX.FTZ R5, R12, R6, !PT ;  /* 0x000000060c057209 */ /* 0x002fe20007810000 */
[----:B------:R-:W-:Y:S01]  /*12bb0*/  FFMA.FTZ R6, R25, c[0x0][0x2d0], -R20 ;  /* 0x0000b40019067a23 */ /* 0x000fe20000010814 */
[----:B------:R-:W-:Y:S01]  /*12bc0*/  FMNMX.FTZ R4, R121, R4, !PT ;  /* 0x0000000479047209 */ /* 0x000fe20007810000 */
[----:B------:R1:W-:Y:S01]  /*12bd0*/  MUFU.EX2 R221, R2 ;  /* 0x0000000200dd7308 */ /* 0x0003e20000000800 */
[----:B------:R-:W-:Y:S02]  /*12be0*/  FMNMX.FTZ R5, R11, R5, !PT ;  /* 0x000000050b057209 */ /* 0x000fe40007810000 */
[----:B------:R-:W-:Y:S02]  /*12bf0*/  FMNMX.FTZ R4, R120, R4, !PT ;  /* 0x0000000478047209 */ /* 0x000fe40007810000 */
[----:B------:R-:W-:-:S02]  /*12c00*/  ISETP.NE.AND P6, PT, R240, 0x1, PT ;  /* 0x00000001f000780c */ /* 0x000fc40003fc5270 */
[----:B------:R-:W-:Y:S01]  /*12c10*/  FMNMX.FTZ R4, R105, R4, !PT ;  /* 0x0000000469047209 */ /* 0x000fe20007810000 */
[----:B------:R2:W-:Y:S03]  /*12c20*/  MUFU.EX2 R233, R6 ;  /* 0x0000000600e97308 */ /* 0x0005e60000000800 */
[----:B------:R-:W-:-:S05]  /*12c30*/  FMNMX.FTZ R4, R104, R4, !PT ;  /* 0x0000000468047209 */ /* 0x000fca0007810000 */
[----:B------:R-:W3:Y:S01]  /*12c40*/  SHFL.BFLY PT, R7, R4, 0x2, 0x1f ;  /* 0x0c401f0004077f89 */ /* 0x000ee200000e0000 */
[----:B-1----:R-:W-:-:S04]  /*12c50*/  FFMA.FTZ R2, R29, c[0x0][0x2d0], -R3 ;  /* 0x0000b4001d027a23 */ /* 0x002fc80000010803 */
[----:B------:R1:W4:Y:S01]  /*12c60*/  MUFU.EX2 R222, R2 ;  /* 0x0000000200de7308 */ /* 0x0003220000000800 */
[----:B--2---:R-:W-:Y:S01]  /*12c70*/  FMNMX.FTZ R6, R10, R5, !PT ;  /* 0x000000050a067209 */ /* 0x004fe20007810000 */
[----:B------:R-:W-:-:S03]  /*12c80*/  FFMA.FTZ R5, R27, c[0x0][0x2d0], -R20 ;  /* 0x0000b4001b057a23 */ /* 0x000fc60000010814 */
[----:B------:R-:W-:-:S03]  /*12c90*/  FMNMX.FTZ R6, R14, R6, !PT ;  /* 0x000000060e067209 */ /* 0x000fc60007810000 */
[----:B------:R2:W-:Y:S01]  /*12ca0*/  MUFU.EX2 R234, R5 ;  /* 0x0000000500ea7308 */ /* 0x0005e20000000800 */
[----:B------:R-:W-:-:S04]  /*12cb0*/  FMNMX.FTZ R6, R40, R6, !PT ;  /* 0x0000000628067209 */ /* 0x000fc80007810000 */
[----:B------:R-:W-:Y:S01]  /*12cc0*/  FMNMX.FTZ R6, R44, R6, !PT ;  /* 0x000000062c067209 */ /* 0x000fe20007810000 */
[--C-:B-1----:R-:W-:Y:S01]  /*12cd0*/  FFMA.FTZ R2, R30, c[0x0][0x2d0], -R3.reuse ;  /* 0x0000b4001e027a23 */ /* 0x102fe20000010803 */
[----:B----4-:R-:W-:Y:S02]  /*12ce0*/  F2FP.PACK_AB R19, R222, R221 ;  /* 0x000000ddde13723e */ /* 0x010fe400000000ff */
[----:B---3--:R-:W-:Y:S01]  /*12cf0*/  FMNMX.FTZ R4, R4, R7, !PT ;  /* 0x0000000704047209 */ /* 0x008fe20007810000 */
[----:B------:R1:W-:Y:S01]  /*12d00*/  MUFU.EX2 R225, R2 ;  /* 0x0000000200e17308 */ /* 0x0003e20000000800 */
[----:B--2---:R-:W-:-:S07]  /*12d10*/  FFMA.FTZ R5, R22, c[0x0][0x2d0], -R3 ;  /* 0x0000b40016057a23 */ /* 0x004fce0000010803 */
[----:B------:R2:W3:Y:S01]  /*12d20*/  MUFU.EX2 R224, R5 ;  /* 0x0000000500e07308 */ /* 0x0004e20000000800 */
[----:B-1----:R-:W-:-:S07]  /*12d30*/  FFMA.FTZ R2, R33, c[0x0][0x2d0], -R3 ;  /* 0x0000b40021027a23 */ /* 0x002fce0000010803 */
[----:B------:R-:W1:Y:S01]  /*12d40*/  MUFU.EX2 R226, R2 ;  /* 0x0000000200e27308 */ /* 0x000e620000000800 */
[----:B--2---:R-:W-:Y:S02]  /*12d50*/  FMNMX.FTZ R5, R100, R6, !PT ;  /* 0x0000000664057209 */ /* 0x004fe40007810000 */
[----:B------:R-:W2:Y:S01]  /*12d60*/  SHFL.BFLY PT, R6, R4, 0x1, 0x1f ;  /* 0x0c201f0004067f89 */ /* 0x000ea200000e0000 */
[----:B---3--:R-:W-:Y:S02]  /*12d70*/  F2FP.PACK_AB R17, R223, R224 ;  /* 0x000000e0df11723e */ /* 0x008fe400000000ff */
[----:B------:R-:W-:-:S04]  /*12d80*/  FMNMX.FTZ R0, R101, R5, !PT ;  /* 0x0000000565007209 */ /* 0x000fc80007810000 */
[----:B------:R-:W-:Y:S01]  /*12d90*/  FMNMX.FTZ R0, R102, R0, !PT ;  /* 0x0000000066007209 */ /* 0x000fe20007810000 */
[----:B------:R-:W-:Y:S01]  /*12da0*/  HMMA.16816.F32 R76, R16, R50, RZ ;  /* 0x00000032104c723c */ /* 0x000fe200000018ff */
[----:B-1----:R-:W-:Y:S02]  /*12db0*/  F2FP.PACK_AB R9, R226, R225 ;  /* 0x000000e1e209723e */ /* 0x002fe400000000ff */
[----:B------:R-:W-:-:S05]  /*12dc0*/  FMNMX.FTZ R0, R21, R0, !PT ;  /* 0x0000000015007209 */ /* 0x000fca0007810000 */
[----:B------:R-:W-:Y:S01]  /*12dd0*/  HMMA.16816.F32 R116, R16, R64, RZ ;  /* 0x000000401074723c */ /* 0x000fe200000018ff */
[----:B------:R-:W1:Y:S01]  /*12de0*/  SHFL.BFLY PT, R5, R0, 0x2, 0x1f ;  /* 0x0c401f0000057f89 */ /* 0x000e6200000e0000 */
[----:B--2---:R-:W-:Y:S01]  /*12df0*/  FMNMX.FTZ R106, R4, R6, !PT ;  /* 0x00000006046a7209 */ /* 0x004fe20007810000 */
[----:B------:R-:W-:-:S05]  /*12e00*/  FFMA.FTZ R4, R36, c[0x0][0x2d0], -R3 ;  /* 0x0000b40024047a23 */ /* 0x000fca0000010803 */
[C---:B------:R-:W-:Y:S01]  /*12e10*/  HMMA.16816.F32 R112, R16.reuse, R60, RZ ;  /* 0x0000003c1070723c */ /* 0x040fe200000018ff */
[C---:B------:R-:W-:Y:S01]  /*12e20*/  FSETP.NEU.FTZ.AND P0, PT, R106.reuse, -INF , PT ;  /* 0xff8000006a00780b */ /* 0x040fe20003f1d000 */
[----:B------:R-:W-:Y:S01]  /*12e30*/  FMUL.FTZ R2, R106, c[0x0][0x2d0] ;  /* 0x0000b4006a027a20 */ /* 0x000fe20000410000 */
[----:B------:R2:W-:Y:S04]  /*12e40*/  MUFU.EX2 R227, R4 ;  /* 0x0000000400e37308 */ /* 0x0005e80000000800 */
[----:B------:R-:W-:Y:S01]  /*12e50*/  FSEL R2, R2, RZ, P0 ;  /* 0x000000ff02027208 */ /* 0x000fe20000000000 */
[----:B------:R-:W-:Y:S01]  /*12e60*/  HMMA.16816.F32 R96, R16, R56, RZ ;  /* 0x000000381060723c */ /* 0x000fe200000018ff */
[----:B-1----:R-:W-:-:S07]  /*12e70*/  FMNMX.FTZ R0, R0, R5, !PT ;  /* 0x0000000500007209 */ /* 0x002fce0007810000 */
[----:B------:R-:W-:Y:S01]  /*12e80*/  HMMA.16816.F32 R92, R16, R52, RZ ;  /* 0x00000034105c723c */ /* 0x000fe200000018ff */
[----:B--2---:R-:W-:Y:S01]  /*12e90*/  FFMA.FTZ R4, R38, c[0x0][0x2d0], -R3 ;  /* 0x0000b40026047a23 */ /* 0x004fe20000010803 */
[----:B------:R-:W1:Y:S03]  /*12ea0*/  SHFL.BFLY PT, R5, R0, 0x1, 0x1f ;  /* 0x0c201f0000057f89 */ /* 0x000e6600000e0000 */
[----:B------:R2:W-:Y:S02]  /*12eb0*/  MUFU.EX2 R228, R4 ;  /* 0x0000000400e47308 */ /* 0x0005e40000000800 */
[----:B--2---:R-:W-:-:S06]  /*12ec0*/  FFMA.FTZ R4, R15, c[0x0][0x2d0], -R2 ;  /* 0x0000b4000f047a23 */ /* 0x004fcc0000010802 */
[----:B------:R2:W-:Y:S01]  /*12ed0*/  MUFU.EX2 R215, R4 ;  /* 0x0000000400d77308 */ /* 0x0005e20000000800 */
[----:B-1----:R-:W-:Y:S01]  /*12ee0*/  FMNMX.FTZ R103, R0, R5, !PT ;  /* 0x0000000500677209 */ /* 0x002fe20007810000 */
[----:B------:R-:W-:-:S03]  /*12ef0*/  FFMA.FTZ R0, R37, c[0x0][0x2d0], -R2 ;  /* 0x0000b40025007a23 */ /* 0x000fc60000010802 */
[----:B------:R-:W-:-:S03]  /*12f00*/  FSETP.NEU.FTZ.AND P0, PT, R103, -INF , PT ;  /* 0xff8000006700780b */ /* 0x000fc60003f1d000 */
[----:B------:R1:W-:Y:S01]  /*12f10*/  MUFU.EX2 R218, R0 ;  /* 0x0000000000da7308 */ /* 0x0003e20000000800 */
[----:B--2---:R-:W-:-:S07]  /*12f20*/  FFMA.FTZ R4, R28, c[0x0][0x2d0], -R2 ;  /* 0x0000b4001c047a23 */ /* 0x004fce0000010802 */
[----:B------:R2:W-:Y:S01]  /*12f30*/  MUFU.EX2 R213, R4 ;  /* 0x0000000400d57308 */ /* 0x0005e20000000800 */
[----:B-1----:R-:W-:-:S05]  /*12f40*/  FMUL.FTZ R0, R103, c[0x0][0x2d0] ;  /* 0x0000b40067007a20 */ /* 0x002fca0000410000 */
[----:B------:R-:W-:Y:S01]  /*12f50*/  FSEL R0, R0, RZ, P0 ;  /* 0x000000ff00007208 */ /* 0x000fe20000000000 */
[--C-:B--2---:R-:W-:Y:S02]  /*12f60*/  FFMA.FTZ R4, R31, c[0x0][0x2d0], -R2.reuse ;  /* 0x0000b4001f047a23 */ /* 0x104fe40000010802 */
[----:B------:R-:W1:Y:S02]  /*12f70*/  LDSM.16.MT88.4 R28, [R166+0x400] ;  /* 0x00040000a61c783b */ /* 0x000e640000004200 */
[----:B------:R2:W-:Y:S02]  /*12f80*/  MUFU.EX2 R214, R4 ;  /* 0x0000000400d67308 */ /* 0x0005e40000000800 */
[----:B--2---:R-:W-:-:S06]  /*12f90*/  FFMA.FTZ R4, R32, c[0x0][0x2d0], -R2 ;  /* 0x0000b40020047a23 */ /* 0x004fcc0000010802 */
[----:B------:R2:W-:Y:S02]  /*12fa0*/  MUFU.EX2 R216, R4 ;  /* 0x0000000400d87308 */ /* 0x0005e40000000800 */
[----:B--2---:R-:W-:-:S06]  /*12fb0*/  FFMA.FTZ R4, R34, c[0x0][0x2d0], -R2 ;  /* 0x0000b40022047a23 */ /* 0x004fcc0000010802 */
[----:B------:R2:W-:Y:S02]  /*12fc0*/  MUFU.EX2 R217, R4 ;  /* 0x0000000400d97308 */ /* 0x0005e40000000800 */
[--C-:B--2---:R-:W-:Y:S02]  /*12fd0*/  FFMA.FTZ R4, R35, c[0x0][0x2d0], -R2.reuse ;  /* 0x0000b40023047a23 */ /* 0x104fe40000010802 */
[----:B------:R-:W-:Y:S04]  /*12fe0*/  HMMA.16816.F32 R32, R16, R48, RZ ;  /* 0x000000301020723c */ /* 0x000fe800000018ff */
[----:B------:R2:W-:Y:S02]  /*12ff0*/  MUFU.EX2 R219, R4 ;  /* 0x0000000400db7308 */ /* 0x0005e40000000800 */
[----:B--2---:R-:W-:-:S02]  /*13000*/  FFMA.FTZ R4, R39, c[0x0][0x2d0], -R2 ;  /* 0x0000b40027047a23 */ /* 0x004fc40000010802 */
[----:B------:R-:W2:Y:S04]  /*13010*/  LDSM.16.MT88.4 R36, [R167] ;  /* 0x00000000a724783b */ /* 0x000ea80000004200 */
[----:B------:R3:W4:Y:S02]  /*13020*/  MUFU.EX2 R220, R4 ;  /* 0x0000000400dc7308 */ /* 0x0007240000000800 */
[----:B---3--:R-:W-:Y:S01]  /*13030*/  FFMA.FTZ R4, R8, c[0x0][0x2d0], -R0 ;  /* 0x0000b40008047a23 */ /* 0x008fe20000010800 */
[----:B------:R-:W-:Y:S02]  /*13040*/  F2FP.PACK_AB R8, R232, R231 ;  /* 0x000000e7e808723e */ /* 0x000fe400000000ff */
[----:B----4-:R-:W-:-:S03]  /*13050*/  F2FP.PACK_AB R6, R220, R218 ;  /* 0x000000dadc06723e */ /* 0x010fc600000000ff */
[----:B------:R3:W-:Y:S02]  /*13060*/  MUFU.EX2 R22, R4 ;  /* 0x0000000400167308 */ /* 0x0007e40000000800 */
[----:B---3--:R-:W-:-:S06]  /*13070*/  FFMA.FTZ R4, R13, c[0x0][0x2d0], -R0 ;  /* 0x0000b4000d047a23 */ /* 0x008fcc0000010800 */
[----:B------:R3:W4:Y:S02]  /*13080*/  MUFU.EX2 R206, R4 ;  /* 0x0000000400ce7308 */ /* 0x0007240000000800 */
[----:B---3--:R-:W-:Y:S01]  /*13090*/  FFMA.FTZ R4, R12, c[0x0][0x2d0], -R0 ;  /* 0x0000b4000c047a23 */ /* 0x008fe20000010800 */
[----:B------:R-:W-:Y:S02]  /*130a0*/  F2FP.PACK_AB R12, R213, R215 ;  /* 0x000000d7d50c723e */ /* 0x000fe400000000ff */
[----:B----4-:R-:W-:-:S03]  /*130b0*/  F2FP.PACK_AB R13, R206, R22 ;  /* 0x00000016ce0d723e */ /* 0x010fc600000000ff */
[----:B------:R3:W-:Y:S02]  /*130c0*/  MUFU.EX2 R207, R4 ;  /* 0x0000000400cf7308 */ /* 0x0007e40000000800 */
[----:B---3--:R-:W-:Y:S01]  /*130d0*/  FFMA.FTZ R4, R11, c[0x0][0x2d0], -R0 ;  /* 0x0000b4000b047a23 */ /* 0x008fe20000010800 */
[----:B------:R-:W-:-:S05]  /*130e0*/  F2FP.PACK_AB R11, R228, R227 ;  /* 0x000000e3e40b723e */ /* 0x000fca00000000ff */
[----:B------:R3:W4:Y:S02]  /*130f0*/  MUFU.EX2 R212, R4 ;  /* 0x0000000400d47308 */ /* 0x0007240000000800 */
[----:B---3--:R-:W-:Y:S01]  /*13100*/  FFMA.FTZ R4, R10, c[0x0][0x2d0], -R0 ;  /* 0x0000b4000a047a23 */ /* 0x008fe20000010800 */
[----:B----4-:R-:W-:Y:S02]  /*13110*/  F2FP.PACK_AB R15, R212, R207 ;  /* 0x000000cfd40f723e */ /* 0x010fe400000000ff */
[----:B------:R-:W-:-:S03]  /*13120*/  F2FP.PACK_AB R10, R234, R233 ;  /* 0x000000e9ea0a723e */ /* 0x000fc600000000ff */
[----:B------:R3:W-:Y:S04]  /*13130*/  MUFU.EX2 R23, R4 ;  /* 0x0000000400177308 */ /* 0x0007e80000000800 */
[C---:B-1----:R-:W-:Y:S01]  /*13140*/  HMMA.16816.F32 R132, R8.reuse, R28, R32 ;  /* 0x0000001c0884723c */ /* 0x042fe20000001820 */
[----:B------:R-:W1:Y:S07]  /*13150*/  LDSM.16.MT88.4 R32, [R166+0x1c00] ;  /* 0x001c0000a620783b */ /* 0x000e6e0000004200 */
[----:B------:R-:W-:Y:S01]  /*13160*/  HMMA.16816.F32 R124, R8, R30, R76 ;  /* 0x0000001e087c723c */ /* 0x000fe2000000184c */
[----:B---3--:R-:W-:Y:S01]  /*13170*/  FFMA.FTZ R4, R14, c[0x0][0x2d0], -R0 ;  /* 0x0000b4000e047a23 */ /* 0x008fe20000010800 */
[----:B------:R-:W-:-:S03]  /*13180*/  F2FP.PACK_AB R14, R216, R214 ;  /* 0x000000d6d80e723e */ /* 0x000fc600000000ff */
[----:B------:R3:W4:Y:S04]  /*13190*/  MUFU.EX2 R168, R4 ;  /* 0x0000000400a87308 */ /* 0x0007280000000800 */
[C---:B------:R-:W-:Y:S08]  /*131a0*/  HMMA.16816.F32 R24, R12.reuse, R48, RZ ;  /* 0x000000300c18723c */ /* 0x040ff000000018ff */
[----:B--2---:R-:W-:Y:S01]  /*131b0*/  HMMA.16816.F32 R72, R12, R36, RZ ;  /* 0x000000240c48723c */ /* 0x004fe200000018ff */
[----:B---3--:R-:W-:Y:S01]  /*131c0*/  FFMA.FTZ R4, R40, c[0x0][0x2d0], -R0 ;  /* 0x0000b40028047a23 */ /* 0x008fe20000010800 */
[----:B----4-:R-:W-:-:S03]  /*131d0*/  F2FP.PACK_AB R5, R168, R23 ;  /* 0x00000017a805723e */ /* 0x010fc600000000ff */
[----:B------:R2:W-:Y:S03]  /*131e0*/  MUFU.EX2 R170, R4 ;  /* 0x0000000400aa7308 */ /* 0x0005e60000000800 */
[----:B------:R-:W-:Y:S08]  /*131f0*/  HMMA.16816.F32 R40, R16, R36, RZ ;  /* 0x000000241028723c */ /* 0x000ff000000018ff */
[----:B------:R-:W-:Y:S01]  /*13200*/  HMMA.16816.F32 R80, R12, R56, RZ ;  /* 0x000000380c50723c */ /* 0x000fe200000018ff */
[----:B--2---:R-:W-:-:S07]  /*13210*/  FFMA.FTZ R4, R44, c[0x0][0x2d0], -R0 ;  /* 0x0000b4002c047a23 */ /* 0x004fce0000010800 */
[----:B------:R-:W-:Y:S01]  /*13220*/  HMMA.16816.F32 R48, R12, R50, RZ ;  /* 0x000000320c30723c */ /* 0x000fe200000018ff */
[----:B------:R-:W-:Y:S01]  /*13230*/  LDSM.16.MT88.4 R44, [R166+0x1000] ;  /* 0x00100000a62c783b */ /* 0x000fe20000004200 */
[----:B------:R2:W3:Y:S06]  /*13240*/  MUFU.EX2 R169, R4 ;  /* 0x0000000400a97308 */ /* 0x0004ec0000000800 */
[----:B------:R-:W-:Y:S01]  /*13250*/  HMMA.16816.F32 R172, R8, R68, R40 ;  /* 0x0000004408ac723c */ /* 0x000fe20000001828 */
[----:B------:R-:W-:Y:S07]  /*13260*/  LDSM.16.MT88.4 R40, [R167+0x1000] ;  /* 0x00100000a728783b */ /* 0x000fee0000004200 */
[----:B------:R-:W-:Y:S01]  /*13270*/  HMMA.16816.F32 R88, R12, R64, RZ ;  /* 0x000000400c58723c */ /* 0x000fe200000018ff */
[----:B--2---:R-:W-:-:S02]  /*13280*/  F2FP.PACK_AB R4, R219, R217 ;  /* 0x000000d9db04723e */ /* 0x004fc400000000ff */
[----:B---3--:R-:W-:-:S05]  /*13290*/  F2FP.PACK_AB R7, R169, R170 ;  /* 0x000000aaa907723e */ /* 0x008fca00000000ff */
[----:B------:R-:W-:Y:S08]  /*132a0*/  HMMA.16816.F32 R84, R12, R60, RZ ;  /* 0x0000003c0c54723c */ /* 0x000ff000000018ff */
[C---:B------:R-:W-:Y:S01]  /*132b0*/  HMMA.16816.F32 R140, R4.reuse, R28, R24 ;  /* 0x0000001c048c723c */ /* 0x040fe20000001818 */
[----:B------:R-:W2:Y:S07]  /*132c0*/  LDSM.16.MT88.4 R24, [R167+0x1c00] ;  /* 0x001c0000a718783b */ /* 0x000eae0000004200 */
[----:B------:R-:W-:Y:S08]  /*132d0*/  HMMA.16816.F32 R160, R4, R68, R72 ;  /* 0x0000004404a0723c */ /* 0x000ff00000001848 */
[----:B------:R-:W-:Y:S08]  /*132e0*/  HMMA.16816.F32 R72, R12, R52, RZ ;  /* 0x000000340c48723c */ /* 0x000ff000000018ff */
[C---:B-1----:R-:W-:Y:S08]  /*132f0*/  HMMA.16816.F32 R184, R4.reuse, R32, R80 ;  /* 0x0000002004b8723c */ /* 0x042ff00000001850 */
[----:B------:R-:W-:Y:S08]  /*13300*/  HMMA.16816.F32 R80, R4, R30, R48 ;  /* 0x0000001e0450723c */ /* 0x000ff00000001830 */
[----:B------:R-:W-:Y:S08]  /*13310*/  HMMA.16816.F32 R76, R12, R38, RZ ;  /* 0x000000260c4c723c */ /* 0x000ff000000018ff */
[----:B--2---:R-:W-:Y:S08]  /*13320*/  HMMA.16816.F32 R208, R4, R24, R72 ;  /* 0x0000001804d0723c */ /* 0x004ff00000001848 */
[C---:B------:R-:W-:Y:S08]  /*13330*/  HMMA.16816.F32 R72, R12.reuse, R66, RZ ;  /* 0x000000420c48723c */ /* 0x040ff000000018ff */
[C---:B------:R-:W-:Y:S08]  /*13340*/  HMMA.16816.F32 R48, R12.reuse, R62, RZ ;  /* 0x0000003e0c30723c */ /* 0x040ff000000018ff */
[----:B------:R-:W-:Y:S08]  /*13350*/  HMMA.16816.F32 R28, R12, R58, RZ ;  /* 0x0000003a0c1c723c */ /* 0x000ff000000018ff */
[C---:B------:R-:W-:Y:S08]  /*13360*/  HMMA.16816.F32 R36, R16.reuse, R38, RZ ;  /* 0x000000261024723c */ /* 0x040ff000000018ff */
[C---:B------:R-:W-:Y:S08]  /*13370*/  HMMA.16816.F32 R64, R16.reuse, R66, RZ ;  /* 0x000000421040723c */ /* 0x040ff000000018ff */
[C---:B------:R-:W-:Y:S08]  /*13380*/  HMMA.16816.F32 R60, R16.reuse, R62, RZ ;  /* 0x0000003e103c723c */ /* 0x040ff000000018ff */
[C---:B------:R-:W-:Y:S08]  /*13390*/  HMMA.16816.F32 R56, R16.reuse, R58, RZ ;  /* 0x0000003a1038723c */ /* 0x040ff000000018ff */
[-C--:B------:R-:W-:Y:S08]  /*133a0*/  HMMA.16816.F32 R16, R16, R54.reuse, RZ ;  /* 0x000000361010723c */ /* 0x080ff000000018ff */
[----:B------:R-:W-:Y:S08]  /*133b0*/  HMMA.16816.F32 R12, R12, R54, RZ ;  /* 0x000000360c0c723c */ /* 0x000ff000000018ff */
[----:B------:R-:W-:Y:S08]  /*133c0*/  HMMA.16816.F32 R188, R4, R40, R84 ;  /* 0x0000002804bc723c */ /* 0x000ff00000001854 */
[C---:B------:R-:W-:Y:S08]  /*133d0*/  HMMA.16816.F32 R84, R8.reuse, R24, R92 ;  /* 0x000000180854723c */ /* 0x040ff0000000185c */
[----:B------:R-:W-:Y:S08]  /*133e0*/  HMMA.16816.F32 R16, R8, R26, R16 ;  /* 0x0000001a0810723c */ /* 0x000ff00000001810 */
[C---:B------:R-:W-:Y:S08]  /*133f0*/  HMMA.16816.F32 R148, R4.reuse, R44, R88 ;  /* 0x0000002c0494723c */ /* 0x040ff00000001858 */
[C---:B------:R-:W-:Y:S08]  /*13400*/  HMMA.16816.F32 R76, R4.reuse, R70, R76 ;  /* 0x00000046044c723c */ /* 0x040ff0000000184c */
[C---:B------:R-:W-:Y:S08]  /*13410*/  HMMA.16816.F32 R72, R4.reuse, R46, R72 ;  /* 0x0000002e0448723c */ /* 0x040ff00000001848 */
[C---:B------:R-:W-:Y:S08]  /*13420*/  HMMA.16816.F32 R48, R4.reuse, R42, R48 ;  /* 0x0000002a0430723c */ /* 0x040ff00000001830 */
[C---:B------:R-:W-:Y:S08]  /*13430*/  HMMA.16816.F32 R28, R4.reuse, R34, R28 ;  /* 0x00000022041c723c */ /* 0x040ff0000000181c */
[----:B------:R-:W-:Y:S07]  /*13440*/  HMMA.16816.F32 R24, R4, R26, R12 ;  /* 0x0000001a0418723c */ /* 0x000fee000000180c */
[----:B------:R-:W-:Y:S01]  /*13450*/  FFMA.FTZ R4, R137, c[0x0][0x2d0], -R20 ;  /* 0x0000b40089047a23 */ /* 0x000fe20000010814 */
[----:B------:R-:W-:Y:S01]  /*13460*/  HMMA.16816.F32 R56, R8, R34, R56 ;  /* 0x000000220838723c */ /* 0x000fe20000001838 */
[----:B------:R-:W-:-:S02]  /*13470*/  FADD.FTZ R13, R224, R223 ;  /* 0x000000dfe00d7221 */ /* 0x000fc40000010000 */
[----:B------:R1:W-:Y:S01]  /*13480*/  MUFU.EX2 R35, R4 ;  /* 0x0000000400237308 */ /* 0x0003e20000000800 */
[----:B------:R-:W-:Y:S02]  /*13490*/  FADD.FTZ R12, R215, R213 ;  /* 0x000000d5d70c7221 */ /* 0x000fe40000010000 */
[----:B------:R-:W-:Y:S02]  /*134a0*/  FADD.FTZ R13, R221, R13 ;  /* 0x0000000ddd0d7221 */ /* 0x000fe40000010000 */
[----:B------:R-:W-:Y:S01]  /*134b0*/  HMMA.16816.F32 R180, R8, R40, R112 ;  /* 0x0000002808b4723c */ /* 0x000fe20000001870 */
[----:B------:R-:W-:Y:S02]  /*134c0*/  FADD.FTZ R12, R214, R12 ;  /* 0x0000000cd60c7221 */ /* 0x000fe40000010000 */
[----:B------:R-:W-:Y:S02]  /*134d0*/  FADD.FTZ R13, R222, R13 ;  /* 0x0000000dde0d7221 */ /* 0x000fe40000010000 */
[----:B------:R-:W-:-:S02]  /*134e0*/  FADD.FTZ R12, R216, R12 ;  /* 0x0000000cd80c7221 */ /* 0x000fc40000010000 */
[----:B------:R-:W-:Y:S01]  /*134f0*/  FADD.FTZ R13, R225, R13 ;  /* 0x0000000de10d7221 */ /* 0x000fe20000010000 */
[C---:B------:R-:W-:Y:S01]  /*13500*/  HMMA.16816.F32 R176, R8.reuse, R32, R96 ;  /* 0x0000002008b0723c */ /* 0x040fe20000001860 */
[----:B------:R-:W-:Y:S02]  /*13510*/  FADD.FTZ R12, R217, R12 ;  /* 0x0000000cd90c7221 */ /* 0x000fe40000010000 */
[--C-:B-1----:R-:W-:Y:S02]  /*13520*/  FFMA.FTZ R4, R136, c[0x0][0x2d0], -R20.reuse ;  /* 0x0000b40088047a23 */ /* 0x102fe40000010814 */
[----:B------:R-:W1:Y:S02]  /*13530*/  LDSM.16.MT88.4 R136, [R167+0x800] ;  /* 0x00080000a788783b */ /* 0x000e640000004200 */
[----:B------:R2:W3:Y:S01]  /*13540*/  MUFU.EX2 R40, R4 ;  /* 0x0000000400287308 */ /* 0x0004e20000000800 */
[C---:B------:R-:W-:Y:S08]  /*13550*/  HMMA.16816.F32 R144, R8.reuse, R44, R116 ;  /* 0x0000002c0890723c */ /* 0x040ff00000001874 */
[----:B------:R-:W-:Y:S01]  /*13560*/  HMMA.16816.F32 R36, R8, R70, R36 ;  /* 0x000000460824723c */ /* 0x000fe20000001824 */
[----:B--2---:R-:W-:-:S07]  /*13570*/  FFMA.FTZ R4, R131, c[0x0][0x2d0], -R20 ;  /* 0x0000b40083047a23 */ /* 0x004fce0000010814 */
[C---:B------:R-:W-:Y:S01]  /*13580*/  HMMA.16816.F32 R64, R8.reuse, R46, R64 ;  /* 0x0000002e0840723c */ /* 0x040fe20000001840 */
[----:B---3--:R-:W-:Y:S01]  /*13590*/  F2FP.PACK_AB R96, R40, R35 ;  /* 0x000000232860723e */ /* 0x008fe200000000ff */
[----:B------:R2:W-:Y:S06]  /*135a0*/  MUFU.EX2 R41, R4 ;  /* 0x0000000400297308 */ /* 0x0005ec0000000800 */
[----:B------:R-:W-:Y:S01]  /*135b0*/  HMMA.16816.F32 R88, R8, R42, R60 ;  /* 0x0000002a0858723c */ /* 0x000fe2000000183c */
[----:B------:R-:W3:Y:S06]  /*135c0*/  LDSM.16.MT88.4 R60, [R167+0x1400] ;  /* 0x00140000a73c783b */ /* 0x000eec0000004200 */
[----:B------:R-:W-:Y:S01]  /*135d0*/  FADD.FTZ R11, R205, R171 ;  /* 0x000000abcd0b7221 */ /* 0x000fe20000010000 */
[----:B------:R-:W-:Y:S01]  /*135e0*/  IADD3 R205, R235, -0x2, RZ ;  /* 0xfffffffeebcd7810 */ /* 0x000fe20007ffe0ff */
[----:B--2---:R-:W-:-:S02]  /*135f0*/  FFMA.FTZ R4, R130, c[0x0][0x2d0], -R20 ;  /* 0x0000b40082047a23 */ /* 0x004fc40000010814 */
[----:B------:R-:W-:Y:S02]  /*13600*/  FADD.FTZ R11, R230, R11 ;  /* 0x0000000be60b7221 */ /* 0x000fe40000010000 */
[----:B------:R2:W4:Y:S02]  /*13610*/  MUFU.EX2 R243, R4 ;  /* 0x0000000400f37308 */ /* 0x0005240000000800 */
[----:B------:R-:W-:-:S04]  /*13620*/  FADD.FTZ R11, R229, R11 ;  /* 0x0000000be50b7221 */ /* 0x000fc80000010000 */
[----:B------:R-:W-:-:S04]  /*13630*/  FADD.FTZ R11, R231, R11 ;  /* 0x0000000be70b7221 */ /* 0x000fc80000010000 */
[----:B------:R-:W-:Y:S02]  /*13640*/  FADD.FTZ R11, R232, R11 ;  /* 0x0000000be80b7221 */ /* 0x000fe40000010000 */
[----:B--2---:R-:W-:Y:S01]  /*13650*/  FFMA.FTZ R4, R129, c[0x0][0x2d0], -R3 ;  /* 0x0000b40081047a23 */ /* 0x004fe20000010803 */
[----:B----4-:R-:W-:-:S03]  /*13660*/  F2FP.PACK_AB R98, R243, R41 ;  /* 0x00000029f362723e */ /* 0x010fc600000000ff */
[----:B------:R2:W-:Y:S02]  /*13670*/  MUFU.EX2 R32, R4 ;  /* 0x0000000400207308 */ /* 0x0005e40000000800 */
[----:B--2---:R-:W-:-:S06]  /*13680*/  FFMA.FTZ R4, R128, c[0x0][0x2d0], -R3 ;  /* 0x0000b40080047a23 */ /* 0x004fcc0000010803 */
[----:B------:R2:W4:Y:S02]  /*13690*/  MUFU.EX2 R33, R4 ;  /* 0x0000000400217308 */ /* 0x0005240000000800 */
[--C-:B--2---:R-:W-:Y:S01]  /*136a0*/  FFMA.FTZ R4, R123, c[0x0][0x2d0], -R3.reuse ;  /* 0x0000b4007b047a23 */ /* 0x104fe20000010803 */
[----:B----4-:R-:W-:Y:S01]  /*136b0*/  F2FP.PACK_AB R97, R33, R32 ;  /* 0x000000202161723e */ /* 0x010fe200000000ff */
[----:B------:R-:W-:-:S04]  /*136c0*/  FFMA.FTZ R3, R122, c[0x0][0x2d0], -R3 ;  /* 0x0000b4007a037a23 */ /* 0x000fc80000010803 */
[----:B------:R2:W-:Y:S08]  /*136d0*/  MUFU.EX2 R34, R4 ;  /* 0x0000000400227308 */ /* 0x0005f00000000800 */
[----:B------:R4:W5:Y:S01]  /*136e0*/  MUFU.EX2 R245, R3 ;  /* 0x0000000300f57308 */ /* 0x0009620000000800 */
[----:B--2---:R-:W2:Y:S01]  /*136f0*/  LDSM.16.MT88.4 R4, [R167+0x2000] ;  /* 0x00200000a704783b */ /* 0x004ea20000004200 */
[----:B----4-:R-:W-:Y:S01]  /*13700*/  FFMA.FTZ R3, R121, c[0x0][0x2d0], -R2 ;  /* 0x0000b40079037a23 */ /* 0x010fe20000010802 */
[----:B-----5:R-:W-:-:S05]  /*13710*/  F2FP.PACK_AB R99, R245, R34 ;  /* 0x00000022f563723e */ /* 0x020fca00000000ff */
[----:B------:R4:W-:Y:S02]  /*13720*/  MUFU.EX2 R14, R3 ;  /* 0x00000003000e7308 */ /* 0x0009e40000000800 */
[C---:B-1----:R-:W-:Y:S08]  /*13730*/  HMMA.16816.F32 R128, R96.reuse, R136, R172 ;  /* 0x000000886080723c */ /* 0x042ff000000018ac */
[----:B------:R-:W-:Y:S01]  /*13740*/  HMMA.16816.F32 R144, R96, R156, R144 ;  /* 0x0000009c6090723c */ /* 0x000fe20000001890 */
[----:B----4-:R-:W-:-:S02]  /*13750*/  FFMA.FTZ R3, R120, c[0x0][0x2d0], -R2 ;  /* 0x0000b40078037a23 */ /* 0x010fc40000010802 */
[----:B------:R-:W1:Y:S02]  /*13760*/  LDSM.16.MT88.4 R120, [R166+0x800] ;  /* 0x00080000a678783b */ /* 0x000e640000004200 */
[----:B------:R4:W5:Y:S03]  /*13770*/  MUFU.EX2 R15, R3 ;  /* 0x00000003000f7308 */ /* 0x0009660000000800 */
[C---:B---3--:R-:W-:Y:S08]  /*13780*/  HMMA.16816.F32 R52, R96.reuse, R60, R180 ;  /* 0x0000003c6034723c */ /* 0x048ff000000018b4 */
[----:B--2---:R-:W-:Y:S01]  /*13790*/  HMMA.16816.F32 R84, R96, R4, R84 ;  /* 0x000000046054723c */ /* 0x004fe20000001854 */
[--C-:B----4-:R-:W-:Y:S01]  /*137a0*/  FFMA.FTZ R3, R105, c[0x0][0x2d0], -R2.reuse ;  /* 0x0000b40069037a23 */ /* 0x110fe20000010802 */
[----:B-----5:R-:W-:Y:S01]  /*137b0*/  F2FP.PACK_AB R92, R15, R14 ;  /* 0x0000000e0f5c723e */ /* 0x020fe200000000ff */
[----:B------:R-:W-:-:S02]  /*137c0*/  FFMA.FTZ R2, R104, c[0x0][0x2d0], -R2 ;  /* 0x0000b40068027a23 */ /* 0x000fc40000010802 */
[----:B------:R-:W-:Y:S08]  /*137d0*/  MUFU.EX2 R20, R3 ;  /* 0x0000000300147308 */ /* 0x000ff00000000800 */
[----:B------:R2:W3:Y:S01]  /*137e0*/  MUFU.EX2 R249, R2 ;  /* 0x0000000200f97308 */ /* 0x0004e20000000800 */
[----:B-1----:R-:W-:Y:S01]  /*137f0*/  HMMA.16816.F32 R112, R96, R120, R132 ;  /* 0x000000786070723c */ /* 0x002fe20000001884 */
[----:B--2---:R-:W-:Y:S01]  /*13800*/  FFMA.FTZ R2, R100, c[0x0][0x2d0], -R0 ;  /* 0x0000b40064027a23 */ /* 0x004fe20000010800 */
[----:B---3--:R-:W-:-:S06]  /*13810*/  F2FP.PACK_AB R94, R249, R20 ;  /* 0x00000014f95e723e */ /* 0x008fcc00000000ff */
[----:B------:R-:W-:Y:S01]  /*13820*/  HMMA.16816.F32 R124, R96, R122, R124 ;  /* 0x0000007a607c723c */ /* 0x000fe2000000187c */
[----:B------:R1:W-:Y:S02]  /*13830*/  MUFU.EX2 R10, R2 ;  /* 0x00000002000a7308 */ /* 0x0003e40000000800 */
[----:B-1----:R-:W-:-:S06]  /*13840*/  FFMA.FTZ R2, R101, c[0x0][0x2d0], -R0 ;  /* 0x0000b40065027a23 */ /* 0x002fcc0000010800 */
[----:B------:R1:W2:Y:S02]  /*13850*/  MUFU.EX2 R9, R2 ;  /* 0x0000000200097308 */ /* 0x0002a40000000800 */
[--C-:B-1----:R-:W-:Y:S01]  /*13860*/  FFMA.FTZ R2, R102, c[0x0][0x2d0], -R0.reuse ;  /* 0x0000b40066027a23 */ /* 0x102fe20000010800 */
[----:B--2---:R-:W-:Y:S01]  /*13870*/  F2FP.PACK_AB R93, R9, R10 ;  /* 0x0000000a095d723e */ /* 0x004fe200000000ff */
[----:B------:R-:W-:-:S04]  /*13880*/  FFMA.FTZ R0, R21, c[0x0][0x2d0], -R0 ;  /* 0x0000b40015007a23 */ /* 0x000fc80000010800 */
[----:B------:R1:W-:Y:S08]  /*13890*/  MUFU.EX2 R3, R2 ;  /* 0x0000000200037308 */ /* 0x0003f00000000800 */
[----:B------:R-:W2:Y:S01]  /*138a0*/  MUFU.EX2 R8, R0 ;  /* 0x0000000000087308 */ /* 0x000ea20000000800 */
[----:B-1----:R-:W-:Y:S01]  /*138b0*/  @P6 IMAD.HI.U32 R2, R239, c[0x0][0x2c8], RZ ;  /* 0x0000b200ef026a27 */ /* 0x002fe200078e00ff */
[----:B--2---:R-:W-:-:S03]  /*138c0*/  F2FP.PACK_AB R95, R8, R3 ;  /* 0x00000003085f723e */ /* 0x004fc600000000ff */
[----:B------:R-:W-:Y:S01]  /*138d0*/  IMAD.MOV.U32 R0, RZ, RZ, R239 ;  /* 0x000000ffff007224 */ /* 0x000fe200078e00ef */
[----:B------:R-:W-:Y:S02]  /*138e0*/  @P6 SHF.R.U32.HI R0, RZ, c[0x0][0x2cc], R2 ;  /* 0x0000b300ff006a19 */ /* 0x000fe40000011602 */
[----:B------:R-:W-:Y:S01]  /*138f0*/  ISETP.GE.AND P6, PT, R238, 0x1, PT ;  /* 0x00000001ee00780c */ /* 0x000fe20003fc6270 */
[----:B------:R-:W-:Y:S02]  /*13900*/  HMMA.16816.F32 R116, R92, R120, R140 ;  /* 0x000000785c74723c */ /* 0x000fe4000000188c */
[----:B------:R-:W-:Y:S02]  /*13910*/  IMAD.IADD R2, R236, 0x1, R0 ;  /* 0x00000001ec027824 */ /* 0x000fe400078e0200 */
[----:B------:R-:W-:-:S04]  /*13920*/  FADD.FTZ R0, R22, R206 ;  /* 0x000000ce16007221 */ /* 0x000fc80000010000 */
[----:B------:R-:W-:Y:S01]  /*13930*/  FADD.FTZ R0, R207, R0 ;  /* 0x00000000cf007221 */ /* 0x000fe20000010000 */
[----:B------:R-:W-:Y:S03]  /*13940*/  HMMA.16816.F32 R132, R92, R136, R160 ;  /* 0x000000885c84723c */ /* 0x000fe600000018a0 */
[----:B------:R-:W-:-:S05]  /*13950*/  FADD.FTZ R0, R212, R0 ;  /* 0x00000000d4007221 */ /* 0x000fca0000010000 */
[-C--:B------:R-:W-:Y:S08]  /*13960*/  HMMA.16816.F32 R140, R96, R138.reuse, R36 ;  /* 0x0000008a608c723c */ /* 0x080ff00000001824 */
[----:B------:R-:W-:Y:S01]  /*13970*/  HMMA.16816.F32 R136, R92, R138, R76 ;  /* 0x0000008a5c88723c */ /* 0x000fe2000000184c */
[----:B------:R-:W1:Y:S07]  /*13980*/  LDSM.16.MT88.4 R76, [R166+0x2000] ;  /* 0x00200000a64c783b */ /* 0x000e6e0000004200 */
[C---:B------:R-:W-:Y:S08]  /*13990*/  HMMA.16816.F32 R160, R96.reuse, R158, R64 ;  /* 0x0000009e60a0723c */ /* 0x040ff00000001840 */
[----:B------:R-:W-:Y:S08]  /*139a0*/  HMMA.16816.F32 R64, R96, R62, R88 ;  /* 0x0000003e6040723c */ /* 0x000ff00000001858 */
        /* <DEDUP_REMOVED lines=12> */
[----:B------:R-:W-:Y:S01]  /*13a70*/  HMMA.16816.F32 R156, R92, R158, R72 ;  /* 0x0000009e5c9c723c */ /* 0x000fe20000001848 */
[----:B------:R-:W-:Y:S02]  /*13a80*/  FADD.FTZ R0, R169, R0 ;  /* 0x00000000a9007221 */ /* 0x000fe40000010000 */
[----:B------:R-:W-:Y:S02]  /*13a90*/  FADD.FTZ R5, R35, R5 ;  /* 0x0000000523057221 */ /* 0x000fe40000010000 */
[----:B------:R-:W-:Y:S02]  /*13aa0*/  FADD.FTZ R0, R10, R0 ;  /* 0x000000000a007221 */ /* 0x000fe40000010000 */
[----:B------:R-:W-:Y:S01]  /*13ab0*/  FADD.FTZ R5, R40, R5 ;  /* 0x0000000528057221 */ /* 0x000fe20000010000 */
[C---:B-1----:R-:W-:Y:S08]  /*13ac0*/  HMMA.16816.F32 R80, R96.reuse, R78, R56 ;  /* 0x0000004e6050723c */ /* 0x042ff00000001838 */
[----:B------:R-:W-:Y:S08]  /*13ad0*/  HMMA.16816.F32 R68, R96, R76, R176 ;  /* 0x0000004c6044723c */ /* 0x000ff000000018b0 */
        /* <DEDUP_REMOVED lines=17> */
[----:B------:R-:W-:Y:S01]  /*13bf0*/  FADD.FTZ R250, R8, R3 ;  /* 0x0000000308fa7221 */ /* 0x000fe20000010000 */
[----:B------:R-:W-:Y:S01]  /*13c00*/  IADD3 R3, R2, c[0x0][0x328], RZ ;  /* 0x0000ca0002037a10 */ /* 0x000fe20007ffe0ff */
[----:B------:R-:W-:-:S02]  /*13c10*/  FADD.FTZ R243, R243, R0 ;  /* 0x00000000f3f37221 */ /* 0x000fc40000010000 */
[----:B------:R-:W-:Y:S02]  /*13c20*/  FADD.FTZ R245, R245, R5 ;  /* 0x00000005f5f57221 */ /* 0x000fe40000010000 */
[----:B------:R-:W-:Y:S01]  /*13c30*/  FADD.FTZ R249, R249, R6 ;  /* 0x00000006f9f97221 */ /* 0x000fe20000010000 */
        /* <DEDUP_REMOVED lines=12> */
.L_x_827:
[----:B------:R-:W-:-:S13]  /*13d00*/  ISETP.NE.AND P0, PT, R4, 0x1, PT ;  /* 0x000000010400780c */ /* 0x000fda0003f05270 */
[----:B------:R-:W-:-:S05]  /*13d10*/  @P0 IMAD.HI.U32 R2, R0, c[0x0][0x330], RZ ;  /* 0x0000cc0000020a27 */ /* 0x000fca00078e00ff */
[----:B------:R-:W-:Y:S02]  /*13d20*/  @P0 SHF.R.U32.HI R0, RZ, c[0x0][0x334], R2 ;  /* 0x0000cd00ff000a19 */ /* 0x000fe40000011602 */
.L_x_828:
[----:B------:R-:W-:Y:S05]  /*13d30*/  BSYNC B0 ;  /* 0x0000000000007941 */ /* 0x000fea0003800000 */
.L_x_826:
[----:B------:R-:W-:-:S05]  /*13d40*/  IMAD R0, R0, R4, c[0x0][0x32c] ;  /* 0x0000cb0000007624 */ /* 0x000fca00078e0204 */
[----:B------:R-:W-:-:S05]  /*13d50*/  IMNMX R3, R3, R0, PT ;  /* 0x0000000003037217 */ /* 0x000fca0003800200 */
.L_x_825:
[----:B------:R-:W-:-:S05]  /*13d60*/  IMAD.HI R3, R3, 0x2aaaaaab, RZ ;  /* 0x2aaaaaab03037827 */ /* 0x000fca00078e02ff */
[----:B------:R-:W-:-:S04]  /*13d70*/  SHF.R.U32.HI R0, RZ, 0x1f, R3 ;  /* 0x0000001fff007819 */ /* 0x000fc80000011603 */
[----:B------:R-:W-:-:S04]  /*13d80*/  LEA.HI.SX32 R3, R3, R0, 0x1d ;  /* 0x0000000003037211 */ /* 0x000fc800078feaff */
[----:B------:R-:W-:-:S04]  /*13d90*/  IMNMX R244, R237, R3, !PT ;  /* 0x00000003edf47217 */ /* 0x000fc80007800200 */
[----:B------:R-:W-:-:S13]  /*13da0*/  ISETP.GE.AND P0, PT, R205, R244, PT ;  /* 0x000000f4cd00720c */ /* 0x000fda0003f06270 */
[----:B------:R-:W-:Y:S05]  /*13db0*/  @!P0 BRA `(.L_x_829) ;  /* 0x000042d000008947 */ /* 0x000fea0003800000 */
[----:B------:R-:W-:Y:S01]  /*13dc0*/  IMAD.MOV.U32 R101, RZ, RZ, R107 ;  /* 0x000000ffff657224 */ /* 0x000fe200078e006b */
[----:B------:R-:W-:Y:S01]  /*13dd0*/  MOV R104, R103 ;  /* 0x0000006700687202 */ /* 0x000fe20000000f00 */
[----:B------:R-:W-:Y:S01]  /*13de0*/  IMAD.MOV.U32 R100, RZ, RZ, R108 ;  /* 0x000000ffff647224 */ /* 0x000fe200078e006c */
[----:B------:R-:W-:Y:S02]  /*13df0*/  MOV R102, R106 ;  /* 0x0000006a00667202 */ /* 0x000fe40000000f00 */
.L_x_850:
[----:B------:R-:W2:Y:S01]  /*13e00*/  LDL R215, [R1+0x18] ;  /* 0x0000180001d77983 */ /* 0x000ea20000100800 */
[----:B------:R-:W-:Y:S04]  /*13e10*/  DEPBAR.LE SB0, 0x0 ;  /* 0x000080000000791a */ /* 0x000fe80000000000 */
[----:B------:R-:W1:Y:S01]  /*13e20*/  S2R R214, SR_TID.X ;  /* 0x0000000000d67919 */ /* 0x000e620000002100 */
[----:B------:R-:W-:Y:S01]  /*13e30*/  WARPSYNC 0xffffffff ;  /* 0xffffffff00007948 */ /* 0x000fe20003800000 */
[----:B------:R-:W-:Y:S02]  /*13e40*/  BSSY B0, `(.L_x_830) ;  /* 0x0000030000007945 */ /* 0x000fe40003800000 */
[----:B------:R-:W-:Y:S01]  /*13e50*/  BAR.SYNC.DEFER_BLOCKING 0x0 ;  /* 0x0000000000007b1d */ /* 0x000fe20000010000 */
[C---:B------:R-:W-:Y:S02]  /*13e60*/  LOP3.LUT P5, RZ, R203.reuse, 0x100, RZ, 0xc0, !PT ;  /* 0x00000100cbff7812 */ /* 0x040fe400078ac0ff */
[C---:B------:R-:W-:Y:S02]  /*13e70*/  LOP3.LUT P4, RZ, R203.reuse, 0x80, RZ, 0xc0, !PT ;  /* 0x00000080cbff7812 */ /* 0x040fe4000788c0ff */
[----:B------:R-:W-:Y:S01]  /*13e80*/  LOP3.LUT P3, RZ, R203, 0x40, RZ, 0xc0, !PT ;  /* 0x00000040cbff7812 */ /* 0x000fe2000786c0ff */
        /* <DEDUP_REMOVED lines=14> */
[C---:B------:R-:W-:Y:S01]  /*13f70*/  IMAD.WIDE.U32 R2, R205.reuse, c[0x0][0x208], RZ ;  /* 0x00008200cd027a25 */ /* 0x040fe200078e00ff */
        /* <DEDUP_REMOVED lines=28> */
.L_x_831:
[----:B-1-34-:R-:W-:Y:S05]  /*14140*/  BSYNC B0 ;  /* 0x0000000000007941 */ /* 0x01afea0003800000 */
.L_x_830:
        /* <DEDUP_REMOVED lines=196> */
[----:B--234-:R-:W-:Y:S01]  /*14d90*/  SHF.R.S32.HI R215, RZ, 0x1f, R214 ;  /* 0x0000001fffd77819 */ /* 0x01cfe200000114d6 */
[----:B------:R-:W2:Y:S01]  /*14da0*/  LDL.64 R216, [R1+0x8] ;  /* 0x0000080001d87983 */ /* 0x000ea20000100a00 */
[----:B-1----:R-:W-:Y:S02]  /*14db0*/  IADD3 R0, R205, -0x1, RZ ;  /* 0xffffffffcd007810 */ /* 0x002fe40007ffe0ff */
[----:B------:R-:W-:Y:S02]  /*14dc0*/  LEA.HI R215, R215, R214, RZ, 0x2 ;  /* 0x000000d6d7d77211 */ /* 0x000fe400078f10ff */
[----:B------:R-:W3:Y:S01]  /*14dd0*/  LDL R214, [R1+0x4] ;  /* 0x0000040001d67983 */ /* 0x000ee20000100800 */
        /* <DEDUP_REMOVED lines=17> */
[----:B--2---:R-:W-:Y:S05]  /*14ef0*/  @P1 IADD3 R2, P2, R216, R2, RZ ;  /* 0x00000002d8021210 */ /* 0x004fea0007f5e0ff */
[----:B---3--:R-:W-:Y:S01]  /*14f00*/  @P1 IMAD.X R0, R0, 0x1, R214, P2 ;  /* 0x0000000100001824 */ /* 0x008fe200010e06d6 */
        /* <DEDUP_REMOVED lines=15> */
.L_x_833:
[----:B--234-:R-:W-:Y:S05]  /*15000*/  BSYNC B0 ;  /* 0x0000000000007941 */ /* 0x01cfea0003800000 */
.L_x_832:
[----:B-1----:R-:W2:Y:S01]  /*15010*/  LDL R2, [R1+0x20] ;  /* 0x0000200001027983 */ /* 0x002ea20000100800 */
[----:B------:R-:W-:Y:S01]  /*15020*/  IMAD.MOV.U32 R3, RZ, RZ, c[0x0][0x2c4] ;  /* 0x0000b100ff037624 */ /* 0x000fe200078e00ff */
[----:B------:R-:W-:Y:S01]  /*15030*/  ULDC UR4, c[0x0][0x324] ;  /* 0x0000c90000047ab9 */ /* 0x000fe20000000800 */
[----:B------:R-:W-:Y:S01]  /*15040*/  IMAD.MOV.U32 R50, RZ, RZ, c[0x0][0x32c] ;  /* 0x0000cb00ff327624 */ /* 0x000fe200078e00ff */
[----:B------:R-:W2:Y:S01]  /*15050*/  LDL R0, [R1+0x44] ;  /* 0x0000440001007983 */ /* 0x000ea20000100800 */
[----:B------:R-:W-:Y:S01]  /*15060*/  ULOP3.LUT UR4, URZ, UR4, URZ, 0x33, !UPT ;  /* 0x000000043f047292 */ /* 0x000fe2000f8e333f */
[----:B------:R-:W-:Y:S02]  /*15070*/  ISETP.NE.AND P0, PT, R3, 0x1, PT ;  /* 0x000000010300780c */ /* 0x000fe40003f05270 */
[----:B------:R-:W3:Y:S04]  /*15080*/  LDL R49, [R1] ;  /* 0x0000000001317983 */ /* 0x000ee80000100800 */
[----:B------:R-:W0:Y:S01]  /*15090*/  LDGDEPBAR ;  /* 0x00000000000079af */ /* 0x000e220000000000 */
[----:B--2---:R-:W-:Y:S06]  /*150a0*/  IMAD.IADD R5, R0, 0x1, R2 ;  /* 0x0000000100057824 */ /* 0x004fec00078e0202 */
[----:B------:R-:W-:Y:S05]  /*150b0*/  @P0 IMAD.HI.U32 R0, R5, c[0x0][0x2c8], RZ ;  /* 0x0000b20005000a27 */ /* 0x000fea00078e00ff */
[----:B------:R-:W-:Y:S01]  /*150c0*/  @P0 SHF.R.U32.HI R5, RZ, c[0x0][0x2cc], R0 ;  /* 0x0000b300ff050a19 */ /* 0x000fe20000011600 */
[----:B------:R-:W-:Y:S01]  /*150d0*/  IMAD R0, R205, -0x30, RZ ;  /* 0xffffffd0cd007824 */ /* 0x000fe200078e02ff */
[----:B------:R-:W-:Y:S03]  /*150e0*/  ISETP.GE.AND P0, PT, R50, 0x1, PT ;  /* 0x000000013200780c */ /* 0x000fe60003f06270 */
[----:B------:R-:W1:Y:S01]  /*150f0*/  SHFL.IDX PT, R4, R5, RZ, 0x1c1f ;  /* 0x001c1fff05047589 */ /* 0x000e6200000e0000 */
[----:B---3--:R-:W-:Y:S04]  /*15100*/  IADD3 R2, -R49, 0x1, R0 ;  /* 0x0000000131027810 */ /* 0x008fe80007ffe100 */
        /* <DEDUP_REMOVED lines=19> */
.L_x_836:
[----:B------:R-:W-:Y:S04]  /*15240*/  MOV R8, c[0x0][0x32c] ;  /* 0x0000cb0000087a02 */ /* 0x000fe80000000f00 */
[----:B------:R-:W-:Y:S11]  /*15250*/  ISETP.NE.AND P0, PT, R8, 0x1, PT ;  /* 0x000000010800780c */ /* 0x000ff60003f05270 */
[----:B------:R-:W-:Y:S02]  /*15260*/  @!UPT UIADD3 URZ, URZ, URZ, URZ ;  /* 0x0000003f3f3ff290 */ /* 0x000fe4000fffe03f */
[----:B------:R-:W-:Y:S05]  /*15270*/  @P0 IMAD.HI.U32 R8, R4, c[0x0][0x330], RZ ;  /* 0x0000cc0004080a27 */ /* 0x000fea00078e00ff */
[----:B------:R-:W-:Y:S02]  /*15280*/  @P0 SHF.R.U32.HI R4, RZ, c[0x0][0x334], R8 ;  /* 0x0000cd00ff040a19 */ /* 0x000fe40000011608 */
.L_x_837:
[----:B------:R-:W-:Y:S05]  /*15290*/  BSYNC B0 ;  /* 0x0000000000007941 */ /* 0x000fea0003800000 */
.L_x_835:
[----:B------:R-:W-:Y:S04]  /*152a0*/  IMAD.IADD R8, R0, 0x1, -R49 ;  /* 0x0000000100087824 */ /* 0x000fe800078e0a31 */
[----:B------:R-:W-:Y:S05]  /*152b0*/  IMAD R4, R4, c[0x0][0x32c], R8 ;  /* 0x0000cb0004047a24 */ /* 0x000fea00078e0208 */
[----:B------:R-:W-:Y:S02]  /*152c0*/  IADD3 R8, R4, c[0x0][0x32c], RZ ;  /* 0x0000cb0004087a10 */ /* 0x000fe40007ffe0ff */
[----:B------:R-:W-:Y:S02]  /*152d0*/  IMNMX R2, R2, R4, !PT ;  /* 0x0000000402027217 */ /* 0x000fe40007800200 */
[----:B------:R-:W-:Y:S02]  /*152e0*/  IMNMX R3, R3, R8, PT ;  /* 0x0000000803037217 */ /* 0x000fe40003800200 */
.L_x_834:
[C---:B------:R-:W-:Y:S01]  /*152f0*/  ISETP.GE.AND P0, PT, R0.reuse, 0x1, PT ;  /* 0x000000010000780c */ /* 0x040fe20003f06270 */
[----:B------:R-:W1:Y:S01]  /*15300*/  SHFL.IDX PT, R4, R5, 0x1, 0x1c1f ;  /* 0x003c1f0005047f89 */ /* 0x000e6200000e0000 */
[C---:B------:R-:W-:Y:S02]  /*15310*/  ISETP.GE.AND P1, PT, R0.reuse, 0x2, PT ;  /* 0x000000020000780c */ /* 0x040fe40003f26270 */
[----:B------:R-:W-:Y:S02]  /*15320*/  LOP3.LUT R203, R203, 0xffffffef, RZ, 0xc0, !PT ;  /* 0xffffffefcbcb7812 */ /* 0x000fe400078ec0ff */
[C---:B------:R-:W-:Y:S02]  /*15330*/  ISETP.GE.AND P6, PT, R0.reuse, 0x12, PT ;  /* 0x000000120000780c */ /* 0x040fe40003fc6270 */
[C---:B------:R-:W-:Y:S02]  /*15340*/  ISETP.GE.AND P5, PT, R0.reuse, 0x19, PT ;  /* 0x000000190000780c */ /* 0x040fe40003fa6270 */
[C---:B------:R-:W-:Y:S02]  /*15350*/  ISETP.GE.AND P4, PT, R0.reuse, 0x1a, PT ;  /* 0x0000001a0000780c */ /* 0x040fe40003f86270 */
[----:B------:R-:W-:Y:S02]  /*15360*/  ISETP.GE.AND P3, PT, R0, 0x21, PT ;  /* 0x000000210000780c */ /* 0x000fe40003f66270 */
[----:B------:R-:W-:Y:S02]  /*15370*/  @P0 LOP3.LUT R203, R203, 0x10, RZ, 0xfc, !PT ;  /* 0x00000010cbcb0812 */ /* 0x000fe400078efcff */
[C---:B------:R-:W-:Y:S02]  /*15380*/  ISETP.GT.AND P0, PT, R2.reuse, RZ, !P0 ;  /* 0x000000ff0200720c */ /* 0x040fe40004704270 */
[----:B------:R-:W-:Y:S02]  /*15390*/  LOP3.LUT R203, R203, 0xfffffff7, RZ, 0xc0, !PT ;  /* 0xfffffff7cbcb7812 */ /* 0x000fe400078ec0ff */
[----:B------:R-:W-:Y:S02]  /*153a0*/  ISETP.LT.OR P0, PT, R3, 0x1, P0 ;  /* 0x000000010300780c */ /* 0x000fe40000701670 */
        /* <DEDUP_REMOVED lines=8> */
[C---:B------:R-:W-:Y:S02]  /*15430*/  ISETP.GE.AND P2, PT, R0.reuse, 0x22, PT ;  /* 0x000000220000780c */ /* 0x040fe40003f46270 */
[----:B------:R-:W-:Y:S02]  /*15440*/  ISETP.LT.OR P0, PT, R3, 0x9, P0 ;  /* 0x000000090300780c */ /* 0x000fe40000701670 */
        /* <DEDUP_REMOVED lines=11> */
[----:B------:R-:W-:Y:S04]  /*15500*/  ISETP.LT.OR P0, PT, R3, 0x11, P0 ;  /* 0x000000110300780c */ /* 0x000fe80000701670 */
[----:B------:R-:W-:Y:S02]  /*15510*/  FSEL R46, R106, -INF , !P0 ;  /* 0xff8000006a2e7808 */ /* 0x000fe40004000000 */
[----:B------:R-:W-:Y:S02]  /*15520*/  ISETP.GT.AND P0, PT, R2, 0x11, !P6 ;  /* 0x000000110200780c */ /* 0x000fe40007704270 */
[----:B------:R-:W-:Y:S02]  /*15530*/  @P1 LOP3.LUT R203, R203, 0x1, RZ, 0xfc, !PT ;  /* 0x00000001cbcb1812 */ /* 0x000fe400078efcff */
[----:B------:R-:W-:Y:S02]  /*15540*/  ISETP.LT.OR P0, PT, R3, 0x12, P0 ;  /* 0x000000120300780c */ /* 0x000fe40000701670 */
[----:B------:R-:W-:Y:S02]  /*15550*/  ISETP.GE.AND P1, PT, R0, 0x29, PT ;  /* 0x000000290000780c */ /* 0x000fe40003f26270 */
[----:B------:R-:W-:Y:S02]  /*15560*/  FSEL R45, R105, -INF , !P0 ;  /* 0xff800000692d7808 */ /* 0x000fe40004000000 */
[----:B------:R-:W-:Y:S02]  /*15570*/  ISETP.GT.AND P0, PT, R2, 0x18, !P5 ;  /* 0x000000180200780c */ /* 0x000fe40006f04270 */
[----:B------:R-:W-:Y:S02]  /*15580*/  LOP3.LUT R203, R203, 0xffffffdf, RZ, 0xc0, !PT ;  /* 0xffffffdfcbcb7812 */ /* 0x000fe400078ec0ff */
        /* <DEDUP_REMOVED lines=38> */
.L_x_840:
[----:B------:R-:W-:Y:S04]  /*157f0*/  MOV R9, c[0x0][0x32c] ;  /* 0x0000cb0000097a02 */ /* 0x000fe80000000f00 */
[----:B------:R-:W-:Y:S11]  /*15800*/  ISETP.NE.AND P0, PT, R9, 0x1, PT ;  /* 0x000000010900780c */ /* 0x000ff60003f05270 */
[----:B------:R-:W-:Y:S02]  /*15810*/  @!UPT UIADD3 URZ, URZ, URZ, URZ ;  /* 0x0000003f3f3ff290 */ /* 0x000fe4000fffe03f */
[----:B------:R-:W-:Y:S05]  /*15820*/  @P0 IMAD.HI.U32 R9, R4, c[0x0][0x330], RZ ;  /* 0x0000cc0004090a27 */ /* 0x000fea00078e00ff */
[----:B------:R-:W-:Y:S02]  /*15830*/  @P0 SHF.R.U32.HI R4, RZ, c[0x0][0x334], R9 ;  /* 0x0000cd00ff040a19 */ /* 0x000fe40000011609 */
.L_x_841:
[----:B------:R-:W-:Y:S05]  /*15840*/  BSYNC B0 ;  /* 0x0000000000007941 */ /* 0x000fea0003800000 */
.L_x_839:
[----:B------:R-:W-:Y:S04]  /*15850*/  IMAD.IADD R9, R0, 0x1, -R49 ;  /* 0x0000000100097824 */ /* 0x000fe800078e0a31 */
[----:B------:R-:W-:Y:S05]  /*15860*/  IMAD R4, R4, c[0x0][0x32c], R9 ;  /* 0x0000cb0004047a24 */ /* 0x000fea00078e0209 */
[----:B------:R-:W-:Y:S02]  /*15870*/  IADD3 R9, R4, c[0x0][0x32c], RZ ;  /* 0x0000cb0004097a10 */ /* 0x000fe40007ffe0ff */
[----:B------:R-:W-:Y:S02]  /*15880*/  IMNMX R2, R2, R4, !PT ;  /* 0x0000000402027217 */ /* 0x000fe40007800200 */
[----:B------:R-:W-:Y:S02]  /*15890*/  IMNMX R3, R3, R9, PT ;  /* 0x0000000903037217 */ /* 0x000fe40003800200 */
.L_x_838:
[----:B------:R-:W-:Y:S01]  /*158a0*/  LOP3.LUT P0, RZ, R203, 0x8, RZ, 0xc0, !PT ;  /* 0x00000008cbff7812 */ /* 0x000fe2000780c0ff */
[----:B------:R-:W1:Y:S03]  /*158b0*/  SHFL.IDX PT, R4, R5, 0x2, 0x1c1f ;  /* 0x005c1f0005047f89 */ /* 0x000e6600000e0000 */
[----:B------:R-:W-:Y:S04]  /*158c0*/  ISETP.GT.AND P0, PT, R2, 0x1, !P0 ;  /* 0x000000010200780c */ /* 0x000fe80004704270 */
[----:B------:R-:W-:Y:S04]  /*158d0*/  ISETP.LT.OR P0, PT, R3, 0x2, P0 ;  /* 0x000000020300780c */ /* 0x000fe80000701670 */
[----:B------:R-:W-:Y:S02]  /*158e0*/  FSEL R14, R190, -INF , !P0 ;  /* 0xff800000be0e7808 */ /* 0x000fe40004000000 */
[----:B------:R-:W-:Y:S04]  /*158f0*/  LOP3.LUT P0, RZ, R203, 0x4, RZ, 0xc0, !PT ;  /* 0x00000004cbff7812 */ /* 0x000fe8000780c0ff */
[C---:B------:R-:W-:Y:S04]  /*15900*/  ISETP.GT.AND P0, PT, R2.reuse, 0x8, !P0 ;  /* 0x000000080200780c */ /* 0x040fe80004704270 */
[----:B------:R-:W-:Y:S04]  /*15910*/  ISETP.LT.OR P0, PT, R3, 0x9, P0 ;  /* 0x000000090300780c */ /* 0x000fe80000701670 */
[----:B------:R-:W-:Y:S02]  /*15920*/  FSEL R18, R177, -INF , !P0 ;  /* 0xff800000b1127808 */ /* 0x000fe40004000000 */
[----:B------:R-:W-:Y:S04]  /*15930*/  LOP3.LUT P0, RZ, R203, 0x2, RZ, 0xc0, !PT ;  /* 0x00000002cbff7812 */ /* 0x000fe8000780c0ff */
[----:B------:R-:W-:Y:S04]  /*15940*/  ISETP.GT.AND P0, PT, R2, 0x9, !P0 ;  /* 0x000000090200780c */ /* 0x000fe80004704270 */
[----:B------:R-:W-:Y:S04]  /*15950*/  ISETP.LT.OR P0, PT, R3, 0xa, P0 ;  /* 0x0000000a0300780c */ /* 0x000fe80000701670 */
        /* <DEDUP_REMOVED lines=23> */
[----:B------:R-:W-:Y:S04]  /*15ad0*/  LOP3.LUT P0, RZ, R203, 0x10, RZ, 0xc0, !PT ;  /* 0x00000010cbff7812 */ /* 0x000fe8000780c0ff */
[C---:B------:R-:W-:Y:S04]  /*15ae0*/  ISETP.GT.AND P0, PT, R2.reuse, RZ, !P0 ;  /* 0x000000ff0200720c */ /* 0x040fe80004704270 */
        /* <DEDUP_REMOVED lines=24> */
.L_x_844:
[----:B------:R-:W-:Y:S04]  /*15c70*/  MOV R9, c[0x0][0x32c] ;  /* 0x0000cb0000097a02 */ /* 0x000fe80000000f00 */
[----:B------:R-:W-:Y:S11]  /*15c80*/  ISETP.NE.AND P0, PT, R9, 0x1, PT ;  /* 0x000000010900780c */ /* 0x000ff60003f05270 */
[----:B------:R-:W-:Y:S02]  /*15c90*/  @!UPT UIADD3 URZ, URZ, URZ, URZ ;  /* 0x0000003f3f3ff290 */ /* 0x000fe4000fffe03f */
[----:B------:R-:W-:Y:S05]  /*15ca0*/  @P0 IMAD.HI.U32 R9, R4, c[0x0][0x330], RZ ;  /* 0x0000cc0004090a27 */ /* 0x000fea00078e00ff */
[----:B------:R-:W-:Y:S02]  /*15cb0*/  @P0 SHF.R.U32.HI R4, RZ, c[0x0][0x334], R9 ;  /* 0x0000cd00ff040a19 */ /* 0x000fe40000011609 */
.L_x_845:
[----:B------:R-:W-:Y:S05]  /*15cc0*/  BSYNC B0 ;  /* 0x0000000000007941 */ /* 0x000fea0003800000 */
.L_x_843:
[----:B------:R-:W-:Y:S04]  /*15cd0*/  IMAD.IADD R9, R0, 0x1, -R49 ;  /* 0x0000000100097824 */ /* 0x000fe800078e0a31 */
[----:B------:R-:W-:Y:S05]  /*15ce0*/  IMAD R4, R4, c[0x0][0x32c], R9 ;  /* 0x0000cb0004047a24 */ /* 0x000fea00078e0209 */
[----:B------:R-:W-:Y:S02]  /*15cf0*/  IADD3 R9, R4, c[0x0][0x32c], RZ ;  /* 0x0000cb0004097a10 */ /* 0x000fe40007ffe0ff */
[----:B------:R-:W-:Y:S02]  /*15d00*/  IMNMX R2, R2, R4, !PT ;  /* 0x0000000402027217 */ /* 0x000fe40007800200 */
[----:B------:R-:W-:Y:S02]  /*15d10*/  IMNMX R3, R3, R9, PT ;  /* 0x0000000903037217 */ /* 0x000fe40003800200 */
.L_x_842:
        /* <DEDUP_REMOVED lines=61> */
.L_x_848:
[----:B------:R-:W-:Y:S04]  /*160f0*/  MOV R5, c[0x0][0x32c] ;  /* 0x0000cb0000057a02 */ /* 0x000fe80000000f00 */
[----:B------:R-:W-:Y:S11]  /*16100*/  ISETP.NE.AND P0, PT, R5, 0x1, PT ;  /* 0x000000010500780c */ /* 0x000ff60003f05270 */
[----:B------:R-:W-:Y:S02]  /*16110*/  @!UPT UIADD3 URZ, URZ, URZ, URZ ;  /* 0x0000003f3f3ff290 */ /* 0x000fe4000fffe03f */
[----:B------:R-:W-:Y:S05]  /*16120*/  @P0 IMAD.HI.U32 R5, R4, c[0x0][0x330], RZ ;  /* 0x0000cc0004050a27 */ /* 0x000fea00078e00ff */
[----:B------:R-:W-:Y:S02]  /*16130*/  @P0 SHF.R.U32.HI R4, RZ, c[0x0][0x334], R5 ;  /* 0x0000cd00ff040a19 */ /* 0x000fe40000011605 */
.L_x_849:
[----:B------:R-:W-:Y:S05]  /*16140*/  BSYNC B0 ;  /* 0x0000000000007941 */ /* 0x000fea0003800000 */
.L_x_847:
[----:B------:R-:W-:Y:S04]  /*16150*/  IMAD.IADD R0, R0, 0x1, -R49 ;  /* 0x0000000100007824 */ /* 0x000fe800078e0a31 */
[----:B------:R-:W-:Y:S05]  /*16160*/  IMAD R0, R4, c[0x0][0x32c], R0 ;  /* 0x0000cb0004007a24 */ /* 0x000fea00078e0200 */
[----:B------:R-:W-:Y:S02]  /*16170*/  IADD3 R4, R0, c[0x0][0x32c], RZ ;  /* 0x0000cb0000047a10 */ /* 0x000fe40007ffe0ff */
[----:B------:R-:W-:Y:S02]  /*16180*/  IMNMX R2, R2, R0, !PT ;  /* 0x0000000002027217 */ /* 0x000fe40007800200 */
[----:B------:R-:W-:Y:S02]  /*16190*/  IMNMX R3, R3, R4, PT ;  /* 0x0000000403037217 */ /* 0x000fe40003800200 */
.L_x_846:
[----:B------:R-:W-:Y:S02]  /*161a0*/  LOP3.LUT P0, RZ, R203, 0x10, RZ, 0xc0, !PT ;  /* 0x00000010cbff7812 */ /* 0x000fe4000780c0ff */
        /* <DEDUP_REMOVED lines=58> */
[C---:B------:R-:W-:Y:S01]  /*16550*/  ISETP.GT.AND P0, PT, R2.reuse, 0x21, !P2 ;  /* 0x000000210200780c */ /* 0x040fe20005704270 */
[----:B------:R-:W2:Y:S01]  /*16560*/  SHFL.BFLY PT, R7, R4, 0x2, 0x1f ;  /* 0x0c401f0004077f89 */ /* 0x000ea200000e0000 */
[----:B------:R-:W-:Y:S02]  /*16570*/  LOP3.LUT P6, RZ, R203, 0x20, RZ, 0xc0, !PT ;  /* 0x00000020cbff7812 */ /* 0x000fe400078cc0ff */
        /* <DEDUP_REMOVED lines=8> */
[----:B------:R-:W-:Y:S02]  /*16600*/  ISETP.GT.AND P0, PT, R2, 0x29, !P6 ;  /* 0x000000290200780c */ /* 0x000fe40007704270 */
[----:B------:R-:W-:Y:S02]  /*16610*/  FMNMX.FTZ R5, R17, R5, !PT ;  /* 0x0000000511057209 */ /* 0x000fe40007810000 */
[----:B------:R-:W-:Y:S01]  /*16620*/  ISETP.LT.OR P0, PT, R3, 0x2a, P0 ;  /* 0x0000002a0300780c */ /* 0x000fe20000701670 */
[----:B------:R-:W-:Y:S01]  /*16630*/  FMUL.FTZ R3, R108, c[0x0][0x2d0] ;  /* 0x0000b4006c037a20 */ /* 0x000fe20000410000 */
[----:B------:R-:W-:Y:S02]  /*16640*/  FMNMX.FTZ R5, R20, R5, !PT ;  /* 0x0000000514057209 */ /* 0x000fe40007810000 */
[----:B------:R-:W-:Y:S02]  /*16650*/  FSEL R105, R169, -INF , !P0 ;  /* 0xff800000a9697808 */ /* 0x000fe40004000000 */
[----:B------:R-:W-:Y:S02]  /*16660*/  FSETP.NEU.FTZ.AND P0, PT, R108, -INF , PT ;  /* 0xff8000006c00780b */ /* 0x000fe40003f1d000 */
[----:B--2---:R-:W-:Y:S02]  /*16670*/  FMNMX.FTZ R0, R4, R7, !PT ;  /* 0x0000000704007209 */ /* 0x004fe40007810000 */
[----:B------:R-:W-:Y:S02]  /*16680*/  FSEL R7, R3, RZ, P0 ;  /* 0x000000ff03077208 */ /* 0x000fe40000000000 */
[----:B------:R-:W-:Y:S03]  /*16690*/  FMNMX.FTZ R5, R30, R5, !PT ;  /* 0x000000051e057209 */ /* 0x000fe60007810000 */
[--C-:B------:R-:W-:Y:S01]  /*166a0*/  FFMA.FTZ R4, R12, c[0x0][0x2d0], -R7.reuse ;  /* 0x0000b4000c047a23 */ /* 0x100fe20000010807 */
[----:B------:R-:W-:Y:S01]  /*166b0*/  FMNMX.FTZ R5, R29, R5, !PT ;  /* 0x000000051d057209 */ /* 0x000fe20007810000 */
[--C-:B------:R-:W-:Y:S02]  /*166c0*/  FFMA.FTZ R3, R8, c[0x0][0x2d0], -R7.reuse ;  /* 0x0000b40008037a23 */ /* 0x100fe40000010807 */
[----:B------:R1:W-:Y:S01]  /*166d0*/  MUFU.EX2 R240, R4 ;  /* 0x0000000400f07308 */ /* 0x0003e20000000800 */
[----:B------:R-:W-:Y:S01]  /*166e0*/  FMNMX.FTZ R5, R28, R5, !PT ;  /* 0x000000051c057209 */ /* 0x000fe20007810000 */
[--C-:B------:R-:W-:Y:S02]  /*166f0*/  FFMA.FTZ R213, R48, c[0x0][0x2d0], -R7.reuse ;  /* 0x0000b40030d57a23 */ /* 0x100fe40000010807 */
[--C-:B------:R-:W-:Y:S01]  /*16700*/  FFMA.FTZ R185, R46, c[0x0][0x2d0], -R7.reuse ;  /* 0x0000b4002eb97a23 */ /* 0x100fe20000010807 */
[----:B------:R-:W-:Y:S01]  /*16710*/  FMNMX.FTZ R5, R27, R5, !PT ;  /* 0x000000051b057209 */ /* 0x000fe20007810000 */
[--C-:B------:R-:W-:Y:S02]  /*16720*/  FFMA.FTZ R184, R45, c[0x0][0x2d0], -R7.reuse ;  /* 0x0000b4002db87a23 */ /* 0x100fe40000010807 */
[--C-:B------:R-:W-:Y:S01]  /*16730*/  FFMA.FTZ R183, R44, c[0x0][0x2d0], -R7.reuse ;  /* 0x0000b4002cb77a23 */ /* 0x100fe20000010807 */
[----:B------:R-:W-:Y:S01]  /*16740*/  FMNMX.FTZ R5, R26, R5, !PT ;  /* 0x000000051a057209 */ /* 0x000fe20007810000 */
[----:B------:R2:W3:Y:S01]  /*16750*/  MUFU.EX2 R228, R3 ;  /* 0x0000000300e47308 */ /* 0x0004e20000000800 */
[--C-:B------:R-:W-:Y:S02]  /*16760*/  FFMA.FTZ R182, R43, c[0x0][0x2d0], -R7.reuse ;  /* 0x0000b4002bb67a23 */ /* 0x100fe40000010807 */
[----:B------:R-:W-:Y:S01]  /*16770*/  FMNMX.FTZ R2, R25, R5, !PT ;  /* 0x0000000519027209 */ /* 0x000fe20007810000 */
[--C-:B------:R-:W-:Y:S01]  /*16780*/  FFMA.FTZ R214, R42, c[0x0][0x2d0], -R7.reuse ;  /* 0x0000b4002ad67a23 */ /* 0x100fe20000010807 */
[----:B------:R-:W4:Y:S01]  /*16790*/  SHFL.BFLY PT, R5, R0, 0x1, 0x1f ;  /* 0x0c201f0000057f89 */ /* 0x000f2200000e0000 */
[--C-:B------:R-:W-:Y:S01]  /*167a0*/  FFMA.FTZ R212, R47, c[0x0][0x2d0], -R7.reuse ;  /* 0x0000b4002fd47a23 */ /* 0x100fe20000010807 */
[----:B------:R-:W-:Y:S01]  /*167b0*/  FMNMX.FTZ R2, R33, R2, !PT ;  /* 0x0000000221027209 */ /* 0x000fe20007810000 */
[--C-:B------:R-:W-:Y:S02]  /*167c0*/  FFMA.FTZ R211, R41, c[0x0][0x2d0], -R7.reuse ;  /* 0x0000b40029d37a23 */ /* 0x100fe40000010807 */
[----:B------:R-:W-:Y:S01]  /*167d0*/  MUFU.EX2 R220, R185 ;  /* 0x000000b900dc7308 */ /* 0x000fe20000000800 */
[----:B------:R-:W-:Y:S01]  /*167e0*/  FMNMX.FTZ R2, R31, R2, !PT ;  /* 0x000000021f027209 */ /* 0x000fe20007810000 */
[--C-:B-1----:R-:W-:Y:S04]  /*167f0*/  FFMA.FTZ R4, R13, c[0x0][0x2d0], -R7.reuse ;  /* 0x0000b4000d047a23 */ /* 0x102fe80000010807 */
[----:B------:R-:W1:Y:S04]  /*16800*/  SHFL.BFLY PT, R6, R2, 0x2, 0x1f ;  /* 0x0c401f0002067f89 */ /* 0x000e6800000e0000 */
[----:B------:R5:W-:Y:S01]  /*16810*/  MUFU.EX2 R241, R4 ;  /* 0x0000000400f17308 */ /* 0x000be20000000800 */
[----:B--2---:R-:W-:Y:S02]  /*16820*/  FMNMX.FTZ R3, R15, R104, !PT ;  /* 0x000000680f037209 */ /* 0x004fe40007810000 */
[----:B---3--:R-:W-:Y:S02]  /*16830*/  F2FP.PACK_AB R168, R240, R228 ;  /* 0x000000e4f0a8723e */ /* 0x008fe400000000ff */
[----:B------:R-:W-:Y:S02]  /*16840*/  FMNMX.FTZ R3, R21, R3, !PT ;  /* 0x0000000315037209 */ /* 0x000fe40007810000 */
[----:B----4-:R-:W-:Y:S03]  /*16850*/  FMNMX.FTZ R107, R0, R5, !PT ;  /* 0x00000005006b7209 */ /* 0x010fe60007810000 */
[----:B------:R-:W-:Y:S01]  /*16860*/  MUFU.EX2 R223, R184 ;  /* 0x000000b800df7308 */ /* 0x000fe20000000800 */
[----:B------:R-:W-:Y:S04]  /*16870*/  FMNMX.FTZ R3, R22, R3, !PT ;  /* 0x0000000316037209 */ /* 0x000fe80007810000 */
[----:B------:R-:W-:Y:S02]  /*16880*/  FMNMX.FTZ R0, R24, R3, !PT ;  /* 0x0000000318007209 */ /* 0x000fe40007810000 */
[----:B------:R-:W-:Y:S02]  /*16890*/  FSEL R3, R108, RZ, P0 ;  /* 0x000000ff6c037208 */ /* 0x000fe40000000000 */
[----:B-1----:R-:W-:Y:S01]  /*168a0*/  FMNMX.FTZ R2, R2, R6, !PT ;  /* 0x0000000602027209 */ /* 0x002fe20007810000 */
[----:B------:R-:W-:Y:S01]  /*168b0*/  MUFU.EX2 R225, R183 ;  /* 0x000000b700e17308 */ /* 0x000fe20000000800 */
[----:B------:R-:W-:Y:S01]  /*168c0*/  FMNMX.FTZ R6, R172, R0, !PT ;  /* 0x00000000ac067209 */ /* 0x000fe20007810000 */
[C---:B------:R-:W-:Y:S01]  /*168d0*/  FMUL.FTZ R0, R107.reuse, c[0x0][0x2d0] ;  /* 0x0000b4006b007a20 */ /* 0x040fe20000410000 */
[----:B------:R-:W-:Y:S01]  /*168e0*/  FSETP.NEU.FTZ.AND P0, PT, R107, -INF , PT ;  /* 0xff8000006b00780b */ /* 0x000fe20003f1d000 */
[----:B-----5:R-:W-:Y:S01]  /*168f0*/  FFMA.FTZ R4, R19, c[0x0][0x2d0], -R7 ;  /* 0x0000b40013047a23 */ /* 0x020fe20000010807 */
[----:B------:R-:W-:Y:S01]  /*16900*/  FMNMX.FTZ R6, R173, R6, !PT ;  /* 0x00000006ad067209 */ /* 0x000fe20007810000 */
[----:B------:R-:W1:Y:S01]  /*16910*/  SHFL.BFLY PT, R5, R2, 0x1, 0x1f ;  /* 0x0c201f0002057f89 */ /* 0x000e6200000e0000 */
[----:B------:R-:W-:Y:S03]  /*16920*/  FSEL R8, R0, RZ, P0 ;  /* 0x000000ff00087208 */ /* 0x000fe60000000000 */
[----:B------:R2:W3:Y:S02]  /*16930*/  MUFU.EX2 R239, R4 ;  /* 0x0000000400ef7308 */ /* 0x0004e40000000800 */
[--C-:B------:R-:W-:Y:S02]  /*16940*/  FFMA.FTZ R0, R10, c[0x0][0x2d0], -R8.reuse ;  /* 0x0000b4000a007a23 */ /* 0x100fe40000010808 */
[--C-:B------:R-:W-:Y:S02]  /*16950*/  FFMA.FTZ R180, R39, c[0x0][0x2d0], -R8.reuse ;  /* 0x0000b40027b47a23 */ /* 0x100fe40000010808 */
[--C-:B------:R-:W-:Y:S02]  /*16960*/  FFMA.FTZ R179, R38, c[0x0][0x2d0], -R8.reuse ;  /* 0x0000b40026b37a23 */ /* 0x100fe40000010808 */
[--C-:B------:R-:W-:Y:S02]  /*16970*/  FFMA.FTZ R178, R37, c[0x0][0x2d0], -R8.reuse ;  /* 0x0000b40025b27a23 */ /* 0x100fe40000010808 */
[----:B------:R4:W-:Y:S01]  /*16980*/  MUFU.EX2 R215, R0 ;  /* 0x0000000000d77308 */ /* 0x0009e20000000800 */
[--C-:B------:R-:W-:Y:S02]  /*16990*/  FFMA.FTZ R177, R36, c[0x0][0x2d0], -R8.reuse ;  /* 0x0000b40024b17a23 */ /* 0x100fe40000010808 */
[----:B------:R-:W-:Y:S01]  /*169a0*/  LDSM.16.MT88.4 R36, [R167] ;  /* 0x00000000a724783b */ /* 0x000fe20000004200 */
[--C-:B------:R-:W-:Y:S02]  /*169b0*/  FFMA.FTZ R210, R35, c[0x0][0x2d0], -R8.reuse ;  /* 0x0000b40023d27a23 */ /* 0x100fe40000010808 */
[--C-:B------:R-:W-:Y:S02]  /*169c0*/  FFMA.FTZ R209, R40, c[0x0][0x2d0], -R8.reuse ;  /* 0x0000b40028d17a23 */ /* 0x100fe40000010808 */
[--C-:B------:R-:W-:Y:S01]  /*169d0*/  FFMA.FTZ R208, R34, c[0x0][0x2d0], -R8.reuse ;  /* 0x0000b40022d07a23 */ /* 0x100fe20000010808 */
[----:B-1----:R-:W-:Y:S01]  /*169e0*/  FMNMX.FTZ R106, R2, R5, !PT ;  /* 0x00000005026a7209 */ /* 0x002fe20007810000 */
[--C-:B------:R-:W-:Y:S01]  /*169f0*/  FFMA.FTZ R207, R32, c[0x0][0x2d0], -R8.reuse ;  /* 0x0000b40020cf7a23 */ /* 0x100fe20000010808 */
[----:B------:R-:W-:Y:S01]  /*16a00*/  FSEL R5, R107, RZ, P0 ;  /* 0x000000ff6b057208 */ /* 0x000fe20000000000 */
[----:B------:R-:W-:Y:S01]  /*16a10*/  MUFU.EX2 R222, R179 ;  /* 0x000000b300de7308 */ /* 0x000fe20000000800 */
[----:B--2---:R-:W-:Y:S01]  /*16a20*/  FMNMX.FTZ R4, R174, R6, !PT ;  /* 0x00000006ae047209 */ /* 0x004fe20007810000 */
[--C-:B------:R-:W-:Y:S01]  /*16a30*/  FFMA.FTZ R6, R23, c[0x0][0x2d0], -R8.reuse ;  /* 0x0000b40017067a23 */ /* 0x100fe20000010808 */
[----:B------:R-:W-:Y:S02]  /*16a40*/  FSETP.NEU.FTZ.AND P0, PT, R106, -INF , PT ;  /* 0xff8000006a00780b */ /* 0x000fe40003f1d000 */
[----:B------:R-:W-:Y:S02]  /*16a50*/  FMNMX.FTZ R4, R175, R4, !PT ;  /* 0x00000004af047209 */ /* 0x000fe40007810000 */
[----:B---3--:R-:W-:Y:S03]  /*16a60*/  F2FP.PACK_AB R170, R239, R241 ;  /* 0x000000f1efaa723e */ /* 0x008fe600000000ff */
[----:B------:R-:W-:Y:S01]  /*16a70*/  MUFU.EX2 R237, R6 ;  /* 0x0000000600ed7308 */ /* 0x000fe20000000800 */
[----:B----4-:R-:W-:Y:S01]  /*16a80*/  FMNMX.FTZ R0, R186, R4, !PT ;  /* 0x00000004ba007209 */ /* 0x010fe20007810000 */
[--C-:B------:R-:W-:Y:S03]  /*16a90*/  FFMA.FTZ R4, R14, c[0x0][0x2d0], -R8.reuse ;  /* 0x0000b4000e047a23 */ /* 0x100fe60000010808 */
[----:B------:R-:W-:Y:S04]  /*16aa0*/  FMNMX.FTZ R0, R187, R0, !PT ;  /* 0x00000000bb007209 */ /* 0x000fe80007810000 */
[----:B------:R-:W-:Y:S01]  /*16ab0*/  FMNMX.FTZ R0, R188, R0, !PT ;  /* 0x00000000bc007209 */ /* 0x000fe20007810000 */
[----:B------:R1:W2:Y:S03]  /*16ac0*/  MUFU.EX2 R235, R4 ;  /* 0x0000000400eb7308 */ /* 0x0002a60000000800 */
[----:B------:R-:W-:Y:S05]  /*16ad0*/  FMNMX.FTZ R0, R105, R0, !PT ;  /* 0x0000000069007209 */ /* 0x000fea0007810000 */
[----:B------:R-:W3:Y:S02]  /*16ae0*/  SHFL.BFLY PT, R2, R0, 0x2, 0x1f ;  /* 0x0c401f0000027f89 */ /* 0x000ee400000e0000 */
[----:B------:R-:W-:Y:S10]  /*16af0*/  MUFU.EX2 R224, R178 ;  /* 0x000000b200e07308 */ /* 0x000ff40000000800 */
[----:B------:R-:W-:Y:S01]  /*16b00*/  MUFU.EX2 R219, R180 ;  /* 0x000000b400db7308 */ /* 0x000fe20000000800 */
[----:B-1----:R-:W-:Y:S01]  /*16b10*/  FFMA.FTZ R4, R18, c[0x0][0x2d0], -R8 ;  /* 0x0000b40012047a23 */ /* 0x002fe20000010808 */
[----:B--2---:R-:W-:Y:S08]  /*16b20*/  F2FP.PACK_AB R169, R235, R215 ;  /* 0x000000d7eba9723e */ /* 0x004ff000000000ff */
[----:B------:R1:W2:Y:S10]  /*16b30*/  MUFU.EX2 R236, R4 ;  /* 0x0000000400ec7308 */ /* 0x0002b40000000800 */
[----:B------:R-:W-:Y:S10]  /*16b40*/  MUFU.EX2 R227, R182 ;  /* 0x000000b600e37308 */ /* 0x000ff40000000800 */
[----:B------:R-:W-:Y:S01]  /*16b50*/  MUFU.EX2 R226, R177 ;  /* 0x000000b100e27308 */ /* 0x000fe20000000800 */
[----:B-1----:R-:W-:Y:S01]  /*16b60*/  FMUL.FTZ R4, R106, c[0x0][0x2d0] ;  /* 0x0000b4006a047a20 */ /* 0x002fe20000410000 */
[----:B--2---:R-:W-:Y:S04]  /*16b70*/  F2FP.PACK_AB R171, R237, R236 ;  /* 0x000000ecedab723e */ /* 0x004fe800000000ff */
[----:B------:R-:W-:Y:S04]  /*16b80*/  FSEL R9, R4, RZ, P0 ;  /* 0x000000ff04097208 */ /* 0x000fe80000000000 */
[----:B------:R-:W-:Y:S01]  /*16b90*/  MUFU.EX2 R183, R214 ;  /* 0x000000d600b77308 */ /* 0x000fe20000000800 */
[--C-:B------:R-:W-:Y:S02]  /*16ba0*/  FFMA.FTZ R4, R11, c[0x0][0x2d0], -R9.reuse ;  /* 0x0000b4000b047a23 */ /* 0x100fe40000010809 */
[--C-:B------:R-:W-:Y:S02]  /*16bb0*/  FFMA.FTZ R176, R28, c[0x0][0x2d0], -R9.reuse ;  /* 0x0000b4001cb07a23 */ /* 0x100fe40000010809 */
[--C-:B------:R-:W-:Y:S05]  /*16bc0*/  FFMA.FTZ R181, R27, c[0x0][0x2d0], -R9.reuse ;  /* 0x0000b4001bb57a23 */ /* 0x100fea0000010809 */
[----:B------:R1:W-:Y:S01]  /*16bd0*/  MUFU.EX2 R231, R4 ;  /* 0x0000000400e77308 */ /* 0x0003e20000000800 */
[--C-:B------:R-:W-:Y:S02]  /*16be0*/  FFMA.FTZ R206, R26, c[0x0][0x2d0], -R9.reuse ;  /* 0x0000b4001ace7a23 */ /* 0x100fe40000010809 */
[--C-:B------:R-:W-:Y:S02]  /*16bf0*/  FFMA.FTZ R190, R25, c[0x0][0x2d0], -R9.reuse ;  /* 0x0000b40019be7a23 */ /* 0x100fe40000010809 */
[--C-:B------:R-:W-:Y:S02]  /*16c00*/  FFMA.FTZ R189, R33, c[0x0][0x2d0], -R9.reuse ;  /* 0x0000b40021bd7a23 */ /* 0x100fe40000010809 */
[--C-:B------:R-:W-:Y:S03]  /*16c10*/  FFMA.FTZ R191, R31, c[0x0][0x2d0], -R9.reuse ;  /* 0x0000b4001fbf7a23 */ /* 0x100fe60000010809 */
[----:B------:R-:W-:Y:S10]  /*16c20*/  MUFU.EX2 R221, R176 ;  /* 0x000000b000dd7308 */ /* 0x000ff40000000800 */
[----:B------:R-:W-:Y:S01]  /*16c30*/  MUFU.EX2 R216, R181 ;  /* 0x000000b500d87308 */ /* 0x000fe20000000800 */
[--C-:B-1----:R-:W-:Y:S09]  /*16c40*/  FFMA.FTZ R4, R16, c[0x0][0x2d0], -R9.reuse ;  /* 0x0000b40010047a23 */ /* 0x102ff20000010809 */
[----:B------:R3:W-:Y:S10]  /*16c50*/  MUFU.EX2 R232, R4 ;  /* 0x0000000400e87308 */ /* 0x0007f40000000800 */
[----:B------:R-:W-:Y:S10]  /*16c60*/  MUFU.EX2 R213, R213 ;  /* 0x000000d500d57308 */ /* 0x000ff40000000800 */
[----:B------:R-:W-:Y:S01]  /*16c70*/  MUFU.EX2 R210, R210 ;  /* 0x000000d200d27308 */ /* 0x000fe20000000800 */
[----:B---3--:R-:W-:Y:S01]  /*16c80*/  FMNMX.FTZ R4, R0, R2, !PT ;  /* 0x0000000200047209 */ /* 0x008fe20007810000 */
[----:B------:R-:W-:Y:S02]  /*16c90*/  FFMA.FTZ R0, R17, c[0x0][0x2d0], -R9 ;  /* 0x0000b40011007a23 */ /* 0x000fe40000010809 */
[----:B------:R-:W-:Y:S02]  /*16ca0*/  FADD.FTZ R2, -R5, R101 ;  /* 0x0000006505027221 */ /* 0x000fe40000010100 */
[----:B------:R-:W1:Y:S04]  /*16cb0*/  SHFL.BFLY PT, R6, R4, 0x1, 0x1f ;  /* 0x0c201f0004067f89 */ /* 0x000e6800000e0000 */
[----:B------:R2:W-:Y:S01]  /*16cc0*/  MUFU.EX2 R233, R0 ;  /* 0x0000000000e97308 */ /* 0x0005e20000000800 */
[----:B------:R-:W-:Y:S09]  /*16cd0*/  FMUL.FTZ R2, R2, c[0x0][0x2d0] ;  /* 0x0000b40002027a20 */ /* 0x000ff20000410000 */
[----:B------:R-:W3:Y:S10]  /*16ce0*/  MUFU.EX2 R2, R2 ;  /* 0x0000000200027308 */ /* 0x000ef40000000800 */
[----:B------:R-:W-:Y:S01]  /*16cf0*/  MUFU.EX2 R209, R209 ;  /* 0x000000d100d17308 */ /* 0x000fe20000000800 */
[----:B-1----:R-:W-:Y:S01]  /*16d00*/  FMNMX.FTZ R103, R4, R6, !PT ;  /* 0x0000000604677209 */ /* 0x002fe20007810000 */
[--C-:B--2---:R-:W-:Y:S04]  /*16d10*/  FFMA.FTZ R0, R20, c[0x0][0x2d0], -R9.reuse ;  /* 0x0000b40014007a23 */ /* 0x104fe80000010809 */
[----:B------:R-:W-:Y:S04]  /*16d20*/  FMUL.FTZ R4, R103, c[0x0][0x2d0] ;  /* 0x0000b40067047a20 */ /* 0x000fe80000410000 */
[----:B------:R1:W2:Y:S01]  /*16d30*/  MUFU.EX2 R242, R0 ;  /* 0x0000000000f27308 */ /* 0x0002a20000000800 */
[C---:B---3--:R-:W-:Y:S02]  /*16d40*/  FMUL.FTZ R6, R2.reuse, R114 ;  /* 0x0000007202067220 */ /* 0x048fe40000410000 */
[C---:B------:R-:W-:Y:S02]  /*16d50*/  FMUL.FTZ R7, R2.reuse, R115 ;  /* 0x0000007302077220 */ /* 0x040fe40000410000 */
[C---:B------:R-:W-:Y:S02]  /*16d60*/  FMUL.FTZ R18, R2.reuse, R126 ;  /* 0x0000007e02127220 */ /* 0x040fe40000410000 */
[C---:B------:R-:W-:Y:S03]  /*16d70*/  FMUL.FTZ R19, R2.reuse, R127 ;  /* 0x0000007f02137220 */ /* 0x040fe60000410000 */
[----:B------:R-:W-:Y:S01]  /*16d80*/  MUFU.EX2 R212, R212 ;  /* 0x000000d400d47308 */ /* 0x000fe20000000800 */
[C---:B------:R-:W-:Y:S02]  /*16d90*/  FMUL.FTZ R34, R2.reuse, R142 ;  /* 0x0000008e02227220 */ /* 0x040fe40000410000 */
[C---:B------:R-:W-:Y:S02]  /*16da0*/  FMUL.FTZ R35, R2.reuse, R143 ;  /* 0x0000008f02237220 */ /* 0x040fe40000410000 */
[C---:B------:R-:W-:Y:S02]  /*16db0*/  FMUL.FTZ R50, R2.reuse, R162 ;  /* 0x000000a202327220 */ /* 0x040fe40000410000 */
[C---:B------:R-:W-:Y:S02]  /*16dc0*/  FMUL.FTZ R51, R2.reuse, R163 ;  /* 0x000000a302337220 */ /* 0x040fe40000410000 */
[C---:B------:R-:W-:Y:S01]  /*16dd0*/  FMUL.FTZ R54, R2.reuse, R54 ;  /* 0x0000003602367220 */ /* 0x040fe20000410000 */
[----:B------:R-:W-:Y:S01]  /*16de0*/  MUFU.EX2 R211, R211 ;  /* 0x000000d300d37308 */ /* 0x000fe20000000800 */
[----:B------:R-:W-:Y:S02]  /*16df0*/  FMUL.FTZ R55, R2, R55 ;  /* 0x0000003702377220 */ /* 0x000fe40000410000 */
[----:B-1----:R-:W-:Y:S01]  /*16e00*/  FADD.FTZ R0, -R3, R100 ;  /* 0x0000006403007221 */ /* 0x002fe20000010100 */
[----:B--2---:R-:W-:Y:S01]  /*16e10*/  F2FP.PACK_AB R114, R242, R233 ;  /* 0x000000e9f272723e */ /* 0x004fe200000000ff */
[----:B------:R-:W-:Y:S02]  /*16e20*/  FMUL.FTZ R66, R2, R66 ;  /* 0x0000004202427220 */ /* 0x000fe40000410000 */
[----:B------:R-:W-:Y:S02]  /*16e30*/  FMUL.FTZ R0, R0, c[0x0][0x2d0] ;  /* 0x0000b40000007a20 */ /* 0x000fe40000410000 */
[C---:B------:R-:W-:Y:S01]  /*16e40*/  FMUL.FTZ R67, R2.reuse, R67 ;  /* 0x0000004302437220 */ /* 0x040fe20000410000 */
[----:B------:R-:W-:Y:S01]  /*16e50*/  MUFU.EX2 R208, R208 ;  /* 0x000000d000d07308 */ /* 0x000fe20000000800 */
[C---:B------:R-:W-:Y:S02]  /*16e60*/  FMUL.FTZ R70, R2.reuse, R70 ;  /* 0x0000004602467220 */ /* 0x040fe40000410000 */
[C---:B------:R-:W-:Y:S02]  /*16e70*/  FMUL.FTZ R71, R2.reuse, R71 ;  /* 0x0000004702477220 */ /* 0x040fe40000410000 */
[C---:B------:R-:W-:Y:S02]  /*16e80*/  FMUL.FTZ R82, R2.reuse, R82 ;  /* 0x0000005202527220 */ /* 0x040fe40000410000 */
[C---:B------:R-:W-:Y:S02]  /*16e90*/  FMUL.FTZ R83, R2.reuse, R83 ;  /* 0x0000005302537220 */ /* 0x040fe40000410000 */
[C---:B------:R-:W-:Y:S01]  /*16ea0*/  FMUL.FTZ R98, R2.reuse, R98 ;  /* 0x0000006202627220 */ /* 0x040fe20000410000 */
[----:B------:R1:W2:Y:S01]  /*16eb0*/  MUFU.EX2 R3, R0 ;  /* 0x0000000000037308 */ /* 0x0002a20000000800 */
[C---:B------:R-:W-:Y:S02]  /*16ec0*/  FMUL.FTZ R99, R2.reuse, R99 ;  /* 0x0000006302637220 */ /* 0x040fe40000410000 */
[C---:B------:R-:W-:Y:S02]  /*16ed0*/  FMUL.FTZ R86, R2.reuse, R86 ;  /* 0x0000005602567220 */ /* 0x040fe40000410000 */
[----:B------:R-:W-:Y:S05]  /*16ee0*/  FMUL.FTZ R87, R2, R87 ;  /* 0x0000005702577220 */ /* 0x000fea0000410000 */
[----:B------:R-:W-:Y:S10]  /*16ef0*/  MUFU.EX2 R207, R207 ;  /* 0x000000cf00cf7308 */ /* 0x000ff40000000800 */
[----:B------:R-:W-:Y:S01]  /*16f00*/  MUFU.EX2 R182, R206 ;  /* 0x000000ce00b67308 */ /* 0x000fe20000000800 */
[----:B-1----:R-:W-:Y:S01]  /*16f10*/  FSEL R0, R106, RZ, P0 ;  /* 0x000000ff6a007208 */ /* 0x002fe20000000000 */
[----:B--2---:R-:W-:Y:S01]  /*16f20*/  FMUL.FTZ R5, R3, R113 ;  /* 0x0000007103057220 */ /* 0x004fe20000410000 */
[----:B------:R-:W-:Y:S01]  /*16f30*/  FSETP.NEU.FTZ.AND P0, PT, R103, -INF , PT ;  /* 0xff8000006700780b */ /* 0x000fe20003f1d000 */
[----:B------:R-:W-:Y:S02]  /*16f40*/  FMUL.FTZ R16, R3, R124 ;  /* 0x0000007c03107220 */ /* 0x000fe40000410000 */
[----:B------:R-:W-:Y:S01]  /*16f50*/  FADD.FTZ R0, -R0, R102 ;  /* 0x0000006600007221 */ /* 0x000fe20000010100 */
[----:B------:R-:W-:Y:S01]  /*16f60*/  FSEL R101, R4, RZ, P0 ;  /* 0x000000ff04657208 */ /* 0x000fe20000000000 */
[----:B------:R-:W-:Y:S02]  /*16f70*/  FFMA.FTZ R102, R29, c[0x0][0x2d0], -R9 ;  /* 0x0000b4001d667a23 */ /* 0x000fe40000010809 */
[----:B------:R-:W-:Y:S01]  /*16f80*/  MUFU.EX2 R185, R190 ;  /* 0x000000be00b97308 */ /* 0x000fe20000000800 */
[----:B------:R-:W-:Y:S02]  /*16f90*/  FMUL.FTZ R0, R0, c[0x0][0x2d0] ;  /* 0x0000b40000007a20 */ /* 0x000fe40000410000 */
[--C-:B------:R-:W-:Y:S02]  /*16fa0*/  FFMA.FTZ R4, R24, c[0x0][0x2d0], -R101.reuse ;  /* 0x0000b40018047a23 */ /* 0x100fe40000010865 */
[C---:B------:R-:W-:Y:S02]  /*16fb0*/  FMUL.FTZ R17, R3.reuse, R125 ;  /* 0x0000007d03117220 */ /* 0x040fe40000410000 */
[C---:B------:R-:W-:Y:S01]  /*16fc0*/  FMUL.FTZ R32, R3.reuse, R140 ;  /* 0x0000008c03207220 */ /* 0x040fe20000410000 */
[----:B------:R-:W-:Y:S01]  /*16fd0*/  LDSM.16.MT88.4 R124, [R167+0x400] ;  /* 0x00040000a77c783b */ /* 0x000fe20000004200 */
[C---:B------:R-:W-:Y:S01]  /*16fe0*/  FMUL.FTZ R33, R3.reuse, R141 ;  /* 0x0000008d03217220 */ /* 0x040fe20000410000 */
[----:B------:R1:W2:Y:S01]  /*16ff0*/  MUFU.EX2 R100, R0 ;  /* 0x0000000000647308 */ /* 0x0002a20000000800 */
[C---:B------:R-:W-:Y:S02]  /*17000*/  FMUL.FTZ R48, R3.reuse, R160 ;  /* 0x000000a003307220 */ /* 0x040fe40000410000 */
[C---:B------:R-:W-:Y:S02]  /*17010*/  FMUL.FTZ R49, R3.reuse, R161 ;  /* 0x000000a103317220 */ /* 0x040fe40000410000 */
[C---:B------:R-:W-:Y:S01]  /*17020*/  FMUL.FTZ R52, R3.reuse, R52 ;  /* 0x0000003403347220 */ /* 0x040fe20000410000 */
[----:B------:R-:W-:Y:S01]  /*17030*/  LDSM.16.MT88.4 R140, [R167+0x800] ;  /* 0x00080000a78c783b */ /* 0x000fe20000004200 */
[C---:B------:R-:W-:Y:S02]  /*17040*/  FMUL.FTZ R53, R3.reuse, R53 ;  /* 0x0000003503357220 */ /* 0x040fe40000410000 */
[C---:B------:R-:W-:Y:S01]  /*17050*/  FMUL.FTZ R64, R3.reuse, R64 ;  /* 0x0000004003407220 */ /* 0x040fe20000410000 */
[----:B------:R3:W-:Y:S01]  /*17060*/  MUFU.EX2 R234, R4 ;  /* 0x0000000400ea7308 */ /* 0x0007e20000000800 */
[C---:B------:R-:W-:Y:S02]  /*17070*/  FMUL.FTZ R65, R3.reuse, R65 ;  /* 0x0000004103417220 */ /* 0x040fe40000410000 */
[C---:B------:R-:W-:Y:S01]  /*17080*/  FMUL.FTZ R68, R3.reuse, R68 ;  /* 0x0000004403447220 */ /* 0x040fe20000410000 */
[----:B------:R-:W-:Y:S01]  /*17090*/  LDSM.16.MT88.4 R160, [R166+0x1400] ;  /* 0x00140000a6a0783b */ /* 0x000fe20000004200 */
[C---:B------:R-:W-:Y:S02]  /*170a0*/  FMUL.FTZ R69, R3.reuse, R69 ;  /* 0x0000004503457220 */ /* 0x040fe40000410000 */
[C---:B------:R-:W-:Y:S02]  /*170b0*/  FMUL.FTZ R80, R3.reuse, R80 ;  /* 0x0000005003507220 */ /* 0x040fe40000410000 */
[C---:B------:R-:W-:Y:S01]  /*170c0*/  FMUL.FTZ R81, R3.reuse, R81 ;  /* 0x0000005103517220 */ /* 0x040fe20000410000 */
[----:B------:R-:W-:Y:S01]  /*170d0*/  MUFU.EX2 R218, R102 ;  /* 0x0000006600da7308 */ /* 0x000fe20000000800 */
[C---:B------:R-:W-:Y:S02]  /*170e0*/  FMUL.FTZ R96, R3.reuse, R96 ;  /* 0x0000006003607220 */ /* 0x040fe40000410000 */
[----:B------:R-:W-:Y:S02]  /*170f0*/  FMUL.FTZ R97, R3, R97 ;  /* 0x0000006103617220 */ /* 0x000fe40000410000 */
[--C-:B-1----:R-:W-:Y:S02]  /*17100*/  FFMA.FTZ R0, R15, c[0x0][0x2d0], -R101.reuse ;  /* 0x0000b4000f007a23 */ /* 0x102fe40000010865 */
[C---:B--2---:R-:W-:Y:S02]  /*17110*/  FMUL.FTZ R8, R100.reuse, R116 ;  /* 0x0000007464087220 */ /* 0x044fe40000410000 */
[C---:B------:R-:W-:Y:S01]  /*17120*/  FMUL.FTZ R12, R100.reuse, R120 ;  /* 0x00000078640c7220 */ /* 0x040fe20000410000 */
[----:B------:R1:W-:Y:S01]  /*17130*/  MUFU.EX2 R229, R0 ;  /* 0x0000000000e57308 */ /* 0x0003e20000000800 */
[C---:B------:R-:W-:Y:S02]  /*17140*/  FMUL.FTZ R13, R100.reuse, R121 ;  /* 0x00000079640d7220 */ /* 0x040fe40000410000 */
[----:B------:R-:W-:Y:S02]  /*17150*/  FMUL.FTZ R24, R100, R132 ;  /* 0x0000008464187220 */ /* 0x000fe40000410000 */
[----:B---3--:R-:W-:Y:S01]  /*17160*/  FMUL.FTZ R4, R3, R112 ;  /* 0x0000007003047220 */ /* 0x008fe20000410000 */
[----:B------:R-:W-:Y:S01]  /*17170*/  F2FP.PACK_AB R112, R232, R231 ;  /* 0x000000e7e870723e */ /* 0x000fe200000000ff */
        /* <DEDUP_REMOVED lines=10> */
[C---:B------:R-:W-:Y:S02]  /*17220*/  FMUL.FTZ R57, R100.reuse, R57 ;  /* 0x0000003964397220 */ /* 0x040fe40000410000 */
[--C-:B-1----:R-:W-:Y:S02]  /*17230*/  FFMA.FTZ R0, R21, c[0x0][0x2d0], -R101.reuse ;  /* 0x0000b40015007a23 */ /* 0x102fe40000010865 */
[C---:B------:R-:W-:Y:S02]  /*17240*/  FMUL.FTZ R60, R100.reuse, R60 ;  /* 0x0000003c643c7220 */ /* 0x040fe40000410000 */
[C---:B------:R-:W-:Y:S01]  /*17250*/  FMUL.FTZ R61, R100.reuse, R61 ;  /* 0x0000003d643d7220 */ /* 0x040fe20000410000 */
[----:B------:R1:W2:Y:S01]  /*17260*/  MUFU.EX2 R230, R0 ;  /* 0x0000000000e67308 */ /* 0x0002a20000000800 */
[C---:B------:R-:W-:Y:S02]  /*17270*/  FMUL.FTZ R72, R100.reuse, R72 ;  /* 0x0000004864487220 */ /* 0x040fe40000410000 */
[C---:B------:R-:W-:Y:S02]  /*17280*/  FMUL.FTZ R73, R100.reuse, R73 ;  /* 0x0000004964497220 */ /* 0x040fe40000410000 */
[C---:B------:R-:W-:Y:S02]  /*17290*/  FMUL.FTZ R76, R100.reuse, R76 ;  /* 0x0000004c644c7220 */ /* 0x040fe40000410000 */
[----:B------:R-:W-:Y:S02]  /*172a0*/  FMUL.FTZ R77, R100, R77 ;  /* 0x0000004d644d7220 */ /* 0x000fe40000410000 */
[--C-:B------:R-:W-:Y:S01]  /*172b0*/  FFMA.FTZ R102, R172, c[0x0][0x2d0], -R101.reuse ;  /* 0x0000b400ac667a23 */ /* 0x100fe20000010865 */
[----:B------:R-:W-:Y:S01]  /*172c0*/  F2FP.PACK_AB R172, R185, R182 ;  /* 0x000000b6b9ac723e */ /* 0x000fe200000000ff */
[C---:B------:R-:W-:Y:S02]  /*172d0*/  FMUL.FTZ R84, R3.reuse, R84 ;  /* 0x0000005403547220 */ /* 0x040fe40000410000 */
[----:B------:R3:W-:Y:S01]  /*172e0*/  MUFU.EX2 R179, R102 ;  /* 0x0000006600b37308 */ /* 0x0007e20000000800 */
[----:B------:R-:W-:Y:S02]  /*172f0*/  FMUL.FTZ R85, R3, R85 ;  /* 0x0000005503557220 */ /* 0x000fe40000410000 */
[C---:B------:R-:W-:Y:S02]  /*17300*/  FMUL.FTZ R88, R100.reuse, R88 ;  /* 0x0000005864587220 */ /* 0x040fe40000410000 */
[C---:B------:R-:W-:Y:S02]  /*17310*/  FMUL.FTZ R89, R100.reuse, R89 ;  /* 0x0000005964597220 */ /* 0x040fe40000410000 */
[C---:B------:R-:W-:Y:S02]  /*17320*/  FMUL.FTZ R92, R100.reuse, R92 ;  /* 0x0000005c645c7220 */ /* 0x040fe40000410000 */
[----:B------:R-:W-:Y:S02]  /*17330*/  FMUL.FTZ R93, R100, R93 ;  /* 0x0000005d645d7220 */ /* 0x000fe40000410000 */
[----:B-1----:R-:W-:Y:S01]  /*17340*/  FFMA.FTZ R0, R22, c[0x0][0x2d0], -R101 ;  /* 0x0000b40016007a23 */ /* 0x002fe20000010865 */
[----:B--2---:R-:W-:Y:S01]  /*17350*/  F2FP.PACK_AB R113, R230, R229 ;  /* 0x000000e5e671723e */ /* 0x004fe200000000ff */
[----:B------:R-:W1:Y:S01]  /*17360*/  LDSM.16.MT88.4 R20, [R166] ;  /* 0x00000000a614783b */ /* 0x000e620000004200 */
[----:B------:R-:W-:Y:S01]  /*17370*/  FFMA.FTZ R132, R2, R245, R215 ;  /* 0x000000f502847223 */ /* 0x000fe200000100d7 */
[----:B------:R2:W4:Y:S01]  /*17380*/  MUFU.EX2 R238, R0 ;  /* 0x0000000000ee7308 */ /* 0x0005220000000800 */
[----:B---3--:R-:W-:Y:S09]  /*17390*/  FFMA.FTZ R102, R173, c[0x0][0x2d0], -R101 ;  /* 0x0000b400ad667a23 */ /* 0x008ff20000010865 */
[----:B------:R3:W-:Y:S01]  /*173a0*/  MUFU.EX2 R178, R102 ;  /* 0x0000006600b27308 */ /* 0x0007e20000000800 */
[----:B--2---:R-:W-:Y:S02]  /*173b0*/  FSEL R0, R103, RZ, P0 ;  /* 0x000000ff67007208 */ /* 0x004fe40000000000 */
[----:B----4-:R-:W-:Y:S02]  /*173c0*/  F2FP.PACK_AB R115, R234, R238 ;  /* 0x000000eeea73723e */ /* 0x010fe400000000ff */
[C---:B------:R-:W-:Y:S01]  /*173d0*/  ISETP.GT.AND P0, PT, R205.reuse, R244, PT ;  /* 0x000000f4cd00720c */ /* 0x040fe20003f04270 */
[----:B------:R-:W-:Y:S01]  /*173e0*/  FADD.FTZ R0, -R0, R104 ;  /* 0x0000006800007221 */ /* 0x000fe20000010100 */
[----:B------:R-:W-:Y:S01]  /*173f0*/  IADD3 R205, R205, -0x1, RZ ;  /* 0xffffffffcdcd7810 */ /* 0x000fe20007ffe0ff */
[----:B------:R-:W-:Y:S02]  /*17400*/  FFMA.FTZ R104, R30, c[0x0][0x2d0], -R9 ;  /* 0x0000b4001e687a23 */ /* 0x000fe40000010809 */
[----:B------:R-:W-:Y:S02]  /*17410*/  FMUL.FTZ R0, R0, c[0x0][0x2d0] ;  /* 0x0000b40000007a20 */ /* 0x000fe40000410000 */
[----:B------:R-:W-:Y:S01]  /*17420*/  FMUL.FTZ R9, R100, R117 ;  /* 0x0000007564097220 */ /* 0x000fe20000410000 */
[----:B------:R-:W-:Y:S01]  /*17430*/  MUFU.EX2 R217, R104 ;  /* 0x0000006800d97308 */ /* 0x000fe20000000800 */
[--C-:B---3--:R-:W-:Y:S01]  /*17440*/  FFMA.FTZ R102, R174, c[0x0][0x2d0], -R101.reuse ;  /* 0x0000b400ae667a23 */ /* 0x108fe20000010865 */
[-C--:B-1----:R-:W-:Y:S01]  /*17450*/  HMMA.16816.F32 R4, R168, R20.reuse, R4 ;  /* 0x00000014a804723c */ /* 0x082fe20000001804 */
[----:B------:R-:W-:Y:S07]  /*17460*/  F2FP.PACK_AB R174, R184, R189 ;  /* 0x000000bdb8ae723e */ /* 0x000fee00000000ff */
[----:B------:R-:W1:Y:S10]  /*17470*/  MUFU.EX2 R0, R0 ;  /* 0x0000000000007308 */ /* 0x000e740000000800 */
[----:B------:R2:W-:Y:S01]  /*17480*/  MUFU.EX2 R180, R102 ;  /* 0x0000006600b47308 */ /* 0x0005e20000000800 */
[C---:B-1----:R-:W-:Y:S02]  /*17490*/  FMUL.FTZ R10, R0.reuse, R118 ;  /* 0x00000076000a7220 */ /* 0x042fe40000410000 */
[C---:B------:R-:W-:Y:S02]  /*174a0*/  FMUL.FTZ R11, R0.reuse, R119 ;  /* 0x00000077000b7220 */ /* 0x040fe40000410000 */
[----:B------:R-:W1:Y:S01]  /*174b0*/  LDSM.16.MT88.4 R116, [R166+0xc00] ;  /* 0x000c0000a674783b */ /* 0x000e620000004200 */
[C---:B------:R-:W-:Y:S02]  /*174c0*/  FMUL.FTZ R14, R0.reuse, R122 ;  /* 0x0000007a000e7220 */ /* 0x040fe40000410000 */
[C---:B------:R-:W-:Y:S02]  /*174d0*/  FMUL.FTZ R15, R0.reuse, R123 ;  /* 0x0000007b000f7220 */ /* 0x040fe40000410000 */
[C---:B------:R-:W-:Y:S01]  /*174e0*/  HMMA.16816.F32 R8, R112.reuse, R20, R8 ;  /* 0x000000147008723c */ /* 0x040fe20000001808 */
[C---:B------:R-:W-:Y:S02]  /*174f0*/  FMUL.FTZ R42, R0.reuse, R150 ;  /* 0x00000096002a7220 */ /* 0x040fe40000410000 */
[----:B------:R-:W-:Y:S01]  /*17500*/  LDSM.16.MT88.4 R120, [R166+0x400] ;  /* 0x00040000a678783b */ /* 0x000fe20000004200 */
[C---:B------:R-:W-:Y:S02]  /*17510*/  FMUL.FTZ R43, R0.reuse, R151 ;  /* 0x00000097002b7220 */ /* 0x040fe40000410000 */
[C---:B------:R-:W-:Y:S02]  /*17520*/  FMUL.FTZ R46, R0.reuse, R158 ;  /* 0x0000009e002e7220 */ /* 0x040fe40000410000 */
[-C--:B------:R-:W-:Y:S01]  /*17530*/  HMMA.16816.F32 R12, R112, R22.reuse, R12 ;  /* 0x00000016700c723c */ /* 0x080fe2000000180c */
[C---:B------:R-:W-:Y:S03]  /*17540*/  FMUL.FTZ R20, R3.reuse, R128 ;  /* 0x0000008003147220 */ /* 0x040fe60000410000 */
[C---:B------:R-:W-:Y:S02]  /*17550*/  FMUL.FTZ R21, R3.reuse, R129 ;  /* 0x0000008103157220 */ /* 0x040fe40000410000 */
[C---:B------:R-:W-:Y:S02]  /*17560*/  FMUL.FTZ R47, R0.reuse, R159 ;  /* 0x0000009f002f7220 */ /* 0x040fe40000410000 */
[C---:B------:R-:W-:Y:S01]  /*17570*/  HMMA.16816.F32 R16, R168.reuse, R22, R16 ;  /* 0x00000016a810723c */ /* 0x040fe20000001810 */
[C---:B------:R-:W-:Y:S03]  /*17580*/  FMUL.FTZ R26, R0.reuse, R134 ;  /* 0x00000086001a7220 */ /* 0x040fe60000410000 */
[C---:B------:R-:W-:Y:S02]  /*17590*/  FMUL.FTZ R27, R0.reuse, R135 ;  /* 0x00000087001b7220 */ /* 0x040fe40000410000 */
[----:B------:R-:W-:Y:S02]  /*175a0*/  FMUL.FTZ R30, R0, R138 ;  /* 0x0000008a001e7220 */ /* 0x000fe40000410000 */
[C---:B------:R-:W-:Y:S04]  /*175b0*/  FMUL.FTZ R22, R2.reuse, R130 ;  /* 0x0000008202167220 */ /* 0x040fe80000410000 */
[----:B------:R-:W-:Y:S02]  /*175c0*/  FMUL.FTZ R23, R2, R131 ;  /* 0x0000008302177220 */ /* 0x000fe40000410000 */
[----:B------:R-:W-:Y:S01]  /*175d0*/  LDSM.16.MT88.4 R128, [R166+0x800] ;  /* 0x00080000a680783b */ /* 0x000fe20000004200 */
[C---:B------:R-:W-:Y:S02]  /*175e0*/  FMUL.FTZ R58, R0.reuse, R58 ;  /* 0x0000003a003a7220 */ /* 0x040fe40000410000 */
[C---:B------:R-:W-:Y:S02]  /*175f0*/  FMUL.FTZ R59, R0.reuse, R59 ;  /* 0x0000003b003b7220 */ /* 0x040fe40000410000 */
[-C--:B------:R-:W-:Y:S01]  /*17600*/  HMMA.16816.F32 R20, R168, R36.reuse, R20 ;  /* 0x00000024a814723c */ /* 0x080fe20000001814 */
[C---:B------:R-:W-:Y:S02]  /*17610*/  FMUL.FTZ R62, R0.reuse, R62 ;  /* 0x0000003e003e7220 */ /* 0x040fe40000410000 */
[C---:B------:R-:W-:Y:S02]  /*17620*/  FMUL.FTZ R63, R0.reuse, R63 ;  /* 0x0000003f003f7220 */ /* 0x040fe40000410000 */
[C---:B------:R-:W-:Y:S02]  /*17630*/  FMUL.FTZ R74, R0.reuse, R74 ;  /* 0x0000004a004a7220 */ /* 0x040fe40000410000 */
[C---:B------:R-:W-:Y:S01]  /*17640*/  FMUL.FTZ R75, R0.reuse, R75 ;  /* 0x0000004b004b7220 */ /* 0x040fe20000410000 */
[C---:B------:R-:W-:Y:S01]  /*17650*/  HMMA.16816.F32 R24, R112.reuse, R36, R24 ;  /* 0x000000247018723c */ /* 0x040fe20000001818 */
[C---:B------:R-:W-:Y:S03]  /*17660*/  FMUL.FTZ R31, R0.reuse, R139 ;  /* 0x0000008b001f7220 */ /* 0x040fe60000410000 */
[C---:B------:R-:W-:Y:S02]  /*17670*/  FMUL.FTZ R78, R0.reuse, R78 ;  /* 0x0000004e004e7220 */ /* 0x040fe40000410000 */
[C---:B------:R-:W-:Y:S02]  /*17680*/  FMUL.FTZ R79, R0.reuse, R79 ;  /* 0x0000004f004f7220 */ /* 0x040fe40000410000 */
[-C--:B------:R-:W-:Y:S01]  /*17690*/  HMMA.16816.F32 R28, R112, R38.reuse, R28 ;  /* 0x00000026701c723c */ /* 0x080fe2000000181c */
[C---:B------:R-:W-:Y:S03]  /*176a0*/  FMUL.FTZ R36, R3.reuse, R144 ;  /* 0x0000009003247220 */ /* 0x040fe60000410000 */
[----:B------:R-:W-:Y:S02]  /*176b0*/  FMUL.FTZ R37, R3, R145 ;  /* 0x0000009103257220 */ /* 0x000fe40000410000 */
[--C-:B--2---:R-:W-:Y:S02]  /*176c0*/  FFMA.FTZ R102, R175, c[0x0][0x2d0], -R101.reuse ;  /* 0x0000b400af667a23 */ /* 0x104fe40000010865 */
[C---:B------:R-:W-:Y:S01]  /*176d0*/  HMMA.16816.F32 R32, R168.reuse, R38, R32 ;  /* 0x00000026a820723c */ /* 0x040fe20000001820 */
[C---:B------:R-:W-:Y:S01]  /*176e0*/  FMUL.FTZ R90, R0.reuse, R90 ;  /* 0x0000005a005a7220 */ /* 0x040fe20000410000 */
[----:B------:R-:W-:Y:S02]  /*176f0*/  MUFU.EX2 R181, R102 ;  /* 0x0000006600b57308 */ /* 0x000fe40000000800 */
[C---:B------:R-:W-:Y:S02]  /*17700*/  FMUL.FTZ R91, R0.reuse, R91 ;  /* 0x0000005b005b7220 */ /* 0x040fe40000410000 */
[----:B------:R-:W-:Y:S02]  /*17710*/  FMUL.FTZ R94, R0, R94 ;  /* 0x0000005e005e7220 */ /* 0x000fe40000410000 */
[C---:B------:R-:W-:Y:S04]  /*17720*/  FMUL.FTZ R38, R2.reuse, R146 ;  /* 0x0000009202267220 */ /* 0x040fe80000410000 */
[----:B------:R-:W-:Y:S02]  /*17730*/  FMUL.FTZ R39, R2, R147 ;  /* 0x0000009302277220 */ /* 0x000fe40000410000 */
[----:B------:R-:W-:Y:S02]  /*17740*/  FMUL.FTZ R95, R0, R95 ;  /* 0x0000005f005f7220 */ /* 0x000fe40000410000 */
[----:B------:R-:W-:Y:S02]  /*17750*/  FFMA.FTZ R2, R186, c[0x0][0x2d0], -R101 ;  /* 0x0000b400ba027a23 */ /* 0x000fe40000010865 */
[----:B------:R-:W-:Y:S01]  /*17760*/  FFMA.FTZ R3, R3, R243, R228 ;  /* 0x000000f303037223 */ /* 0x000fe200000100e4 */
[-C--:B-1----:R-:W-:Y:S01]  /*17770*/  HMMA.16816.F32 R36, R168, R116.reuse, R36 ;  /* 0x00000074a824723c */ /* 0x082fe20000001824 */
[----:B------:R1:W-:Y:S01]  /*17780*/  MUFU.EX2 R176, R2 ;  /* 0x0000000200b07308 */ /* 0x0003e20000000800 */
[----:B------:R-:W-:Y:S02]  /*17790*/  FFMA.FTZ R0, R0, R250, R229 ;  /* 0x000000fa00007223 */ /* 0x000fe400000100e5 */
[----:B------:R-:W-:Y:S04]  /*177a0*/  FADD.FTZ R3, R240, R3 ;  /* 0x00000003f0037221 */ /* 0x000fe80000010000 */
[C---:B------:R-:W-:Y:S01]  /*177b0*/  HMMA.16816.F32 R40, R112.reuse, R116, R40 ;  /* 0x000000747028723c */ /* 0x040fe20000001828 */
[----:B------:R-:W-:Y:S07]  /*177c0*/  FADD.FTZ R3, R241, R3 ;  /* 0x00000003f1037221 */ /* 0x000fee0000010000 */
[-C--:B------:R-:W-:Y:S08]  /*177d0*/  HMMA.16816.F32 R44, R112, R118.reuse, R44 ;  /* 0x00000076702c723c */ /* 0x080ff0000000182c */
[C---:B------:R-:W-:Y:S01]  /*177e0*/  HMMA.16816.F32 R48, R168.reuse, R118, R48 ;  /* 0x00000076a830723c */ /* 0x040fe20000001830 */
[----:B------:R-:W2:Y:S03]  /*177f0*/  LDSM.16.MT88.4 R116, [R167+0xc00] ;  /* 0x000c0000a774783b */ /* 0x000ea60000004200 */
[--C-:B-1----:R-:W-:Y:S04]  /*17800*/  FFMA.FTZ R2, R187, c[0x0][0x2d0], -R101.reuse ;  /* 0x0000b400bb027a23 */ /* 0x102fe80000010865 */
[----:B------:R-:W1:Y:S04]  /*17810*/  MUFU.EX2 R104, R2 ;  /* 0x0000000200687308 */ /* 0x000e680000000800 */
[----:B-1----:R-:W-:Y:S01]  /*17820*/  F2FP.PACK_AB R173, R104, R176 ;  /* 0x000000b068ad723e */ /* 0x002fe200000000ff */
[--C-:B------:R-:W-:Y:S02]  /*17830*/  FFMA.FTZ R2, R188, c[0x0][0x2d0], -R101.reuse ;  /* 0x0000b400bc027a23 */ /* 0x100fe40000010865 */
[----:B------:R-:W-:Y:S03]  /*17840*/  FFMA.FTZ R101, R105, c[0x0][0x2d0], -R101 ;  /* 0x0000b40069657a23 */ /* 0x000fe60000010865 */
[----:B------:R1:W-:Y:S01]  /*17850*/  MUFU.EX2 R177, R2 ;  /* 0x0000000200b17308 */ /* 0x0003e20000000800 */
[-C--:B--2---:R-:W-:Y:S09]  /*17860*/  HMMA.16816.F32 R52, R168, R116.reuse, R52 ;  /* 0x00000074a834723c */ /* 0x084ff20000001834 */
[----:B------:R-:W2:Y:S01]  /*17870*/  MUFU.EX2 R102, R101 ;  /* 0x0000006500667308 */ /* 0x000ea20000000800 */
[C---:B------:R-:W-:Y:S08]  /*17880*/  HMMA.16816.F32 R56, R112.reuse, R116, R56 ;  /* 0x000000747038723c */ /* 0x040ff00000001838 */
[-C--:B------:R-:W-:Y:S01]  /*17890*/  HMMA.16816.F32 R60, R112, R118.reuse, R60 ;  /* 0x00000076703c723c */ /* 0x080fe2000000183c */
[----:B-1----:R-:W-:Y:S07]  /*178a0*/  FFMA.FTZ R2, R100, R249, R231 ;  /* 0x000000f964027223 */ /* 0x002fee00000100e7 */
[C---:B------:R-:W-:Y:S01]  /*178b0*/  HMMA.16816.F32 R64, R168.reuse, R118, R64 ;  /* 0x00000076a840723c */ /* 0x040fe20000001840 */
[----:B------:R-:W1:Y:S03]  /*178c0*/  LDSM.16.MT88.4 R116, [R166+0x1800] ;  /* 0x00180000a674783b */ /* 0x000e660000004200 */
[----:B------:R-:W-:Y:S01]  /*178d0*/  FADD.FTZ R100, R232, R2 ;  /* 0x00000002e8647221 */ /* 0x000fe20000010000 */
[----:B--2---:R-:W-:Y:S01]  /*178e0*/  F2FP.PACK_AB R175, R102, R177 ;  /* 0x000000b166af723e */ /* 0x004fe200000000ff */
        /* <DEDUP_REMOVED lines=10> */
[----:B------:R-:W-:Y:S02]  /*17990*/  FADD.FTZ R3, R234, R3 ;  /* 0x00000003ea037221 */ /* 0x000fe40000010000 */
[----:B------:R-:W-:Y:S02]  /*179a0*/  FADD.FTZ R2, R223, R2 ;  /* 0x00000002df027221 */ /* 0x000fe40000010000 */
[----:B------:R-:W-:Y:S04]  /*179b0*/  FADD.FTZ R3, R179, R3 ;  /* 0x00000003b3037221 */ /* 0x000fe80000010000 */
[----:B------:R-:W-:Y:S04]  /*179c0*/  FADD.FTZ R3, R178, R3 ;  /* 0x00000003b2037221 */ /* 0x000fe80000010000 */
[----:B------:R-:W-:Y:S01]  /*179d0*/  FADD.FTZ R3, R180, R3 ;  /* 0x00000003b4037221 */ /* 0x000fe20000010000 */
[-C--:B-1----:R-:W-:Y:S03]  /*179e0*/  HMMA.16816.F32 R68, R168, R116.reuse, R68 ;  /* 0x00000074a844723c */ /* 0x082fe60000001844 */
[----:B------:R-:W-:Y:S05]  /*179f0*/  FADD.FTZ R3, R181, R3 ;  /* 0x00000003b5037221 */ /* 0x000fea0000010000 */
[C---:B------:R-:W-:Y:S08]  /*17a00*/  HMMA.16816.F32 R72, R112.reuse, R116, R72 ;  /* 0x000000747048723c */ /* 0x040ff00000001848 */
[-C--:B------:R-:W-:Y:S08]  /*17a10*/  HMMA.16816.F32 R76, R112, R118.reuse, R76 ;  /* 0x00000076704c723c */ /* 0x080ff0000000184c */
[C---:B------:R-:W-:Y:S01]  /*17a20*/  HMMA.16816.F32 R80, R168.reuse, R118, R80 ;  /* 0x00000076a850723c */ /* 0x040fe20000001850 */
[----:B------:R-:W1:Y:S07]  /*17a30*/  LDSM.16.MT88.4 R116, [R167+0x1800] ;  /* 0x00180000a774783b */ /* 0x000e6e0000004200 */
[-C--:B-1----:R-:W-:Y:S08]  /*17a40*/  HMMA.16816.F32 R84, R168, R116.reuse, R84 ;  /* 0x00000074a854723c */ /* 0x082ff00000001854 */
[C---:B------:R-:W-:Y:S07]  /*17a50*/  HMMA.16816.F32 R88, R112.reuse, R116, R88 ;  /* 0x000000747058723c */ /* 0x040fee0000001858 */
        /* <DEDUP_REMOVED lines=8> */
[----:B------:R-:W-:Y:S04]  /*17ae0*/  F2FP.PACK_AB R118, R216, R221 ;  /* 0x000000ddd876723e */ /* 0x000fe800000000ff */
[----:B------:R-:W-:Y:S01]  /*17af0*/  F2FP.PACK_AB R119, R181, R180 ;  /* 0x000000b4b577723e */ /* 0x000fe200000000ff */
[-C--:B------:R-:W-:Y:S01]  /*17b00*/  HMMA.16816.F32 R4, R112, R120.reuse, R4 ;  /* 0x000000787004723c */ /* 0x080fe20000001804 */
[----:B------:R-:W-:Y:S02]  /*17b10*/  F2FP.PACK_AB R168, R213, R183 ;  /* 0x000000b7d5a8723e */ /* 0x000fe400000000ff */
[----:B------:R-:W-:Y:S02]  /*17b20*/  F2FP.PACK_AB R169, R209, R210 ;  /* 0x000000d2d1a9723e */ /* 0x000fe400000000ff */
[----:B------:R-:W-:Y:S02]  /*17b30*/  F2FP.PACK_AB R170, R211, R212 ;  /* 0x000000d4d3aa723e */ /* 0x000fe400000000ff */
[----:B------:R-:W-:Y:S01]  /*17b40*/  F2FP.PACK_AB R171, R207, R208 ;  /* 0x000000d0cfab723e */ /* 0x000fe200000000ff */
        /* <DEDUP_REMOVED lines=23> */
[-C--:B--2---:R-:W-:Y:S08]  /*17cc0*/  HMMA.16816.F32 R84, R112, R124.reuse, R84 ;  /* 0x0000007c7054723c */ /* 0x084ff00000001854 */
[C---:B------:R-:W-:Y:S08]  /*17cd0*/  HMMA.16816.F32 R88, R116.reuse, R124, R88 ;  /* 0x0000007c7458723c */ /* 0x040ff00000001858 */
[-C--:B------:R-:W-:Y:S08]  /*17ce0*/  HMMA.16816.F32 R92, R116, R126.reuse, R92 ;  /* 0x0000007e745c723c */ /* 0x080ff0000000185c */
[----:B------:R-:W-:Y:S08]  /*17cf0*/  HMMA.16816.F32 R96, R112, R126, R96 ;  /* 0x0000007e7060723c */ /* 0x000ff00000001860 */
[-C--:B------:R-:W-:Y:S01]  /*17d00*/  HMMA.16816.F32 R112, R168, R128.reuse, R4 ;  /* 0x00000080a870723c */ /* 0x080fe20000001804 */
        /* <DEDUP_REMOVED lines=18> */
[----:B------:R-:W-:Y:S03]  /*17e30*/  MOV R100, R108 ;  /* 0x0000006c00647202 */ /* 0x000fe60000000f00 */
[----:B------:R-:W-:Y:S02]  /*17e40*/  FADD.FTZ R4, R217, R0 ;  /* 0x00000000d9047221 */ /* 0x000fe40000010000 */
[----:B------:R-:W-:Y:S02]  /*17e50*/  FADD.FTZ R0, R222, R5 ;  /* 0x00000005de007221 */ /* 0x000fe40000010000 */
[C---:B------:R-:W-:Y:S01]  /*17e60*/  HMMA.16816.F32 R64, R168.reuse, R6, R64 ;  /* 0x00000006a840723c */ /* 0x040fe20000001840 */
[----:B------:R-:W-:Y:S03]  /*17e70*/  FADD.FTZ R4, R218, R4 ;  /* 0x00000004da047221 */ /* 0x000fe60000010000 */
[----:B------:R-:W-:Y:S03]  /*17e80*/  FADD.FTZ R5, R224, R0 ;  /* 0x00000000e0057221 */ /* 0x000fe60000010000 */
[----:B------:R-:W-:Y:S01]  /*17e90*/  FADD.FTZ R6, R225, R2 ;  /* 0x00000002e1067221 */ /* 0x000fe20000010000 */
[-C--:B--2---:R-:W-:Y:S01]  /*17ea0*/  HMMA.16816.F32 R68, R168, R8.reuse, R68 ;  /* 0x00000008a844723c */ /* 0x084fe20000001844 */
[----:B------:R-:W-:Y:S03]  /*17eb0*/  FADD.FTZ R2, R221, R4 ;  /* 0x00000004dd027221 */ /* 0x000fe60000010000 */
[----:B------:R-:W-:Y:S02]  /*17ec0*/  FADD.FTZ R0, R227, R6 ;  /* 0x00000006e3007221 */ /* 0x000fe40000010000 */
        /* <DEDUP_REMOVED lines=11> */
[----:B------:R-:W-:Y:S02]  /*17f80*/  FADD.FTZ R3, R185, R0 ;  /* 0x00000000b9037221 */ /* 0x000fe40000010000 */
[----:B------:R-:W-:Y:S02]  /*17f90*/  FADD.FTZ R0, R212, R4 ;  /* 0x00000004d4007221 */ /* 0x000fe40000010000 */
[-C--:B---3--:R-:W-:Y:S01]  /*17fa0*/  HMMA.16816.F32 R84, R168, R12.reuse, R84 ;  /* 0x0000000ca854723c */ /* 0x088fe20000001854 */
        /* <DEDUP_REMOVED lines=10> */
[----:B------:R-:W-:Y:S01]  /*18050*/  FADD.FTZ R250, R102, R0 ;  /* 0x0000000066fa7221 */ /* 0x000fe20000010000 */
[----:B------:R-:W-:Y:S03]  /*18060*/  MOV R102, R106 ;  /* 0x0000006a00667202 */ /* 0x000fe60000000f00 */
[----:B------:R-:W-:Y:S01]  /*18070*/  HMMA.16816.F32 R96, R168, R14, R96 ;  /* 0x0000000ea860723c */ /* 0x000fe20000001860 */
[----:B------:R-:W-:-:S07]  /*18080*/  @P0 BRA `(.L_x_850) ;  /* 0xffffbd7000000947 */ /* 0x000fce000383ffff */
.L_x_829:
[----:B------:R-:W2:Y:S01]  /*18090*/  LDL R0, [R1+0x20] ;  /* 0x0000200001007983 */ /* 0x000ea20000100800 */
[----:B------:R-:W-:-:S02]  /*180a0*/  IMAD.MOV.U32 R2, RZ, RZ, c[0x0][0x2c4] ;  /* 0x0000b100ff027624 */ /* 0x000fc400078e00ff */
        /* <DEDUP_REMOVED lines=20> */
.L_x_853:
[----:B------:R-:W-:-:S04]  /*181f0*/  MOV R3, c[0x0][0x32c] ;  /* 0x0000cb0000037a02 */ /* 0x000fc80000000f00 */
[----:B------:R-:W-:-:S13]  /*18200*/  ISETP.NE.AND P0, PT, R3, 0x1, PT ;  /* 0x000000010300780c */ /* 0x000fda0003f05270 */
[----:B------:R-:W-:-:S05]  /*18210*/  @P0 IMAD.HI.U32 R3, R0, c[0x0][0x330], RZ ;  /* 0x0000cc0000030a27 */ /* 0x000fca00078e00ff */
[----:B------:R-:W-:Y:S02]  /*18220*/  @P0 SHF.R.U32.HI R0, RZ, c[0x0][0x334], R3 ;  /* 0x0000cd00ff000a19 */ /* 0x000fe40000011603 */
.L_x_854:
[----:B------:R-:W-:Y:S05]  /*18230*/  BSYNC B0 ;  /* 0x0000000000007941 */ /* 0x000fea0003800000 */
.L_x_852:
[----:B------:R-:W-:-:S05]  /*18240*/  IMAD R0, R0, c[0x0][0x32c], RZ ;  /* 0x0000cb0000007a24 */ /* 0x000fca00078e02ff */
[----:B------:R-:W-:-:S03]  /*18250*/  IMNMX R2, R2, R0, !PT ;  /* 0x0000000002027217 */ /* 0x000fc60007800200 */
.L_x_851:
        /* <DEDUP_REMOVED lines=8> */
.L_x_860:
[----:B------:R-:W2:Y:S01]  /*182e0*/  LDL R102, [R1+0x18] ;  /* 0x0000180001667983 */ /* 0x000ea20000100800 */
[----:B------:R-:W-:Y:S04]  /*182f0*/  DEPBAR.LE SB0, 0x0 ;  /* 0x000080000000791a */ /* 0x000fe80000000000 */
[----:B------:R-:W1:Y:S01]  /*18300*/  S2R R101, SR_TID.X ;  /* 0x0000000000657919 */ /* 0x000e620000002100 */
        /* <DEDUP_REMOVED lines=68> */
.L_x_857:
[----:B-1-34-:R-:W-:Y:S05]  /*18750*/  BSYNC B0 ;  /* 0x0000000000007941 */ /* 0x01afea0003800000 */
.L_x_856:
        /* <DEDUP_REMOVED lines=134> */
[----:B------:R-:W-:Y:S02]  /*18fc0*/  FMUL.FTZ R4, R48, c[0x0][0x320] ;  /* 0x0000c80030047a20 */ /* 0x000fe40000410000 */
[----:B-1----:R-:W-:Y:S04]  /*18fd0*/  FMUL.FTZ R0, R16, c[0x0][0x320] ;  /* 0x0000c80010007a20 */ /* 0x002fe80000410000 */
        /* <DEDUP_REMOVED lines=59> */
[----:B------:R1:W1:Y:S01]  /*19390*/  MUFU.TANH R18, R0 ;  /* 0x0000000000127308 */ /* 0x0002620000002400 */
[----:B------:R-:W-:-:S05]  /*193a0*/  @!P0 BRA `(.L_x_859) ;  /* 0x0000040000008947 */ /* 0x000fca0003800000 */
[----:B--234-:R-:W-:Y:S01]  /*193b0*/  SHF.R.S32.HI R102, RZ, 0x1f, R101 ;  /* 0x0000001fff667819 */ /* 0x01cfe20000011465 */
[----:B------:R-:W2:Y:S03]  /*193c0*/  LDL.64 R222, [R1+0x8] ;  /* 0x0000080001de7983 */ /* 0x000ea60000100a00 */
[----:B------:R-:W-:Y:S03]  /*193d0*/  LEA.HI R102, R102, R101, RZ, 0x2 ;  /* 0x0000006566667211 */ /* 0x000fe600078f10ff */
[----:B------:R-:W3:Y:S01]  /*193e0*/  LDL R101, [R1+0x4] ;  /* 0x0000040001657983 */ /* 0x000ee20000100800 */
        /* <DEDUP_REMOVED lines=15> */
[----:B------:R-:W-:Y:S04]  /*194e0*/  @P0 IMAD R6, R7, 0x30, RZ ;  /* 0x0000003007060824 */ /* 0x000fe800078e02ff */
[----:B------:R-:W-:Y:S01]  /*194f0*/  @P0 IMAD.IADD R8, R6, 0x1, R5 ;  /* 0x0000000106080824 */ /* 0x000fe200078e0205 */
[--C-:B--2---:R-:W-:Y:S04]  /*19500*/  @P0 IADD3 R15, P2, P1, R4, 0x20, R222.reuse ;  /* 0x00000020040f0810 */ /* 0x104fe8000795e0de */
[--C-:B---3--:R-:W-:Y:S02]  /*19510*/  @P0 IADD3.X R17, R8, RZ, R101.reuse, P2, P1 ;  /* 0x000000ff08110210 */ /* 0x108fe400017e2465 */
[----:B------:R-:W-:Y:S02]  /*19520*/  ISETP.GE.AND P1, PT, R0, 0x1, PT ;  /* 0x000000010000780c */ /* 0x000fe40003f26270 */
[--C-:B------:R-:W-:Y:S04]  /*19530*/  @P0 IADD3 R14, P3, P2, R4, 0x40, R222.reuse ;  /* 0x00000040040e0810 */ /* 0x100fe80007a7e0de */
[--C-:B------:R-:W-:Y:S07]  /*19540*/  @P0 IADD3.X R16, R8, RZ, R101.reuse, P3, P2 ;  /* 0x000000ff08100210 */ /* 0x100fee0001fe4465 */
        /* <DEDUP_REMOVED lines=13> */
[C---:B------:R-:W-:Y:S04]  /*19620*/  @P1 IADD3 R6, P2, R5.reuse, c[0x0][0x1c8], RZ ;  /* 0x0000720005061a10 */ /* 0x040fe80007f5e0ff */
[----:B------:R-:W-:Y:S05]  /*19630*/  @P1 IADD3.X R7, R0, c[0x0][0x1cc], RZ, P2, !PT ;  /* 0x0000730000071a10 */ /* 0x000fea00017fe4ff */
[----:B------:R-:W-:Y:S01]  /*19640*/  @!PT LDS RZ, [RZ] ;  /* 0x00000000fffff984 */ /* 0x000fe20000000800 */
[----:B------:R-:W-:Y:S01]  /*19650*/  @!PT LDS RZ, [RZ] ;  /* 0x00000000fffff984 */ /* 0x000fe20000000800 */
[----:B------:R-:W-:Y:S01]  /*19660*/  @!PT LDS RZ, [RZ] ;  /* 0x00000000fffff984 */ /* 0x000fe20000000800 */
[----:B------:R1:W-:Y:S02]  /*19670*/  @P1 LDGSTS.E.BYPASS.LTC128B.128 [R204+0x3c80], [R6.64], !P6 ;  /* 0x03c8000006cc1fae */ /* 0x0003e4000f101d46 */
[C---:B-1----:R-:W-:Y:S04]  /*19680*/  @P1 IADD3 R6, P3, R5.reuse, 0x40, RZ ;  /* 0x0000004005061810 */ /* 0x042fe80007f7e0ff */
[----:B------:R-:W-:Y:S04]  /*19690*/  @P1 IADD3 R12, P2, R6, c[0x0][0x1c8], RZ ;  /* 0x00007200060c1a10 */ /* 0x000fe80007f5e0ff */
[--C-:B------:R-:W-:Y:S02]  /*196a0*/  @P1 IADD3.X R13, RZ, c[0x0][0x1cc], R0.reuse, P2, P3 ;  /* 0x00007300ff0d1a10 */ /* 0x100fe400017e6400 */
[----:B------:R-:W-:Y:S03]  /*196b0*/  @P1 IADD3 R5, P3, R5, 0x80, RZ ;  /* 0x0000008005051810 */ /* 0x000fe60007f7e0ff */
[----:B------:R1:W-:Y:S01]  /*196c0*/  @P1 LDGSTS.E.BYPASS.LTC128B.128 [R204+0x4880], [R12.64], !P5 ;  /* 0x048800000ccc1fae */ /* 0x0003e2000e901d46 */
[----:B------:R-:W-:Y:S04]  /*196d0*/  @P1 IADD3 R10, P2, R5, c[0x0][0x1c8], RZ ;  /* 0x00007200050a1a10 */ /* 0x000fe80007f5e0ff */
[----:B------:R-:W-:Y:S02]  /*196e0*/  @P1 IADD3.X R11, RZ, c[0x0][0x1cc], R0, P2, P3 ;  /* 0x00007300ff0b1a10 */ /* 0x000fe400017e6400 */
[----:B------:R-:W-:Y:S03]  /*196f0*/  @P0 IADD3 R0, P2, R222, R4, RZ ;  /* 0x00000004de000210 */ /* 0x000fe60007f5e0ff */
[----:B------:R1:W-:Y:S02]  /*19700*/  @P1 LDGSTS.E.BYPASS.LTC128B.128 [R204+0x5480], [R10.64], !P4 ;  /* 0x054800000acc1fae */ /* 0x0003e4000e101d46 */
[----:B------:R-:W-:Y:S01]  /*19710*/  @P0 IMAD.X R4, R8, 0x1, R101, P2 ;  /* 0x0000000108040824 */ /* 0x000fe200010e0665 */
[C---:B------:R-:W-:Y:S04]  /*19720*/  @P0 LEA R8, P2, R0.reuse, c[0x0][0x1c8], 0x1 ;  /* 0x0000720000080a11 */ /* 0x040fe800078408ff */
[----:B------:R-:W-:Y:S02]  /*19730*/  @P0 LEA.HI.X R9, R0, c[0x0][0x1cc], R4, 0x1, P2 ;  /* 0x0000730000090a11 */ /* 0x000fe400010f0c04 */
[C---:B------:R-:W-:Y:S03]  /*19740*/  @P0 LEA R6, P2, R15.reuse, c[0x0][0x1c8], 0x1 ;  /* 0x000072000f060a11 */ /* 0x040fe600078408ff */
[----:B------:R1:W-:Y:S01]  /*19750*/  @P0 LDGSTS.E.BYPASS.LTC128B.128 [R204+0x4480], [R8.64], !P6 ;  /* 0x0448000008cc0fae */ /* 0x0003e2000f101d46 */
[----:B------:R-:W-:Y:S02]  /*19760*/  @P0 LEA.HI.X R7, R15, c[0x0][0x1cc], R17, 0x1, P2 ;  /* 0x000073000f070a11 */ /* 0x000fe400010f0c11 */
[C---:B------:R-:W-:Y:S03]  /*19770*/  @P0 LEA R4, P2, R14.reuse, c[0x0][0x1c8], 0x1 ;  /* 0x000072000e040a11 */ /* 0x040fe600078408ff */
[----:B------:R1:W-:Y:S01]  /*19780*/  @P0 LDGSTS.E.BYPASS.LTC128B.128 [R204+0x5080], [R6.64], !P5 ;  /* 0x0508000006cc0fae */ /* 0x0003e2000e901d46 */
[----:B------:R-:W-:Y:S05]  /*19790*/  @P0 LEA.HI.X R5, R14, c[0x0][0x1cc], R16, 0x1, P2 ;  /* 0x000073000e050a11 */ /* 0x000fea00010f0c10 */
[----:B------:R1:W-:Y:S04]  /*197a0*/  @P0 LDGSTS.E.BYPASS.LTC128B.128 [R204+0x5c80], [R4.64], !P4 ;  /* 0x05c8000004cc0fae */ /* 0x0003e8000e101d46 */
.L_x_859:
[----:B--234-:R-:W-:Y:S05]  /*197b0*/  BSYNC B0 ;  /* 0x0000000000007941 */ /* 0x01cfea0003800000 */
.L_x_858:
        /* <DEDUP_REMOVED lines=55> */
[----:B------:R-:W-:Y:S04]  /*19b30*/  FMNMX.FTZ R0, R220, R6, !PT ;  /* 0x00000006dc007209 */ /* 0x000fe80007810000 */
[----:B------:R-:W-:Y:S01]  /*19b40*/  FMNMX.FTZ R6, R219, R0, !PT ;  /* 0x00000000db067209 */ /* 0x000fe20007810000 */
[----:B------:R-:W-:Y:S01]  /*19b50*/  FADD.FTZ R0, -R108, R2 ;  /* 0x000000026c007221 */ /* 0x000fe20000010100 */
[----:B--2---:R-:W-:Y:S02]  /*19b60*/  FMNMX.FTZ R107, R4, R7, !PT ;  /* 0x00000007046b7209 */ /* 0x004fe40007810000 */
[----:B------:R-:W-:Y:S01]  /*19b70*/  FMNMX.FTZ R4, R212, R6, !PT ;  /* 0x00000006d4047209 */ /* 0x000fe20007810000 */
[----:B------:R-:W-:Y:S03]  /*19b80*/  FMUL.FTZ R2, R0, c[0x0][0x2d0] ;  /* 0x0000b40000027a20 */ /* 0x000fe60000410000 */
[----:B------:R-:W-:Y:S01]  /*19b90*/  FMNMX.FTZ R0, R211, R4, !PT ;  /* 0x00000004d3007209 */ /* 0x000fe20007810000 */
[----:B------:R1:W2:Y:S01]  /*19ba0*/  MUFU.EX2 R102, R2 ;  /* 0x0000000200667308 */ /* 0x0002a20000000800 */
[----:B---3--:R-:W-:Y:S01]  /*19bb0*/  FMNMX.FTZ R5, R5, R8, !PT ;  /* 0x0000000805057209 */ /* 0x008fe20007810000 */
[----:B------:R-:W-:Y:S01]  /*19bc0*/  FMUL.FTZ R4, R107, c[0x0][0x2d0] ;  /* 0x0000b4006b047a20 */ /* 0x000fe20000410000 */
[----:B------:R-:W-:Y:S03]  /*19bd0*/  FMNMX.FTZ R0, R105, R0, !PT ;  /* 0x0000000069007209 */ /* 0x000fe60007810000 */
[----:B------:R-:W3:Y:S01]  /*19be0*/  SHFL.BFLY PT, R8, R5, 0x1, 0x1f ;  /* 0x0c201f0005087f89 */ /* 0x000ee200000e0000 */
[----:B------:R-:W-:Y:S01]  /*19bf0*/  FMNMX.FTZ R0, R104, R0, !PT ;  /* 0x0000000068007209 */ /* 0x000fe20007810000 */
[----:B-1----:R-:W-:Y:S06]  /*19c00*/  FADD.FTZ R2, -R107, R3 ;  /* 0x000000036b027221 */ /* 0x002fec0000010100 */
[----:B------:R-:W1:Y:S01]  /*19c10*/  SHFL.BFLY PT, R3, R0, 0x2, 0x1f ;  /* 0x0c401f0000037f89 */ /* 0x000e6200000e0000 */
[----:B--2---:R-:W-:Y:S02]  /*19c20*/  FMUL.FTZ R16, R102, R124 ;  /* 0x0000007c66107220 */ /* 0x004fe40000410000 */
[----:B------:R-:W-:Y:S01]  /*19c30*/  FMUL.FTZ R2, R2, c[0x0][0x2d0] ;  /* 0x0000b40002027a20 */ /* 0x000fe20000410000 */
[----:B---3--:R-:W-:Y:S01]  /*19c40*/  FMNMX.FTZ R106, R5, R8, !PT ;  /* 0x00000008056a7209 */ /* 0x008fe20007810000 */
[----:B------:R-:W-:Y:S02]  /*19c50*/  FMUL.FTZ R5, R108, c[0x0][0x2d0] ;  /* 0x0000b4006c057a20 */ /* 0x000fe40000410000 */
[----:B------:R2:W3:Y:S01]  /*19c60*/  MUFU.EX2 R101, R2 ;  /* 0x0000000200657308 */ /* 0x0004e20000000800 */
[----:B------:R-:W-:Y:S02]  /*19c70*/  FMUL.FTZ R17, R102, R125 ;  /* 0x0000007d66117220 */ /* 0x000fe40000410000 */
[--C-:B------:R-:W-:Y:S02]  /*19c80*/  FFMA.FTZ R6, R188, c[0x0][0x2d0], -R5.reuse ;  /* 0x0000b400bc067a23 */ /* 0x100fe40000010805 */
[--C-:B------:R-:W-:Y:S02]  /*19c90*/  FFMA.FTZ R172, R32, c[0x0][0x2d0], -R5.reuse ;  /* 0x0000b40020ac7a23 */ /* 0x100fe40000010805 */
[--C-:B------:R-:W-:Y:S02]  /*19ca0*/  FFMA.FTZ R175, R184, c[0x0][0x2d0], -R5.reuse ;  /* 0x0000b400b8af7a23 */ /* 0x100fe40000010805 */
[--C-:B------:R-:W-:Y:S01]  /*19cb0*/  FFMA.FTZ R174, R179, c[0x0][0x2d0], -R5.reuse ;  /* 0x0000b400b3ae7a23 */ /* 0x100fe20000010805 */
[----:B------:R-:W-:Y:S01]  /*19cc0*/  MUFU.EX2 R222, R6 ;  /* 0x0000000600de7308 */ /* 0x000fe20000000800 */
[--C-:B------:R-:W-:Y:S02]  /*19cd0*/  FFMA.FTZ R179, R27, c[0x0][0x2d0], -R4.reuse ;  /* 0x0000b4001bb37a23 */ /* 0x100fe40000010804 */
[--C-:B------:R-:W-:Y:S02]  /*19ce0*/  FFMA.FTZ R173, R168, c[0x0][0x2d0], -R5.reuse ;  /* 0x0000b400a8ad7a23 */ /* 0x100fe40000010805 */
[--C-:B------:R-:W-:Y:S01]  /*19cf0*/  FFMA.FTZ R184, R24, c[0x0][0x2d0], -R5.reuse ;  /* 0x0000b40018b87a23 */ /* 0x100fe20000010805 */
[----:B-1----:R-:W-:Y:S01]  /*19d00*/  FMNMX.FTZ R0, R0, R3, !PT ;  /* 0x0000000300007209 */ /* 0x002fe20007810000 */
[--C-:B------:R-:W-:Y:S02]  /*19d10*/  FFMA.FTZ R3, R191, c[0x0][0x2d0], -R4.reuse ;  /* 0x0000b400bf037a23 */ /* 0x100fe40000010804 */
[----:B------:R-:W-:Y:S01]  /*19d20*/  FFMA.FTZ R168, R31, c[0x0][0x2d0], -R4 ;  /* 0x0000b4001fa87a23 */ /* 0x000fe20000010804 */
[----:B------:R-:W-:Y:S01]  /*19d30*/  MUFU.EX2 R226, R175 ;  /* 0x000000af00e27308 */ /* 0x000fe20000000800 */
[----:B------:R-:W-:Y:S02]  /*19d40*/  FMUL.FTZ R32, R102, R140 ;  /* 0x0000008c66207220 */ /* 0x000fe40000410000 */
[----:B--2---:R-:W-:Y:S02]  /*19d50*/  FADD.FTZ R2, -R106, R100 ;  /* 0x000000646a027221 */ /* 0x004fe40000010100 */
[----:B------:R-:W-:Y:S02]  /*19d60*/  FMUL.FTZ R33, R102, R141 ;  /* 0x0000008d66217220 */ /* 0x000fe40000410000 */
[----:B------:R-:W-:Y:S02]  /*19d70*/  FMUL.FTZ R2, R2, c[0x0][0x2d0] ;  /* 0x0000b40002027a20 */ /* 0x000fe40000410000 */
[C---:B---3--:R-:W-:Y:S01]  /*19d80*/  FMUL.FTZ R34, R101.reuse, R142 ;  /* 0x0000008e65227220 */ /* 0x048fe20000410000 */
[----:B------:R1:W-:Y:S01]  /*19d90*/  MUFU.EX2 R223, R3 ;  /* 0x0000000300df7308 */ /* 0x0003e20000000800 */
[C---:B------:R-:W-:Y:S02]  /*19da0*/  FMUL.FTZ R35, R101.reuse, R143 ;  /* 0x0000008f65237220 */ /* 0x040fe40000410000 */
[C---:B------:R-:W-:Y:S01]  /*19db0*/  FMUL.FTZ R48, R102.reuse, R160 ;  /* 0x000000a066307220 */ /* 0x040fe20000410000 */
[----:B------:R-:W-:Y:S01]  /*19dc0*/  LDSM.16.MT88.4 R140, [R167+0x800] ;  /* 0x00080000a78c783b */ /* 0x000fe20000004200 */
        /* <DEDUP_REMOVED lines=10> */
[----:B------:R-:W-:Y:S01]  /*19e70*/  MUFU.EX2 R229, R174 ;  /* 0x000000ae00e57308 */ /* 0x000fe20000000800 */
[----:B------:R-:W-:Y:S02]  /*19e80*/  FMUL.FTZ R65, R102, R65 ;  /* 0x0000004166417220 */ /* 0x000fe40000410000 */
[C---:B------:R-:W-:Y:S02]  /*19e90*/  FMUL.FTZ R66, R101.reuse, R66 ;  /* 0x0000004265427220 */ /* 0x040fe40000410000 */
[--C-:B-1----:R-:W-:Y:S02]  /*19ea0*/  FFMA.FTZ R3, R176, c[0x0][0x2d0], -R5.reuse ;  /* 0x0000b400b0037a23 */ /* 0x102fe40000010805 */
[--C-:B------:R-:W-:Y:S02]  /*19eb0*/  FFMA.FTZ R176, R18, c[0x0][0x2d0], -R4.reuse ;  /* 0x0000b40012b07a23 */ /* 0x100fe40000010804 */
[C---:B------:R-:W-:Y:S01]  /*19ec0*/  FMUL.FTZ R18, R101.reuse, R126 ;  /* 0x0000007e65127220 */ /* 0x040fe20000410000 */
[----:B------:R1:W-:Y:S01]  /*19ed0*/  MUFU.EX2 R238, R3 ;  /* 0x0000000300ee7308 */ /* 0x0003e20000000800 */
[----:B------:R-:W-:Y:S02]  /*19ee0*/  FMUL.FTZ R67, R101, R67 ;  /* 0x0000004365437220 */ /* 0x000fe40000410000 */
[----:B------:R-:W-:Y:S02]  /*19ef0*/  FMUL.FTZ R68, R102, R68 ;  /* 0x0000004466447220 */ /* 0x000fe40000410000 */
[--C-:B--2---:R-:W-:Y:S02]  /*19f00*/  FFMA.FTZ R2, R187, c[0x0][0x2d0], -R5.reuse ;  /* 0x0000b400bb027a23 */ /* 0x104fe40000010805 */
[--C-:B------:R-:W-:Y:S02]  /*19f10*/  FFMA.FTZ R187, R29, c[0x0][0x2d0], -R5.reuse ;  /* 0x0000b4001dbb7a23 */ /* 0x100fe40000010805 */
[C---:B---3--:R-:W-:Y:S01]  /*19f20*/  FMUL.FTZ R8, R100.reuse, R116 ;  /* 0x0000007464087220 */ /* 0x048fe20000410000 */
        /* <DEDUP_REMOVED lines=8> */
[----:B------:R-:W-:Y:S02]  /*19fb0*/  FMUL.FTZ R41, R100, R149 ;  /* 0x0000009564297220 */ /* 0x000fe40000410000 */
[----:B-1----:R-:W-:Y:S02]  /*19fc0*/  FFMA.FTZ R3, R170, c[0x0][0x2d0], -R5 ;  /* 0x0000b400aa037a23 */ /* 0x002fe40000010805 */
[--C-:B------:R-:W-:Y:S02]  /*19fd0*/  FFMA.FTZ R170, R177, c[0x0][0x2d0], -R4.reuse ;  /* 0x0000b400b1aa7a23 */ /* 0x100fe40000010804 */
[--C-:B------:R-:W-:Y:S01]  /*19fe0*/  FFMA.FTZ R177, R19, c[0x0][0x2d0], -R4.reuse ;  /* 0x0000b40013b17a23 */ /* 0x100fe20000010804 */
[----:B------:R1:W-:Y:S01]  /*19ff0*/  MUFU.EX2 R241, R3 ;  /* 0x0000000300f17308 */ /* 0x0003e20000000800 */
[C---:B------:R-:W-:Y:S02]  /*1a000*/  FMUL.FTZ R19, R101.reuse, R127 ;  /* 0x0000007f65137220 */ /* 0x040fe40000410000 */
[----:B------:R-:W-:Y:S01]  /*1a010*/  FMUL.FTZ R44, R100, R156 ;  /* 0x0000009c642c7220 */ /* 0x000fe20000410000 */
[----:B------:R-:W-:Y:S01]  /*1a020*/  LDSM.16.MT88.4 R124, [R166+0x1000] ;  /* 0x00100000a67c783b */ /* 0x000fe20000004200 */
[--C-:B--2---:R-:W-:Y:S02]  /*1a030*/  FFMA.FTZ R2, R190, c[0x0][0x2d0], -R4.reuse ;  /* 0x0000b400be027a23 */ /* 0x104fe40000010804 */
[C---:B------:R-:W-:Y:S02]  /*1a040*/  FMUL.FTZ R45, R100.reuse, R157 ;  /* 0x0000009d642d7220 */ /* 0x040fe40000410000 */
[C---:B------:R-:W-:Y:S01]  /*1a050*/  FMUL.FTZ R56, R100.reuse, R56 ;  /* 0x0000003864387220 */ /* 0x040fe20000410000 */
[----:B------:R2:W-:Y:S01]  /*1a060*/  MUFU.EX2 R221, R2 ;  /* 0x0000000200dd7308 */ /* 0x0005e20000000800 */
[C---:B------:R-:W-:Y:S02]  /*1a070*/  FMUL.FTZ R57, R100.reuse, R57 ;  /* 0x0000003964397220 */ /* 0x040fe40000410000 */
[C---:B------:R-:W-:Y:S02]  /*1a080*/  FMUL.FTZ R60, R100.reuse, R60 ;  /* 0x0000003c643c7220 */ /* 0x040fe40000410000 */
[----:B------:R-:W-:Y:S02]  /*1a090*/  FMUL.FTZ R61, R100, R61 ;  /* 0x0000003d643d7220 */ /* 0x000fe40000410000 */
[----:B------:R-:W-:Y:S02]  /*1a0a0*/  FMUL.FTZ R69, R102, R69 ;  /* 0x0000004566457220 */ /* 0x000fe40000410000 */
[C---:B------:R-:W-:Y:S01]  /*1a0b0*/  FMUL.FTZ R70, R101.reuse, R70 ;  /* 0x0000004665467220 */ /* 0x040fe20000410000 */
[----:B------:R-:W-:Y:S01]  /*1a0c0*/  MUFU.EX2 R227, R170 ;  /* 0x000000aa00e37308 */ /* 0x000fe20000000800 */
[----:B------:R-:W-:Y:S02]  /*1a0d0*/  FMUL.FTZ R71, R101, R71 ;  /* 0x0000004765477220 */ /* 0x000fe40000410000 */
[----:B------:R-:W-:Y:S02]  /*1a0e0*/  FMUL.FTZ R72, R100, R72 ;  /* 0x0000004864487220 */ /* 0x000fe40000410000 */
[--C-:B-1----:R-:W-:Y:S02]  /*1a0f0*/  FFMA.FTZ R3, R169, c[0x0][0x2d0], -R4.reuse ;  /* 0x0000b400a9037a23 */ /* 0x102fe40000010804 */
[----:B------:R-:W-:Y:S02]  /*1a100*/  FMUL.FTZ R169, R106, c[0x0][0x2d0] ;  /* 0x0000b4006aa97a20 */ /* 0x000fe40000410000 */
[C---:B------:R-:W-:Y:S01]  /*1a110*/  FMUL.FTZ R73, R100.reuse, R73 ;  /* 0x0000004964497220 */ /* 0x040fe20000410000 */
[----:B------:R1:W-:Y:S01]  /*1a120*/  MUFU.EX2 R237, R3 ;  /* 0x0000000300ed7308 */ /* 0x0003e20000000800 */
[C---:B------:R-:W-:Y:S02]  /*1a130*/  FMUL.FTZ R76, R100.reuse, R76 ;  /* 0x0000004c644c7220 */ /* 0x040fe40000410000 */
[----:B------:R-:W-:Y:S01]  /*1a140*/  FMUL.FTZ R77, R100, R77 ;  /* 0x0000004d644d7220 */ /* 0x000fe20000410000 */
[----:B--2---:R-:W2:Y:S01]  /*1a150*/  SHFL.BFLY PT, R2, R0, 0x1, 0x1f ;  /* 0x0c201f0000027f89 */ /* 0x004ea200000e0000 */
[C---:B------:R-:W-:Y:S02]  /*1a160*/  FMUL.FTZ R80, R102.reuse, R80 ;  /* 0x0000005066507220 */ /* 0x040fe40000410000 */
[C---:B------:R-:W-:Y:S02]  /*1a170*/  FMUL.FTZ R81, R102.reuse, R81 ;  /* 0x0000005166517220 */ /* 0x040fe40000410000 */
[C---:B------:R-:W-:Y:S01]  /*1a180*/  FMUL.FTZ R82, R101.reuse, R82 ;  /* 0x0000005265527220 */ /* 0x040fe20000410000 */
[----:B------:R-:W-:Y:S01]  /*1a190*/  MUFU.EX2 R232, R172 ;  /* 0x000000ac00e87308 */ /* 0x000fe20000000800 */
[C---:B------:R-:W-:Y:S02]  /*1a1a0*/  FMUL.FTZ R83, R101.reuse, R83 ;  /* 0x0000005365537220 */ /* 0x040fe40000410000 */
[C---:B------:R-:W-:Y:S02]  /*1a1b0*/  FMUL.FTZ R84, R102.reuse, R84 ;  /* 0x0000005466547220 */ /* 0x040fe40000410000 */
[----:B------:R-:W-:Y:S02]  /*1a1c0*/  FMUL.FTZ R85, R102, R85 ;  /* 0x0000005566557220 */ /* 0x000fe40000410000 */
[C---:B------:R-:W-:Y:S02]  /*1a1d0*/  FMUL.FTZ R86, R101.reuse, R86 ;  /* 0x0000005665567220 */ /* 0x040fe40000410000 */
[----:B------:R-:W-:Y:S01]  /*1a1e0*/  FMUL.FTZ R87, R101, R87 ;  /* 0x0000005765577220 */ /* 0x000fe20000410000 */
[----:B------:R-:W-:Y:S01]  /*1a1f0*/  MUFU.EX2 R228, R168 ;  /* 0x000000a800e47308 */ /* 0x000fe20000000800 */
[C---:B------:R-:W-:Y:S02]  /*1a200*/  FMUL.FTZ R88, R100.reuse, R88 ;  /* 0x0000005864587220 */ /* 0x040fe40000410000 */
[----:B------:R-:W-:Y:S02]  /*1a210*/  FMUL.FTZ R89, R100, R89 ;  /* 0x0000005964597220 */ /* 0x000fe40000410000 */
[--C-:B-1----:R-:W-:Y:S02]  /*1a220*/  FFMA.FTZ R3, R210, c[0x0][0x2d0], -R169.reuse ;  /* 0x0000b400d2037a23 */ /* 0x102fe400000108a9 */
[----:B------:R-:W-:Y:S01]  /*1a230*/  FMUL.FTZ R92, R100, R92 ;  /* 0x0000005c645c7220 */ /* 0x000fe20000410000 */
[----:B--2---:R-:W-:Y:S01]  /*1a240*/  FMNMX.FTZ R2, R0, R2, !PT ;  /* 0x0000000200027209 */ /* 0x004fe20007810000 */
[--C-:B------:R-:W-:Y:S01]  /*1a250*/  FFMA.FTZ R0, R171, c[0x0][0x2d0], -R4.reuse ;  /* 0x0000b400ab007a23 */ /* 0x100fe20000010804 */
[----:B------:R1:W-:Y:S01]  /*1a260*/  MUFU.EX2 R190, R3 ;  /* 0x0000000300be7308 */ /* 0x0003e20000000800 */
[--C-:B------:R-:W-:Y:S02]  /*1a270*/  FFMA.FTZ R171, R178, c[0x0][0x2d0], -R4.reuse ;  /* 0x0000b400b2ab7a23 */ /* 0x100fe40000010804 */
[--C-:B------:R-:W-:Y:S02]  /*1a280*/  FFMA.FTZ R178, R26, c[0x0][0x2d0], -R4.reuse ;  /* 0x0000b4001ab27a23 */ /* 0x100fe40000010804 */
[----:B------:R-:W-:Y:S02]  /*1a290*/  FMUL.FTZ R93, R100, R93 ;  /* 0x0000005d645d7220 */ /* 0x000fe40000410000 */
[C---:B------:R-:W-:Y:S02]  /*1a2a0*/  FMUL.FTZ R96, R102.reuse, R96 ;  /* 0x0000006066607220 */ /* 0x040fe40000410000 */
[----:B------:R-:W-:Y:S01]  /*1a2b0*/  FMUL.FTZ R97, R102, R97 ;  /* 0x0000006166617220 */ /* 0x000fe20000410000 */
[----:B------:R2:W-:Y:S01]  /*1a2c0*/  MUFU.EX2 R240, R0 ;  /* 0x0000000000f07308 */ /* 0x0005e20000000800 */
[C---:B------:R-:W-:Y:S02]  /*1a2d0*/  FMUL.FTZ R98, R101.reuse, R98 ;  /* 0x0000006265627220 */ /* 0x040fe40000410000 */
[----:B------:R-:W-:Y:S02]  /*1a2e0*/  FMUL.FTZ R99, R101, R99 ;  /* 0x0000006365637220 */ /* 0x000fe40000410000 */
[--C-:B------:R-:W-:Y:S05]  /*1a2f0*/  FFMA.FTZ R132, R181, c[0x0][0x2d0], -R169.reuse ;  /* 0x0000b400b5847a23 */ /* 0x100fea00000108a9 */
[----:B------:R-:W-:Y:S01]  /*1a300*/  MUFU.EX2 R225, R171 ;  /* 0x000000ab00e17308 */ /* 0x000fe20000000800 */
[----:B-1----:R-:W-:Y:S09]  /*1a310*/  FFMA.FTZ R3, R208, c[0x0][0x2d0], -R169 ;  /* 0x0000b400d0037a23 */ /* 0x002ff200000108a9 */
[----:B------:R1:W4:Y:S01]  /*1a320*/  MUFU.EX2 R234, R3 ;  /* 0x0000000300ea7308 */ /* 0x0003220000000800 */
[----:B--2---:R-:W-:Y:S02]  /*1a330*/  FADD.FTZ R0, -R2, R103 ;  /* 0x0000006702007221 */ /* 0x004fe40000010100 */
[----:B------:R-:W-:Y:S02]  /*1a340*/  FFMA.FTZ R103, R30, c[0x0][0x2d0], -R4 ;  /* 0x0000b4001e677a23 */ /* 0x000fe40000010804 */
[----:B------:R-:W-:Y:S02]  /*1a350*/  FMUL.FTZ R0, R0, c[0x0][0x2d0] ;  /* 0x0000b40000007a20 */ /* 0x000fe40000410000 */
[----:B------:R-:W-:Y:S01]  /*1a360*/  FMUL.FTZ R4, R102, R112 ;  /* 0x0000007066047220 */ /* 0x000fe20000410000 */
[----:B---3--:R-:W-:Y:S02]  /*1a370*/  F2FP.PACK_AB R112, R224, R222 ;  /* 0x000000dee070723e */ /* 0x008fe400000000ff */
[----:B------:R2:W-:Y:S10]  /*1a380*/  MUFU.EX2 R231, R103 ;  /* 0x0000006700e77308 */ /* 0x0005f40000000800 */
[----:B------:R-:W3:Y:S01]  /*1a390*/  MUFU.EX2 R0, R0 ;  /* 0x0000000000007308 */ /* 0x000ee20000000800 */
[----:B-1----:R-:W-:Y:S01]  /*1a3a0*/  FFMA.FTZ R3, R186, c[0x0][0x2d0], -R169 ;  /* 0x0000b400ba037a23 */ /* 0x002fe200000108a9 */
[----:B----4-:R-:W-:Y:S01]  /*1a3b0*/  F2FP.PACK_AB R116, R234, R190 ;  /* 0x000000beea74723e */ /* 0x010fe200000000ff */
[----:B------:R-:W-:Y:S02]  /*1a3c0*/  FFMA.FTZ R186, R28, c[0x0][0x2d0], -R5 ;  /* 0x0000b4001cba7a23 */ /* 0x000fe40000010805 */
[----:B------:R-:W-:Y:S05]  /*1a3d0*/  FMUL.FTZ R28, R100, R136 ;  /* 0x00000088641c7220 */ /* 0x000fea0000410000 */
[----:B------:R1:W-:Y:S01]  /*1a3e0*/  MUFU.EX2 R236, R3 ;  /* 0x0000000300ec7308 */ /* 0x0003e20000000800 */
[--C-:B--2---:R-:W-:Y:S09]  /*1a3f0*/  FFMA.FTZ R103, R218, c[0x0][0x2d0], -R169.reuse ;  /* 0x0000b400da677a23 */ /* 0x104ff200000108a9 */
[----:B------:R2:W-:Y:S01]  /*1a400*/  MUFU.EX2 R208, R103 ;  /* 0x0000006700d07308 */ /* 0x0005e20000000800 */
[C---:B---3--:R-:W-:Y:S02]  /*1a410*/  FMUL.FTZ R10, R0.reuse, R118 ;  /* 0x00000076000a7220 */ /* 0x048fe40000410000 */
[C---:B------:R-:W-:Y:S02]  /*1a420*/  FMUL.FTZ R11, R0.reuse, R119 ;  /* 0x00000077000b7220 */ /* 0x040fe40000410000 */
[C---:B------:R-:W-:Y:S02]  /*1a430*/  FMUL.FTZ R14, R0.reuse, R122 ;  /* 0x0000007a000e7220 */ /* 0x040fe40000410000 */
[C---:B------:R-:W-:Y:S03]  /*1a440*/  FMUL.FTZ R15, R0.reuse, R123 ;  /* 0x0000007b000f7220 */ /* 0x040fe60000410000 */
[----:B------:R-:W-:Y:S01]  /*1a450*/  MUFU.EX2 R186, R186 ;  /* 0x000000ba00ba7308 */ /* 0x000fe20000000800 */
[----:B------:R-:W3:Y:S01]  /*1a460*/  LDSM.16.MT88.4 R120, [R166+0xc00] ;  /* 0x000c0000a678783b */ /* 0x000ee20000004200 */
[----:B------:R-:W-:Y:S02]  /*1a470*/  FMUL.FTZ R26, R0, R134 ;  /* 0x00000086001a7220 */ /* 0x000fe40000410000 */
[----:B-1----:R-:W-:Y:S02]  /*1a480*/  FFMA.FTZ R3, R185, c[0x0][0x2d0], -R169 ;  /* 0x0000b400b9037a23 */ /* 0x002fe400000108a9 */
[----:B------:R-:W-:Y:S02]  /*1a490*/  FFMA.FTZ R185, R25, c[0x0][0x2d0], -R5 ;  /* 0x0000b40019b97a23 */ /* 0x000fe40000010805 */
[----:B------:R-:W-:Y:S01]  /*1a4a0*/  FMUL.FTZ R5, R102, R113 ;  /* 0x0000007166057220 */ /* 0x000fe20000410000 */
[----:B------:R-:W-:Y:S01]  /*1a4b0*/  F2FP.PACK_AB R113, R223, R221 ;  /* 0x000000dddf71723e */ /* 0x000fe200000000ff */
[----:B------:R1:W4:Y:S01]  /*1a4c0*/  MUFU.EX2 R242, R3 ;  /* 0x0000000300f27308 */ /* 0x0003220000000800 */
[----:B------:R-:W-:Y:S02]  /*1a4d0*/  FMUL.FTZ R25, R100, R133 ;  /* 0x0000008564197220 */ /* 0x000fe40000410000 */
[C---:B------:R-:W-:Y:S02]  /*1a4e0*/  FMUL.FTZ R27, R0.reuse, R135 ;  /* 0x00000087001b7220 */ /* 0x040fe40000410000 */
[C---:B------:R-:W-:Y:S02]  /*1a4f0*/  FMUL.FTZ R30, R0.reuse, R138 ;  /* 0x0000008a001e7220 */ /* 0x040fe40000410000 */
[C---:B------:R-:W-:Y:S02]  /*1a500*/  FMUL.FTZ R31, R0.reuse, R139 ;  /* 0x0000008b001f7220 */ /* 0x040fe40000410000 */
[C---:B------:R-:W-:Y:S01]  /*1a510*/  FMUL.FTZ R42, R0.reuse, R150 ;  /* 0x00000096002a7220 */ /* 0x040fe20000410000 */
[----:B------:R-:W-:Y:S01]  /*1a520*/  MUFU.EX2 R185, R185 ;  /* 0x000000b900b97308 */ /* 0x000fe20000000800 */
[C---:B------:R-:W-:Y:S02]  /*1a530*/  FMUL.FTZ R43, R0.reuse, R151 ;  /* 0x00000097002b7220 */ /* 0x040fe40000410000 */
[C---:B------:R-:W-:Y:S02]  /*1a540*/  FMUL.FTZ R46, R0.reuse, R158 ;  /* 0x0000009e002e7220 */ /* 0x040fe40000410000 */
[C---:B------:R-:W-:Y:S02]  /*1a550*/  FMUL.FTZ R47, R0.reuse, R159 ;  /* 0x0000009f002f7220 */ /* 0x040fe40000410000 */
[----:B--2---:R-:W-:Y:S02]  /*1a560*/  FFMA.FTZ R103, R215, c[0x0][0x2d0], -R169 ;  /* 0x0000b400d7677a23 */ /* 0x004fe400000108a9 */
[C---:B------:R-:W-:Y:S02]  /*1a570*/  FMUL.FTZ R58, R0.reuse, R58 ;  /* 0x0000003a003a7220 */ /* 0x040fe40000410000 */
[----:B------:R2:W-:Y:S01]  /*1a580*/  MUFU.EX2 R215, R103 ;  /* 0x0000006700d77308 */ /* 0x0005e20000000800 */
[----:B------:R-:W-:Y:S02]  /*1a590*/  FMUL.FTZ R59, R0, R59 ;  /* 0x0000003b003b7220 */ /* 0x000fe40000410000 */
[----:B-1----:R-:W-:Y:S01]  /*1a5a0*/  FMUL.FTZ R3, R2, c[0x0][0x2d0] ;  /* 0x0000b40002037a20 */ /* 0x002fe20000410000 */
[----:B----4-:R-:W-:Y:S01]  /*1a5b0*/  F2FP.PACK_AB R118, R242, R236 ;  /* 0x000000ecf276723e */ /* 0x010fe200000000ff */
[C---:B------:R-:W-:Y:S02]  /*1a5c0*/  FMUL.FTZ R62, R0.reuse, R62 ;  /* 0x0000003e003e7220 */ /* 0x040fe40000410000 */
[--C-:B------:R-:W-:Y:S02]  /*1a5d0*/  FFMA.FTZ R6, R189, c[0x0][0x2d0], -R3.reuse ;  /* 0x0000b400bd067a23 */ /* 0x100fe40000010803 */
[--C-:B------:R-:W-:Y:S02]  /*1a5e0*/  FFMA.FTZ R7, R207, c[0x0][0x2d0], -R3.reuse ;  /* 0x0000b400cf077a23 */ /* 0x100fe40000010803 */
[----:B------:R1:W4:Y:S01]  /*1a5f0*/  MUFU.EX2 R188, R6 ;  /* 0x0000000600bc7308 */ /* 0x0003220000000800 */
[C---:B------:R-:W-:Y:S02]  /*1a600*/  FMUL.FTZ R63, R0.reuse, R63 ;  /* 0x0000003f003f7220 */ /* 0x040fe40000410000 */
[C---:B------:R-:W-:Y:S02]  /*1a610*/  FMUL.FTZ R74, R0.reuse, R74 ;  /* 0x0000004a004a7220 */ /* 0x040fe40000410000 */
[C---:B------:R-:W-:Y:S02]  /*1a620*/  FMUL.FTZ R75, R0.reuse, R75 ;  /* 0x0000004b004b7220 */ /* 0x040fe40000410000 */
[C---:B------:R-:W-:Y:S02]  /*1a630*/  FMUL.FTZ R78, R0.reuse, R78 ;  /* 0x0000004e004e7220 */ /* 0x040fe40000410000 */
[C---:B------:R-:W-:Y:S01]  /*1a640*/  FMUL.FTZ R79, R0.reuse, R79 ;  /* 0x0000004f004f7220 */ /* 0x040fe20000410000 */
[----:B------:R5:W-:Y:S01]  /*1a650*/  MUFU.EX2 R235, R7 ;  /* 0x0000000700eb7308 */ /* 0x000be20000000800 */
[----:B------:R-:W-:Y:S02]  /*1a660*/  FMUL.FTZ R90, R0, R90 ;  /* 0x0000005a005a7220 */ /* 0x000fe40000410000 */
[----:B--2---:R-:W-:Y:S02]  /*1a670*/  FFMA.FTZ R103, R214, c[0x0][0x2d0], -R3 ;  /* 0x0000b400d6677a23 */ /* 0x004fe40000010803 */
[C---:B------:R-:W-:Y:S02]  /*1a680*/  FMUL.FTZ R91, R0.reuse, R91 ;  /* 0x0000005b005b7220 */ /* 0x040fe40000410000 */
[C---:B------:R-:W-:Y:S02]  /*1a690*/  FMUL.FTZ R94, R0.reuse, R94 ;  /* 0x0000005e005e7220 */ /* 0x040fe40000410000 */
[----:B------:R-:W-:Y:S02]  /*1a6a0*/  FMUL.FTZ R95, R0, R95 ;  /* 0x0000005f005f7220 */ /* 0x000fe40000410000 */
[----:B------:R-:W-:Y:S01]  /*1a6b0*/  FFMA.FTZ R135, R100, R249, R190 ;  /* 0x000000f964877223 */ /* 0x000fe200000100be */
[----:B------:R-:W-:Y:S01]  /*1a6c0*/  F2FP.PACK_AB R100, R229, R226 ;  /* 0x000000e2e564723e */ /* 0x000fe200000000ff */
[----:B------:R-:W-:Y:S02]  /*1a6d0*/  FFMA.FTZ R133, R180, c[0x0][0x2d0], -R169 ;  /* 0x0000b400b4857a23 */ /* 0x000fe400000108a9 */
[--C-:B-1----:R-:W-:Y:S01]  /*1a6e0*/  FFMA.FTZ R6, R209, c[0x0][0x2d0], -R3.reuse ;  /* 0x0000b400d1067a23 */ /* 0x102fe20000010803 */
[----:B------:R-:W-:Y:S01]  /*1a6f0*/  MUFU.EX2 R180, R187 ;  /* 0x000000bb00b47308 */ /* 0x000fe20000000800 */
[----:B------:R-:W-:Y:S02]  /*1a700*/  FFMA.FTZ R134, R105, c[0x0][0x2d0], -R3 ;  /* 0x0000b40069867a23 */ /* 0x000fe40000010803 */
[----:B------:R-:W-:Y:S02]  /*1a710*/  FFMA.FTZ R105, R102, R243, R222 ;  /* 0x000000f366697223 */ /* 0x000fe400000100de */
[----:B----4-:R-:W-:Y:S02]  /*1a720*/  FFMA.FTZ R0, R0, R250, R188 ;  /* 0x000000fa00007223 */ /* 0x010fe400000100bc */
[----:B------:R-:W-:Y:S02]  /*1a730*/  FADD.FTZ R137, R224, R105 ;  /* 0x00000069e0897221 */ /* 0x000fe40000010000 */
[----:B-----5:R-:W-:Y:S01]  /*1a740*/  FMUL.FTZ R7, R101, R115 ;  /* 0x0000007365077220 */ /* 0x020fe20000410000 */
[----:B------:R1:W2:Y:S01]  /*1a750*/  MUFU.EX2 R233, R6 ;  /* 0x0000000600e97308 */ /* 0x0002a20000000800 */
[----:B------:R-:W-:Y:S01]  /*1a760*/  F2FP.PACK_AB R115, R240, R237 ;  /* 0x000000edf073723e */ /* 0x000fe200000000ff */
[----:B------:R-:W-:Y:S04]  /*1a770*/  FADD.FTZ R105, R234, R135 ;  /* 0x00000087ea697221 */ /* 0x000fe80000010000 */
[----:B------:R-:W-:Y:S04]  /*1a780*/  FADD.FTZ R172, R236, R105 ;  /* 0x00000069ecac7221 */ /* 0x000fe80000010000 */
[----:B------:R4:W-:Y:S10]  /*1a790*/  MUFU.EX2 R209, R103 ;  /* 0x0000006700d17308 */ /* 0x0009f40000000800 */
[----:B------:R-:W-:Y:S01]  /*1a7a0*/  MUFU.EX2 R187, R176 ;  /* 0x000000b000bb7308 */ /* 0x000fe20000000800 */
[--C-:B-1----:R-:W-:Y:S01]  /*1a7b0*/  FFMA.FTZ R6, R206, c[0x0][0x2d0], -R3.reuse ;  /* 0x0000b400ce067a23 */ /* 0x102fe20000010803 */
[C---:B--2---:R-:W-:Y:S01]  /*1a7c0*/  F2FP.PACK_AB R117, R233.reuse, R188 ;  /* 0x000000bce975723e */ /* 0x044fe200000000ff */
[----:B------:R-:W-:Y:S07]  /*1a7d0*/  FADD.FTZ R0, R233, R0 ;  /* 0x00000000e9007221 */ /* 0x000fee0000010000 */
[----:B------:R1:W2:Y:S01]  /*1a7e0*/  MUFU.EX2 R239, R6 ;  /* 0x0000000600ef7308 */ /* 0x0002a20000000800 */
[----:B------:R-:W-:Y:S02]  /*1a7f0*/  FADD.FTZ R0, R235, R0 ;  /* 0x00000000eb007221 */ /* 0x000fe40000010000 */
[----:B----4-:R-:W-:Y:S07]  /*1a800*/  FFMA.FTZ R103, R213, c[0x0][0x2d0], -R3 ;  /* 0x0000b400d5677a23 */ /* 0x010fee0000010803 */
[----:B------:R4:W-:Y:S10]  /*1a810*/  MUFU.EX2 R210, R103 ;  /* 0x0000006700d27308 */ /* 0x0009f40000000800 */
[----:B------:R-:W-:Y:S01]  /*1a820*/  MUFU.EX2 R188, R184 ;  /* 0x000000b800bc7308 */ /* 0x000fe20000000800 */
[----:B-1----:R-:W-:Y:S01]  /*1a830*/  FMUL.FTZ R6, R101, R114 ;  /* 0x0000007265067220 */ /* 0x002fe20000410000 */
[----:B------:R-:W-:Y:S01]  /*1a840*/  F2FP.PACK_AB R114, R241, R238 ;  /* 0x000000eef172723e */ /* 0x000fe200000000ff */
[C---:B--2---:R-:W-:Y:S01]  /*1a850*/  FADD.FTZ R0, R239.reuse, R0 ;  /* 0x00000000ef007221 */ /* 0x044fe20000010000 */
[----:B------:R-:W-:Y:S06]  /*1a860*/  F2FP.PACK_AB R119, R239, R235 ;  /* 0x000000ebef77723e */ /* 0x000fec00000000ff */
[----:B------:R-:W-:Y:S01]  /*1a870*/  MUFU.EX2 R184, R177 ;  /* 0x000000b100b87308 */ /* 0x000fe20000000800 */
[-C--:B------:R-:W-:Y:S05]  /*1a880*/  HMMA.16816.F32 R4, R112, R20.reuse, R4 ;  /* 0x000000147004723c */ /* 0x080fea0000001804 */
[----:B----4-:R-:W-:Y:S03]  /*1a890*/  FFMA.FTZ R103, R216, c[0x0][0x2d0], -R169 ;  /* 0x0000b400d8677a23 */ /* 0x010fe600000108a9 */
[C---:B------:R-:W-:Y:S01]  /*1a8a0*/  HMMA.16816.F32 R8, R116.reuse, R20, R8 ;  /* 0x000000147408723c */ /* 0x040fe20000001808 */
[----:B------:R1:W-:Y:S06]  /*1a8b0*/  MUFU.EX2 R207, R103 ;  /* 0x0000006700cf7308 */ /* 0x0003ec0000000800 */
[----:B------:R-:W-:Y:S01]  /*1a8c0*/  FMUL.FTZ R20, R102, R128 ;  /* 0x0000008066147220 */ /* 0x000fe20000410000 */
[-C--:B------:R-:W-:Y:S03]  /*1a8d0*/  HMMA.16816.F32 R12, R116, R22.reuse, R12 ;  /* 0x00000016740c723c */ /* 0x080fe6000000180c */
[----:B------:R-:W-:Y:S01]  /*1a8e0*/  MUFU.EX2 R176, R132 ;  /* 0x0000008400b07308 */ /* 0x000fe20000000800 */
[----:B------:R-:W-:Y:S02]  /*1a8f0*/  FFMA.FTZ R128, R212, c[0x0][0x2d0], -R3 ;  /* 0x0000b400d4807a23 */ /* 0x000fe40000010803 */
[----:B------:R-:W-:Y:S02]  /*1a900*/  FMUL.FTZ R21, R102, R129 ;  /* 0x0000008166157220 */ /* 0x000fe40000410000 */
[C---:B------:R-:W-:Y:S04]  /*1a910*/  HMMA.16816.F32 R16, R112.reuse, R22, R16 ;  /* 0x000000167010723c */ /* 0x040fe80000001810 */
[----:B------:R-:W-:Y:S01]  /*1a920*/  FFMA.FTZ R129, R182, c[0x0][0x2d0], -R169 ;  /* 0x0000b400b6817a23 */ /* 0x000fe200000108a9 */
[----:B------:R-:W2:Y:S02]  /*1a930*/  MUFU.EX2 R175, R133 ;  /* 0x0000008500af7308 */ /* 0x000ea40000000800 */
[C---:B------:R-:W-:Y:S02]  /*1a940*/  FMUL.FTZ R22, R101.reuse, R130 ;  /* 0x0000008265167220 */ /* 0x040fe40000410000 */
[----:B------:R-:W-:Y:S03]  /*1a950*/  FMUL.FTZ R23, R101, R131 ;  /* 0x0000008365177220 */ /* 0x000fe60000410000 */
[----:B------:R-:W-:Y:S02]  /*1a960*/  FFMA.FTZ R131, R211, c[0x0][0x2d0], -R3 ;  /* 0x0000b400d3837a23 */ /* 0x000fe40000010803 */
[--C-:B------:R-:W-:Y:S01]  /*1a970*/  FFMA.FTZ R130, R183, c[0x0][0x2d0], -R169.reuse ;  /* 0x0000b400b7827a23 */ /* 0x100fe200000108a9 */
[----:B------:R-:W-:Y:S01]  /*1a980*/  MUFU.EX2 R181, R129 ;  /* 0x0000008100b57308 */ /* 0x000fe20000000800 */
[-C--:B------:R-:W-:Y:S03]  /*1a990*/  HMMA.16816.F32 R20, R112, R36.reuse, R20 ;  /* 0x000000247014723c */ /* 0x080fe60000001814 */
[----:B-1----:R-:W-:Y:S05]  /*1a9a0*/  FFMA.FTZ R103, R217, c[0x0][0x2d0], -R169 ;  /* 0x0000b400d9677a23 */ /* 0x002fea00000108a9 */
[C---:B------:R-:W-:Y:S01]  /*1a9b0*/  HMMA.16816.F32 R24, R116.reuse, R36, R24 ;  /* 0x000000247418723c */ /* 0x040fe20000001818 */
[----:B------:R-:W-:Y:S03]  /*1a9c0*/  MUFU.EX2 R177, R131 ;  /* 0x0000008300b17308 */ /* 0x000fe60000000800 */
[----:B--2---:R-:W-:Y:S03]  /*1a9d0*/  F2FP.PACK_AB R170, R175, R176 ;  /* 0x000000b0afaa723e */ /* 0x004fe600000000ff */
[C---:B------:R-:W-:Y:S01]  /*1a9e0*/  FMUL.FTZ R36, R102.reuse, R144 ;  /* 0x0000009066247220 */ /* 0x040fe20000410000 */
[-C--:B------:R-:W-:Y:S03]  /*1a9f0*/  HMMA.16816.F32 R28, R116, R38.reuse, R28 ;  /* 0x00000026741c723c */ /* 0x080fe6000000181c */
[----:B------:R-:W-:Y:S01]  /*1aa00*/  MUFU.EX2 R182, R179 ;  /* 0x000000b300b67308 */ /* 0x000fe20000000800 */
[----:B------:R-:W-:Y:S01]  /*1aa10*/  FMUL.FTZ R37, R102, R145 ;  /* 0x0000009166257220 */ /* 0x000fe20000410000 */
[----:B------:R-:W-:Y:S03]  /*1aa20*/  F2FP.PACK_AB R102, R232, R230 ;  /* 0x000000e6e866723e */ /* 0x000fe600000000ff */
[C---:B------:R-:W-:Y:S05]  /*1aa30*/  HMMA.16816.F32 R32, R112.reuse, R38, R32 ;  /* 0x000000267020723c */ /* 0x040fea0000001820 */
[----:B------:R-:W1:Y:S02]  /*1aa40*/  MUFU.EX2 R179, R130 ;  /* 0x0000008200b37308 */ /* 0x000e640000000800 */
[C---:B------:R-:W-:Y:S02]  /*1aa50*/  FMUL.FTZ R38, R101.reuse, R146 ;  /* 0x0000009265267220 */ /* 0x040fe40000410000 */
[----:B------:R-:W-:Y:S06]  /*1aa60*/  FMUL.FTZ R39, R101, R147 ;  /* 0x0000009365277220 */ /* 0x000fec0000410000 */
[----:B------:R-:W-:Y:S01]  /*1aa70*/  MUFU.EX2 R183, R178 ;  /* 0x000000b200b77308 */ /* 0x000fe20000000800 */
[-C--:B---3--:R-:W-:Y:S08]  /*1aa80*/  HMMA.16816.F32 R36, R112, R120.reuse, R36 ;  /* 0x000000787024723c */ /* 0x088ff00000001824 */
[C---:B------:R-:W-:Y:S01]  /*1aa90*/  HMMA.16816.F32 R40, R116.reuse, R120, R40 ;  /* 0x000000787428723c */ /* 0x040fe20000001828 */
[----:B------:R2:W3:Y:S03]  /*1aaa0*/  MUFU.EX2 R178, R128 ;  /* 0x0000008000b27308 */ /* 0x0004e60000000800 */
[----:B-1----:R-:W-:Y:S04]  /*1aab0*/  F2FP.PACK_AB R168, R181, R179 ;  /* 0x000000b3b5a8723e */ /* 0x002fe800000000ff */
[-C--:B------:R-:W-:Y:S03]  /*1aac0*/  HMMA.16816.F32 R44, R116, R122.reuse, R44 ;  /* 0x0000007a742c723c */ /* 0x080fe6000000182c */
[----:B------:R1:W-:Y:S05]  /*1aad0*/  MUFU.EX2 R206, R103 ;  /* 0x0000006700ce7308 */ /* 0x0003ea0000000800 */
[C---:B------:R-:W-:Y:S01]  /*1aae0*/  HMMA.16816.F32 R48, R112.reuse, R122, R48 ;  /* 0x0000007a7030723c */ /* 0x040fe20000001830 */
[----:B------:R-:W4:Y:S04]  /*1aaf0*/  LDSM.16.MT88.4 R120, [R167+0xc00] ;  /* 0x000c0000a778783b */ /* 0x000f280000004200 */
[----:B------:R-:W-:Y:S04]  /*1ab00*/  MUFU.EX2 R174, R134 ;  /* 0x0000008600ae7308 */ /* 0x000fe80000000800 */
[----:B--2---:R-:W-:Y:S03]  /*1ab10*/  LDSM.16.MT88.4 R128, [R166+0x800] ;  /* 0x00080000a680783b */ /* 0x004fe60000004200 */
[----:B---3--:R-:W-:Y:S01]  /*1ab20*/  F2FP.PACK_AB R169, R177, R178 ;  /* 0x000000b2b1a9723e */ /* 0x008fe200000000ff */
[--C-:B-1----:R-:W-:Y:S04]  /*1ab30*/  FFMA.FTZ R103, R220, c[0x0][0x2d0], -R3.reuse ;  /* 0x0000b400dc677a23 */ /* 0x102fe80000010803 */
[----:B------:R1:W-:Y:S01]  /*1ab40*/  MUFU.EX2 R191, R103 ;  /* 0x0000006700bf7308 */ /* 0x0003e20000000800 */
[-C--:B----4-:R-:W-:Y:S03]  /*1ab50*/  HMMA.16816.F32 R52, R112, R120.reuse, R52 ;  /* 0x000000787034723c */ /* 0x090fe60000001834 */
[--C-:B-1----:R-:W-:Y:S05]  /*1ab60*/  FFMA.FTZ R103, R219, c[0x0][0x2d0], -R3.reuse ;  /* 0x0000b400db677a23 */ /* 0x102fea0000010803 */
[C---:B------:R-:W-:Y:S01]  /*1ab70*/  HMMA.16816.F32 R56, R116.reuse, R120, R56 ;  /* 0x000000787438723c */ /* 0x040fe20000001838 */
[----:B------:R1:W-:Y:S03]  /*1ab80*/  MUFU.EX2 R189, R103 ;  /* 0x0000006700bd7308 */ /* 0x0003e60000000800 */
[----:B------:R-:W-:Y:S02]  /*1ab90*/  FFMA.FTZ R3, R104, c[0x0][0x2d0], -R3 ;  /* 0x0000b40068037a23 */ /* 0x000fe40000010803 */
[----:B------:R-:W-:Y:S01]  /*1aba0*/  FFMA.FTZ R104, R101, R245, R221 ;  /* 0x000000f565687223 */ /* 0x000fe200000100dd */
[----:B------:R-:W-:Y:S01]  /*1abb0*/  F2FP.PACK_AB R101, R227, R225 ;  /* 0x000000e1e365723e */ /* 0x000fe200000000ff */
[-C--:B------:R-:W-:Y:S03]  /*1abc0*/  HMMA.16816.F32 R60, R116, R122.reuse, R60 ;  /* 0x0000007a743c723c */ /* 0x080fe6000000183c */
[----:B------:R-:W2:Y:S01]  /*1abd0*/  MUFU.EX2 R173, R3 ;  /* 0x0000000300ad7308 */ /* 0x000ea20000000800 */
[----:B------:R-:W-:Y:S02]  /*1abe0*/  FADD.FTZ R136, R223, R104 ;  /* 0x00000068df887221 */ /* 0x000fe40000010000 */
[----:B------:R-:W-:Y:S02]  /*1abf0*/  FADD.FTZ R104, R238, R137 ;  /* 0x00000089ee687221 */ /* 0x000fe40000010000 */
[C---:B------:R-:W-:Y:S01]  /*1ac00*/  HMMA.16816.F32 R64, R112.reuse, R122, R64 ;  /* 0x0000007a7040723c */ /* 0x040fe20000001840 */
[----:B------:R-:W3:Y:S03]  /*1ac10*/  LDSM.16.MT88.4 R120, [R166+0x1800] ;  /* 0x00180000a678783b */ /* 0x000ee60000004200 */
[----:B------:R-:W-:Y:S01]  /*1ac20*/  FADD.FTZ R105, R241, R104 ;  /* 0x00000068f1697221 */ /* 0x000fe20000010000 */
[----:B-1----:R-:W-:Y:S02]  /*1ac30*/  F2FP.PACK_AB R103, R231, R228 ;  /* 0x000000e4e767723e */ /* 0x002fe400000000ff */
[----:B--2---:R-:W-:Y:S01]  /*1ac40*/  F2FP.PACK_AB R171, R173, R174 ;  /* 0x000000aeadab723e */ /* 0x004fe200000000ff */
[----:B------:R-:W-:Y:S04]  /*1ac50*/  FADD.FTZ R3, R237, R136 ;  /* 0x00000088ed037221 */ /* 0x000fe80000010000 */
[----:B------:R-:W-:Y:S02]  /*1ac60*/  FADD.FTZ R104, R240, R3 ;  /* 0x00000003f0687221 */ /* 0x000fe40000010000 */
[----:B------:R-:W-:Y:S04]  /*1ac70*/  FADD.FTZ R3, R226, R105 ;  /* 0x00000069e2037221 */ /* 0x000fe80000010000 */
[----:B------:R-:W-:Y:S01]  /*1ac80*/  FADD.FTZ R3, R229, R3 ;  /* 0x00000003e5037221 */ /* 0x000fe20000010000 */
[-C--:B---3--:R-:W-:Y:S08]  /*1ac90*/  HMMA.16816.F32 R68, R112, R120.reuse, R68 ;  /* 0x000000787044723c */ /* 0x088ff00000001844 */
[C---:B------:R-:W-:Y:S08]  /*1aca0*/  HMMA.16816.F32 R72, R116.reuse, R120, R72 ;  /* 0x000000787448723c */ /* 0x040ff00000001848 */
[-C--:B------:R-:W-:Y:S08]  /*1acb0*/  HMMA.16816.F32 R76, R116, R122.reuse, R76 ;  /* 0x0000007a744c723c */ /* 0x080ff0000000184c */
[C---:B------:R-:W-:Y:S01]  /*1acc0*/  HMMA.16816.F32 R80, R112.reuse, R122, R80 ;  /* 0x0000007a7050723c */ /* 0x040fe20000001850 */
[----:B------:R-:W1:Y:S07]  /*1acd0*/  LDSM.16.MT88.4 R120, [R167+0x1800] ;  /* 0x00180000a778783b */ /* 0x000e6e0000004200 */
[-C--:B-1----:R-:W-:Y:S08]  /*1ace0*/  HMMA.16816.F32 R84, R112, R120.reuse, R84 ;  /* 0x000000787054723c */ /* 0x082ff00000001854 */
[C---:B------:R-:W-:Y:S08]  /*1acf0*/  HMMA.16816.F32 R88, R116.reuse, R120, R88 ;  /* 0x000000787458723c */ /* 0x040ff00000001858 */
[-C--:B------:R-:W-:Y:S07]  /*1ad00*/  HMMA.16816.F32 R92, R116, R122.reuse, R92 ;  /* 0x0000007a745c723c */ /* 0x080fee000000185c */
[----:B------:R-:W-:Y:S01]  /*1ad10*/  F2FP.PACK_AB R116, R215, R208 ;  /* 0x000000d0d774723e */ /* 0x000fe200000000ff */
[----:B------:R-:W-:Y:S01]  /*1ad20*/  HMMA.16816.F32 R96, R112, R122, R96 ;  /* 0x0000007a7060723c */ /* 0x000fe20000001860 */
[----:B------:R-:W1:Y:S03]  /*1ad30*/  LDSM.16.MT88.4 R112, [R166+0x400] ;  /* 0x00040000a670783b */ /* 0x000e660000004200 */
[----:B------:R-:W-:Y:S02]  /*1ad40*/  F2FP.PACK_AB R117, R210, R209 ;  /* 0x000000d1d275723e */ /* 0x000fe400000000ff */
[----:B------:R-:W-:Y:S02]  /*1ad50*/  F2FP.PACK_AB R118, R206, R207 ;  /* 0x000000cfce76723e */ /* 0x000fe400000000ff */
[----:B------:R-:W-:Y:S01]  /*1ad60*/  F2FP.PACK_AB R119, R189, R191 ;  /* 0x000000bfbd77723e */ /* 0x000fe200000000ff */
[----:B------:R-:W2:Y:S01]  /*1ad70*/  LDSM.16.MT88.4 R120, [R167+0x400] ;  /* 0x00040000a778783b */ /* 0x000ea20000004200 */
        /* <DEDUP_REMOVED lines=23> */
[-C--:B---3--:R-:W-:Y:S08]  /*1aef0*/  HMMA.16816.F32 R84, R100, R124.reuse, R84 ;  /* 0x0000007c6454723c */ /* 0x088ff00000001854 */
[C---:B------:R-:W-:Y:S08]  /*1af00*/  HMMA.16816.F32 R88, R116.reuse, R124, R88 ;  /* 0x0000007c7458723c */ /* 0x040ff00000001858 */
[-C--:B------:R-:W-:Y:S08]  /*1af10*/  HMMA.16816.F32 R92, R116, R126.reuse, R92 ;  /* 0x0000007e745c723c */ /* 0x080ff0000000185c */
[----:B------:R-:W-:Y:S07]  /*1af20*/  HMMA.16816.F32 R96, R100, R126, R96 ;  /* 0x0000007e6460723c */ /* 0x000fee0000001860 */
[----:B------:R-:W-:Y:S02]  /*1af30*/  F2FP.PACK_AB R100, R186, R180 ;  /* 0x000000b4ba64723e */ /* 0x000fe400000000ff */
[----:B------:R-:W-:Y:S03]  /*1af40*/  F2FP.PACK_AB R101, R183, R182 ;  /* 0x000000b6b765723e */ /* 0x000fe600000000ff */
[----:B------:R-:W-:Y:S02]  /*1af50*/  F2FP.PACK_AB R102, R188, R185 ;  /* 0x000000b9bc66723e */ /* 0x000fe400000000ff */
[----:B------:R-:W-:Y:S07]  /*1af60*/  F2FP.PACK_AB R103, R187, R184 ;  /* 0x000000b8bb67723e */ /* 0x000fee00000000ff */
        /* <DEDUP_REMOVED lines=59> */
[----:B------:R-:W-:-:S05]  /*1b320*/  @P0 BRA `(.L_x_860) ;  /* 0xffffcfb000000947 */ /* 0x000fca000383ffff */
.L_x_855:
[----:B------:R-:W2:Y:S02]  /*1b330*/  LDL R0, [R1+0x18] ;  /* 0x0000180001007983 */ /* 0x000ea40000100800 */
[----:B--2---:R-:W-:-:S13]  /*1b340*/  ISETP.GE.AND P0, PT, R205, R0, PT ;  /* 0x00000000cd00720c */ /* 0x004fda0003f06270 */
[----:B------:R-:W-:Y:S05]  /*1b350*/  @!P0 BRA `(.L_x_861) ;  /* 0x000042b000008947 */ /* 0x000fea0003800000 */
[----:B------:R-:W-:Y:S01]  /*1b360*/  IMAD.MOV.U32 R101, RZ, RZ, R107 ;  /* 0x000000ffff657224 */ /* 0x000fe200078e006b */
[----:B------:R-:W-:Y:S01]  /*1b370*/  MOV R104, R103 ;  /* 0x0000006700687202 */ /* 0x000fe20000000f00 */
[----:B------:R-:W-:Y:S01]  /*1b380*/  IMAD.MOV.U32 R100, RZ, RZ, R108 ;  /* 0x000000ffff647224 */ /* 0x000fe200078e006c */
[----:B------:R-:W-:Y:S02]  /*1b390*/  MOV R102, R106 ;  /* 0x0000006a00667202 */ /* 0x000fe40000000f00 */
.L_x_880:
[----:B------:R-:W-:Y:S04]  /*1b3a0*/  DEPBAR.LE SB0, 0x0 ;  /* 0x000080000000791a */ /* 0x000fe80000000000 */
[----:B------:R-:W-:Y:S01]  /*1b3b0*/  WARPSYNC 0xffffffff ;  /* 0xffffffff00007948 */ /* 0x000fe20003800000 */
[----:B------:R-:W-:Y:S01]  /*1b3c0*/  BAR.SYNC.DEFER_BLOCKING 0x0 ;  /* 0x0000000000007b1d */ /* 0x000fe20000010000 */
[----:B------:R-:W-:Y:S01]  /*1b3d0*/  SHF.R.S32.HI R0, RZ, 0x1f, R205 ;  /* 0x0000001fff007819 */ /* 0x000fe200000114cd */
[----:B------:R-:W-:Y:S01]  /*1b3e0*/  IMAD.WIDE.U32 R2, R205, c[0x0][0x208], RZ ;  /* 0x00008200cd027a25 */ /* 0x000fe200078e00ff */
[C---:B------:R-:W-:Y:S02]  /*1b3f0*/  LOP3.LUT P5, RZ, R203.reuse, 0x100, RZ, 0xc0, !PT ;  /* 0x00000100cbff7812 */ /* 0x040fe400078ac0ff */
[C---:B------:R-:W-:Y:S01]  /*1b400*/  LOP3.LUT P4, RZ, R203.reuse, 0x80, RZ, 0xc0, !PT ;  /* 0x00000080cbff7812 */ /* 0x040fe2000788c0ff */
[----:B------:R-:W-:Y:S01]  /*1b410*/  IMAD R0, R0, c[0x0][0x208], RZ ;  /* 0x0000820000007a24 */ /* 0x000fe200078e02ff */
[----:B------:R-:W-:Y:S03]  /*1b420*/  LOP3.LUT P3, RZ, R203, 0x40, RZ, 0xc0, !PT ;  /* 0x00000040cbff7812 */ /* 0x000fe6000786c0ff */
[----:B------:R-:W-:Y:S05]  /*1b430*/  IMAD R0, R205, c[0x0][0x20c], R0 ;  /* 0x00008300cd007a24 */ /* 0x000fea00078e0200 */
[----:B------:R-:W-:Y:S01]  /*1b440*/  IADD3 R12, R3, R0, RZ ;  /* 0x00000000030c7210 */ /* 0x000fe20007ffe0ff */
[----:B------:R-:W-:Y:S01]  /*1b450*/  IMAD.WIDE.U32 R2, R2, 0x30, RZ ;  /* 0x0000003002027825 */ /* 0x000fe200078e00ff */
[----:B------:R-:W-:Y:S01]  /*1b460*/  LDSM.16.M88.4 R48, [R192] ;  /* 0x00000000c030783b */ /* 0x000fe20000000200 */
[----:B------:R-:W-:Y:S07]  /*1b470*/  BSSY B0, `(.L_x_862) ;  /* 0x000010e000007945 */ /* 0x000fee0003800000 */
        /* <DEDUP_REMOVED lines=11> */
[----:B------:R-:W-:Y:S01]  /*1b530*/  IMAD R16, R12, 0x30, RZ ;  /* 0x000000300c107824 */ /* 0x000fe200078e02ff */
[----:B------:R-:W-:Y:S01]  /*1b540*/  @!P1 MOV R0, c[0x0][0x208] ;  /* 0x0000820000009a02 */ /* 0x000fe20000000f00 */
[-C--:B------:R-:W-:Y:S03]  /*1b550*/  HMMA.16816.F32 R12, R44, R18.reuse, RZ ;  /* 0x000000122c0c723c */ /* 0x080fe600000018ff */
[C---:B------:R-:W-:Y:S02]  /*1b560*/  @!P1 LEA R24, P0, R0.reuse, R2, 0x5 ;  /* 0x0000000200189211 */ /* 0x040fe400078028ff */
[----:B------:R-:W2:Y:S01]  /*1b570*/  LDSM.16.M88.4 R180, [R193+0x1000] ;  /* 0x00100000c1b4783b */ /* 0x000ea20000000200 */
[----:B------:R-:W-:Y:S02]  /*1b580*/  @!P1 MOV R17, c[0x0][0x20c] ;  /* 0x0000830000119a02 */ /* 0x000fe40000000f00 */
[----:B------:R-:W-:Y:S04]  /*1b590*/  IADD3 R3, R3, R16, RZ ;  /* 0x0000001003037210 */ /* 0x000fe80007ffe0ff */
[----:B------:R-:W-:Y:S01]  /*1b5a0*/  @!P1 LEA.HI.X R28, R0, R3, R17, 0x5, P0 ;  /* 0x00000003001c9211 */ /* 0x000fe200000f2c11 */
        /* <DEDUP_REMOVED lines=13> */
[----:B------:R4:W-:Y:S06]  /*1b680*/  LDGSTS.E.BYPASS.LTC128B.128 [R204+0x1880], [R2.64], !P5 ;  /* 0x0188000002cc7fae */ /* 0x0009ec000e901d46 */
[----:B------:R-:W-:Y:S02]  /*1b690*/  @!P1 IADD3.X R32, R28, R248, RZ, P0, !PT ;  /* 0x000000f81c209210 */ /* 0x000fe400007fe4ff */
[-C--:B------:R-:W-:Y:S01]  /*1b6a0*/  HMMA.16816.F32 R28, R44, R34.reuse, RZ ;  /* 0x000000222c1c723c */ /* 0x080fe200000018ff */
[----:B------:R4:W-:Y:S02]  /*1b6b0*/  LDGSTS.E.BYPASS.LTC128B.128 [R204+0x2480], [R2.64+0x40], !P4 ;  /* 0x0248004002cc7fae */ /* 0x0009e4000e101d46 */
[C---:B------:R-:W-:Y:S04]  /*1b6c0*/  @!P1 LEA R36, P0, R0.reuse, c[0x0][0x1f8], 0x1 ;  /* 0x00007e0000249a11 */ /* 0x040fe800078008ff */
[----:B------:R-:W-:Y:S02]  /*1b6d0*/  @!P1 LEA.HI.X R37, R0, c[0x0][0x1fc], R32, 0x1, P0 ;  /* 0x00007f0000259a11 */ /* 0x000fe400000f0c20 */
[C---:B------:R-:W-:Y:S01]  /*1b6e0*/  HMMA.16816.F32 R32, R48.reuse, R34, RZ ;  /* 0x000000223020723c */ /* 0x040fe200000018ff */
[----:B------:R4:W-:Y:S08]  /*1b6f0*/  LDGSTS.E.BYPASS.LTC128B.128 [R204+0x3080], [R2.64+0x80], !P3 ;  /* 0x0308008002cc7fae */ /* 0x0009f0000d901d46 */
[----:B------:R1:W-:Y:S08]  /*1b700*/  @!P1 LDGSTS.E.BYPASS.LTC128B.128 [R204+0x2080], [R36.64], !P5 ;  /* 0x0208000024cc9fae */ /* 0x0003f0000e901d46 */
[----:B------:R1:W-:Y:S08]  /*1b710*/  @!P1 LDGSTS.E.BYPASS.LTC128B.128 [R204+0x2c80], [R36.64+0x40], !P4 ;  /* 0x02c8004024cc9fae */ /* 0x0003f0000e101d46 */
[----:B------:R1:W-:Y:S08]  /*1b720*/  @!P1 LDGSTS.E.BYPASS.LTC128B.128 [R204+0x3880], [R36.64+0x80], !P3 ;  /* 0x0388008024cc9fae */ /* 0x0003f0000d901d46 */
[----:B------:R-:W0:Y:S01]  /*1b730*/  LDGDEPBAR ;  /* 0x00000000000079af */ /* 0x000e220000000000 */
[-C--:B-1----:R-:W-:Y:S08]  /*1b740*/  HMMA.16816.F32 R36, R48, R168.reuse, RZ ;  /* 0x000000a83024723c */ /* 0x082ff000000018ff */
[C---:B------:R-:W-:Y:S08]  /*1b750*/  HMMA.16816.F32 R40, R44.reuse, R168, RZ ;  /* 0x000000a82c28723c */ /* 0x040ff000000018ff */
[-C--:B------:R-:W-:Y:S08]  /*1b760*/  HMMA.16816.F32 R44, R44, R170.reuse, RZ ;  /* 0x000000aa2c2c723c */ /* 0x080ff000000018ff */
[----:B------:R-:W-:Y:S01]  /*1b770*/  HMMA.16816.F32 R48, R48, R170, RZ ;  /* 0x000000aa3030723c */ /* 0x000fe200000018ff */
[----:B------:R-:W-:Y:S07]  /*1b780*/  LDSM.16.M88.4 R168, [R192+0x2000] ;  /* 0x00200000c0a8783b */ /* 0x000fee0000000200 */
[-C--:B------:R-:W-:Y:S08]  /*1b790*/  HMMA.16816.F32 R4, R172, R176.reuse, R4 ;  /* 0x000000b0ac04723c */ /* 0x080ff00000001804 */
        /* <DEDUP_REMOVED lines=19> */
[----:B------:R-:W-:Y:S03]  /*1b8d0*/  LDSM.16.M88.4 R176, [R200] ;  /* 0x00000000c8b0783b */ /* 0x000fe60000000200 */
[----:B-----5:R-:W-:Y:S04]  /*1b8e0*/  ISETP.GT.AND P0, PT, R205, R216, PT ;  /* 0x000000d8cd00720c */ /* 0x020fe80003f04270 */
        /* <DEDUP_REMOVED lines=52> */
[----:B----4-:R-:W-:Y:S04]  /*1bc30*/  FMUL.FTZ R3, R10, c[0x0][0x320] ;  /* 0x0000c8000a037a20 */ /* 0x010fe80000410000 */
        /* <DEDUP_REMOVED lines=129> */
[--C-:B---3--:R-:W-:Y:S01]  /*1c450*/  @P1 IMAD.X R0, R0, 0x1, R215.reuse, P2 ;  /* 0x0000000100001824 */ /* 0x108fe200010e06d7 */
        /* <DEDUP_REMOVED lines=15> */
.L_x_863:
[----:B--234-:R-:W-:Y:S05]  /*1c550*/  BSYNC B0 ;  /* 0x0000000000007941 */ /* 0x01cfea0003800000 */
.L_x_862:
        /* <DEDUP_REMOVED lines=35> */
.L_x_866:
[----:B------:R-:W-:Y:S04]  /*1c790*/  MOV R8, c[0x0][0x32c] ;  /* 0x0000cb0000087a02 */ /* 0x000fe80000000f00 */
[----:B------:R-:W-:Y:S11]  /*1c7a0*/  ISETP.NE.AND P0, PT, R8, 0x1, PT ;  /* 0x000000010800780c */ /* 0x000ff60003f05270 */
[----:B------:R-:W-:Y:S02]  /*1c7b0*/  @!UPT UIADD3 URZ, URZ, URZ, URZ ;  /* 0x0000003f3f3ff290 */ /* 0x000fe4000fffe03f */
[----:B------:R-:W-:Y:S05]  /*1c7c0*/  @P0 IMAD.HI.U32 R8, R4, c[0x0][0x330], RZ ;  /* 0x0000cc0004080a27 */ /* 0x000fea00078e00ff */
[----:B------:R-:W-:Y:S02]  /*1c7d0*/  @P0 SHF.R.U32.HI R4, RZ, c[0x0][0x334], R8 ;  /* 0x0000cd00ff040a19 */ /* 0x000fe40000011608 */
.L_x_867:
[----:B------:R-:W-:Y:S05]  /*1c7e0*/  BSYNC B0 ;  /* 0x0000000000007941 */ /* 0x000fea0003800000 */
.L_x_865:
[----:B------:R-:W-:Y:S04]  /*1c7f0*/  IMAD.IADD R8, R0, 0x1, -R44 ;  /* 0x0000000100087824 */ /* 0x000fe800078e0a2c */
[----:B------:R-:W-:Y:S05]  /*1c800*/  IMAD R4, R4, c[0x0][0x32c], R8 ;  /* 0x0000cb0004047a24 */ /* 0x000fea00078e0208 */
[----:B------:R-:W-:Y:S02]  /*1c810*/  IADD3 R8, R4, c[0x0][0x32c], RZ ;  /* 0x0000cb0004087a10 */ /* 0x000fe40007ffe0ff */
[----:B------:R-:W-:Y:S02]  /*1c820*/  IMNMX R2, R2, R4, !PT ;  /* 0x0000000402027217 */ /* 0x000fe40007800200 */
[----:B------:R-:W-:Y:S02]  /*1c830*/  IMNMX R3, R3, R8, PT ;  /* 0x0000000803037217 */ /* 0x000fe40003800200 */
.L_x_864:
        /* <DEDUP_REMOVED lines=31> */
[C---:B------:R-:W-:Y:S02]  /*1ca30*/  ISETP.GT.AND P0, PT, R2.reuse, 0x10, !P1 ;  /* 0x000000100200780c */ /* 0x040fe40004f04270 */
        /* <DEDUP_REMOVED lines=8> */
[C---:B------:R-:W-:Y:S02]  /*1cac0*/  ISETP.GT.AND P0, PT, R2.reuse, 0x18, !P5 ;  /* 0x000000180200780c */ /* 0x040fe40006f04270 */
[----:B------:R-:W-:Y:S02]  /*1cad0*/  LOP3.LUT R203, R203, 0xffffffdf, RZ, 0xc0, !PT ;  /* 0xffffffdfcbcb7812 */ /* 0x000fe400078ec0ff */
        /* <DEDUP_REMOVED lines=38> */
.L_x_870:
[----:B------:R-:W-:Y:S04]  /*1cd40*/  MOV R9, c[0x0][0x32c] ;  /* 0x0000cb0000097a02 */ /* 0x000fe80000000f00 */
[----:B------:R-:W-:Y:S11]  /*1cd50*/  ISETP.NE.AND P0, PT, R9, 0x1, PT ;  /* 0x000000010900780c */ /* 0x000ff60003f05270 */
[----:B------:R-:W-:Y:S02]  /*1cd60*/  @!UPT UIADD3 URZ, URZ, URZ, URZ ;  /* 0x0000003f3f3ff290 */ /* 0x000fe4000fffe03f */
[----:B------:R-:W-:Y:S05]  /*1cd70*/  @P0 IMAD.HI.U32 R9, R4, c[0x0][0x330], RZ ;  /* 0x0000cc0004090a27 */ /* 0x000fea00078e00ff */
[----:B------:R-:W-:Y:S02]  /*1cd80*/  @P0 SHF.R.U32.HI R4, RZ, c[0x0][0x334], R9 ;  /* 0x0000cd00ff040a19 */ /* 0x000fe40000011609 */
.L_x_871:
[----:B------:R-:W-:Y:S05]  /*1cd90*/  BSYNC B0 ;  /* 0x0000000000007941 */ /* 0x000fea0003800000 */
.L_x_869:
[----:B------:R-:W-:Y:S04]  /*1cda0*/  IMAD.IADD R9, R0, 0x1, -R44 ;  /* 0x0000000100097824 */ /* 0x000fe800078e0a2c */
[----:B------:R-:W-:Y:S05]  /*1cdb0*/  IMAD R4, R4, c[0x0][0x32c], R9 ;  /* 0x0000cb0004047a24 */ /* 0x000fea00078e0209 */
[----:B------:R-:W-:Y:S02]  /*1cdc0*/  IADD3 R9, R4, c[0x0][0x32c], RZ ;  /* 0x0000cb0004097a10 */ /* 0x000fe40007ffe0ff */
[----:B------:R-:W-:Y:S02]  /*1cdd0*/  IMNMX R2, R2, R4, !PT ;  /* 0x0000000402027217 */ /* 0x000fe40007800200 */
[----:B------:R-:W-:Y:S02]  /*1cde0*/  IMNMX R3, R3, R9, PT ;  /* 0x0000000903037217 */ /* 0x000fe40003800200 */
.L_x_868:
[----:B------:R-:W-:Y:S01]  /*1cdf0*/  LOP3.LUT P0, RZ, R203, 0x8, RZ, 0xc0, !PT ;  /* 0x00000008cbff7812 */ /* 0x000fe2000780c0ff */
[----:B------:R-:W1:Y:S03]  /*1ce00*/  SHFL.IDX PT, R4, R5, 0x2, 0x1c1f ;  /* 0x005c1f0005047f89 */ /* 0x000e6600000e0000 */
        /* <DEDUP_REMOVED lines=59> */
.L_x_874:
[----:B------:R-:W-:Y:S04]  /*1d1c0*/  MOV R9, c[0x0][0x32c] ;  /* 0x0000cb0000097a02 */ /* 0x000fe80000000f00 */
[----:B------:R-:W-:Y:S11]  /*1d1d0*/  ISETP.NE.AND P0, PT, R9, 0x1, PT ;  /* 0x000000010900780c */ /* 0x000ff60003f05270 */
[----:B------:R-:W-:Y:S02]  /*1d1e0*/  @!UPT UIADD3 URZ, URZ, URZ, URZ ;  /* 0x0000003f3f3ff290 */ /* 0x000fe4000fffe03f */
[----:B------:R-:W-:Y:S05]  /*1d1f0*/  @P0 IMAD.HI.U32 R9, R4, c[0x0][0x330], RZ ;  /* 0x0000cc0004090a27 */ /* 0x000fea00078e00ff */
[----:B------:R-:W-:Y:S02]  /*1d200*/  @P0 SHF.R.U32.HI R4, RZ, c[0x0][0x334], R9 ;  /* 0x0000cd00ff040a19 */ /* 0x000fe40000011609 */
.L_x_875:
[----:B------:R-:W-:Y:S05]  /*1d210*/  BSYNC B0 ;  /* 0x0000000000007941 */ /* 0x000fea0003800000 */
.L_x_873:
[----:B------:R-:W-:Y:S04]  /*1d220*/  IMAD.IADD R9, R0, 0x1, -R44 ;  /* 0x0000000100097824 */ /* 0x000fe800078e0a2c */
[----:B------:R-:W-:Y:S05]  /*1d230*/  IMAD R4, R4, c[0x0][0x32c], R9 ;  /* 0x0000cb0004047a24 */ /* 0x000fea00078e0209 */
[----:B------:R-:W-:Y:S02]  /*1d240*/  IADD3 R9, R4, c[0x0][0x32c], RZ ;  /* 0x0000cb0004097a10 */ /* 0x000fe40007ffe0ff */
[----:B------:R-:W-:Y:S02]  /*1d250*/  IMNMX R2, R2, R4, !PT ;  /* 0x0000000402027217 */ /* 0x000fe40007800200 */
[----:B------:R-:W-:Y:S02]  /*1d260*/  IMNMX R3, R3, R9, PT ;  /* 0x0000000903037217 */ /* 0x000fe40003800200 */
.L_x_872:
[----:B------:R-:W-:Y:S01]  /*1d270*/  LOP3.LUT P0, RZ, R203, 0x8, RZ, 0xc0, !PT ;  /* 0x00000008cbff7812 */ /* 0x000fe2000780c0ff */
[----:B------:R-:W1:Y:S03]  /*1d280*/  SHFL.IDX PT, R4, R5, 0x3, 0x1c1f ;  /* 0x007c1f0005047f89 */ /* 0x000e6600000e0000 */
[C---:B------:R-:W-:Y:S04]  /*1d290*/  ISETP.GT.AND P0, PT, R2.reuse, 0x1, !P0 ;  /* 0x000000010200780c */ /* 0x040fe80004704270 */
        /* <DEDUP_REMOVED lines=58> */
.L_x_878:
[----:B------:R-:W-:Y:S04]  /*1d640*/  MOV R5, c[0x0][0x32c] ;  /* 0x0000cb0000057a02 */ /* 0x000fe80000000f00 */
[----:B------:R-:W-:Y:S11]  /*1d650*/  ISETP.NE.AND P0, PT, R5, 0x1, PT ;  /* 0x000000010500780c */ /* 0x000ff60003f05270 */
[----:B------:R-:W-:Y:S02]  /*1d660*/  @!UPT UIADD3 URZ, URZ, URZ, URZ ;  /* 0x0000003f3f3ff290 */ /* 0x000fe4000fffe03f */
[----:B------:R-:W-:Y:S05]  /*1d670*/  @P0 IMAD.HI.U32 R5, R4, c[0x0][0x330], RZ ;  /* 0x0000cc0004050a27 */ /* 0x000fea00078e00ff */
[----:B------:R-:W-:Y:S02]  /*1d680*/  @P0 SHF.R.U32.HI R4, RZ, c[0x0][0x334], R5 ;  /* 0x0000cd00ff040a19 */ /* 0x000fe40000011605 */
.L_x_879:
[----:B------:R-:W-:Y:S05]  /*1d690*/  BSYNC B0 ;  /* 0x0000000000007941 */ /* 0x000fea0003800000 */
.L_x_877:
[----:B------:R-:W-:Y:S04]  /*1d6a0*/  IMAD.IADD R0, R0, 0x1, -R44 ;  /* 0x0000000100007824 */ /* 0x000fe800078e0a2c */
[----:B------:R-:W-:Y:S05]  /*1d6b0*/  IMAD R0, R4, c[0x0][0x32c], R0 ;  /* 0x0000cb0004007a24 */ /* 0x000fea00078e0200 */
[----:B------:R-:W-:Y:S02]  /*1d6c0*/  IADD3 R4, R0, c[0x0][0x32c], RZ ;  /* 0x0000cb0000047a10 */ /* 0x000fe40007ffe0ff */
[----:B------:R-:W-:Y:S02]  /*1d6d0*/  IMNMX R2, R2, R0, !PT ;  /* 0x0000000002027217 */ /* 0x000fe40007800200 */
[----:B------:R-:W-:Y:S02]  /*1d6e0*/  IMNMX R3, R3, R4, PT ;  /* 0x0000000403037217 */ /* 0x000fe40003800200 */
.L_x_876:
        /* <DEDUP_REMOVED lines=34> */
[C---:B------:R-:W-:Y:S02]  /*1d910*/  ISETP.LT.OR P0, PT, R3.reuse, 0x11, P0 ;  /* 0x000000110300780c */ /* 0x040fe40000701670 */
        /* <DEDUP_REMOVED lines=24> */
[----:B------:R-:W-:Y:S01]  /*1daa0*/  ISETP.GT.AND P0, PT, R2, 0x21, !P2 ;  /* 0x000000210200780c */ /* 0x000fe20005704270 */
        /* <DEDUP_REMOVED lines=13> */
[C---:B------:R-:W-:Y:S01]  /*1db80*/  FMUL.FTZ R3, R108.reuse, c[0x0][0x2d0] ;  /* 0x0000b4006c037a20 */ /* 0x040fe20000410000 */
        /* <DEDUP_REMOVED lines=18> */
[--C-:B------:R-:W-:Y:S01]  /*1dcb0*/  FFMA.FTZ R215, R35, c[0x0][0x2d0], -R7.reuse ;  /* 0x0000b40023d77a23 */ /* 0x100fe20000010807 */
[----:B------:R-:W-:Y:S01]  /*1dcc0*/  LDSM.16.MT88.4 R36, [R167] ;  /* 0x00000000a724783b */ /* 0x000fe20000004200 */
[----:B------:R-:W-:Y:S01]  /*1dcd0*/  FMNMX.FTZ R2, R189, R5, !PT ;  /* 0x00000005bd027209 */ /* 0x000fe20007810000 */
[--C-:B------:R-:W-:Y:S02]  /*1dce0*/  FFMA.FTZ R213, R34, c[0x0][0x2d0], -R7.reuse ;  /* 0x0000b40022d57a23 */ /* 0x100fe40000010807 */
[--C-:B------:R-:W-:Y:S01]  /*1dcf0*/  FFMA.FTZ R212, R33, c[0x0][0x2d0], -R7.reuse ;  /* 0x0000b40021d47a23 */ /* 0x100fe20000010807 */
[----:B------:R-:W-:Y:S01]  /*1dd00*/  FMNMX.FTZ R2, R206, R2, !PT ;  /* 0x00000002ce027209 */ /* 0x000fe20007810000 */
[--C-:B------:R-:W-:Y:S02]  /*1dd10*/  FFMA.FTZ R214, R40, c[0x0][0x2d0], -R7.reuse ;  /* 0x0000b40028d67a23 */ /* 0x100fe40000010807 */
[----:B------:R-:W4:Y:S01]  /*1dd20*/  SHFL.BFLY PT, R5, R0, 0x1, 0x1f ;  /* 0x0c201f0000057f89 */ /* 0x000f2200000e0000 */
[----:B------:R-:W-:Y:S01]  /*1dd30*/  FMNMX.FTZ R2, R191, R2, !PT ;  /* 0x00000002bf027209 */ /* 0x000fe20007810000 */
[----:B------:R-:W-:Y:S01]  /*1dd40*/  MUFU.EX2 R221, R186 ;  /* 0x000000ba00dd7308 */ /* 0x000fe20000000800 */
[--C-:B-1----:R-:W-:Y:S05]  /*1dd50*/  FFMA.FTZ R4, R12, c[0x0][0x2d0], -R7.reuse ;  /* 0x0000b4000c047a23 */ /* 0x102fea0000010807 */
[----:B------:R-:W1:Y:S04]  /*1dd60*/  SHFL.BFLY PT, R6, R2, 0x2, 0x1f ;  /* 0x0c401f0002067f89 */ /* 0x000e6800000e0000 */
[----:B------:R5:W-:Y:S01]  /*1dd70*/  MUFU.EX2 R242, R4 ;  /* 0x0000000400f27308 */ /* 0x000be20000000800 */
[----:B--2---:R-:W-:Y:S02]  /*1dd80*/  FMNMX.FTZ R3, R14, R104, !PT ;  /* 0x000000680e037209 */ /* 0x004fe40007810000 */
[----:B---3--:R-:W-:Y:S02]  /*1dd90*/  F2FP.PACK_AB R168, R241, R224 ;  /* 0x000000e0f1a8723e */ /* 0x008fe400000000ff */
[----:B------:R-:W-:Y:S04]  /*1dda0*/  FMNMX.FTZ R3, R20, R3, !PT ;  /* 0x0000000314037209 */ /* 0x000fe80007810000 */
[----:B------:R-:W-:Y:S01]  /*1ddb0*/  FMNMX.FTZ R3, R21, R3, !PT ;  /* 0x0000000315037209 */ /* 0x000fe20007810000 */
[----:B------:R-:W-:Y:S01]  /*1ddc0*/  MUFU.EX2 R223, R185 ;  /* 0x000000b900df7308 */ /* 0x000fe20000000800 */
[----:B----4-:R-:W-:Y:S02]  /*1ddd0*/  FMNMX.FTZ R107, R0, R5, !PT ;  /* 0x00000005006b7209 */ /* 0x010fe40007810000 */
[----:B------:R-:W-:Y:S02]  /*1dde0*/  FMNMX.FTZ R0, R24, R3, !PT ;  /* 0x0000000318007209 */ /* 0x000fe40007810000 */
[----:B------:R-:W-:Y:S02]  /*1ddf0*/  FSEL R3, R108, RZ, P0 ;  /* 0x000000ff6c037208 */ /* 0x000fe40000000000 */
[C---:B------:R-:W-:Y:S02]  /*1de00*/  FSETP.NEU.FTZ.AND P0, PT, R107.reuse, -INF , PT ;  /* 0xff8000006b00780b */ /* 0x040fe40003f1d000 */
[----:B-1----:R-:W-:Y:S01]  /*1de10*/  FMNMX.FTZ R2, R2, R6, !PT ;  /* 0x0000000602027209 */ /* 0x002fe20007810000 */
[----:B------:R-:W-:Y:S01]  /*1de20*/  MUFU.EX2 R226, R184 ;  /* 0x000000b800e27308 */ /* 0x000fe20000000800 */
[----:B------:R-:W-:Y:S01]  /*1de30*/  FMNMX.FTZ R6, R176, R0, !PT ;  /* 0x00000000b0067209 */ /* 0x000fe20007810000 */
[----:B------:R-:W-:Y:S02]  /*1de40*/  FMUL.FTZ R0, R107, c[0x0][0x2d0] ;  /* 0x0000b4006b007a20 */ /* 0x000fe40000410000 */
        /* <DEDUP_REMOVED lines=11> */
[--C-:B------:R-:W-:Y:S02]  /*1df00*/  FFMA.FTZ R208, R32, c[0x0][0x2d0], -R8.reuse ;  /* 0x0000b40020d07a23 */ /* 0x100fe40000010808 */
[--C-:B------:R-:W-:Y:S01]  /*1df10*/  FFMA.FTZ R211, R31, c[0x0][0x2d0], -R8.reuse ;  /* 0x0000b4001fd37a23 */ /* 0x100fe20000010808 */
[----:B-1----:R-:W-:Y:S04]  /*1df20*/  FMNMX.FTZ R106, R2, R5, !PT ;  /* 0x00000005026a7209 */ /* 0x002fe80007810000 */
[----:B------:R-:W-:Y:S01]  /*1df30*/  MUFU.EX2 R222, R178 ;  /* 0x000000b200de7308 */ /* 0x000fe20000000800 */
[----:B------:R-:W-:Y:S02]  /*1df40*/  FSEL R5, R107, RZ, P0 ;  /* 0x000000ff6b057208 */ /* 0x000fe40000000000 */
[----:B--2---:R-:W-:Y:S01]  /*1df50*/  FMNMX.FTZ R4, R180, R6, !PT ;  /* 0x00000006b4047209 */ /* 0x004fe20007810000 */
[--C-:B------:R-:W-:Y:S01]  /*1df60*/  FFMA.FTZ R6, R22, c[0x0][0x2d0], -R8.reuse ;  /* 0x0000b40016067a23 */ /* 0x100fe20000010808 */
[----:B------:R-:W-:Y:S02]  /*1df70*/  FSETP.NEU.FTZ.AND P0, PT, R106, -INF , PT ;  /* 0xff8000006a00780b */ /* 0x000fe40003f1d000 */
[----:B------:R-:W-:Y:S02]  /*1df80*/  FMNMX.FTZ R4, R181, R4, !PT ;  /* 0x00000004b5047209 */ /* 0x000fe40007810000 */
[----:B---3--:R-:W-:Y:S01]  /*1df90*/  F2FP.PACK_AB R170, R240, R242 ;  /* 0x000000f2f0aa723e */ /* 0x008fe200000000ff */
[----:B------:R-:W-:Y:S01]  /*1dfa0*/  MUFU.EX2 R239, R6 ;  /* 0x0000000600ef7308 */ /* 0x000fe20000000800 */
[----:B----4-:R-:W-:Y:S01]  /*1dfb0*/  FMNMX.FTZ R0, R207, R4, !PT ;  /* 0x00000004cf007209 */ /* 0x010fe20007810000 */
[--C-:B------:R-:W-:Y:S03]  /*1dfc0*/  FFMA.FTZ R4, R13, c[0x0][0x2d0], -R8.reuse ;  /* 0x0000b4000d047a23 */ /* 0x100fe60000010808 */
[----:B------:R-:W-:Y:S05]  /*1dfd0*/  FMNMX.FTZ R0, R188, R0, !PT ;  /* 0x00000000bc007209 */ /* 0x000fea0007810000 */
[----:B------:R1:W2:Y:S01]  /*1dfe0*/  MUFU.EX2 R233, R4 ;  /* 0x0000000400e97308 */ /* 0x0002a20000000800 */
[----:B------:R-:W-:Y:S04]  /*1dff0*/  FMNMX.FTZ R0, R187, R0, !PT ;  /* 0x00000000bb007209 */ /* 0x000fe80007810000 */
[----:B------:R-:W-:Y:S05]  /*1e000*/  FMNMX.FTZ R0, R105, R0, !PT ;  /* 0x0000000069007209 */ /* 0x000fea0007810000 */
[----:B------:R-:W3:Y:S01]  /*1e010*/  SHFL.BFLY PT, R2, R0, 0x2, 0x1f ;  /* 0x0c401f0000027f89 */ /* 0x000ee200000e0000 */
        /* <DEDUP_REMOVED lines=42> */
[--C-:B------:R-:W-:Y:S01]  /*1e2c0*/  FFMA.FTZ R4, R24, c[0x0][0x2d0], -R101.reuse ;  /* 0x0000b40018047a23 */ /* 0x100fe20000010865 */
[----:B------:R1:W-:Y:S01]  /*1e2d0*/  MUFU.EX2 R227, R102 ;  /* 0x0000006600e37308 */ /* 0x0003e20000000800 */
[C---:B------:R-:W-:Y:S01]  /*1e2e0*/  FMUL.FTZ R16, R3.reuse, R124 ;  /* 0x0000007c03107220 */ /* 0x040fe20000410000 */
[----:B------:R-:W-:Y:S01]  /*1e2f0*/  MOV R124, R216 ;  /* 0x000000d8007c7202 */ /* 0x000fe20000000f00 */
[C---:B------:R-:W-:Y:S02]  /*1e300*/  FMUL.FTZ R32, R3.reuse, R140 ;  /* 0x0000008c03207220 */ /* 0x040fe40000410000 */
        /* <DEDUP_REMOVED lines=9> */
[----:B------:R-:W-:Y:S01]  /*1e3a0*/  FMUL.FTZ R53, R3, R53 ;  /* 0x0000003503357220 */ /* 0x000fe20000410000 */
[----:B------:R4:W-:Y:S01]  /*1e3b0*/  MUFU.EX2 R237, R4 ;  /* 0x0000000400ed7308 */ /* 0x0009e20000000800 */
[C---:B------:R-:W-:Y:S01]  /*1e3c0*/  FMUL.FTZ R54, R100.reuse, R54 ;  /* 0x0000003664367220 */ /* 0x040fe20000410000 */
[----:B------:R-:W-:Y:S01]  /*1e3d0*/  LDSM.16.MT88.4 R160, [R166+0x1400] ;  /* 0x00140000a6a0783b */ /* 0x000fe20000004200 */
[C---:B------:R-:W-:Y:S02]  /*1e3e0*/  FMUL.FTZ R55, R100.reuse, R55 ;  /* 0x0000003764377220 */ /* 0x040fe40000410000 */
[--C-:B-1----:R-:W-:Y:S02]  /*1e3f0*/  FFMA.FTZ R102, R173, c[0x0][0x2d0], -R172.reuse ;  /* 0x0000b400ad667a23 */ /* 0x102fe400000108ac */
[C---:B------:R-:W-:Y:S02]  /*1e400*/  FMUL.FTZ R64, R3.reuse, R64 ;  /* 0x0000004003407220 */ /* 0x040fe40000410000 */
[C---:B------:R-:W-:Y:S01]  /*1e410*/  FMUL.FTZ R65, R3.reuse, R65 ;  /* 0x0000004103417220 */ /* 0x040fe20000410000 */
        /* <DEDUP_REMOVED lines=8> */
[----:B------:R-:W-:Y:S02]  /*1e4a0*/  FMUL.FTZ R24, R2, R132 ;  /* 0x0000008402187220 */ /* 0x000fe40000410000 */
[C---:B----4-:R-:W-:Y:S01]  /*1e4b0*/  FMUL.FTZ R4, R3.reuse, R112 ;  /* 0x0000007003047220 */ /* 0x050fe20000410000 */
[----:B------:R-:W-:Y:S01]  /*1e4c0*/  F2FP.PACK_AB R112, R232, R230 ;  /* 0x000000e6e870723e */ /* 0x000fe200000000ff */
[C---:B------:R-:W-:Y:S02]  /*1e4d0*/  FMUL.FTZ R25, R2.reuse, R133 ;  /* 0x0000008502197220 */ /* 0x040fe40000410000 */
[C---:B------:R-:W-:Y:S02]  /*1e4e0*/  FMUL.FTZ R29, R2.reuse, R137 ;  /* 0x00000089021d7220 */ /* 0x040fe40000410000 */
[C---:B------:R-:W-:Y:S02]  /*1e4f0*/  FMUL.FTZ R40, R2.reuse, R148 ;  /* 0x0000009402287220 */ /* 0x040fe40000410000 */
[C---:B------:R-:W-:Y:S02]  /*1e500*/  FMUL.FTZ R41, R2.reuse, R149 ;  /* 0x0000009502297220 */ /* 0x040fe40000410000 */
[C---:B------:R-:W-:Y:S02]  /*1e510*/  FMUL.FTZ R44, R2.reuse, R156 ;  /* 0x0000009c022c7220 */ /* 0x040fe40000410000 */
[----:B------:R-:W-:Y:S02]  /*1e520*/  FMUL.FTZ R45, R2, R157 ;  /* 0x0000009d022d7220 */ /* 0x000fe40000410000 */
[--C-:B-1----:R-:W-:Y:S02]  /*1e530*/  FFMA.FTZ R102, R174, c[0x0][0x2d0], -R172.reuse ;  /* 0x0000b400ae667a23 */ /* 0x102fe400000108ac */
[----:B------:R-:W-:Y:S02]  /*1e540*/  FMUL.FTZ R56, R2, R56 ;  /* 0x0000003802387220 */ /* 0x000fe40000410000 */
[----:B------:R1:W-:Y:S01]  /*1e550*/  MUFU.EX2 R218, R102 ;  /* 0x0000006600da7308 */ /* 0x0003e20000000800 */
[--C-:B--2---:R-:W-:Y:S02]  /*1e560*/  FFMA.FTZ R0, R20, c[0x0][0x2d0], -R101.reuse ;  /* 0x0000b40014007a23 */ /* 0x104fe40000010865 */
[C---:B------:R-:W-:Y:S02]  /*1e570*/  FMUL.FTZ R57, R2.reuse, R57 ;  /* 0x0000003902397220 */ /* 0x040fe40000410000 */
[C---:B------:R-:W-:Y:S02]  /*1e580*/  FMUL.FTZ R60, R2.reuse, R60 ;  /* 0x0000003c023c7220 */ /* 0x040fe40000410000 */
[----:B------:R-:W-:Y:S02]  /*1e590*/  FMUL.FTZ R61, R2, R61 ;  /* 0x0000003d023d7220 */ /* 0x000fe40000410000 */
[C---:B------:R-:W-:Y:S01]  /*1e5a0*/  FMUL.FTZ R68, R3.reuse, R68 ;  /* 0x0000004403447220 */ /* 0x040fe20000410000 */
[----:B------:R2:W3:Y:S01]  /*1e5b0*/  MUFU.EX2 R236, R0 ;  /* 0x0000000000ec7308 */ /* 0x0004e20000000800 */
[----:B------:R-:W-:Y:S02]  /*1e5c0*/  FMUL.FTZ R69, R3, R69 ;  /* 0x0000004503457220 */ /* 0x000fe40000410000 */
[C---:B------:R-:W-:Y:S02]  /*1e5d0*/  FMUL.FTZ R70, R100.reuse, R70 ;  /* 0x0000004664467220 */ /* 0x040fe40000410000 */
[----:B------:R-:W-:Y:S02]  /*1e5e0*/  FMUL.FTZ R71, R100, R71 ;  /* 0x0000004764477220 */ /* 0x000fe40000410000 */
[C---:B------:R-:W-:Y:S02]  /*1e5f0*/  FMUL.FTZ R72, R2.reuse, R72 ;  /* 0x0000004802487220 */ /* 0x040fe40000410000 */
[C---:B------:R-:W-:Y:S02]  /*1e600*/  FMUL.FTZ R73, R2.reuse, R73 ;  /* 0x0000004902497220 */ /* 0x040fe40000410000 */
[C---:B------:R-:W-:Y:S02]  /*1e610*/  FMUL.FTZ R76, R2.reuse, R76 ;  /* 0x0000004c024c7220 */ /* 0x040fe40000410000 */
[----:B------:R-:W-:Y:S02]  /*1e620*/  FMUL.FTZ R77, R2, R77 ;  /* 0x0000004d024d7220 */ /* 0x000fe40000410000 */
[--C-:B-1----:R-:W-:Y:S02]  /*1e630*/  FFMA.FTZ R102, R175, c[0x0][0x2d0], -R172.reuse ;  /* 0x0000b400af667a23 */ /* 0x102fe400000108ac */
[C---:B------:R-:W-:Y:S02]  /*1e640*/  FMUL.FTZ R80, R3.reuse, R80 ;  /* 0x0000005003507220 */ /* 0x040fe40000410000 */
[----:B------:R1:W-:Y:S01]  /*1e650*/  MUFU.EX2 R219, R102 ;  /* 0x0000006600db7308 */ /* 0x0003e20000000800 */
[----:B------:R-:W-:Y:S02]  /*1e660*/  FMUL.FTZ R81, R3, R81 ;  /* 0x0000005103517220 */ /* 0x000fe40000410000 */
[----:B------:R-:W-:Y:S02]  /*1e670*/  FMUL.FTZ R82, R100, R82 ;  /* 0x0000005264527220 */ /* 0x000fe40000410000 */
[--C-:B--2---:R-:W-:Y:S01]  /*1e680*/  FFMA.FTZ R0, R21, c[0x0][0x2d0], -R101.reuse ;  /* 0x0000b40015007a23 */ /* 0x104fe20000010865 */
[----:B---3--:R-:W-:Y:S01]  /*1e690*/  F2FP.PACK_AB R113, R236, R229 ;  /* 0x000000e5ec71723e */ /* 0x008fe200000000ff */
[----:B------:R-:W2:Y:S01]  /*1e6a0*/  LDSM.16.MT88.4 R20, [R166] ;  /* 0x00000000a614783b */ /* 0x000ea20000004200 */
[C---:B------:R-:W-:Y:S02]  /*1e6b0*/  FMUL.FTZ R83, R100.reuse, R83 ;  /* 0x0000005364537220 */ /* 0x040fe40000410000 */
[----:B------:R3:W4:Y:S01]  /*1e6c0*/  MUFU.EX2 R238, R0 ;  /* 0x0000000000ee7308 */ /* 0x0007220000000800 */
[C---:B------:R-:W-:Y:S02]  /*1e6d0*/  FMUL.FTZ R96, R3.reuse, R96 ;  /* 0x0000006003607220 */ /* 0x040fe40000410000 */
[C---:B------:R-:W-:Y:S02]  /*1e6e0*/  FMUL.FTZ R97, R3.reuse, R97 ;  /* 0x0000006103617220 */ /* 0x040fe40000410000 */
[C---:B------:R-:W-:Y:S02]  /*1e6f0*/  FMUL.FTZ R98, R100.reuse, R98 ;  /* 0x0000006264627220 */ /* 0x040fe40000410000 */
[C---:B------:R-:W-:Y:S02]  /*1e700*/  FMUL.FTZ R99, R100.reuse, R99 ;  /* 0x0000006364637220 */ /* 0x040fe40000410000 */
[C---:B------:R-:W-:Y:S02]  /*1e710*/  FMUL.FTZ R84, R3.reuse, R84 ;  /* 0x0000005403547220 */ /* 0x040fe40000410000 */
[----:B------:R-:W-:Y:S02]  /*1e720*/  FMUL.FTZ R85, R3, R85 ;  /* 0x0000005503557220 */ /* 0x000fe40000410000 */
[C---:B------:R-:W-:Y:S02]  /*1e730*/  FMUL.FTZ R86, R100.reuse, R86 ;  /* 0x0000005664567220 */ /* 0x040fe40000410000 */
[----:B-1----:R-:W-:Y:S02]  /*1e740*/  FFMA.FTZ R102, R177, c[0x0][0x2d0], -R172 ;  /* 0x0000b400b1667a23 */ /* 0x002fe400000108ac */
[----:B------:R-:W-:Y:S02]  /*1e750*/  FMUL.FTZ R87, R100, R87 ;  /* 0x0000005764577220 */ /* 0x000fe40000410000 */
[----:B------:R1:W-:Y:S01]  /*1e760*/  MUFU.EX2 R216, R102 ;  /* 0x0000006600d87308 */ /* 0x0003e20000000800 */
[C---:B------:R-:W-:Y:S02]  /*1e770*/  FMUL.FTZ R88, R2.reuse, R88 ;  /* 0x0000005802587220 */ /* 0x040fe40000410000 */
[C---:B------:R-:W-:Y:S01]  /*1e780*/  FMUL.FTZ R89, R2.reuse, R89 ;  /* 0x0000005902597220 */ /* 0x040fe20000410000 */
[----:B---3--:R-:W-:Y:S01]  /*1e790*/  FSEL R0, R103, RZ, P0 ;  /* 0x000000ff67007208 */ /* 0x008fe20000000000 */
[C---:B------:R-:W-:Y:S01]  /*1e7a0*/  FMUL.FTZ R92, R2.reuse, R92 ;  /* 0x0000005c025c7220 */ /* 0x040fe20000410000 */
[----:B----4-:R-:W-:Y:S01]  /*1e7b0*/  F2FP.PACK_AB R115, R237, R238 ;  /* 0x000000eeed73723e */ /* 0x010fe200000000ff */
[----:B------:R-:W-:Y:S02]  /*1e7c0*/  FMUL.FTZ R93, R2, R93 ;  /* 0x0000005d025d7220 */ /* 0x000fe40000410000 */
[----:B------:R-:W-:Y:S02]  /*1e7d0*/  FADD.FTZ R0, -R0, R104 ;  /* 0x0000006800007221 */ /* 0x000fe40000010100 */
[----:B------:R-:W-:Y:S02]  /*1e7e0*/  FFMA.FTZ R104, R28, c[0x0][0x2d0], -R8 ;  /* 0x0000b4001c687a23 */ /* 0x000fe40000010808 */
[----:B------:R-:W-:Y:S02]  /*1e7f0*/  FMUL.FTZ R0, R0, c[0x0][0x2d0] ;  /* 0x0000b40000007a20 */ /* 0x000fe40000410000 */
[C---:B------:R-:W-:Y:S01]  /*1e800*/  FMUL.FTZ R8, R2.reuse, R116 ;  /* 0x0000007402087220 */ /* 0x040fe20000410000 */
[----:B------:R3:W-:Y:S01]  /*1e810*/  MUFU.EX2 R225, R104 ;  /* 0x0000006800e17308 */ /* 0x0007e20000000800 */
[-C--:B--2---:R-:W-:Y:S01]  /*1e820*/  HMMA.16816.F32 R4, R168, R20.reuse, R4 ;  /* 0x00000014a804723c */ /* 0x084fe20000001804 */
[C---:B------:R-:W-:Y:S02]  /*1e830*/  FMUL.FTZ R28, R2.reuse, R136 ;  /* 0x00000088021c7220 */ /* 0x040fe40000410000 */
[----:B------:R-:W-:Y:S02]  /*1e840*/  FFMA.FTZ R2, R2, R249, R230 ;  /* 0x000000f902027223 */ /* 0x000fe400000100e6 */
[--C-:B-1----:R-:W-:Y:S04]  /*1e850*/  FFMA.FTZ R102, R176, c[0x0][0x2d0], -R101.reuse ;  /* 0x0000b400b0667a23 */ /* 0x102fe80000010865 */
[----:B------:R-:W1:Y:S10]  /*1e860*/  MUFU.EX2 R0, R0 ;  /* 0x0000000000007308 */ /* 0x000e740000000800 */
[----:B------:R2:W-:Y:S01]  /*1e870*/  MUFU.EX2 R178, R102 ;  /* 0x0000006600b27308 */ /* 0x0005e20000000800 */
[--C-:B---3--:R-:W-:Y:S09]  /*1e880*/  FFMA.FTZ R104, R207, c[0x0][0x2d0], -R101.reuse ;  /* 0x0000b400cf687a23 */ /* 0x108ff20000010865 */
[----:B------:R-:W-:Y:S01]  /*1e890*/  MUFU.EX2 R104, R104 ;  /* 0x0000006800687308 */ /* 0x000fe20000000800 */
        /* <DEDUP_REMOVED lines=20> */
[C---:B------:R-:W-:Y:S02]  /*1e9e0*/  FMUL.FTZ R62, R0.reuse, R62 ;  /* 0x0000003e003e7220 */ /* 0x040fe40000410000 */
[C---:B------:R-:W-:Y:S02]  /*1e9f0*/  FMUL.FTZ R63, R0.reuse, R63 ;  /* 0x0000003f003f7220 */ /* 0x040fe40000410000 */
[C---:B------:R-:W-:Y:S01]  /*1ea00*/  FMUL.FTZ R74, R0.reuse, R74 ;  /* 0x0000004a004a7220 */ /* 0x040fe20000410000 */
        /* <DEDUP_REMOVED lines=8> */
[C---:B------:R-:W-:Y:S01]  /*1ea90*/  FFMA.FTZ R131, R3.reuse, R243, R224 ;  /* 0x000000f303837223 */ /* 0x040fe200000100e0 */
[----:B------:R-:W-:Y:S01]  /*1eaa0*/  MOV R224, R124 ;  /* 0x0000007c00e07202 */ /* 0x000fe20000000f00 */
[C---:B------:R-:W-:Y:S01]  /*1eab0*/  FMUL.FTZ R36, R3.reuse, R144 ;  /* 0x0000009003247220 */ /* 0x040fe20000410000 */
[----:B------:R-:W-:Y:S02]  /*1eac0*/  LDSM.16.MT88.4 R124, [R166+0x800] ;  /* 0x00080000a67c783b */ /* 0x000fe40000004200 */
[-C--:B------:R-:W-:Y:S01]  /*1ead0*/  HMMA.16816.F32 R28, R112, R38.reuse, R28 ;  /* 0x00000026701c723c */ /* 0x080fe2000000181c */
[----:B------:R-:W-:Y:S01]  /*1eae0*/  FMUL.FTZ R37, R3, R145 ;  /* 0x0000009103257220 */ /* 0x000fe20000410000 */
[----:B------:R-:W-:Y:S01]  /*1eaf0*/  ISETP.GT.AND P0, PT, R205, R224, PT ;  /* 0x000000e0cd00720c */ /* 0x000fe20003f04270 */
[--C-:B--2---:R-:W-:Y:S02]  /*1eb00*/  FFMA.FTZ R102, R179, c[0x0][0x2d0], -R101.reuse ;  /* 0x0000b400b3667a23 */ /* 0x104fe40000010865 */
[C---:B------:R-:W-:Y:S02]  /*1eb10*/  FMUL.FTZ R90, R0.reuse, R90 ;  /* 0x0000005a005a7220 */ /* 0x040fe40000410000 */
[----:B------:R2:W-:Y:S01]  /*1eb20*/  MUFU.EX2 R177, R102 ;  /* 0x0000006600b17308 */ /* 0x0005e20000000800 */
[C---:B------:R-:W-:Y:S01]  /*1eb30*/  HMMA.16816.F32 R32, R168.reuse, R38, R32 ;  /* 0x00000026a820723c */ /* 0x040fe20000001820 */
[C---:B------:R-:W-:Y:S03]  /*1eb40*/  FMUL.FTZ R91, R0.reuse, R91 ;  /* 0x0000005b005b7220 */ /* 0x040fe60000410000 */
[C---:B------:R-:W-:Y:S02]  /*1eb50*/  FMUL.FTZ R94, R0.reuse, R94 ;  /* 0x0000005e005e7220 */ /* 0x040fe40000410000 */
[----:B------:R-:W-:Y:S02]  /*1eb60*/  FMUL.FTZ R95, R0, R95 ;  /* 0x0000005f005f7220 */ /* 0x000fe40000410000 */
[C---:B------:R-:W-:Y:S04]  /*1eb70*/  FMUL.FTZ R38, R100.reuse, R146 ;  /* 0x0000009264267220 */ /* 0x040fe80000410000 */
[----:B------:R-:W-:Y:S02]  /*1eb80*/  FMUL.FTZ R39, R100, R147 ;  /* 0x0000009364277220 */ /* 0x000fe40000410000 */
[--C-:B------:R-:W-:Y:S02]  /*1eb90*/  FFMA.FTZ R130, R190, c[0x0][0x2d0], -R172.reuse ;  /* 0x0000b400be827a23 */ /* 0x100fe400000108ac */
[----:B------:R-:W-:Y:S01]  /*1eba0*/  MUFU.EX2 R190, R209 ;  /* 0x000000d100be7308 */ /* 0x000fe20000000800 */
[--C-:B------:R-:W-:Y:S02]  /*1ebb0*/  FFMA.FTZ R129, R189, c[0x0][0x2d0], -R172.reuse ;  /* 0x0000b400bd817a23 */ /* 0x100fe400000108ac */
[-C--:B-1----:R-:W-:Y:S01]  /*1ebc0*/  HMMA.16816.F32 R36, R168, R116.reuse, R36 ;  /* 0x00000074a824723c */ /* 0x082fe20000001824 */
[--C-:B------:R-:W-:Y:S02]  /*1ebd0*/  FFMA.FTZ R128, R206, c[0x0][0x2d0], -R172.reuse ;  /* 0x0000b400ce807a23 */ /* 0x100fe400000108ac */
[----:B------:R-:W-:Y:S02]  /*1ebe0*/  FFMA.FTZ R172, R191, c[0x0][0x2d0], -R172 ;  /* 0x0000b400bfac7a23 */ /* 0x000fe400000108ac */
[--C-:B--2---:R-:W-:Y:S02]  /*1ebf0*/  FFMA.FTZ R102, R180, c[0x0][0x2d0], -R101.reuse ;  /* 0x0000b400b4667a23 */ /* 0x104fe40000010865 */
[----:B------:R-:W-:Y:S01]  /*1ec00*/  MUFU.EX2 R191, R214 ;  /* 0x000000d600bf7308 */ /* 0x000fe20000000800 */
[C---:B------:R-:W-:Y:S01]  /*1ec10*/  HMMA.16816.F32 R40, R112.reuse, R116, R40 ;  /* 0x000000747028723c */ /* 0x040fe20000001828 */
[----:B------:R-:W-:Y:S03]  /*1ec20*/  FFMA.FTZ R3, R187, c[0x0][0x2d0], -R101 ;  /* 0x0000b400bb037a23 */ /* 0x000fe60000010865 */
[----:B------:R-:W-:Y:S04]  /*1ec30*/  FFMA.FTZ R0, R0, R250, R229 ;  /* 0x000000fa00007223 */ /* 0x000fe800000100e5 */
[-C--:B------:R-:W-:Y:S01]  /*1ec40*/  HMMA.16816.F32 R44, R112, R118.reuse, R44 ;  /* 0x00000076702c723c */ /* 0x080fe2000000182c */
[----:B------:R1:W-:Y:S07]  /*1ec50*/  MUFU.EX2 R179, R102 ;  /* 0x0000006600b37308 */ /* 0x0003ee0000000800 */
[C---:B------:R-:W-:Y:S01]  /*1ec60*/  HMMA.16816.F32 R48, R168.reuse, R118, R48 ;  /* 0x00000076a830723c */ /* 0x040fe20000001830 */
[----:B------:R-:W2:Y:S02]  /*1ec70*/  LDSM.16.MT88.4 R116, [R167+0xc00] ;  /* 0x000c0000a774783b */ /* 0x000ea40000004200 */
[----:B------:R-:W-:Y:S10]  /*1ec80*/  MUFU.EX2 R189, R210 ;  /* 0x000000d200bd7308 */ /* 0x000ff40000000800 */
[----:B------:R-:W-:Y:S01]  /*1ec90*/  MUFU.EX2 R209, R213 ;  /* 0x000000d500d17308 */ /* 0x000fe20000000800 */
[--C-:B-1----:R-:W-:Y:S09]  /*1eca0*/  FFMA.FTZ R102, R181, c[0x0][0x2d0], -R101.reuse ;  /* 0x0000b400b5667a23 */ /* 0x102ff20000010865 */
[----:B------:R1:W-:Y:S10]  /*1ecb0*/  MUFU.EX2 R180, R102 ;  /* 0x0000006600b47308 */ /* 0x0003f40000000800 */
[----:B------:R-:W-:Y:S01]  /*1ecc0*/  MUFU.EX2 R210, R212 ;  /* 0x000000d400d27308 */ /* 0x000fe20000000800 */
[-C--:B--2---:R-:W-:Y:S09]  /*1ecd0*/  HMMA.16816.F32 R52, R168, R116.reuse, R52 ;  /* 0x00000074a834723c */ /* 0x084ff20000001834 */
[----:B------:R-:W-:Y:S03]  /*1ece0*/  MUFU.EX2 R206, R208 ;  /* 0x000000d000ce7308 */ /* 0x000fe60000000800 */
[--C-:B-1----:R-:W-:Y:S01]  /*1ecf0*/  FFMA.FTZ R102, R188, c[0x0][0x2d0], -R101.reuse ;  /* 0x0000b400bc667a23 */ /* 0x102fe20000010865 */
[C---:B------:R-:W-:Y:S01]  /*1ed00*/  HMMA.16816.F32 R56, R112.reuse, R116, R56 ;  /* 0x000000747038723c */ /* 0x040fe20000001838 */
[----:B------:R-:W-:Y:S05]  /*1ed10*/  FFMA.FTZ R101, R105, c[0x0][0x2d0], -R101 ;  /* 0x0000b40069657a23 */ /* 0x000fea0000010865 */
[----:B------:R-:W-:Y:S02]  /*1ed20*/  MUFU.EX2 R181, R130 ;  /* 0x0000008200b57308 */ /* 0x000fe40000000800 */
[-C--:B------:R-:W-:Y:S08]  /*1ed30*/  HMMA.16816.F32 R60, R112, R118.reuse, R60 ;  /* 0x00000076703c723c */ /* 0x080ff0000000183c */
[----:B------:R-:W1:Y:S01]  /*1ed40*/  MUFU.EX2 R182, R129 ;  /* 0x0000008100b67308 */ /* 0x000e620000000800 */
[C---:B------:R-:W-:Y:S01]  /*1ed50*/  HMMA.16816.F32 R64, R168.reuse, R118, R64 ;  /* 0x00000076a840723c */ /* 0x040fe20000001840 */
[----:B------:R-:W2:Y:S08]  /*1ed60*/  LDSM.16.MT88.4 R116, [R166+0x1800] ;  /* 0x00180000a674783b */ /* 0x000eb00000004200 */
[----:B------:R-:W-:Y:S10]  /*1ed70*/  MUFU.EX2 R183, R128 ;  /* 0x0000008000b77308 */ /* 0x000ff40000000800 */
[----:B------:R1:W3:Y:S10]  /*1ed80*/  MUFU.EX2 R184, R172 ;  /* 0x000000ac00b87308 */ /* 0x0002f40000000800 */
[----:B------:R-:W4:Y:S10]  /*1ed90*/  MUFU.EX2 R102, R102 ;  /* 0x0000006600667308 */ /* 0x000f340000000800 */
[----:B------:R5:W-:Y:S01]  /*1eda0*/  MUFU.EX2 R176, R3 ;  /* 0x0000000300b07308 */ /* 0x000be20000000800 */
[-C--:B--2---:R-:W-:Y:S01]  /*1edb0*/  HMMA.16816.F32 R68, R168, R116.reuse, R68 ;  /* 0x00000074a844723c */ /* 0x084fe20000001844 */
[----:B-1----:R-:W-:Y:S02]  /*1edc0*/  F2FP.PACK_AB R172, R182, R181 ;  /* 0x000000b5b6ac723e */ /* 0x002fe400000000ff */
[----:B---3--:R-:W-:Y:S06]  /*1edd0*/  F2FP.PACK_AB R174, R184, R183 ;  /* 0x000000b7b8ae723e */ /* 0x008fec00000000ff */
[----:B------:R-:W1:Y:S01]  /*1ede0*/  MUFU.EX2 R105, R101 ;  /* 0x0000006500697308 */ /* 0x000e620000000800 */
[C---:B------:R-:W-:Y:S02]  /*1edf0*/  HMMA.16816.F32 R72, R112.reuse, R116, R72 ;  /* 0x000000747048723c */ /* 0x040fe40000001848 */
[----:B----4-:R-:W-:Y:S06]  /*1ee00*/  F2FP.PACK_AB R173, R102, R104 ;  /* 0x0000006866ad723e */ /* 0x010fec00000000ff */
[-C--:B------:R-:W-:Y:S01]  /*1ee10*/  HMMA.16816.F32 R76, R112, R118.reuse, R76 ;  /* 0x00000076704c723c */ /* 0x080fe2000000184c */
[----:B-----5:R-:W-:Y:S07]  /*1ee20*/  FFMA.FTZ R3, R100, R245, R234 ;  /* 0x000000f564037223 */ /* 0x020fee00000100ea */
[C---:B------:R-:W-:Y:S01]  /*1ee30*/  HMMA.16816.F32 R80, R168.reuse, R118, R80 ;  /* 0x00000076a850723c */ /* 0x040fe20000001850 */
[----:B------:R-:W2:Y:S03]  /*1ee40*/  LDSM.16.MT88.4 R116, [R167+0x1800] ;  /* 0x00180000a774783b */ /* 0x000ea60000004200 */
[----:B------:R-:W-:Y:S02]  /*1ee50*/  FADD.FTZ R100, R233, R3 ;  /* 0x00000003e9647221 */ /* 0x000fe40000010000 */
[----:B------:R-:W-:Y:S01]  /*1ee60*/  FADD.FTZ R3, R232, R2 ;  /* 0x00000002e8037221 */ /* 0x000fe20000010000 */
[----:B-1----:R-:W-:Y:S01]  /*1ee70*/  F2FP.PACK_AB R175, R105, R176 ;  /* 0x000000b069af723e */ /* 0x002fe200000000ff */
        /* <DEDUP_REMOVED lines=10> */
[-C--:B--2---:R-:W-:Y:S08]  /*1ef20*/  HMMA.16816.F32 R84, R168, R116.reuse, R84 ;  /* 0x00000074a854723c */ /* 0x084ff00000001854 */
        /* <DEDUP_REMOVED lines=20> */
[-C--:B-1----:R-:W-:Y:S08]  /*1f070*/  HMMA.16816.F32 R20, R112, R120.reuse, R20 ;  /* 0x000000787014723c */ /* 0x082ff00000001814 */
        /* <DEDUP_REMOVED lines=49> */
[-C--:B--2---:R-:W-:Y:S01]  /*1f390*/  HMMA.16816.F32 R68, R168, R8.reuse, R68 ;  /* 0x00000008a844723c */ /* 0x084fe20000001844 */
[----:B------:R-:W-:Y:S03]  /*1f3a0*/  FADD.FTZ R6, R220, R100 ;  /* 0x00000064dc067221 */ /* 0x000fe60000010000 */
[----:B------:R-:W-:Y:S01]  /*1f3b0*/  MOV R100, R108 ;  /* 0x0000006c00647202 */ /* 0x000fe20000000f00 */
[----:B------:R-:W-:Y:S02]  /*1f3c0*/  FADD.FTZ R0, R222, R6 ;  /* 0x00000006de007221 */ /* 0x000fe40000010000 */
[----:B------:R-:W-:Y:S01]  /*1f3d0*/  FADD.FTZ R6, R226, R2 ;  /* 0x00000002e2067221 */ /* 0x000fe20000010000 */
        /* <DEDUP_REMOVED lines=14> */
[----:B------:R-:W-:Y:S02]  /*1f4c0*/  FADD.FTZ R4, R191, R4 ;  /* 0x00000004bf047221 */ /* 0x000fe40000010000 */
[----:B------:R-:W-:Y:S02]  /*1f4d0*/  FADD.FTZ R5, R190, R2 ;  /* 0x00000002be057221 */ /* 0x000fe40000010000 */
[C---:B------:R-:W-:Y:S01]  /*1f4e0*/  HMMA.16816.F32 R88, R172.reuse, R12, R88 ;  /* 0x0000000cac58723c */ /* 0x040fe20000001858 */
[----:B------:R-:W-:Y:S03]  /*1f4f0*/  FADD.FTZ R2, R104, R3 ;  /* 0x0000000368027221 */ /* 0x000fe60000010000 */
[----:B------:R-:W-:Y:S01]  /*1f500*/  FADD.FTZ R3, R182, R0 ;  /* 0x00000000b6037221 */ /* 0x000fe20000010000 */
[----:B------:R-:W-:Y:S01]  /*1f510*/  MOV R104, R103 ;  /* 0x0000006700687202 */ /* 0x000fe20000000f00 */
[----:B------:R-:W-:Y:S02]  /*1f520*/  FADD.FTZ R0, R209, R4 ;  /* 0x00000004d1007221 */ /* 0x000fe40000010000 */
[-C--:B------:R-:W-:Y:S01]  /*1f530*/  HMMA.16816.F32 R92, R172, R14.reuse, R92 ;  /* 0x0000000eac5c723c */ /* 0x080fe2000000185c */
[----:B------:R-:W-:Y:S03]  /*1f540*/  FADD.FTZ R2, R102, R2 ;  /* 0x0000000266027221 */ /* 0x000fe60000010000 */
[----:B------:R-:W-:Y:S01]  /*1f550*/  FADD.FTZ R4, R206, R5 ;  /* 0x00000005ce047221 */ /* 0x000fe20000010000 */
[----:B------:R-:W-:Y:S01]  /*1f560*/  MOV R102, R106 ;  /* 0x0000006a00667202 */ /* 0x000fe20000000f00 */
[----:B------:R-:W-:Y:S02]  /*1f570*/  FADD.FTZ R3, R183, R3 ;  /* 0x00000003b7037221 */ /* 0x000fe40000010000 */
[----:B------:R-:W-:Y:S01]  /*1f580*/  FADD.FTZ R243, R210, R0 ;  /* 0x00000000d2f37221 */ /* 0x000fe20000010000 */
[----:B------:R-:W-:Y:S03]  /*1f590*/  HMMA.16816.F32 R96, R168, R14, R96 ;  /* 0x0000000ea860723c */ /* 0x000fe60000001860 */
[----:B------:R-:W-:Y:S01]  /*1f5a0*/  FADD.FTZ R2, R176, R2 ;  /* 0x00000002b0027221 */ /* 0x000fe20000010000 */
[----:B------:R-:W-:Y:S01]  /*1f5b0*/  IADD3 R0, R205, -0x1, RZ ;  /* 0xffffffffcd007810 */ /* 0x000fe20007ffe0ff */
[----:B------:R-:W-:Y:S02]  /*1f5c0*/  FADD.FTZ R245, R185, R4 ;  /* 0x00000004b9f57221 */ /* 0x000fe40000010000 */
[----:B------:R-:W-:Y:S01]  /*1f5d0*/  FADD.FTZ R249, R184, R3 ;  /* 0x00000003b8f97221 */ /* 0x000fe20000010000 */
[----:B------:R-:W-:Y:S01]  /*1f5e0*/  MOV R205, R0 ;  /* 0x0000000000cd7202 */ /* 0x000fe20000000f00 */
[----:B------:R-:W-:Y:S01]  /*1f5f0*/  FADD.FTZ R250, R105, R2 ;  /* 0x0000000269fa7221 */ /* 0x000fe20000010000 */
[----:B------:R-:W-:-:S05]  /*1f600*/  @P0 BRA `(.L_x_880) ;  /* 0xffffbd9000000947 */ /* 0x000fca000383ffff */
.L_x_861:
[----:B------:R-:W-:Y:S02]  /*1f610*/  MOV R9, 0x1f ;  /* 0x0000001f00097802 */ /* 0x000fe40000000f00 */
[----:B------:R-:W-:Y:S01]  /*1f620*/  MOV R8, 0xffffffff ;  /* 0xffffffff00087802 */ /* 0x000fe20000000f00 */
[----:B------:R-:W-:Y:S06]  /*1f630*/  BRA.DIV ~URZ, `(.L_x_881) ;  /* 0x000059a27f007947 */ /* 0x000fec000b800000 */
[----:B------:R1:W2:Y:S02]  /*1f640*/  SHFL.BFLY PT, R0, R243, 0x2, 0x1f ;  /* 0x0c401f00f3007f89 */ /* 0x0002a400000e0000 */
.L_x_961:
[----:B--2---:R-:W-:Y:S01]  /*1f650*/  FADD.FTZ R5, R0, R243 ;  /* 0x000000f300057221 */ /* 0x004fe20000010000 */
[----:B------:R-:W-:Y:S05]  /*1f660*/  BRA.DIV ~URZ, `(.L_x_882) ;  /* 0x000059c27f007947 */ /* 0x000fea000b800000 */
[----:B------:R-:W2:Y:S04]  /*1f670*/  SHFL.BFLY PT, R2, R245, 0x2, 0x1f ;  /* 0x0c401f00f5027f89 */ /* 0x000ea800000e0000 */
[----:B------:R-:W3:Y:S04]  /*1f680*/  SHFL.BFLY PT, R0, R249, 0x2, 0x1f ;  /* 0x0c401f00f9007f89 */ /* 0x000ee800000e0000 */
[----:B------:R-:W4:Y:S04]  /*1f690*/  SHFL.BFLY PT, R6, R250, 0x2, 0x1f ;  /* 0x0c401f00fa067f89 */ /* 0x000f2800000e0000 */
[----:B------:R-:W5:Y:S01]  /*1f6a0*/  SHFL.BFLY PT, R3, R5, 0x1, 0x1f ;  /* 0x0c201f0005037f89 */ /* 0x000f6200000e0000 */
[----:B--2---:R-:W-:-:S02]  /*1f6b0*/  FADD.FTZ R2, R2, R245 ;  /* 0x000000f502027221 */ /* 0x004fc40000010000 */
[----:B---3--:R-:W-:-:S03]  /*1f6c0*/  FADD.FTZ R0, R0, R249 ;  /* 0x000000f900007221 */ /* 0x008fc60000010000 */
[----:B------:R-:W2:Y:S01]  /*1f6d0*/  SHFL.BFLY PT, R4, R2, 0x1, 0x1f ;  /* 0x0c201f0002047f89 */ /* 0x000ea200000e0000 */
[----:B----4-:R-:W-:-:S03]  /*1f6e0*/  FADD.FTZ R6, R6, R250 ;  /* 0x000000fa06067221 */ /* 0x010fc60000010000 */
[----:B------:R-:W3:Y:S01]  /*1f6f0*/  SHFL.BFLY PT, R7, R0, 0x1, 0x1f ;  /* 0x0c201f0000077f89 */ /* 0x000ee200000e0000 */
[----:B-----5:R-:W-:-:S03]  /*1f700*/  FADD.FTZ R5, R5, R3 ;  /* 0x0000000305057221 */ /* 0x020fc60000010000 */
[----:B------:R4:W1:Y:S01]  /*1f710*/  SHFL.BFLY PT, R8, R6, 0x1, 0x1f ;  /* 0x0c201f0006087f89 */ /* 0x00086200000e0000 */
[----:B--2---:R-:W-:Y:S02]  /*1f720*/  FADD.FTZ R4, R2, R4 ;  /* 0x0000000402047221 */ /* 0x004fe40000010000 */
[----:B---3--:R-:W-:Y:S02]  /*1f730*/  FADD.FTZ R7, R0, R7 ;  /* 0x0000000700077221 */ /* 0x008fe40000010000 */
.L_x_962:
[----:B------:R-:W-:Y:S01]  /*1f740*/  FSETP.NE.FTZ.AND P3, PT, R5, RZ, PT ;  /* 0x000000ff0500720b */ /* 0x000fe20003f75000 */
[----:B------:R-:W-:Y:S01]  /*1f750*/  CS2R R2, SRZ ;  /* 0x0000000000027805 */ /* 0x000fe2000001ff00 */
[----:B------:R-:W-:Y:S01]  /*1f760*/  MOV R0, RZ ;  /* 0x000000ff00007202 */ /* 0x000fe20000000f00 */
[----:B-1--4-:R-:W-:Y:S01]  /*1f770*/  FADD.FTZ R6, R8, R6 ;  /* 0x0000000608067221 */ /* 0x012fe20000010000 */
[----:B------:R-:W-:Y:S02]  /*1f780*/  FSETP.NE.FTZ.AND P2, PT, R4, RZ, PT ;  /* 0x000000ff0400720b */ /* 0x000fe40003f55000 */
[----:B------:R-:W-:Y:S02]  /*1f790*/  FSETP.NE.FTZ.AND P1, PT, R7, RZ, PT ;  /* 0x000000ff0700720b */ /* 0x000fe40003f35000 */
[----:B------:R-:W-:-:S02]  /*1f7a0*/  FSETP.NE.FTZ.AND P0, PT, R6, RZ, PT ;  /* 0x000000ff0600720b */ /* 0x000fc40003f15000 */
[----:B------:R-:W-:Y:S02]  /*1f7b0*/  MOV R23, 0xff800000 ;  /* 0xff80000000177802 */ /* 0x000fe40000000f00 */
[----:B------:R-:W-:Y:S01]  /*1f7c0*/  MOV R22, 0xff800000 ;  /* 0xff80000000167802 */ /* 0x000fe20000000f00 */
[----:B------:R-:W1:Y:S01]  /*1f7d0*/  @P3 MUFU.RCP R0, R5 ;  /* 0x0000000500003308 */ /* 0x000e620000001000 */
[----:B------:R-:W-:Y:S02]  /*1f7e0*/  MOV R21, 0xff800000 ;  /* 0xff80000000157802 */ /* 0x000fe40000000f00 */
[----:B------:R-:W-:-:S03]  /*1f7f0*/  MOV R20, 0xff800000 ;  /* 0xff80000000147802 */ /* 0x000fc60000000f00 */
[----:B------:R-:W-:Y:S02]  /*1f800*/  @P1 MOV R10, 0x3f317218 ;  /* 0x3f317218000a1802 */ /* 0x000fe40000000f00 */
[----:B------:R-:W-:Y:S08]  /*1f810*/  @P2 MUFU.RCP R3, R4 ;  /* 0x0000000400032308 */ /* 0x000ff00000001000 */
[----:B------:R-:W2:Y:S01]  /*1f820*/  @P2 MUFU.LG2 R4, R4 ;  /* 0x0000000400042308 */ /* 0x000ea20000000c00 */
[----:B-1----:R-:W-:-:S02]  /*1f830*/  FMUL.FTZ R168, R0, R112 ;  /* 0x0000007000a87220 */ /* 0x002fc40000410000 */
[C---:B------:R-:W-:Y:S02]  /*1f840*/  FMUL.FTZ R169, R0.reuse, R113 ;  /* 0x0000007100a97220 */ /* 0x040fe40000410000 */
[C---:B------:R-:W-:Y:S02]  /*1f850*/  FMUL.FTZ R170, R0.reuse, R124 ;  /* 0x0000007c00aa7220 */ /* 0x040fe40000410000 */
[C---:B------:R-:W-:Y:S01]  /*1f860*/  FMUL.FTZ R171, R0.reuse, R125 ;  /* 0x0000007d00ab7220 */ /* 0x040fe20000410000 */
[----:B------:R-:W1:Y:S01]  /*1f870*/  @P1 MUFU.RCP R2, R7 ;  /* 0x0000000700021308 */ /* 0x000e620000001000 */
[C---:B------:R-:W-:Y:S02]  /*1f880*/  FMUL.FTZ R172, R0.reuse, R128 ;  /* 0x0000008000ac7220 */ /* 0x040fe40000410000 */
[C---:B------:R-:W-:Y:S02]  /*1f890*/  FMUL.FTZ R173, R0.reuse, R129 ;  /* 0x0000008100ad7220 */ /* 0x040fe40000410000 */
[----:B------:R-:W-:-:S02]  /*1f8a0*/  FMUL.FTZ R174, R0, R140 ;  /* 0x0000008c00ae7220 */ /* 0x000fc40000410000 */
[C---:B------:R-:W-:Y:S01]  /*1f8b0*/  FMUL.FTZ R175, R0.reuse, R141 ;  /* 0x0000008d00af7220 */ /* 0x040fe20000410000 */
[----:B------:R-:W-:Y:S01]  /*1f8c0*/  @P3 MUFU.LG2 R5, R5 ;  /* 0x0000000500053308 */ /* 0x000fe20000000c00 */
        /* <DEDUP_REMOVED lines=17> */
[----:B--2---:R-:W-:-:S02]  /*1f9e0*/  @P2 FMUL.FTZ R8, R4, 0.69314718246459960938 ;  /* 0x3f31721804082820 */ /* 0x004fc40000410000 */
[C---:B------:R-:W-:Y:S02]  /*1f9f0*/  FMUL.FTZ R144, R3.reuse, R126 ;  /* 0x0000007e03907220 */ /* 0x040fe40000410000 */
[C---:B------:R-:W-:Y:S02]  /*1fa00*/  FMUL.FTZ R145, R3.reuse, R127 ;  /* 0x0000007f03917220 */ /* 0x040fe40000410000 */
[C---:B------:R-:W-:Y:S02]  /*1fa10*/  FMUL.FTZ R126, R3.reuse, R54 ;  /* 0x00000036037e7220 */ /* 0x040fe40000410000 */
[C---:B------:R-:W-:Y:S02]  /*1fa20*/  FMUL.FTZ R127, R3.reuse, R55 ;  /* 0x00000037037f7220 */ /* 0x040fe40000410000 */
[C---:B------:R-:W-:Y:S02]  /*1fa30*/  FMUL.FTZ R140, R3.reuse, R114 ;  /* 0x00000072038c7220 */ /* 0x040fe40000410000 */
[----:B------:R-:W-:-:S02]  /*1fa40*/  FMUL.FTZ R141, R3, R115 ;  /* 0x00000073038d7220 */ /* 0x000fc40000410000 */
[C---:B-1----:R-:W-:Y:S01]  /*1fa50*/  FMUL.FTZ R54, R2.reuse, R56 ;  /* 0x0000003802367220 */ /* 0x042fe20000410000 */
[----:B---3--:R-:W-:Y:S01]  /*1fa60*/  @P2 MOV R7, 0x3f317218 ;  /* 0x3f31721800072802 */ /* 0x008fe20000000f00 */
[----:B------:R-:W-:Y:S02]  /*1fa70*/  FMUL.FTZ R55, R2, R57 ;  /* 0x0000003902377220 */ /* 0x000fe40000410000 */
[----:B------:R-:W-:Y:S02]  /*1fa80*/  FMUL.FTZ R112, R3, R142 ;  /* 0x0000008e03707220 */ /* 0x000fe40000410000 */
        /* <DEDUP_REMOVED lines=8> */
[----:B------:R-:W-:Y:S02]  /*1fb10*/  FMUL.FTZ R129, R3, R67 ;  /* 0x0000004303817220 */ /* 0x000fe40000410000 */
        /* <DEDUP_REMOVED lines=72> */
.L_x_750:
        /* <DEDUP_REMOVED lines=19> */
.L_x_884:
[----:B--2---:R-:W-:Y:S05]  /*200d0*/  BSYNC B0 ;  /* 0x0000000000007941 */ /* 0x004fea0003800000 */
.L_x_883:
        /* <DEDUP_REMOVED lines=115> */
[----:B------:R-:W-:Y:S02]  /*20810*/  STS [R11+0x5000], R3 ;  /* 0x005000030b007388 */ /* 0x000fe40000000800 */
        /* <DEDUP_REMOVED lines=9> */
[----:B-----5:R1:W2:Y:S04]  /*208b0*/  LDG.E R10, [R4.64] ;  /* 0x00000006040a7981 */ /* 0x0202a8000c1e1900 */
[----:B-1----:R-:W2:Y:S02]  /*208c0*/  LDG.E R4, [R4.64+0x4] ;  /* 0x0000040604047981 */ /* 0x002ea4000c1e1900 */
[----:B--2---:R-:W-:Y:S02]  /*208d0*/  IADD3 R10, -R10, R4, RZ ;  /* 0x000000040a0a7210 */ /* 0x004fe40007ffe1ff */
.L_x_887:
[----:B--2---:R-:W2:Y:S04]  /*208e0*/  LDL R3, [R1+0x44] ;  /* 0x0000440001037983 */ /* 0x004ea80000100800 */
[----:B------:R-:W2:Y:S04]  /*208f0*/  LDL R78, [R1+0x20] ;  /* 0x00002000014e7983 */ /* 0x000ea80000100800 */
[----:B------:R-:W3:Y:S04]  /*20900*/  LDL R24, [R1+0x48] ;  /* 0x0000480001187983 */ /* 0x000ee80000100800 */
[----:B------:R-:W4:Y:S04]  /*20910*/  LDL R13, [R1+0x30] ;  /* 0x00003000010d7983 */ /* 0x000f280000100800 */
[----:B------:R-:W4:Y:S01]  /*20920*/  LDL R25, [R1+0xa8] ;  /* 0x0000a80001197983 */ /* 0x000f220000100800 */
[----:B------:R-:W-:Y:S01]  /*20930*/  IMAD.MOV.U32 R11, RZ, RZ, 0x368 ;  /* 0x00000368ff0b7424 */ /* 0x000fe200078e00ff */
[----:B------:R-:W-:-:S04]  /*20940*/  ISETP.GT.AND P2, PT, R0, 0x1, PT ;  /* 0x000000010000780c */ /* 0x000fc80003f44270 */
[----:B------:R-:W-:-:S04]  /*20950*/  SEL R11, R11, 0x328, P2 ;  /* 0x000003280b0b7807 */ /* 0x000fc80001000000 */
[----:B------:R-:W1:Y:S08]  /*20960*/  LDC.64 R6, c[0x0][R11+0x170] ;  /* 0x00005c000b067b82 */ /* 0x000e700000000a00 */
[----:B------:R-:W3:Y:S08]  /*20970*/  LDC.64 R14, c[0x0][R11+0x168] ;  /* 0x00005a000b0e7b82 */ /* 0x000ef00000000a00 */
[----:B------:R1:W2:Y:S08]  /*20980*/  LDC.64 R18, c[0x0][R11+0x178] ;  /* 0x00005e000b127b82 */ /* 0x0002b00000000a00 */
[----:B------:R1:W2:Y:S01]  /*20990*/  LDC.64 R16, c[0x0][R11+0x160] ;  /* 0x000058000b107b82 */ /* 0x0002a20000000a00 */
[----:B------:R-:W-:Y:S01]  /*209a0*/  ISETP.NE.U32.AND P0, PT, RZ, c[0x0][0x500], PT ;  /* 0x00014000ff007a0c */ /* 0x000fe20003f05070 */
[----:B------:R-:W-:-:S03]  /*209b0*/  IMAD.MOV.U32 R0, RZ, RZ, c[0x0][0x4e8] ;  /* 0x00013a00ff007624 */ /* 0x000fc600078e00ff */
[----:B------:R-:W-:Y:S02]  /*209c0*/  ISETP.NE.AND.EX P0, PT, RZ, c[0x0][0x504], PT, P0 ;  /* 0x00014100ff007a0c */ /* 0x000fe40003f05300 */
[----:B------:R-:W-:Y:S02]  /*209d0*/  ISETP.NE.AND P5, PT, R0, 0x1, PT ;  /* 0x000000010000780c */ /* 0x000fe40003fa5270 */
[----:B------:R-:W-:Y:S02]  /*209e0*/  SHF.R.S32.HI R4, RZ, 0x1f, R8 ;  /* 0x0000001fff047819 */ /* 0x000fe40000011408 */
[----:B------:R-:W-:Y:S02]  /*209f0*/  SEL R0, R8, RZ, !P0 ;  /* 0x000000ff08007207 */ /* 0x000fe40004000000 */
[----:B------:R-:W-:Y:S01]  /*20a00*/  SEL R5, R4, RZ, !P0 ;  /* 0x000000ff04057207 */ /* 0x000fe20004000000 */
[----:B------:R-:W2:Y:S02]  /*20a10*/  S2R R26, SR_TID.X ;  /* 0x00000000001a7919 */ /* 0x000ea40000002100 */
[----:B-1----:R-:W-:-:S04]  /*20a20*/  IMAD R4, R7, R0, RZ ;  /* 0x0000000007047224 */ /* 0x002fc800078e02ff */
[C---:B------:R-:W-:Y:S02]  /*20a30*/  IMAD R12, R6.reuse, R5, R4 ;  /* 0x00000005060c7224 */ /* 0x040fe400078e0204 */
[----:B------:R-:W-:-:S04]  /*20a40*/  IMAD.WIDE.U32 R6, R6, R0, RZ ;  /* 0x0000000006067225 */ /* 0x000fc800078e00ff */
[----:B------:R-:W-:Y:S01]  /*20a50*/  IMAD.IADD R12, R7, 0x1, R12 ;  /* 0x00000001070c7824 */ /* 0x000fe200078e020c */
[----:B------:R-:W-:-:S04]  /*20a60*/  LOP3.LUT R203, R203, 0xfffffffd, RZ, 0xc0, !PT ;  /* 0xfffffffdcbcb7812 */ /* 0x000fc800078ec0ff */
[----:B------:R-:W-:Y:S01]  /*20a70*/  LOP3.LUT R203, R203, 0xfffffffe, RZ, 0xc0, !PT ;  /* 0xfffffffecbcb7812 */ /* 0x000fe200078ec0ff */
[----:B--2---:R-:W-:-:S04]  /*20a80*/  IMAD.IADD R3, R3, 0x1, R78 ;  /* 0x0000000103037824 */ /* 0x004fc800078e024e */
[----:B------:R-:W-:-:S04]  /*20a90*/  @P5 IMAD.HI.U32 R5, R3, c[0x0][0x4ec], RZ ;  /* 0x00013b0003055a27 */ /* 0x000fc800078e00ff */
[----:B---3--:R-:W-:-:S04]  /*20aa0*/  IMAD.WIDE.U32 R8, R14, R24, RZ ;  /* 0x000000180e087225 */ /* 0x008fc800078e00ff */
[----:B------:R-:W-:Y:S01]  /*20ab0*/  IMAD.MOV.U32 R4, RZ, RZ, R3 ;  /* 0x000000ffff047224 */ /* 0x000fe200078e0003 */
[----:B------:R-:W-:Y:S01]  /*20ac0*/  @P5 SHF.R.U32.HI R4, RZ, c[0x0][0x4f0], R5 ;  /* 0x00013c00ff045a19 */ /* 0x000fe20000011605 */
[----:B------:R-:W-:Y:S01]  /*20ad0*/  IMAD R11, R15, R24, RZ ;  /* 0x000000180f0b7224 */ /* 0x000fe200078e02ff */
[----:B----4-:R-:W-:Y:S02]  /*20ae0*/  SEL R5, R13, RZ, P2 ;  /* 0x000000ff0d057207 */ /* 0x010fe40001000000 */
        /* <DEDUP_REMOVED lines=35> */
[----:B------:R-:W4:Y:S04]  /*20d20*/  SHFL.IDX PT, R8, R6, 0x2, 0x1c1f ;  /* 0x005c1f0006087f89 */ /* 0x000f2800000e0000 */
[----:B------:R-:W1:Y:S01]  /*20d30*/  SHFL.IDX PT, R6, R6, 0x3, 0x1c1f ;  /* 0x007c1f0006067f89 */ /* 0x000e6200000e0000 */
[----:B---3--:R-:W-:-:S05]  /*20d40*/  IMAD.IADD R5, R25, 0x1, R78 ;  /* 0x0000000119057824 */ /* 0x008fca00078e024e */
[C---:B------:R-:W-:Y:S02]  /*20d50*/  IADD3 R17, R5.reuse, 0x8, RZ ;  /* 0x0000000805117810 */ /* 0x040fe40007ffe0ff */
[CC--:B------:R-:W-:Y:S02]  /*20d60*/  ISETP.GE.OR P4, PT, R5.reuse, R4.reuse, P0 ;  /* 0x000000040500720c */ /* 0x0c0fe40000786670 */
[----:B------:R-:W-:Y:S02]  /*20d70*/  IADD3 R16, R5, 0x40, RZ ;  /* 0x0000004005107810 */ /* 0x000fe40007ffe0ff */
[-C--:B------:R-:W-:Y:S02]  /*20d80*/  ISETP.GE.OR P3, PT, R17, R4.reuse, P0 ;  /* 0x000000041100720c */ /* 0x080fe40000766670 */
[----:B------:R-:W-:Y:S02]  /*20d90*/  ISETP.GE.OR P1, PT, R16, R4, P0 ;  /* 0x000000041000720c */ /* 0x000fe40000726670 */
[----:B------:R-:W-:-:S05]  /*20da0*/  IADD3 R15, R5, 0x48, RZ ;  /* 0x00000048050f7810 */ /* 0x000fca0007ffe0ff */
[----:B-1----:R1:W-:Y:S04]  /*20db0*/  @!P4 ST.E [R12.64], R21 ;  /* 0x000000150c00c985 */ /* 0x0023e8000c101906 */
        /* <DEDUP_REMOVED lines=67> */
.L_x_963:
[----:B------:R-:W-:Y:S05]  /*211f0*/  BRA.DIV ~URZ, `(.L_x_890) ;  /* 0x000040e27f007947 */ /* 0x000fea000b800000 */
[----:B------:R3:W4:Y:S02]  /*21200*/  SHFL.IDX PT, R0, R13, RZ, 0x1c1f ;  /* 0x001c1fff0d007589 */ /* 0x00072400000e0000 */
.L_x_964:
        /* <DEDUP_REMOVED lines=20> */
.L_x_892:
[----:B------:R-:W-:Y:S05]  /*21350*/  BSYNC B0 ;  /* 0x0000000000007941 */ /* 0x000fea0003800000 */
.L_x_891:
[----:B------:R-:W-:Y:S05]  /*21360*/  BRA.DIV ~URZ, `(.L_x_893) ;  /* 0x00003fd27f007947 */ /* 0x000fea000b800000 */
[----:B--2---:R2:W1:Y:S04]  /*21370*/  SHFL.IDX PT, R10, R12, 0x1, 0x1c1f ;  /* 0x003c1f000c0a7f89 */ /* 0x00446800000e0000 */
[----:B----4-:R2:W4:Y:S02]  /*21380*/  SHFL.IDX PT, R0, R13, 0x1, 0x1c1f ;  /* 0x003c1f000d007f89 */ /* 0x01052400000e0000 */
.L_x_965:
        /* <DEDUP_REMOVED lines=21> */
.L_x_895:
[----:B------:R-:W-:Y:S05]  /*214e0*/  BSYNC B0 ;  /* 0x0000000000007941 */ /* 0x000fea0003800000 */
.L_x_894:
[----:B------:R-:W-:Y:S05]  /*214f0*/  BRA.DIV ~URZ, `(.L_x_896) ;  /* 0x00003f027f007947 */ /* 0x000fea000b800000 */
[----:B-1----:R1:W2:Y:S02]  /*21500*/  SHFL.IDX PT, R10, R12, 0x2, 0x1c1f ;  /* 0x005c1f000c0a7f89 */ /* 0x0022a400000e0000 */
.L_x_966:
[----:B------:R-:W-:Y:S05]  /*21510*/  BRA.DIV ~URZ, `(.L_x_897) ;  /* 0x00003f527f007947 */ /* 0x000fea000b800000 */
[----:B----4-:R4:W1:Y:S02]  /*21520*/  SHFL.IDX PT, R0, R13, 0x2, 0x1c1f ;  /* 0x005c1f000d007f89 */ /* 0x01086400000e0000 */
.L_x_967:
        /* <DEDUP_REMOVED lines=21> */
.L_x_899:
[----:B------:R-:W-:Y:S05]  /*21680*/  BSYNC B0 ;  /* 0x0000000000007941 */ /* 0x000fea0003800000 */
.L_x_898:
[----:B------:R-:W-:Y:S05]  /*21690*/  BRA.DIV ~URZ, `(.L_x_900) ;  /* 0x00003e327f007947 */ /* 0x000fea000b800000 */
[----:B-1----:R1:W3:Y:S04]  /*216a0*/  SHFL.IDX PT, R6, R12, 0x3, 0x1c1f ;  /* 0x007c1f000c067f89 */ /* 0x0022e800000e0000 */
[----:B------:R1:W4:Y:S02]  /*216b0*/  SHFL.IDX PT, R0, R13, 0x3, 0x1c1f ;  /* 0x007c1f000d007f89 */ /* 0x00032400000e0000 */
.L_x_968:
        /* <DEDUP_REMOVED lines=22> */
.L_x_888:
[----:B-1----:R-:W2:Y:S04]  /*21820*/  LDL.LU R6, [R1+0x48] ;  /* 0x0000480001067983 */ /* 0x002ea80000300800 */
        /* <DEDUP_REMOVED lines=33> */
.L_x_969:
[----:B------:R-:W-:Y:S05]  /*21a40*/  BRA.DIV ~URZ, `(.L_x_903) ;  /* 0x00003bb27f007947 */ /* 0x000fea000b800000 */
[----:B------:R3:W4:Y:S02]  /*21a50*/  SHFL.IDX PT, R0, R24, RZ, 0x1c1f ;  /* 0x001c1fff18007589 */ /* 0x00072400000e0000 */
.L_x_970:
[----:B------:R-:W5:Y:S01]  /*21a60*/  LDL R5, [R1] ;  /* 0x0000000001057983 */ /* 0x000f620000100800 */
        /* <DEDUP_REMOVED lines=10> */
[----:B------:R-:W-:Y:S02]  /*21b10*/  IADD3 R6, R5, 0x50, RZ ;  /* 0x0000005005067810 */ /* 0x000fe40007ffe0ff */
[----:B------:R-:W-:-:S02]  /*21b20*/  SHF.R.S32.HI R26, RZ, 0x1f, R5 ;  /* 0x0000001fff1a7819 */ /* 0x000fc40000011405 */
        /* <DEDUP_REMOVED lines=9> */
[----:B------:R-:W-:Y:S01]  /*21bc0*/  SHF.R.S32.HI R34, RZ, 0x1f, R6 ;  /* 0x0000001fff227819 */ /* 0x000fe20000011406 */
[----:B------:R-:W-:Y:S05]  /*21bd0*/  @P0 BRA `(.L_x_905) ;  /* 0x0000032000000947 */ /* 0x000fea0003800000 */
[----:B------:R-:W-:Y:S01]  /*21be0*/  ISETP.GE.AND P1, PT, R5, c[0x0][0x3c8], PT ;  /* 0x0000f20005007a0c */ /* 0x000fe20003f26270 */
[----:B------:R-:W5:Y:S01]  /*21bf0*/  LDL R20, [R1+0x7c] ;  /* 0x00007c0001147983 */ /* 0x000f620000100800 */
[----:B------:R-:W-:Y:S02]  /*21c00*/  ISETP.GE.AND P2, PT, R15, c[0x0][0x3c8], PT ;  /* 0x0000f2000f007a0c */ /* 0x000fe40003f46270 */
[----:B------:R-:W-:-:S09]  /*21c10*/  ISETP.GE.AND P4, PT, R14, c[0x0][0x3c8], PT ;  /* 0x0000f2000e007a0c */ /* 0x000fd20003f86270 */
[----:B----4-:R-:W-:-:S04]  /*21c20*/  @!P1 LEA R2, P0, R5, R0, 0x2 ;  /* 0x0000000005029211 */ /* 0x010fc800078010ff */
[----:B--2---:R-:W-:Y:S02]  /*21c30*/  @!P1 LEA.HI.X R3, R5, R4, R26, 0x2, P0 ;  /* 0x0000000405039211 */ /* 0x004fe400000f141a */
[----:B------:R-:W2:Y:S01]  /*21c40*/  LDL R5, [R1+0x54] ;  /* 0x0000540001057983 */ /* 0x000ea20000100800 */
[----:B------:R-:W-:Y:S02]  /*21c50*/  @!P2 LEA R16, P0, R15, R0, 0x2 ;  /* 0x000000000f10a211 */ /* 0x000fe400078010ff */
[----:B------:R-:W-:Y:S01]  /*21c60*/  ISETP.GE.AND P3, PT, R13, c[0x0][0x3c8], PT ;  /* 0x0000f2000d007a0c */ /* 0x000fe20003f66270 */
[----:B------:R4:W-:Y:S01]  /*21c70*/  @!P1 ST.E.64 [R2.64], R168 ;  /* 0x000000a802009985 */ /* 0x0009e2000c101b06 */
[----:B------:R-:W-:Y:S02]  /*21c80*/  @!P2 LEA.HI.X R17, R15, R4, R23, 0x2, P0 ;  /* 0x000000040f11a211 */ /* 0x000fe400000f1417 */
[----:B------:R-:W-:-:S03]  /*21c90*/  ISETP.GE.AND P1, PT, R12, c[0x0][0x3c8], PT ;  /* 0x0000f2000c007a0c */ /* 0x000fc60003f26270 */
[----:B------:R1:W-:Y:S01]  /*21ca0*/  @!P2 ST.E.64 [R16.64], R170 ;  /* 0x000000aa1000a985 */ /* 0x0003e2000c101b06 */
[----:B------:R-:W-:Y:S02]  /*21cb0*/  ISETP.GE.AND P2, PT, R10, c[0x0][0x3c8], PT ;  /* 0x0000f2000a007a0c */ /* 0x000fe40003f46270 */
[----:B----4-:R-:W-:-:S04]  /*21cc0*/  @!P4 LEA R2, P0, R14, R0, 0x2 ;  /* 0x000000000e02c211 */ /* 0x010fc800078010ff */
[----:B------:R-:W-:Y:S02]  /*21cd0*/  @!P4 LEA.HI.X R3, R14, R4, R25, 0x2, P0 ;  /* 0x000000040e03c211 */ /* 0x000fe400000f1419 */
[----:B-1----:R-:W-:-:S03]  /*21ce0*/  @!P3 LEA R16, P0, R13, R0, 0x2 ;  /* 0x000000000d10b211 */ /* 0x002fc600078010ff */
[----:B------:R1:W-:Y:S01]  /*21cf0*/  @!P4 ST.E.64 [R2.64], R172 ;  /* 0x000000ac0200c985 */ /* 0x0003e2000c101b06 */
[----:B------:R-:W-:Y:S02]  /*21d00*/  ISETP.GE.AND P4, PT, R11, c[0x0][0x3c8], PT ;  /* 0x0000f2000b007a0c */ /* 0x000fe40003f86270 */
[----:B------:R-:W-:-:S05]  /*21d10*/  @!P3 LEA.HI.X R17, R13, R4, R28, 0x2, P0 ;  /* 0x000000040d11b211 */ /* 0x000fca00000f141c */
[----:B------:R4:W-:Y:S01]  /*21d20*/  @!P3 ST.E.64 [R16.64], R174 ;  /* 0x000000ae1000b985 */ /* 0x0009e2000c101b06 */
[----:B-1----:R-:W-:-:S04]  /*21d30*/  @!P1 LEA R2, P0, R12, R0, 0x2 ;  /* 0x000000000c029211 */ /* 0x002fc800078010ff */
[----:B------:R-:W-:Y:S02]  /*21d40*/  @!P1 LEA.HI.X R3, R12, R4, R27, 0x2, P0 ;  /* 0x000000040c039211 */ /* 0x000fe400000f141b */
[----:B----4-:R-:W-:-:S03]  /*21d50*/  @!P4 LEA R16, P0, R11, R0, 0x2 ;  /* 0x000000000b10c211 */ /* 0x010fc600078010ff */
        /* <DEDUP_REMOVED lines=8> */
[----:B----4-:R-:W-:-:S03]  /*21de0*/  @!P1 LEA R16, P0, R9, R0, 0x2 ;  /* 0x0000000009109211 */ /* 0x010fc600078010ff */
[----:B------:R1:W-:Y:S01]  /*21df0*/  @!P2 ST.E.64 [R2.64], R178 ;  /* 0x000000b20200a985 */ /* 0x0003e2000c101b06 */
[----:B------:R-:W-:Y:S02]  /*21e00*/  ISETP.GE.AND P2, PT, R6, c[0x0][0x3c8], PT ;  /* 0x0000f20006007a0c */ /* 0x000fe40003f46270 */
[----:B------:R-:W-:-:S05]  /*21e10*/  @!P1 LEA.HI.X R17, R9, R4, R30, 0x2, P0 ;  /* 0x0000000409119211 */ /* 0x000fca00000f141e */
[----:B------:R4:W-:Y:S01]  /*21e20*/  @!P1 ST.E.64 [R16.64], R180 ;  /* 0x000000b410009985 */ /* 0x0009e2000c101b06 */
[----:B-1----:R-:W-:-:S04]  /*21e30*/  @!P4 LEA R2, P0, R8, R0, 0x2 ;  /* 0x000000000802c211 */ /* 0x002fc800078010ff */
[----:B------:R-:W-:Y:S02]  /*21e40*/  @!P4 LEA.HI.X R3, R8, R4, R32, 0x2, P0 ;  /* 0x000000040803c211 */ /* 0x000fe400000f1420 */
[----:B------:R-:W-:-:S04]  /*21e50*/  @!P3 LEA R18, P0, R7, R0, 0x2 ;  /* 0x000000000712b211 */ /* 0x000fc800078010ff */
[----:B------:R-:W-:Y:S02]  /*21e60*/  @!P3 LEA.HI.X R19, R7, R4, R33, 0x2, P0 ;  /* 0x000000040713b211 */ /* 0x000fe400000f1421 */
[C---:B----4-:R-:W-:Y:S01]  /*21e70*/  @!P2 LEA R16, P0, R6.reuse, R0, 0x2 ;  /* 0x000000000610a211 */ /* 0x050fe200078010ff */
[----:B------:R1:W-:Y:S03]  /*21e80*/  @!P4 ST.E.64 [R2.64], R100 ;  /* 0x000000640200c985 */ /* 0x0003e6000c101b06 */
[----:B------:R-:W-:Y:S01]  /*21e90*/  @!P2 LEA.HI.X R17, R6, R4, R34, 0x2, P0 ;  /* 0x000000040611a211 */ /* 0x000fe200000f1422 */
[----:B------:R4:W-:Y:S04]  /*21ea0*/  @!P3 ST.E.64 [R18.64], R184 ;  /* 0x000000b81200b985 */ /* 0x0009e8000c101b06 */
[----:B------:R4:W-:Y:S01]  /*21eb0*/  @!P2 ST.E.64 [R16.64], R182 ;  /* 0x000000b61000a985 */ /* 0x0009e2000c101b06 */
[----:B--2---:R-:W-:-:S13]  /*21ec0*/  ISETP.GE.AND P1, PT, R5, c[0x0][0x3c8], PT ;  /* 0x0000f20005007a0c */ /* 0x004fda0003f26270 */
[----:B-1----:R-:W-:-:S04]  /*21ed0*/  @!P1 LEA R2, P0, R5, R0, 0x2 ;  /* 0x0000000005029211 */ /* 0x002fc800078010ff */
[----:B-----5:R-:W-:-:S05]  /*21ee0*/  @!P1 LEA.HI.X R3, R5, R4, R20, 0x2, P0 ;  /* 0x0000000405039211 */ /* 0x020fca00000f1414 */
[----:B------:R4:W-:Y:S04]  /*21ef0*/  @!P1 ST.E.64 [R2.64], R96 ;  /* 0x0000006002009985 */ /* 0x0009e8000c101b06 */
.L_x_905:
[----:B------:R-:W-:Y:S05]  /*21f00*/  BSYNC B0 ;  /* 0x0000000000007941 */ /* 0x000fea0003800000 */
.L_x_904:
[----:B------:R-:W-:Y:S05]  /*21f10*/  BRA.DIV ~URZ, `(.L_x_906) ;  /* 0x000037427f007947 */ /* 0x000fea000b800000 */
[----:B--2---:R2:W1:Y:S04]  /*21f20*/  SHFL.IDX PT, R4, R22, 0x1, 0x1c1f ;  /* 0x003c1f0016047f89 */ /* 0x00446800000e0000 */
[----:B----4-:R2:W4:Y:S02]  /*21f30*/  SHFL.IDX PT, R0, R24, 0x1, 0x1c1f ;  /* 0x003c1f0018007f89 */ /* 0x01052400000e0000 */
.L_x_971:
[----:B------:R-:W-:Y:S01]  /*21f40*/  BSSY B0, `(.L_x_907) ;  /* 0x0000035000007945 */ /* 0x000fe20003800000 */
[----:B------:R-:W-:Y:S05]  /*21f50*/  @P6 BRA `(.L_x_908) ;  /* 0x0000033000006947 */ /* 0x000fea0003800000 */
[----:B------:R-:W5:Y:S01]  /*21f60*/  LDL R5, [R1] ;  /* 0x0000000001057983 */ /* 0x000f620000100800 */
[----:B------:R-:W-:Y:S02]  /*21f70*/  ISETP.GE.AND P0, PT, R15, c[0x0][0x3c8], PT ;  /* 0x0000f2000f007a0c */ /* 0x000fe40003f06270 */
[----:B------:R-:W-:Y:S01]  /*21f80*/  ISETP.GE.AND P3, PT, R14, c[0x0][0x3c8], PT ;  /* 0x0000f2000e007a0c */ /* 0x000fe20003f66270 */
[----:B--2---:R-:W2:Y:S01]  /*21f90*/  LDL R35, [R1+0x7c] ;  /* 0x00007c0001237983 */ /* 0x004ea20000100800 */
[----:B------:R-:W-:-:S02]  /*21fa0*/  ISETP.GE.AND P5, PT, R13, c[0x0][0x3c8], PT ;  /* 0x0000f2000d007a0c */ /* 0x000fc40003fa6270 */
[----:B-----5:R-:W-:-:S13]  /*21fb0*/  ISETP.GE.AND P1, PT, R5, c[0x0][0x3c8], PT ;  /* 0x0000f20005007a0c */ /* 0x020fda0003f26270 */
[----:B----4-:R-:W-:-:S04]  /*21fc0*/  @!P1 LEA R2, P2, R5, R0, 0x2 ;  /* 0x0000000005029211 */ /* 0x010fc800078410ff */
[----:B-1----:R-:W-:Y:S02]  /*21fd0*/  @!P1 LEA.HI.X R3, R5, R4, R26, 0x2, P2 ;  /* 0x0000000405039211 */ /* 0x002fe400010f141a */
[----:B------:R-:W4:Y:S01]  /*21fe0*/  LDL R5, [R1+0x54] ;  /* 0x0000540001057983 */ /* 0x000f220000100800 */
[----:B------:R-:W-:-:S04]  /*21ff0*/  @!P0 LEA R16, P2, R15, R0, 0x2 ;  /* 0x000000000f108211 */ /* 0x000fc800078410ff */
[----:B------:R-:W-:Y:S02]  /*22000*/  @!P0 LEA.HI.X R17, R15, R4, R23, 0x2, P2 ;  /* 0x000000040f118211 */ /* 0x000fe400010f1417 */
[----:B------:R-:W-:Y:S01]  /*22010*/  ISETP.GE.AND P2, PT, R12, c[0x0][0x3c8], PT ;  /* 0x0000f2000c007a0c */ /* 0x000fe20003f46270 */
[----:B------:R1:W-:Y:S01]  /*22020*/  @!P1 ST.E.64 [R2.64], R140 ;  /* 0x0000008c02009985 */ /* 0x0003e2000c101b06 */
[----:B------:R-:W-:-:S03]  /*22030*/  ISETP.GE.AND P1, PT, R11, c[0x0][0x3c8], PT ;  /* 0x0000f2000b007a0c */ /* 0x000fc60003f26270 */
[----:B------:R5:W-:Y:S01]  /*22040*/  @!P0 ST.E.64 [R16.64], R144 ;  /* 0x0000009010008985 */ /* 0x000be2000c101b06 */
[CC--:B-1----:R-:W-:Y:S02]  /*22050*/  @!P3 LEA R2, P4, R14.reuse, R0.reuse, 0x2 ;  /* 0x000000000e02b211 */ /* 0x0c2fe400078810ff */
[C---:B-----5:R-:W-:Y:S02]  /*22060*/  @!P5 LEA R16, P0, R13.reuse, R0, 0x2 ;  /* 0x000000000d10d211 */ /* 0x060fe400078010ff */
        /* <DEDUP_REMOVED lines=9> */
[----:B------:R-:W-:-:S03]  /*22100*/  @!P1 LEA R18, P3, R11, R0, 0x2 ;  /* 0x000000000b129211 */ /* 0x000fc600078610ff */
[----:B------:R1:W-:Y:S01]  /*22110*/  @!P2 ST.E.64 [R2.64], R114 ;  /* 0x000000720200a985 */ /* 0x0003e2000c101b06 */
[C---:B-----5:R-:W-:Y:S02]  /*22120*/  @!P0 LEA R16, P2, R10.reuse, R0, 0x2 ;  /* 0x000000000a108211 */ /* 0x060fe400078410ff */
[-C--:B------:R-:W-:Y:S02]  /*22130*/  @!P1 LEA.HI.X R19, R11, R4.reuse, R29, 0x2, P3 ;  /* 0x000000040b139211 */ /* 0x080fe400018f141d */
[----:B------:R-:W-:Y:S02]  /*22140*/  ISETP.GE.AND P3, PT, R7, c[0x0][0x3c8], PT ;  /* 0x0000f20007007a0c */ /* 0x000fe40003f66270 */
[----:B------:R-:W-:Y:S01]  /*22150*/  @!P0 LEA.HI.X R17, R10, R4, R31, 0x2, P2 ;  /* 0x000000040a118211 */ /* 0x000fe200010f141f */
[----:B------:R5:W-:Y:S01]  /*22160*/  @!P1 ST.E.64 [R18.64], R124 ;  /* 0x0000007c12009985 */ /* 0x000be2000c101b06 */
[----:B------:R-:W-:-:S03]  /*22170*/  ISETP.GE.AND P2, PT, R6, c[0x0][0x3c8], PT ;  /* 0x0000f20006007a0c */ /* 0x000fc60003f46270 */
[----:B------:R3:W-:Y:S01]  /*22180*/  @!P0 ST.E.64 [R16.64], R126 ;  /* 0x0000007e10008985 */ /* 0x0007e2000c101b06 */
[----:B------:R-:W-:-:S04]  /*22190*/  @!P5 LEA R20, P0, R8, R0, 0x2 ;  /* 0x000000000814d211 */ /* 0x000fc800078010ff */
[----:B------:R-:W-:Y:S02]  /*221a0*/  @!P5 LEA.HI.X R21, R8, R4, R32, 0x2, P0 ;  /* 0x000000040815d211 */ /* 0x000fe400000f1420 */
[----:B-1----:R-:W-:-:S04]  /*221b0*/  @!P4 LEA R2, P1, R9, R0, 0x2 ;  /* 0x000000000902c211 */ /* 0x002fc800078210ff */
[----:B------:R-:W-:Y:S02]  /*221c0*/  @!P4 LEA.HI.X R3, R9, R4, R30, 0x2, P1 ;  /* 0x000000040903c211 */ /* 0x000fe400008f141e */
[----:B-----5:R-:W-:-:S04]  /*221d0*/  @!P3 LEA R18, P0, R7, R0, 0x2 ;  /* 0x000000000712b211 */ /* 0x020fc800078010ff */
[----:B------:R-:W-:Y:S02]  /*221e0*/  @!P3 LEA.HI.X R19, R7, R4, R33, 0x2, P0 ;  /* 0x000000040713b211 */ /* 0x000fe400000f1421 */
[C---:B---3--:R-:W-:Y:S01]  /*221f0*/  @!P2 LEA R16, P0, R6.reuse, R0, 0x2 ;  /* 0x000000000610a211 */ /* 0x048fe200078010ff */
[----:B------:R1:W-:Y:S03]  /*22200*/  @!P4 ST.E.64 [R2.64], R128 ;  /* 0x000000800200c985 */ /* 0x0003e6000c101b06 */
[----:B------:R-:W-:Y:S01]  /*22210*/  @!P2 LEA.HI.X R17, R6, R4, R34, 0x2, P0 ;  /* 0x000000040611a211 */ /* 0x000fe200000f1422 */
[----:B------:R3:W-:Y:S04]  /*22220*/  @!P5 ST.E.64 [R20.64], R146 ;  /* 0x000000921400d985 */ /* 0x0007e8000c101b06 */
[----:B------:R3:W-:Y:S04]  /*22230*/  @!P3 ST.E.64 [R18.64], R142 ;  /* 0x0000008e1200b985 */ /* 0x0007e8000c101b06 */
[----:B------:R3:W-:Y:S01]  /*22240*/  @!P2 ST.E.64 [R16.64], R104 ;  /* 0x000000681000a985 */ /* 0x0007e2000c101b06 */
[----:B----4-:R-:W-:-:S13]  /*22250*/  ISETP.GE.AND P1, PT, R5, c[0x0][0x3c8], PT ;  /* 0x0000f20005007a0c */ /* 0x010fda0003f26270 */
[----:B-1----:R-:W-:-:S04]  /*22260*/  @!P1 LEA R2, P0, R5, R0, 0x2 ;  /* 0x0000000005029211 */ /* 0x002fc800078010ff */
[----:B--2---:R-:W-:-:S05]  /*22270*/  @!P1 LEA.HI.X R3, R5, R4, R35, 0x2, P0 ;  /* 0x0000000405039211 */ /* 0x004fca00000f1423 */
[----:B------:R3:W-:Y:S04]  /*22280*/  @!P1 ST.E.64 [R2.64], R98 ;  /* 0x0000006202009985 */ /* 0x0007e8000c101b06 */
.L_x_908:
[----:B------:R-:W-:Y:S05]  /*22290*/  BSYNC B0 ;  /* 0x0000000000007941 */ /* 0x000fea0003800000 */
.L_x_907:
[----:B------:R-:W-:Y:S05]  /*222a0*/  BRA.DIV ~URZ, `(.L_x_909) ;  /* 0x000034727f007947 */ /* 0x000fea000b800000 */
[----:B-1----:R1:W2:Y:S02]  /*222b0*/  SHFL.IDX PT, R4, R22, 0x2, 0x1c1f ;  /* 0x005c1f0016047f89 */ /* 0x0022a400000e0000 */
.L_x_972:
[----:B------:R-:W-:Y:S05]  /*222c0*/  BRA.DIV ~URZ, `(.L_x_910) ;  /* 0x000034c27f007947 */ /* 0x000fea000b800000 */
[----:B----4-:R4:W1:Y:S02]  /*222d0*/  SHFL.IDX PT, R0, R24, 0x2, 0x1c1f ;  /* 0x005c1f0018007f89 */ /* 0x01086400000e0000 */
.L_x_973:
[----:B------:R-:W-:Y:S01]  /*222e0*/  LOP3.LUT P0, RZ, R203, 0x1, RZ, 0xc0, !PT ;  /* 0x00000001cbff7812 */ /* 0x000fe2000780c0ff */
[----:B------:R-:W-:-:S12]  /*222f0*/  BSSY B0, `(.L_x_911) ;  /* 0x0000035000007945 */ /* 0x000fd80003800000 */
[----:B------:R-:W-:Y:S05]  /*22300*/  @P0 BRA `(.L_x_912) ;  /* 0x0000033000000947 */ /* 0x000fea0003800000 */
[----:B---3--:R-:W3:Y:S04]  /*22310*/  LDL R16, [R1] ;  /* 0x0000000001107983 */ /* 0x008ee80000100800 */
[----:B------:R-:W5:Y:S01]  /*22320*/  LDL R5, [R1+0x54] ;  /* 0x0000540001057983 */ /* 0x000f620000100800 */
[----:B------:R-:W-:Y:S02]  /*22330*/  ISETP.GE.AND P2, PT, R15, c[0x0][0x3c8], PT ;  /* 0x0000f2000f007a0c */ /* 0x000fe40003f46270 */
[----:B------:R-:W-:Y:S01]  /*22340*/  ISETP.GE.AND P4, PT, R14, c[0x0][0x3c8], PT ;  /* 0x0000f2000e007a0c */ /* 0x000fe20003f86270 */
[----:B----4-:R-:W4:Y:S01]  /*22350*/  LDL R35, [R1+0x7c] ;  /* 0x00007c0001237983 */ /* 0x010f220000100800 */
[----:B------:R-:W-:-:S09]  /*22360*/  ISETP.GE.AND P3, PT, R13, c[0x0][0x3c8], PT ;  /* 0x0000f2000d007a0c */ /* 0x000fd20003f66270 */
[----:B-1----:R-:W-:-:S04]  /*22370*/  @!P2 LEA R18, P1, R15, R0, 0x2 ;  /* 0x000000000f12a211 */ /* 0x002fc800078210ff */
[----:B--2---:R-:W-:Y:S02]  /*22380*/  @!P2 LEA.HI.X R19, R15, R4, R23, 0x2, P1 ;  /* 0x000000040f13a211 */ /* 0x004fe400008f1417 */
[----:B------:R-:W-:Y:S02]  /*22390*/  ISETP.GE.AND P1, PT, R12, c[0x0][0x3c8], PT ;  /* 0x0000f2000c007a0c */ /* 0x000fe40003f26270 */
[----:B------:R-:W-:Y:S02]  /*223a0*/  ISETP.GE.AND P6, PT, R10, c[0x0][0x3c8], PT ;  /* 0x0000f2000a007a0c */ /* 0x000fe40003fc6270 */
[----:B---3--:R-:W-:-:S13]  /*223b0*/  ISETP.GE.AND P0, PT, R16, c[0x0][0x3c8], PT ;  /* 0x0000f20010007a0c */ /* 0x008fda0003f06270 */
[----:B------:R-:W-:-:S04]  /*223c0*/  @!P0 LEA R2, P5, R16, R0, 0x2 ;  /* 0x0000000010028211 */ /* 0x000fc800078a10ff */
[----:B------:R-:W-:Y:S02]  /*223d0*/  @!P0 LEA.HI.X R3, R16, R4, R26, 0x2, P5 ;  /* 0x0000000410038211 */ /* 0x000fe400028f141a */
[----:B------:R-:W-:-:S03]  /*223e0*/  @!P4 LEA R16, P5, R14, R0, 0x2 ;  /* 0x000000000e10c211 */ /* 0x000fc600078a10ff */
[----:B------:R1:W-:Y:S01]  /*223f0*/  @!P0 ST.E.64 [R2.64], R44 ;  /* 0x0000002c02008985 */ /* 0x0003e2000c101b06 */
[----:B------:R-:W-:-:S03]  /*22400*/  ISETP.GE.AND P0, PT, R11, c[0x0][0x3c8], PT ;  /* 0x0000f2000b007a0c */ /* 0x000fc60003f06270 */
[----:B------:R2:W-:Y:S01]  /*22410*/  @!P2 ST.E.64 [R18.64], R46 ;  /* 0x0000002e1200a985 */ /* 0x0005e2000c101b06 */
[----:B------:R-:W-:-:S05]  /*22420*/  @!P4 LEA.HI.X R17, R14, R4, R25, 0x2, P5 ;  /* 0x000000040e11c211 */ /* 0x000fca00028f1419 */
[----:B------:R3:W-:Y:S01]  /*22430*/  @!P4 ST.E.64 [R16.64], R48 ;  /* 0x000000301000c985 */ /* 0x0007e2000c101b06 */
[----:B------:R-:W-:Y:S02]  /*22440*/  ISETP.GE.AND P4, PT, R9, c[0x0][0x3c8], PT ;  /* 0x0000f20009007a0c */ /* 0x000fe40003f86270 */
[----:B-1----:R-:W-:-:S04]  /*22450*/  @!P3 LEA R2, P2, R13, R0, 0x2 ;  /* 0x000000000d02b211 */ /* 0x002fc800078410ff */
[----:B------:R-:W-:Y:S02]  /*22460*/  @!P3 LEA.HI.X R3, R13, R4, R28, 0x2, P2 ;  /* 0x000000040d03b211 */ /* 0x000fe400010f141c */
[----:B--2---:R-:W-:-:S03]  /*22470*/  @!P1 LEA R18, P5, R12, R0, 0x2 ;  /* 0x000000000c129211 */ /* 0x004fc600078a10ff */
[----:B------:R1:W-:Y:S01]  /*22480*/  @!P3 ST.E.64 [R2.64], R50 ;  /* 0x000000320200b985 */ /* 0x0003e2000c101b06 */
[----:B------:R-:W-:Y:S02]  /*22490*/  @!P1 LEA.HI.X R19, R12, R4, R27, 0x2, P5 ;  /* 0x000000040c139211 */ /* 0x000fe400028f141b */
[----:B---3--:R-:W-:Y:S02]  /*224a0*/  @!P6 LEA R16, P5, R10, R0, 0x2 ;  /* 0x000000000a10e211 */ /* 0x008fe400078a10ff */
[----:B------:R-:W-:Y:S01]  /*224b0*/  ISETP.GE.AND P3, PT, R8, c[0x0][0x3c8], PT ;  /* 0x0000f20008007a0c */ /* 0x000fe20003f66270 */
[----:B------:R-:W-:Y:S01]  /*224c0*/  @!P1 ST.E.64 [R18.64], R66 ;  /* 0x0000004212009985 */ /* 0x000fe2000c101b06 */
[----:B------:R-:W-:Y:S02]  /*224d0*/  @!P6 LEA.HI.X R17, R10, R4, R31, 0x2, P5 ;  /* 0x000000040a11e211 */ /* 0x000fe400028f141f */
[----:B------:R-:W-:Y:S02]  /*224e0*/  ISETP.GE.AND P1, PT, R6, c[0x0][0x3c8], PT ;  /* 0x0000f20006007a0c */ /* 0x000fe40003f26270 */
[----:B-1----:R-:W-:-:S04]  /*224f0*/  @!P0 LEA R2, P2, R11, R0, 0x2 ;  /* 0x000000000b028211 */ /* 0x002fc800078410ff */
[----:B------:R-:W-:Y:S02]  /*22500*/  @!P0 LEA.HI.X R3, R11, R4, R29, 0x2, P2 ;  /* 0x000000040b038211 */ /* 0x000fe400010f141d */
[----:B------:R-:W-:-:S03]  /*22510*/  ISETP.GE.AND P2, PT, R7, c[0x0][0x3c8], PT ;  /* 0x0000f20007007a0c */ /* 0x000fc60003f46270 */
[----:B------:R1:W-:Y:S01]  /*22520*/  @!P0 ST.E.64 [R2.64], R52 ;  /* 0x0000003402008985 */ /* 0x0003e2000c101b06 */
[----:B-----5:R-:W-:-:S03]  /*22530*/  ISETP.GE.AND P0, PT, R5, c[0x0][0x3c8], PT ;  /* 0x0000f20005007a0c */ /* 0x020fc60003f06270 */
        /* <DEDUP_REMOVED lines=8> */
[-C--:B------:R-:W-:Y:S02]  /*225c0*/  @!P2 LEA.HI.X R19, R7, R4.reuse, R33, 0x2, P4 ;  /* 0x000000040713a211 */ /* 0x080fe400020f1421 */
[----:B------:R-:W-:Y:S01]  /*225d0*/  @!P1 LEA.HI.X R17, R6, R4, R34, 0x2, P5 ;  /* 0x0000000406119211 */ /* 0x000fe200028f1422 */
[----:B------:R2:W-:Y:S04]  /*225e0*/  @!P3 ST.E.64 [R20.64], R80 ;  /* 0x000000501400b985 */ /* 0x0005e8000c101b06 */
[----:B------:R2:W-:Y:S04]  /*225f0*/  @!P2 ST.E.64 [R18.64], R68 ;  /* 0x000000441200a985 */ /* 0x0005e8000c101b06 */
[----:B------:R2:W-:Y:S01]  /*22600*/  @!P1 ST.E.64 [R16.64], R60 ;  /* 0x0000003c10009985 */ /* 0x0005e2000c101b06 */
[----:B-1----:R-:W-:-:S04]  /*22610*/  @!P0 LEA R2, P4, R5, R0, 0x2 ;  /* 0x0000000005028211 */ /* 0x002fc800078810ff */
[----:B----4-:R-:W-:-:S05]  /*22620*/  @!P0 LEA.HI.X R3, R5, R4, R35, 0x2, P4 ;  /* 0x0000000405038211 */ /* 0x010fca00020f1423 */
[----:B------:R2:W-:Y:S04]  /*22630*/  @!P0 ST.E.64 [R2.64], R38 ;  /* 0x0000002602008985 */ /* 0x0005e8000c101b06 */
.L_x_912:
[----:B------:R-:W-:Y:S05]  /*22640*/  BSYNC B0 ;  /* 0x0000000000007941 */ /* 0x000fea0003800000 */
.L_x_911:
[----:B------:R-:W-:Y:S05]  /*22650*/  BRA.DIV ~URZ, `(.L_x_913) ;  /* 0x000031927f007947 */ /* 0x000fea000b800000 */
[----:B--2---:R2:W3:Y:S04]  /*22660*/  SHFL.IDX PT, R4, R22, 0x3, 0x1c1f ;  /* 0x007c1f0016047f89 */ /* 0x0044e800000e0000 */
[----:B-1----:R2:W1:Y:S02]  /*22670*/  SHFL.IDX PT, R0, R24, 0x3, 0x1c1f ;  /* 0x007c1f0018007f89 */ /* 0x00246400000e0000 */
.L_x_974:
[----:B------:R-:W-:-:S13]  /*22680*/  LOP3.LUT P0, RZ, R203, 0x2, RZ, 0xc0, !PT ;  /* 0x00000002cbff7812 */ /* 0x000fda000780c0ff */
[----:B------:R-:W-:Y:S05]  /*22690*/  @P0 BRA `(.L_x_901) ;  /* 0x0000115000000947 */ /* 0x000fea0003800000 */
[----:B---3--:R-:W3:Y:S01]  /*226a0*/  LDL R2, [R1] ;  /* 0x0000000001027983 */ /* 0x008ee20000100800 */
[----:B------:R-:W-:Y:S02]  /*226b0*/  ISETP.GE.AND P3, PT, R15, c[0x0][0x3c8], PT ;  /* 0x0000f2000f007a0c */ /* 0x000fe40003f66270 */
[----:B------:R-:W-:Y:S01]  /*226c0*/  ISETP.GE.AND P2, PT, R14, c[0x0][0x3c8], PT ;  /* 0x0000f2000e007a0c */ /* 0x000fe20003f46270 */
[----:B------:R-:W5:Y:S01]  /*226d0*/  LDL R5, [R1+0x54] ;  /* 0x0000540001057983 */ /* 0x000f620000100800 */
[----:B------:R-:W-:Y:S02]  /*226e0*/  ISETP.GE.AND P1, PT, R13, c[0x0][0x3c8], PT ;  /* 0x0000f2000d007a0c */ /* 0x000fe40003f26270 */
[----:B------:R-:W-:-:S07]  /*226f0*/  ISETP.GE.AND P0, PT, R12, c[0x0][0x3c8], PT ;  /* 0x0000f2000c007a0c */ /* 0x000fce0003f06270 */
[----:B-1----:R-:W-:-:S04]  /*22700*/  @!P3 LEA R20, P5, R15, R0, 0x2 ;  /* 0x000000000f14b211 */ /* 0x002fc800078a10ff */
[----:B------:R-:W-:Y:S02]  /*22710*/  @!P3 LEA.HI.X R21, R15, R4, R23, 0x2, P5 ;  /* 0x000000040f15b211 */ /* 0x000fe400028f1417 */
[----:B------:R-:W-:-:S04]  /*22720*/  @!P2 LEA R16, P5, R14, R0, 0x2 ;  /* 0x000000000e10a211 */ /* 0x000fc800078a10ff */
[----:B------:R-:W-:Y:S02]  /*22730*/  @!P2 LEA.HI.X R17, R14, R4, R25, 0x2, P5 ;  /* 0x000000040e11a211 */ /* 0x000fe400028f1419 */
[----:B---3--:R-:W-:-:S13]  /*22740*/  ISETP.GE.AND P4, PT, R2, c[0x0][0x3c8], PT ;  /* 0x0000f20002007a0c */ /* 0x008fda0003f86270 */
[----:B------:R-:W-:-:S04]  /*22750*/  @!P4 LEA R18, P6, R2, R0, 0x2 ;  /* 0x000000000212c211 */ /* 0x000fc800078c10ff */
[----:B------:R-:W-:Y:S02]  /*22760*/  @!P4 LEA.HI.X R19, R2, R4, R26, 0x2, P6 ;  /* 0x000000040213c211 */ /* 0x000fe400030f141a */
[CC--:B------:R-:W-:Y:S02]  /*22770*/  @!P1 LEA R14, P6, R13.reuse, R0.reuse, 0x2 ;  /* 0x000000000d0e9211 */ /* 0x0c0fe400078c10ff */
[C---:B------:R-:W-:Y:S02]  /*22780*/  @!P0 LEA R2, P5, R12.reuse, R0, 0x2 ;  /* 0x000000000c028211 */ /* 0x040fe400078a10ff */
[-C--:B------:R-:W-:Y:S02]  /*22790*/  @!P1 LEA.HI.X R15, R13, R4.reuse, R28, 0x2, P6 ;  /* 0x000000040d0f9211 */ /* 0x080fe400030f141c */
[----:B------:R-:W-:Y:S02]  /*227a0*/  ISETP.GE.AND P6, PT, R11, c[0x0][0x3c8], PT ;  /* 0x0000f2000b007a0c */ /* 0x000fe40003fc6270 */
[----:B------:R-:W-:-:S02]  /*227b0*/  @!P0 LEA.HI.X R3, R12, R4, R27, 0x2, P5 ;  /* 0x000000040c038211 */ /* 0x000fc400028f141b */
[----:B------:R-:W-:Y:S01]  /*227c0*/  ISETP.GE.AND P5, PT, R10, c[0x0][0x3c8], PT ;  /* 0x0000f2000a007a0c */ /* 0x000fe20003fa6270 */
[----:B------:R-:W-:Y:S01]  /*227d0*/  @!P4 ST.E.64 [R18.64], R84 ;  /* 0x000000541200c985 */ /* 0x000fe2000c101b06 */
[----:B------:R-:W-:-:S03]  /*227e0*/  ISETP.GE.AND P4, PT, R9, c[0x0][0x3c8], PT ;  /* 0x0000f20009007a0c */ /* 0x000fc60003f86270 */
[----:B------:R-:W-:Y:S01]  /*227f0*/  @!P3 ST.E.64 [R20.64], R76 ;  /* 0x0000004c1400b985 */ /* 0x000fe2000c101b06 */
[----:B------:R-:W-:-:S03]  /*22800*/  ISETP.GE.AND P3, PT, R8, c[0x0][0x3c8], PT ;  /* 0x0000f20008007a0c */ /* 0x000fc60003f66270 */
[----:B------:R1:W-:Y:S04]  /*22810*/  @!P2 ST.E.64 [R16.64], R70 ;  /* 0x000000461000a985 */ /* 0x0003e8000c101b06 */
[----:B------:R3:W-:Y:S01]  /*22820*/  @!P1 ST.E.64 [R14.64], R64 ;  /* 0x000000400e009985 */ /* 0x0007e2000c101b06 */
[----:B------:R-:W-:-:S03]  /*22830*/  ISETP.GE.AND P2, PT, R7, c[0x0][0x3c8], PT ;  /* 0x0000f20007007a0c */ /* 0x000fc60003f46270 */
[----:B------:R2:W-:Y:S01]  /*22840*/  @!P0 ST.E.64 [R2.64], R40 ;  /* 0x0000002802008985 */ /* 0x0005e2000c101b06 */
[CC--:B-1----:R-:W-:Y:S02]  /*22850*/  @!P6 LEA R16, P0, R11.reuse, R0.reuse, 0x2 ;  /* 0x000000000b10e211 */ /* 0x0c2fe400078010ff */
[C---:B---3--:R-:W-:Y:S02]  /*22860*/  @!P5 LEA R14, P1, R10.reuse, R0, 0x2 ;  /* 0x000000000a0ed211 */ /* 0x048fe400078210ff */
[----:B------:R-:W-:Y:S02]  /*22870*/  @!P6 LEA.HI.X R17, R11, R4, R29, 0x2, P0 ;  /* 0x000000040b11e211 */ /* 0x000fe400000f141d */
[----:B------:R-:W-:Y:S02]  /*22880*/  @!P4 LEA R12, P0, R9, R0, 0x2 ;  /* 0x00000000090cc211 */ /* 0x000fe400078010ff */
[----:B------:R-:W-:Y:S02]  /*22890*/  @!P5 LEA.HI.X R15, R10, R4, R31, 0x2, P1 ;  /* 0x000000040a0fd211 */ /* 0x000fe400008f141f */
[----:B------:R-:W-:-:S02]  /*228a0*/  ISETP.GE.AND P1, PT, R6, c[0x0][0x3c8], PT ;  /* 0x0000f20006007a0c */ /* 0x000fc40003f26270 */
[----:B------:R-:W-:Y:S02]  /*228b0*/  @!P4 LEA.HI.X R13, R9, R4, R30, 0x2, P0 ;  /* 0x00000004090dc211 */ /* 0x000fe400000f141e */
[----:B------:R-:W-:-:S04]  /*228c0*/  @!P3 LEA R10, P0, R8, R0, 0x2 ;  /* 0x00000000080ab211 */ /* 0x000fc800078010ff */
[----:B------:R-:W-:Y:S02]  /*228d0*/  @!P3 LEA.HI.X R11, R8, R4, R32, 0x2, P0 ;  /* 0x00000004080bb211 */ /* 0x000fe400000f1420 */
[----:B------:R-:W-:-:S04]  /*228e0*/  @!P2 LEA R8, P0, R7, R0, 0x2 ;  /* 0x000000000708a211 */ /* 0x000fc800078010ff */
[----:B------:R-:W-:Y:S02]  /*228f0*/  @!P2 LEA.HI.X R9, R7, R4, R33, 0x2, P0 ;  /* 0x000000040709a211 */ /* 0x000fe400000f1421 */
[C---:B--2---:R-:W-:Y:S01]  /*22900*/  @!P1 LEA R2, P0, R6.reuse, R0, 0x2 ;  /* 0x0000000006029211 */ /* 0x044fe200078010ff */
[----:B------:R1:W-:Y:S03]  /*22910*/  @!P6 ST.E.64 [R16.64], R86 ;  /* 0x000000561000e985 */ /* 0x0003e6000c101b06 */
[----:B------:R-:W-:Y:S01]  /*22920*/  @!P1 LEA.HI.X R3, R6, R4, R34, 0x2, P0 ;  /* 0x0000000406039211 */ /* 0x000fe200000f1422 */
[----:B------:R1:W-:Y:S04]  /*22930*/  @!P5 ST.E.64 [R14.64], R82 ;  /* 0x000000520e00d985 */ /* 0x0003e8000c101b06 */
[----:B------:R1:W-:Y:S04]  /*22940*/  @!P4 ST.E.64 [R12.64], R72 ;  /* 0x000000480c00c985 */ /* 0x0003e8000c101b06 */
[----:B------:R1:W-:Y:S04]  /*22950*/  @!P3 ST.E.64 [R10.64], R62 ;  /* 0x0000003e0a00b985 */ /* 0x0003e8000c101b06 */
[----:B------:R1:W-:Y:S04]  /*22960*/  @!P2 ST.E.64 [R8.64], R58 ;  /* 0x0000003a0800a985 */ /* 0x0003e8000c101b06 */
[----:B------:R1:W-:Y:S01]  /*22970*/  @!P1 ST.E.64 [R2.64], R42 ;  /* 0x0000002a02009985 */ /* 0x0003e2000c101b06 */
[----:B-----5:R-:W-:-:S13]  /*22980*/  ISETP.GE.AND P0, PT, R5, c[0x0][0x3c8], PT ;  /* 0x0000f20005007a0c */ /* 0x020fda0003f06270 */
[----:B------:R-:W-:Y:S05]  /*22990*/  @P0 BRA `(.L_x_901) ;  /* 0x00000e5000000947 */ /* 0x000fea0003800000 */
[----:B------:R-:W2:Y:S01]  /*229a0*/  LDL R22, [R1+0x7c] ;  /* 0x00007c0001167983 */ /* 0x000ea20000100800 */
[----:B-1----:R-:W-:-:S04]  /*229b0*/  LEA R2, P0, R5, R0, 0x2 ;  /* 0x0000000005027211 */ /* 0x002fc800078010ff */
[----:B--2---:R-:W-:-:S05]  /*229c0*/  LEA.HI.X R3, R5, R4, R22, 0x2, P0 ;  /* 0x0000000405037211 */ /* 0x004fca00000f1416 */
[----:B------:R1:W-:Y:S01]  /*229d0*/  ST.E.64 [R2.64], R36 ;  /* 0x0000002402007985 */ /* 0x0003e2000c101b06 */
[----:B------:R-:W-:Y:S05]  /*229e0*/  BRA `(.L_x_901) ;  /* 0x00000e0000007947 */ /* 0x000fea0003800000 */
.L_x_886:
[----:B------:R-:W2:Y:S04]  /*229f0*/  LDL.LU R7, [R1+0x2c] ;  /* 0x00002c0001077983 */ /* 0x000ea80000300800 */
[----:B-1----:R-:W3:Y:S01]  /*22a00*/  LDL R6, [R1+0x34] ;  /* 0x0000340001067983 */ /* 0x002ee20000100800 */
[----:B------:R-:W-:Y:S01]  /*22a10*/  ISETP.NE.U32.AND P0, PT, RZ, c[0x0][0x508], PT ;  /* 0x00014200ff007a0c */ /* 0x000fe20003f05070 */
[----:B------:R-:W-:Y:S01]  /*22a20*/  IMAD.MOV.U32 R4, RZ, RZ, 0x4 ;  /* 0x00000004ff047424 */ /* 0x000fe200078e00ff */
[----:B------:R-:W-:Y:S01]  /*22a30*/  ISETP.NE.U32.AND P2, PT, RZ, c[0x0][0x500], PT ;  /* 0x00014000ff007a0c */ /* 0x000fe20003f45070 */
[----:B------:R-:W-:Y:S01]  /*22a40*/  IMAD.MOV.U32 R19, RZ, RZ, c[0x0][0x388] ;  /* 0x0000e200ff137624 */ /* 0x000fe200078e00ff */
[----:B------:R-:W-:Y:S01]  /*22a50*/  ISETP.NE.AND.EX P0, PT, RZ, c[0x0][0x50c], PT, P0 ;  /* 0x00014300ff007a0c */ /* 0x000fe20003f05300 */
[----:B------:R-:W-:Y:S01]  /*22a60*/  IMAD.MOV.U32 R0, RZ, RZ, RZ ;  /* 0x000000ffff007224 */ /* 0x000fe200078e00ff */
[----:B------:R-:W-:Y:S01]  /*22a70*/  ISETP.NE.AND.EX P2, PT, RZ, c[0x0][0x504], PT, P2 ;  /* 0x00014100ff007a0c */ /* 0x000fe20003f45320 */
[----:B---3--:R-:W-:-:S10]  /*22a80*/  IMAD.WIDE R2, R6, R4, c[0x0][0x500] ;  /* 0x0001400006027625 */ /* 0x008fd400078e0204 */
[----:B------:R-:W-:Y:S02]  /*22a90*/  @P0 IMAD.WIDE R4, R6, R4, c[0x0][0x508] ;  /* 0x0001420006040625 */ /* 0x000fe400078e0204 */
        /* <DEDUP_REMOVED lines=9> */
.L_x_914:
[----:B-1----:R-:W1:Y:S01]  /*22b30*/  S2R R4, SR_TID.X ;  /* 0x0000000000047919 */ /* 0x002e620000002100 */
[----:B------:R-:W-:Y:S01]  /*22b40*/  SHF.R.S32.HI R2, RZ, 0x1f, R6 ;  /* 0x0000001fff027819 */ /* 0x000fe20000011406 */
[----:B------:R-:W-:Y:S01]  /*22b50*/  BSSY B0, `(.L_x_915) ;  /* 0x0000038000007945 */ /* 0x000fe20003800000 */
[----:B-----5:R-:W-:-:S02]  /*22b60*/  SHF.R.S32.HI R17, RZ, 0x1f, R0 ;  /* 0x0000001fff117819 */ /* 0x020fc40000011400 */
[----:B------:R-:W-:Y:S02]  /*22b70*/  SEL R10, R6, RZ, !P2 ;  /* 0x000000ff060a7207 */ /* 0x000fe40005000000 */
[----:B------:R-:W-:Y:S02]  /*22b80*/  SEL R20, R2, RZ, !P2 ;  /* 0x000000ff02147207 */ /* 0x000fe40005000000 */
[----:B-1----:R-:W-:-:S13]  /*22b90*/  ISETP.GT.AND P0, PT, R4, 0x7f, PT ;  /* 0x0000007f0400780c */ /* 0x002fda0003f04270 */
        /* <DEDUP_REMOVED lines=51> */
.L_x_916:
[----:B------:R-:W-:Y:S05]  /*22ed0*/  BSYNC B0 ;  /* 0x0000000000007941 */ /* 0x000fea0003800000 */
.L_x_915:
        /* <DEDUP_REMOVED lines=47> */
.L_x_975:
[----:B------:R-:W-:Y:S05]  /*231d0*/  BRA.DIV ~URZ, `(.L_x_918) ;  /* 0x000027427f007947 */ /* 0x000fea000b800000 */
[----:B------:R3:W4:Y:S02]  /*231e0*/  SHFL.IDX PT, R0, R12, RZ, 0x1c1f ;  /* 0x001c1fff0c007589 */ /* 0x00072400000e0000 */
.L_x_976:
        /* <DEDUP_REMOVED lines=21> */
.L_x_920:
[----:B------:R-:W-:Y:S05]  /*23340*/  BSYNC B0 ;  /* 0x0000000000007941 */ /* 0x000fea0003800000 */
.L_x_919:
[----:B------:R-:W-:Y:S05]  /*23350*/  BRA.DIV ~URZ, `(.L_x_921) ;  /* 0x000026227f007947 */ /* 0x000fea000b800000 */
[----:B--2---:R2:W1:Y:S04]  /*23360*/  SHFL.IDX PT, R8, R9, 0x1, 0x1c1f ;  /* 0x003c1f0009087f89 */ /* 0x00446800000e0000 */
[----:B----4-:R2:W4:Y:S02]  /*23370*/  SHFL.IDX PT, R0, R12, 0x1, 0x1c1f ;  /* 0x003c1f000c007f89 */ /* 0x01052400000e0000 */
.L_x_977:
        /* <DEDUP_REMOVED lines=21> */
.L_x_923:
[----:B------:R-:W-:Y:S05]  /*234d0*/  BSYNC B0 ;  /* 0x0000000000007941 */ /* 0x000fea0003800000 */
.L_x_922:
[----:B------:R-:W-:Y:S05]  /*234e0*/  BRA.DIV ~URZ, `(.L_x_924) ;  /* 0x000025527f007947 */ /* 0x000fea000b800000 */
[----:B-1----:R1:W2:Y:S02]  /*234f0*/  SHFL.IDX PT, R8, R9, 0x2, 0x1c1f ;  /* 0x005c1f0009087f89 */ /* 0x0022a400000e0000 */
.L_x_978:
[----:B------:R-:W-:Y:S05]  /*23500*/  BRA.DIV ~URZ, `(.L_x_925) ;  /* 0x000025a27f007947 */ /* 0x000fea000b800000 */
[----:B----4-:R4:W1:Y:S02]  /*23510*/  SHFL.IDX PT, R0, R12, 0x2, 0x1c1f ;  /* 0x005c1f000c007f89 */ /* 0x01086400000e0000 */
.L_x_979:
        /* <DEDUP_REMOVED lines=21> */
.L_x_927:
[----:B------:R-:W-:Y:S05]  /*23670*/  BSYNC B0 ;  /* 0x0000000000007941 */ /* 0x000fea0003800000 */
.L_x_926:
[----:B------:R-:W-:Y:S05]  /*23680*/  BRA.DIV ~URZ, `(.L_x_928) ;  /* 0x000024827f007947 */ /* 0x000fea000b800000 */
[----:B--2---:R2:W3:Y:S04]  /*23690*/  SHFL.IDX PT, R8, R9, 0x3, 0x1c1f ;  /* 0x007c1f0009087f89 */ /* 0x0044e800000e0000 */
[----:B-1----:R2:W1:Y:S02]  /*236a0*/  SHFL.IDX PT, R0, R12, 0x3, 0x1c1f ;  /* 0x007c1f000c007f89 */ /* 0x00246400000e0000 */
.L_x_980:
        /* <DEDUP_REMOVED lines=20> */
.L_x_901:
[----:B------:R-:W-:Y:S05]  /*237f0*/  BSYNC B1 ;  /* 0x0000000000017941 */ /* 0x000fea0003800000 */
.L_x_885:
        /* <DEDUP_REMOVED lines=15> */
.L_x_981:
[----:B------:R-:W-:Y:S05]  /*238f0*/  BRA.DIV ~URZ, `(.L_x_931) ;  /* 0x000023427f007947 */ /* 0x000fea000b800000 */
[----:B------:R3:W4:Y:S02]  /*23900*/  SHFL.IDX PT, R8, R74, 0x1, 0x1f ;  /* 0x00201f004a087f89 */ /* 0x00072400000e0000 */
.L_x_982:
        /* <DEDUP_REMOVED lines=19> */
.L_x_983:
        /* <DEDUP_REMOVED lines=16> */
.L_x_984:
[----:B---3--:R-:W-:Y:S01]  /*23b40*/  IMAD R0, R0, c[0x0][0x538], RZ ;  /* 0x00014e0000007a24 */ /* 0x008fe200078e02ff */
[----:B------:R-:W-:Y:S04]  /*23b50*/  BSSY B1, `(.L_x_934) ;  /* 0x00000ce000017945 */ /* 0x000fe80003800000 */
[----:B----4-:R-:W-:-:S04]  /*23b60*/  IADD3 R8, R0, R8, RZ ;  /* 0x0000000800087210 */ /* 0x010fc80007ffe0ff */
[----:B--2---:R-:W-:-:S13]  /*23b70*/  ISETP.GT.AND P0, PT, R8, R9, PT ;  /* 0x000000090800720c */ /* 0x004fda0003f04270 */
[----:B------:R-:W-:Y:S05]  /*23b80*/  @P0 BRA `(.L_x_935) ;  /* 0x0000025000000947 */ /* 0x000fea0003800000 */
.L_x_939:
        /* <DEDUP_REMOVED lines=17> */
.L_x_985:
        /* <DEDUP_REMOVED lines=16> */
.L_x_986:
[----:B--2---:R-:W-:-:S05]  /*23da0*/  IMAD R0, R0, c[0x0][0x538], RZ ;  /* 0x00014e0000007a24 */ /* 0x004fca00078e02ff */
[----:B------:R-:W-:-:S04]  /*23db0*/  IADD3 R8, R0, R8, RZ ;  /* 0x0000000800087210 */ /* 0x000fc80007ffe0ff */
[----:B------:R-:W-:-:S13]  /*23dc0*/  ISETP.GT.AND P0, PT, R8, R9, PT ;  /* 0x000000090800720c */ /* 0x000fda0003f04270 */
[----:B-1----:R-:W-:Y:S05]  /*23dd0*/  @!P0 BRA `(.L_x_939) ;  /* 0xfffffdb000008947 */ /* 0x002fea000383ffff */
.L_x_935:
[----:B------:R-:W-:-:S05]  /*23de0*/  IADD3 R11, -R0, R8, RZ ;  /* 0x00000008000b7210 */ /* 0x000fca0007ffe1ff */
[----:B------:R-:W-:-:S05]  /*23df0*/  IMAD R0, R4, c[0x0][0x538], R11 ;  /* 0x00014e0004007a24 */ /* 0x000fca00078e020b */
[----:B------:R-:W-:Y:S01]  /*23e00*/  ISETP.GT.AND P0, PT, R0, R9, PT ;  /* 0x000000090000720c */ /* 0x000fe20003f04270 */
[----:B------:R-:W-:-:S12]  /*23e10*/  BRA.DIV ~URZ, `(.L_x_940) ;  /* 0x000022627f007947 */ /* 0x000fd8000b800000 */
[----:B------:R-:W-:-:S03]  /*23e20*/  VOTE.ANY R12, PT, !P0 ;  /* 0x00000000000c7806 */ /* 0x000fc600040e0100 */
.L_x_987:
[----:B------:R-:W2:Y:S01]  /*23e30*/  LDL.LU R0, [R1+0x34] ;  /* 0x0000340001007983 */ /* 0x000ea20000300800 */
[----:B------:R-:W2:Y:S02]  /*23e40*/  POPC R8, R12 ;  /* 0x0000000c00087309 */ /* 0x000ea40000000000 */
[----:B--2---:R-:W-:-:S05]  /*23e50*/  IADD3 R0, R8, R0, RZ ;  /* 0x0000000008007210 */ /* 0x004fca0007ffe0ff */
[----:B------:R2:W-:Y:S01]  /*23e60*/  STL [R1+0x34], R0 ;  /* 0x0000340001007387 */ /* 0x0005e20000100800 */
[----:B------:R-:W-:Y:S05]  /*23e70*/  BRA.DIV ~URZ, `(.L_x_941) ;  /* 0x000022527f007947 */ /* 0x000fea000b800000 */
[----:B------:R3:W4:Y:S04]  /*23e80*/  SHFL.IDX PT, R10, R6, R8, 0x1f ;  /* 0x00001f08060a7589 */ /* 0x00072800000e0000 */
[----:B------:R3:W1:Y:S02]  /*23e90*/  SHFL.IDX PT, R7, R7, R8, 0x1f ;  /* 0x00001f0807077589 */ /* 0x00066400000e0000 */
.L_x_988:
[----:B------:R-:W-:Y:S01]  /*23ea0*/  ISETP.NE.AND P0, PT, R12, RZ, PT ;  /* 0x000000ff0c00720c */ /* 0x000fe20003f05270 */
[----:B------:R-:W-:-:S12]  /*23eb0*/  BSSY B0, `(.L_x_942) ;  /* 0x0000005000007945 */ /* 0x000fd80003800000 */
[----:B------:R-:W-:Y:S05]  /*23ec0*/  @!P0 BRA `(.L_x_943) ;  /* 0x0000003000008947 */ /* 0x000fea0003800000 */
[----:B------:R-:W-:Y:S01]  /*23ed0*/  IADD3 R3, R8, -0x1, RZ ;  /* 0xffffffff08037810 */ /* 0x000fe20007ffe0ff */
[----:B------:R-:W-:Y:S05]  /*23ee0*/  BRA.DIV ~URZ, `(.L_x_944) ;  /* 0x000022b27f007947 */ /* 0x000fea000b800000 */
[----:B------:R2:W3:Y:S02]  /*23ef0*/  SHFL.IDX PT, R13, R4, R3, 0x1f ;  /* 0x00001f03040d7589 */ /* 0x0004e400000e0000 */
.L_x_943:
[----:B------:R-:W-:Y:S05]  /*23f00*/  BSYNC B0 ;  /* 0x0000000000007941 */ /* 0x000fea0003800000 */
.L_x_942:
        /* <DEDUP_REMOVED lines=68> */
.L_x_946:
        /* <DEDUP_REMOVED lines=68> */
.L_x_947:
[----:B------:R-:W-:Y:S05]  /*24790*/  BSYNC B0 ;  /* 0x0000000000007941 */ /* 0x000fea0003800000 */
.L_x_945:
[----:B------:R-:W-:-:S04]  /*247a0*/  LOP3.LUT R2, RZ, R2, RZ, 0x33, !PT ;  /* 0x00000002ff027212 */ /* 0x000fc800078e33ff */
[----:B-1----:R-:W-:-:S05]  /*247b0*/  IADD3 R0, R2, R10, RZ ;  /* 0x0000000a02007210 */ /* 0x002fca0007ffe0ff */
[----:B------:R1:W-:Y:S01]  /*247c0*/  STL [R1+0x2c], R0 ;  /* 0x00002c0001007387 */ /* 0x0003e20000100800 */
[----:B------:R-:W-:Y:S05]  /*247d0*/  BRA `(.L_x_948) ;  /* 0x0000005000007947 */ /* 0x000fea0003800000 */
.L_x_936:
[----:B------:R-:W-:Y:S01]  /*247e0*/  MOV R0, c[0x0][0x53c] ;  /* 0x00014f0000007a02 */ /* 0x000fe20000000f00 */
[----:B------:R2:W-:Y:S04]  /*247f0*/  STL [R1+0x28], R9 ;  /* 0x0000280901007387 */ /* 0x0005e80000100800 */
[----:B------:R2:W-:Y:S04]  /*24800*/  STL [R1+0x2c], RZ ;  /* 0x00002cff01007387 */ /* 0x0005e80000100800 */
[----:B------:R2:W-:Y:S04]  /*24810*/  STL [R1+0x30], RZ ;  /* 0x000030ff01007387 */ /* 0x0005e80000100800 */
[----:B------:R2:W-:Y:S02]  /*24820*/  STL [R1+0x34], R0 ;  /* 0x0000340001007387 */ /* 0x0005e40000100800 */
.L_x_948:
[----:B------:R-:W-:Y:S05]  /*24830*/  BSYNC B1 ;  /* 0x0000000000017941 */ /* 0x000fea0003800000 */
.L_x_934:
        /* <DEDUP_REMOVED lines=9> */
.L_x_929:
[----:B--2---:R-:W2:Y:S02]  /*248d0*/  LDL R0, [R1+0x34] ;  /* 0x0000340001007983 */ /* 0x004ea40000100800 */
[----:B--2---:R-:W-:-:S13]  /*248e0*/  ISETP.GE.AND P0, PT, R0, c[0x0][0x53c], PT ;  /* 0x00014f0000007a0c */ /* 0x004fda0003f06270 */
[----:B-1----:R-:W-:Y:S01]  /*248f0*/  @P0 CALL.REL.NOINC `(.L_x_949) ;  /* 0x0000001000000944 */ /* 0x002fe20003c00000 */
[----:B------:R-:W-:Y:S05]  /*24900*/  BRA `(.L_x_950) ;  /* 0xfffdd70000007947 */ /* 0x000fea000383ffff */
.L_x_949:
[----:B------:R-:W-:Y:S05]  /*24910*/  EXIT ;  /* 0x000000000000794d */ /* 0x000fea0003800000 */
.L_x_687:
[----:B------:R-:W-:Y:S01]  /*24920*/  IMAD.MOV.U32 R0, RZ, RZ, R5 ;  /* 0x000000ffff007224 */ /* 0x000fe200078e0005 */
[----:B------:R-:W-:Y:S02]  /*24930*/  MOV R2, 0x1 ;  /* 0x0000000100027802 */ /* 0x000fe40000000f00 */
[----:B------:R-:W-:Y:S02]  /*24940*/  MOV R3, 0x24960 ;  /* 0x0002496000037802 */ /* 0x000fe40000000f00 */
[----:B------:R-:W-:Y:S05]  /*24950*/  CALL.REL.NOINC `($__internal_14_$__cuda_sm70_shflsync_up_p) ;  /* 0x0000193000007944 */ /* 0x000fea0003c00000 */
[----:B------:R-:W-:Y:S01]  /*24960*/  MOV R0, R4 ;  /* 0x0000000400007202 */ /* 0x000fe20000000f00 */
[----:B------:R-:W-:Y:S05]  /*24970*/  BRA `(.L_x_951) ;  /* 0xfffdbae000007947 */ /* 0x000fea000383ffff */
.L_x_688:
[----:B------:R-:W-:Y:S01]  /*24980*/  IMAD.MOV.U32 R0, RZ, RZ, R5 ;  /* 0x000000ffff007224 */ /* 0x000fe200078e0005 */
[----:B------:R-:W-:Y:S02]  /*24990*/  MOV R2, 0x2 ;  /* 0x0000000200027802 */ /* 0x000fe40000000f00 */
[----:B------:R-:W-:Y:S02]  /*249a0*/  MOV R3, 0x249c0 ;  /* 0x000249c000037802 */ /* 0x000fe40000000f00 */
[----:B------:R-:W-:Y:S05]  /*249b0*/  CALL.REL.NOINC `($__internal_14_$__cuda_sm70_shflsync_up_p) ;  /* 0x000018d000007944 */ /* 0x000fea0003c00000 */
[----:B------:R-:W-:Y:S01]  /*249c0*/  SEL R0, R4, RZ, P4 ;  /* 0x000000ff04007207 */ /* 0x000fe20002000000 */
[----:B------:R-:W-:Y:S01]  /*249d0*/  IMAD.MOV.U32 R2, RZ, RZ, 0x4 ;  /* 0x00000004ff027424 */ /* 0x000fe200078e00ff */
[----:B------:R-:W-:-:S03]  /*249e0*/  MOV R3, 0x24a10 ;  /* 0x00024a1000037802 */ /* 0x000fc60000000f00 */
[----:B------:R-:W-:Y:S02]  /*249f0*/  IMAD.IADD R0, R5, 0x1, R0 ;  /* 0x0000000105007824 */ /* 0x000fe400078e0200 */
        /* <DEDUP_REMOVED lines=14> */
[----:B------:R-:W-:Y:S01]  /*24ae0*/  IMAD.IADD R4, R0, 0x1, R4 ;  /* 0x0000000100047824 */ /* 0x000fe200078e0204 */
[----:B------:R-:W-:-:S03]  /*24af0*/  MOV R0, 0x1f ;  /* 0x0000001f00007802 */ /* 0x000fc60000000f00 */
[----:B------:R-:W-:Y:S02]  /*24b00*/  IMAD.MOV.U32 R5, RZ, RZ, R4 ;  /* 0x000000ffff057224 */ /* 0x000fe400078e0004 */
[----:B------:R-:W-:Y:S05]  /*24b10*/  CALL.REL.NOINC `($__internal_13_$__cuda_sm70_shflsync_idx_p) ;  /* 0x0000172000007944 */ /* 0x000fea0003c00000 */
[----:B------:R-:W-:Y:S05]  /*24b20*/  BRA `(.L_x_952) ;  /* 0xfffdba3000007947 */ /* 0x000fea000383ffff */
.L_x_690:
[----:B------:R-:W-:Y:S02]  /*24b30*/  SEL R0, RZ, 0x1, P0 ;  /* 0x00000001ff007807 */ /* 0x000fe40000000000 */
[----:B------:R-:W-:Y:S02]  /*24b40*/  MOV R2, 0x24b60 ;  /* 0x00024b6000027802 */ /* 0x000fe40000000f00 */
[----:B------:R-:W-:Y:S05]  /*24b50*/  CALL.REL.NOINC `($__internal_15_$__cuda_sm70_votesync_ballot) ;  /* 0x000017a000007944 */ /* 0x000fea0003c00000 */
[----:B------:R-:W-:Y:S01]  /*24b60*/  MOV R10, R0 ;  /* 0x00000000000a7202 */ /* 0x000fe20000000f00 */
[----:B------:R-:W-:Y:S05]  /*24b70*/  BRA `(.L_x_953) ;  /* 0xfffdba7000007947 */ /* 0x000fea000383ffff */
.L_x_691:
[----:B------:R-:W-:Y:S01]  /*24b80*/  IMAD.MOV.U32 R5, RZ, RZ, R9 ;  /* 0x000000ffff057224 */ /* 0x000fe200078e0009 */
[----:B------:R-:W-:Y:S01]  /*24b90*/  MOV R3, R7 ;  /* 0x0000000700037202 */ /* 0x000fe20000000f00 */
[----:B-1----:R-:W-:Y:S01]  /*24ba0*/  IMAD.MOV.U32 R0, RZ, RZ, 0x1f ;  /* 0x0000001fff007424 */ /* 0x002fe200078e00ff */
[----:B------:R-:W-:Y:S02]  /*24bb0*/  MOV R2, 0x24bd0 ;  /* 0x00024bd000027802 */ /* 0x000fe40000000f00 */
[----:B------:R-:W-:Y:S05]  /*24bc0*/  CALL.REL.NOINC `($__internal_13_$__cuda_sm70_shflsync_idx_p) ;  /* 0x0000167000007944 */ /* 0x000fea0003c00000 */
[----:B------:R-:W-:Y:S01]  /*24bd0*/  IMAD.MOV.U32 R12, RZ, RZ, R0 ;  /* 0x000000ffff0c7224 */ /* 0x000fe200078e0000 */
[----:B------:R-:W-:Y:S01]  /*24be0*/  MOV R5, R8 ;  /* 0x0000000800057202 */ /* 0x000fe20000000f00 */
[----:B------:R-:W-:Y:S01]  /*24bf0*/  IMAD.MOV.U32 R6, RZ, RZ, RZ ;  /* 0x000000ffff067224 */ /* 0x000fe200078e00ff */
[----:B------:R-:W-:Y:S01]  /*24c00*/  MOV R3, R7 ;  /* 0x0000000700037202 */ /* 0x000fe20000000f00 */
[----:B------:R-:W-:Y:S01]  /*24c10*/  IMAD.MOV.U32 R0, RZ, RZ, 0x1f ;  /* 0x0000001fff007424 */ /* 0x000fe200078e00ff */
[----:B------:R-:W-:-:S02]  /*24c20*/  MOV R2, 0x24c40 ;  /* 0x00024c4000027802 */ /* 0x000fc40000000f00 */
[----:B------:R-:W-:Y:S05]  /*24c30*/  CALL.REL.NOINC `($__internal_13_$__cuda_sm70_shflsync_idx_p) ;  /* 0x0000160000007944 */ /* 0x000fea0003c00000 */
[----:B------:R-:W-:Y:S01]  /*24c40*/  MOV R9, R0 ;  /* 0x0000000000097202 */ /* 0x000fe20000000f00 */
[----:B------:R-:W-:Y:S05]  /*24c50*/  BRA `(.L_x_954) ;  /* 0xfffdba0000007947 */ /* 0x000fea000383ffff */
.L_x_694:
[----:B------:R-:W-:Y:S01]  /*24c60*/  IMAD.MOV.U32 R5, RZ, RZ, R4 ;  /* 0x000000ffff057224 */ /* 0x000fe200078e0004 */
[----:B-1----:R-:W-:-:S02]  /*24c70*/  MOV R0, 0x1f ;  /* 0x0000001f00007802 */ /* 0x002fc40000000f00 */
[----:B------:R-:W-:Y:S02]  /*24c80*/  MOV R2, 0x24ca0 ;  /* 0x00024ca000027802 */ /* 0x000fe40000000f00 */
[----:B--234-:R-:W-:Y:S05]  /*24c90*/  CALL.REL.NOINC `($__internal_13_$__cuda_sm70_shflsync_idx_p) ;  /* 0x000015a000007944 */ /* 0x01cfea0003c00000 */
[----:B------:R-:W-:Y:S01]  /*24ca0*/  MOV R6, R0 ;  /* 0x0000000000067202 */ /* 0x000fe20000000f00 */
[----:B------:R-:W-:Y:S05]  /*24cb0*/  BRA `(.L_x_693) ;  /* 0xfffdba0000007947 */ /* 0x000fea000383ffff */
.L_x_751:
[----:B------:R-:W-:Y:S01]  /*24cc0*/  IMAD.MOV.U32 R5, RZ, RZ, R10 ;  /* 0x000000ffff057224 */ /* 0x000fe200078e000a */
[----:B------:R-:W-:Y:S01]  /*24cd0*/  MOV R3, RZ ;  /* 0x000000ff00037202 */ /* 0x000fe20000000f00 */
[----:B------:R-:W-:Y:S01]  /*24ce0*/  IMAD.MOV.U32 R0, RZ, RZ, 0x1c1f ;  /* 0x00001c1fff007424 */ /* 0x000fe200078e00ff */
[----:B-1----:R-:W-:Y:S02]  /*24cf0*/  MOV R2, 0x24d10 ;  /* 0x00024d1000027802 */ /* 0x002fe40000000f00 */
[----:B-----5:R-:W-:Y:S05]  /*24d00*/  CALL.REL.NOINC `($__internal_13_$__cuda_sm70_shflsync_idx_p) ;  /* 0x0000153000007944 */ /* 0x020fea0003c00000 */
[----:B------:R-:W-:Y:S01]  /*24d10*/  MOV R8, R0 ;  /* 0x0000000000087202 */ /* 0x000fe20000000f00 */
[----:B------:R-:W-:Y:S05]  /*24d20*/  BRA `(.L_x_955) ;  /* 0xfffe41c000007947 */ /* 0x000fea000383ffff */
.L_x_752:
[----:B------:R-:W-:Y:S01]  /*24d30*/  IMAD.MOV.U32 R5, RZ, RZ, R11 ;  /* 0x000000ffff057224 */ /* 0x000fe200078e000b */
[----:B------:R-:W-:Y:S01]  /*24d40*/  MOV R3, RZ ;  /* 0x000000ff00037202 */ /* 0x000fe20000000f00 */
[----:B------:R-:W-:Y:S01]  /*24d50*/  IMAD.MOV.U32 R0, RZ, RZ, 0x1c1f ;  /* 0x00001c1fff007424 */ /* 0x000fe200078e00ff */
[----:B-1----:R-:W-:Y:S02]  /*24d60*/  MOV R2, 0x24d80 ;  /* 0x00024d8000027802 */ /* 0x002fe40000000f00 */
[----:B--23-5:R-:W-:Y:S05]  /*24d70*/  CALL.REL.NOINC `($__internal_13_$__cuda_sm70_shflsync_idx_p) ;  /* 0x000014c000007944 */ /* 0x02cfea0003c00000 */
[----:B------:R-:W-:Y:S05]  /*24d80*/  BRA `(.L_x_956) ;  /* 0xfffe418000007947 */ /* 0x000fea000383ffff */
.L_x_755:
[----:B-1----:R-:W-:Y:S01]  /*24d90*/  IMAD.MOV.U32 R5, RZ, RZ, R10 ;  /* 0x000000ffff057224 */ /* 0x002fe200078e000a */
[----:B------:R-:W-:Y:S01]  /*24da0*/  MOV R3, 0x1 ;  /* 0x0000000100037802 */ /* 0x000fe20000000f00 */
[----:B------:R-:W-:Y:S01]  /*24db0*/  IMAD.MOV.U32 R0, RZ, RZ, 0x1c1f ;  /* 0x00001c1fff007424 */ /* 0x000fe200078e00ff */
[----:B------:R-:W-:-:S02]  /*24dc0*/  MOV R2, 0x24de0 ;  /* 0x00024de000027802 */ /* 0x000fc40000000f00 */
[----:B--2345:R-:W-:Y:S05]  /*24dd0*/  CALL.REL.NOINC `($__internal_13_$__cuda_sm70_shflsync_idx_p) ;  /* 0x0000146000007944 */ /* 0x03cfea0003c00000 */
[----:B------:R-:W-:Y:S01]  /*24de0*/  IMAD.MOV.U32 R8, RZ, RZ, R0 ;  /* 0x000000ffff087224 */ /* 0x000fe200078e0000 */
[----:B------:R-:W-:Y:S01]  /*24df0*/  MOV R3, 0x1 ;  /* 0x0000000100037802 */ /* 0x000fe20000000f00 */
[----:B------:R-:W-:Y:S01]  /*24e00*/  IMAD.MOV.U32 R5, RZ, RZ, R11 ;  /* 0x000000ffff057224 */ /* 0x000fe200078e000b */
[----:B------:R-:W-:-:S02]  /*24e10*/  MOV R0, 0x1c1f ;  /* 0x00001c1f00007802 */ /* 0x000fc40000000f00 */
[----:B------:R-:W-:Y:S02]  /*24e20*/  MOV R2, 0x24e40 ;  /* 0x00024e4000027802 */ /* 0x000fe40000000f00 */
[----:B------:R-:W-:Y:S05]  /*24e30*/  CALL.REL.NOINC `($__internal_13_$__cuda_sm70_shflsync_idx_p) ;  /* 0x0000140000007944 */ /* 0x000fea0003c00000 */
[----:B------:R-:W-:Y:S05]  /*24e40*/  BRA `(.L_x_957) ;  /* 0xfffe427000007947 */ /* 0x000fea000383ffff */
.L_x_758:
[----:B-1----:R-:W-:Y:S01]  /*24e50*/  IMAD.MOV.U32 R5, RZ, RZ, R10 ;  /* 0x000000ffff057224 */ /* 0x002fe200078e000a */
[----:B------:R-:W-:Y:S01]  /*24e60*/  MOV R3, 0x2 ;  /* 0x0000000200037802 */ /* 0x000fe20000000f00 */
[----:B------:R-:W-:Y:S01]  /*24e70*/  IMAD.MOV.U32 R0, RZ, RZ, 0x1c1f ;  /* 0x00001c1fff007424 */ /* 0x000fe200078e00ff */
[----:B------:R-:W-:Y:S02]  /*24e80*/  MOV R2, 0x24ea0 ;  /* 0x00024ea000027802 */ /* 0x000fe40000000f00 */
[----:B--2345:R-:W-:Y:S05]  /*24e90*/  CALL.REL.NOINC `($__internal_13_$__cuda_sm70_shflsync_idx_p) ;  /* 0x000013a000007944 */ /* 0x03cfea0003c00000 */
[----:B------:R-:W-:Y:S01]  /*24ea0*/  MOV R8, R0 ;  /* 0x0000000000087202 */ /* 0x000fe20000000f00 */
[----:B------:R-:W-:Y:S05]  /*24eb0*/  BRA `(.L_x_958) ;  /* 0xfffe43a000007947 */ /* 0x000fea000383ffff */
.L_x_759:
[----:B-1----:R-:W-:Y:S01]  /*24ec0*/  IMAD.MOV.U32 R5, RZ, RZ, R11 ;  /* 0x000000ffff057224 */ /* 0x002fe200078e000b */
[----:B------:R-:W-:Y:S01]  /*24ed0*/  MOV R3, 0x2 ;  /* 0x0000000200037802 */ /* 0x000fe20000000f00 */
[----:B------:R-:W-:Y:S01]  /*24ee0*/  IMAD.MOV.U32 R0, RZ, RZ, 0x1c1f ;  /* 0x00001c1fff007424 */ /* 0x000fe200078e00ff */
[----:B------:R-:W-:Y:S02]  /*24ef0*/  MOV R2, 0x24f10 ;  /* 0x00024f1000027802 */ /* 0x000fe40000000f00 */
[----:B--2345:R-:W-:Y:S05]  /*24f00*/  CALL.REL.NOINC `($__internal_13_$__cuda_sm70_shflsync_idx_p) ;  /* 0x0000133000007944 */ /* 0x03cfea0003c00000 */
[----:B------:R-:W-:Y:S05]  /*24f10*/  BRA `(.L_x_959) ;  /* 0xfffe436000007947 */ /* 0x000fea000383ffff */
.L_x_762:
[----:B--2---:R-:W-:Y:S01]  /*24f20*/  IMAD.MOV.U32 R5, RZ, RZ, R10 ;  /* 0x000000ffff057224 */ /* 0x004fe200078e000a */
[----:B------:R-:W-:Y:S01]  /*24f30*/  MOV R3, 0x3 ;  /* 0x0000000300037802 */ /* 0x000fe20000000f00 */
[----:B------:R-:W-:Y:S01]  /*24f40*/  IMAD.MOV.U32 R0, RZ, RZ, 0x1c1f ;  /* 0x00001c1fff007424 */ /* 0x000fe200078e00ff */
[----:B------:R-:W-:-:S02]  /*24f50*/  MOV R2, 0x24f70 ;  /* 0x00024f7000027802 */ /* 0x000fc40000000f00 */
[----:B-1-345:R-:W-:Y:S05]  /*24f60*/  CALL.REL.NOINC `($__internal_13_$__cuda_sm70_shflsync_idx_p) ;  /* 0x000012d000007944 */ /* 0x03afea0003c00000 */
[----:B------:R-:W-:Y:S01]  /*24f70*/  IMAD.MOV.U32 R8, RZ, RZ, R0 ;  /* 0x000000ffff087224 */ /* 0x000fe200078e0000 */
[----:B------:R-:W-:Y:S01]  /*24f80*/  MOV R3, 0x3 ;  /* 0x0000000300037802 */ /* 0x000fe20000000f00 */
[----:B------:R-:W-:Y:S01]  /*24f90*/  IMAD.MOV.U32 R5, RZ, RZ, R11 ;  /* 0x000000ffff057224 */ /* 0x000fe200078e000b */
[----:B------:R-:W-:-:S02]  /*24fa0*/  MOV R0, 0x1c1f ;  /* 0x00001c1f00007802 */ /* 0x000fc40000000f00 */
[----:B------:R-:W-:Y:S02]  /*24fb0*/  MOV R2, 0x24fd0 ;  /* 0x00024fd000027802 */ /* 0x000fe40000000f00 */
[----:B------:R-:W-:Y:S05]  /*24fc0*/  CALL.REL.NOINC `($__internal_13_$__cuda_sm70_shflsync_idx_p) ;  /* 0x0000127000007944 */ /* 0x000fea0003c00000 */
[----:B------:R-:W-:Y:S05]  /*24fd0*/  BRA `(.L_x_960) ;  /* 0xfffe445000007947 */ /* 0x000fea000383ffff */
.L_x_881:
[----:B------:R-:W-:Y:S01]  /*24fe0*/  IMAD.MOV.U32 R0, RZ, RZ, R243 ;  /* 0x000000ffff007224 */ /* 0x000fe200078e00f3 */
[----:B------:R-:W-:Y:S02]  /*24ff0*/  MOV R3, 0x2 ;  /* 0x0000000200037802 */ /* 0x000fe40000000f00 */
[----:B------:R-:W-:Y:S02]  /*25000*/  MOV R2, 0x25020 ;  /* 0x0002502000027802 */ /* 0x000fe40000000f00 */
[----:B------:R-:W-:Y:S05]  /*25010*/  CALL.REL.NOINC `($__internal_12_$__cuda_sm70_shflsync_bfly_p) ;  /* 0x000011e000007944 */ /* 0x000fea0003c00000 */
[----:B------:R-:W-:Y:S05]  /*25020*/  BRA `(.L_x_961) ;  /* 0xffffa62000007947 */ /* 0x000fea000383ffff */
.L_x_882:
[----:B------:R-:W-:Y:S01]  /*25030*/  IMAD.MOV.U32 R0, RZ, RZ, R5 ;  /* 0x000000ffff007224 */ /* 0x000fe200078e0005 */
[----:B------:R-:W-:Y:S02]  /*25040*/  MOV R3, 0x1 ;  /* 0x0000000100037802 */ /* 0x000fe40000000f00 */
[----:B------:R-:W-:Y:S02]  /*25050*/  MOV R2, 0x25070 ;  /* 0x0002507000027802 */ /* 0x000fe40000000f00 */
[----:B-1----:R-:W-:Y:S05]  /*25060*/  CALL.REL.NOINC `($__internal_12_$__cuda_sm70_shflsync_bfly_p) ;  /* 0x0000119000007944 */ /* 0x002fea0003c00000 */
[----:B------:R-:W-:Y:S01]  /*25070*/  FADD.FTZ R5, R5, R0 ;  /* 0x0000000005057221 */ /* 0x000fe20000010000 */
[----:B------:R-:W-:Y:S02]  /*25080*/  MOV R0, R245 ;  /* 0x000000f500007202 */ /* 0x000fe40000000f00 */
[----:B------:R-:W-:Y:S02]  /*25090*/  MOV R3, 0x2 ;  /* 0x0000000200037802 */ /* 0x000fe40000000f00 */
[----:B------:R-:W-:-:S02]  /*250a0*/  MOV R2, 0x250c0 ;  /* 0x000250c000027802 */ /* 0x000fc40000000f00 */
[----:B------:R-:W-:Y:S05]  /*250b0*/  CALL.REL.NOINC `($__internal_12_$__cuda_sm70_shflsync_bfly_p) ;  /* 0x0000114000007944 */ /* 0x000fea0003c00000 */
[----:B------:R-:W-:Y:S01]  /*250c0*/  FADD.FTZ R245, R245, R0 ;  /* 0x00000000f5f57221 */ /* 0x000fe20000010000 */
[----:B------:R-:W-:-:S02]  /*250d0*/  MOV R3, 0x1 ;  /* 0x0000000100037802 */ /* 0x000fc40000000f00 */
[----:B------:R-:W-:Y:S02]  /*250e0*/  MOV R2, 0x25110 ;  /* 0x0002511000027802 */ /* 0x000fe40000000f00 */
[----:B------:R-:W-:Y:S02]  /*250f0*/  MOV R0, R245 ;  /* 0x000000f500007202 */ /* 0x000fe40000000f00 */
[----:B------:R-:W-:Y:S05]  /*25100*/  CALL.REL.NOINC `($__internal_12_$__cuda_sm70_shflsync_bfly_p) ;  /* 0x000010f000007944 */ /* 0x000fea0003c00000 */
[----:B------:R-:W-:Y:S01]  /*25110*/  FADD.FTZ R4, R245, R0 ;  /* 0x00000000f5047221 */ /* 0x000fe20000010000 */
[----:B------:R-:W-:Y:S02]  /*25120*/  MOV R0, R249 ;  /* 0x000000f900007202 */ /* 0x000fe40000000f00 */
[----:B------:R-:W-:Y:S02]  /*25130*/  MOV R3, 0x2 ;  /* 0x0000000200037802 */ /* 0x000fe40000000f00 */
[----:B------:R-:W-:Y:S02]  /*25140*/  MOV R2, 0x25160 ;  /* 0x0002516000027802 */ /* 0x000fe40000000f00 */
[----:B------:R-:W-:Y:S05]  /*25150*/  CALL.REL.NOINC `($__internal_12_$__cuda_sm70_shflsync_bfly_p) ;  /* 0x000010a000007944 */ /* 0x000fea0003c00000 */
[----:B------:R-:W-:Y:S01]  /*25160*/  FADD.FTZ R7, R249, R0 ;  /* 0x00000000f9077221 */ /* 0x000fe20000010000 */
[----:B------:R-:W-:Y:S02]  /*25170*/  MOV R3, 0x1 ;  /* 0x0000000100037802 */ /* 0x000fe40000000f00 */
[----:B------:R-:W-:-:S02]  /*25180*/  MOV R2, 0x251b0 ;  /* 0x000251b000027802 */ /* 0x000fc40000000f00 */
        /* <DEDUP_REMOVED lines=9> */
[----:B------:R-:W-:Y:S02]  /*25220*/  MOV R2, 0x25250 ;  /* 0x0002525000027802 */ /* 0x000fe40000000f00 */
[----:B------:R-:W-:-:S02]  /*25230*/  MOV R0, R6 ;  /* 0x0000000600007202 */ /* 0x000fc40000000f00 */
[----:B------:R-:W-:Y:S05]  /*25240*/  CALL.REL.NOINC `($__internal_12_$__cuda_sm70_shflsync_bfly_p) ;  /* 0x00000fb000007944 */ /* 0x000fea0003c00000 */
[----:B------:R-:W-:Y:S01]  /*25250*/  MOV R8, R0 ;  /* 0x0000000000087202 */ /* 0x000fe20000000f00 */
[----:B------:R-:W-:Y:S05]  /*25260*/  BRA `(.L_x_962) ;  /* 0xffffa4d000007947 */ /* 0x000fea000383ffff */
.L_x_889:
[----:B-1234-:R-:W-:Y:S01]  /*25270*/  IMAD.MOV.U32 R5, RZ, RZ, R12 ;  /* 0x000000ffff057224 */ /* 0x01efe200078e000c */
[----:B------:R-:W-:Y:S01]  /*25280*/  MOV R3, RZ ;  /* 0x000000ff00037202 */ /* 0x000fe20000000f00 */
[----:B------:R-:W-:Y:S01]  /*25290*/  IMAD.MOV.U32 R0, RZ, RZ, 0x1c1f ;  /* 0x00001c1fff007424 */ /* 0x000fe200078e00ff */
[----:B------:R-:W-:-:S02]  /*252a0*/  MOV R2, 0x252c0 ;  /* 0x000252c000027802 */ /* 0x000fc40000000f00 */
[----:B------:R-:W-:Y:S05]  /*252b0*/  CALL.REL.NOINC `($__internal_13_$__cuda_sm70_shflsync_idx_p) ;  /* 0x00000f8000007944 */ /* 0x000fea0003c00000 */
[----:B------:R-:W-:Y:S01]  /*252c0*/  MOV R10, R0 ;  /* 0x00000000000a7202 */ /* 0x000fe20000000f00 */
[----:B------:R-:W-:Y:S05]  /*252d0*/  BRA `(.L_x_963) ;  /* 0xffffbf1000007947 */ /* 0x000fea000383ffff */
.L_x_890:
[----:B------:R-:W-:Y:S01]  /*252e0*/  IMAD.MOV.U32 R5, RZ, RZ, R13 ;  /* 0x000000ffff057224 */ /* 0x000fe200078e000d */
[----:B------:R-:W-:Y:S01]  /*252f0*/  MOV R3, RZ ;  /* 0x000000ff00037202 */ /* 0x000fe20000000f00 */
[----:B------:R-:W-:Y:S01]  /*25300*/  IMAD.MOV.U32 R0, RZ, RZ, 0x1c1f ;  /* 0x00001c1fff007424 */ /* 0x000fe200078e00ff */
[----:B------:R-:W-:-:S02]  /*25310*/  MOV R2, 0x25330 ;  /* 0x0002533000027802 */ /* 0x000fc40000000f00 */
[----:B-12---:R-:W-:Y:S05]  /*25320*/  CALL.REL.NOINC `($__internal_13_$__cuda_sm70_shflsync_idx_p) ;  /* 0x00000f1000007944 */ /* 0x006fea0003c00000 */
[----:B------:R-:W-:Y:S05]  /*25330*/  BRA `(.L_x_964) ;  /* 0xffffbed000007947 */ /* 0x000fea000383ffff */
.L_x_893:
[----:B------:R-:W-:Y:S01]  /*25340*/  IMAD.MOV.U32 R5, RZ, RZ, R12 ;  /* 0x000000ffff057224 */ /* 0x000fe200078e000c */
[----:B--2---:R-:W-:Y:S01]  /*25350*/  MOV R3, 0x1 ;  /* 0x0000000100037802 */ /* 0x004fe20000000f00 */
[----:B----4-:R-:W-:Y:S01]  /*25360*/  IMAD.MOV.U32 R0, RZ, RZ, 0x1c1f ;  /* 0x00001c1fff007424 */ /* 0x010fe200078e00ff */
[----:B------:R-:W-:-:S02]  /*25370*/  MOV R2, 0x25390 ;  /* 0x0002539000027802 */ /* 0x000fc40000000f00 */
[----:B-1-3--:R-:W-:Y:S05]  /*25380*/  CALL.REL.NOINC `($__internal_13_$__cuda_sm70_shflsync_idx_p) ;  /* 0x00000eb000007944 */ /* 0x00afea0003c00000 */
[----:B------:R-:W-:Y:S01]  /*25390*/  IMAD.MOV.U32 R10, RZ, RZ, R0 ;  /* 0x000000ffff0a7224 */ /* 0x000fe200078e0000 */
[----:B------:R-:W-:Y:S01]  /*253a0*/  MOV R3, 0x1 ;  /* 0x0000000100037802 */ /* 0x000fe20000000f00 */
[----:B------:R-:W-:Y:S01]  /*253b0*/  IMAD.MOV.U32 R5, RZ, RZ, R13 ;  /* 0x000000ffff057224 */ /* 0x000fe200078e000d */
[----:B------:R-:W-:-:S02]  /*253c0*/  MOV R0, 0x1c1f ;  /* 0x00001c1f00007802 */ /* 0x000fc40000000f00 */
[----:B------:R-:W-:Y:S02]  /*253d0*/  MOV R2, 0x253f0 ;  /* 0x000253f000027802 */ /* 0x000fe40000000f00 */
[----:B------:R-:W-:Y:S05]  /*253e0*/  CALL.REL.NOINC `($__internal_13_$__cuda_sm70_shflsync_idx_p) ;  /* 0x00000e5000007944 */ /* 0x000fea0003c00000 */
[----:B------:R-:W-:Y:S05]  /*253f0*/  BRA `(.L_x_965) ;  /* 0xffffbf9000007947 */ /* 0x000fea000383ffff */
.L_x_896:
[----:B------:R-:W-:Y:S01]  /*25400*/  IMAD.MOV.U32 R5, RZ, RZ, R12 ;  /* 0x000000ffff057224 */ /* 0x000fe200078e000c */
[----:B-1----:R-:W-:Y:S01]  /*25410*/  MOV R3, 0x2 ;  /* 0x0000000200037802 */ /* 0x002fe20000000f00 */
[----:B----4-:R-:W-:Y:S01]  /*25420*/  IMAD.MOV.U32 R0, RZ, RZ, 0x1c1f ;  /* 0x00001c1fff007424 */ /* 0x010fe200078e00ff */
[----:B------:R-:W-:Y:S02]  /*25430*/  MOV R2, 0x25450 ;  /* 0x0002545000027802 */ /* 0x000fe40000000f00 */
[----:B--23--:R-:W-:Y:S05]  /*25440*/  CALL.REL.NOINC `($__internal_13_$__cuda_sm70_shflsync_idx_p) ;  /* 0x00000df000007944 */ /* 0x00cfea0003c00000 */
[----:B------:R-:W-:Y:S01]  /*25450*/  MOV R10, R0 ;  /* 0x00000000000a7202 */ /* 0x000fe20000000f00 */
[----:B------:R-:W-:Y:S05]  /*25460*/  BRA `(.L_x_966) ;  /* 0xffffc0a000007947 */ /* 0x000fea000383ffff */
.L_x_897:
[----:B------:R-:W-:Y:S01]  /*25470*/  IMAD.MOV.U32 R5, RZ, RZ, R13 ;  /* 0x000000ffff057224 */ /* 0x000fe200078e000d */
[----:B------:R-:W-:Y:S01]  /*25480*/  MOV R3, 0x2 ;  /* 0x0000000200037802 */ /* 0x000fe20000000f00 */
[----:B----4-:R-:W-:Y:S01]  /*25490*/  IMAD.MOV.U32 R0, RZ, RZ, 0x1c1f ;  /* 0x00001c1fff007424 */ /* 0x010fe200078e00ff */
[----:B------:R-:W-:Y:S02]  /*254a0*/  MOV R2, 0x254c0 ;  /* 0x000254c000027802 */ /* 0x000fe40000000f00 */
[----:B-123--:R-:W-:Y:S05]  /*254b0*/  CALL.REL.NOINC `($__internal_13_$__cuda_sm70_shflsync_idx_p) ;  /* 0x00000d8000007944 */ /* 0x00efea0003c00000 */
[----:B------:R-:W-:Y:S05]  /*254c0*/  BRA `(.L_x_967) ;  /* 0xffffc06000007947 */ /* 0x000fea000383ffff */
.L_x_900:
[----:B------:R-:W-:Y:S01]  /*254d0*/  IMAD.MOV.U32 R5, RZ, RZ, R12 ;  /* 0x000000ffff057224 */ /* 0x000fe200078e000c */
[----:B-1----:R-:W-:Y:S01]  /*254e0*/  MOV R3, 0x3 ;  /* 0x0000000300037802 */ /* 0x002fe20000000f00 */
[----:B------:R-:W-:Y:S01]  /*254f0*/  IMAD.MOV.U32 R0, RZ, RZ, 0x1c1f ;  /* 0x00001c1fff007424 */ /* 0x000fe200078e00ff */
[----:B------:R-:W-:-:S02]  /*25500*/  MOV R2, 0x25520 ;  /* 0x0002552000027802 */ /* 0x000fc40000000f00 */
[----:B--234-:R-:W-:Y:S05]  /*25510*/  CALL.REL.NOINC `($__internal_13_$__cuda_sm70_shflsync_idx_p) ;  /* 0x00000d2000007944 */ /* 0x01cfea0003c00000 */
[----:B------:R-:W-:Y:S01]  /*25520*/  IMAD.MOV.U32 R6, RZ, RZ, R0 ;  /* 0x000000ffff067224 */ /* 0x000fe200078e0000 */
[----:B------:R-:W-:Y:S01]  /*25530*/  MOV R3, 0x3 ;  /* 0x0000000300037802 */ /* 0x000fe20000000f00 */
[----:B------:R-:W-:Y:S01]  /*25540*/  IMAD.MOV.U32 R5, RZ, RZ, R13 ;  /* 0x000000ffff057224 */ /* 0x000fe200078e000d */
[----:B------:R-:W-:-:S02]  /*25550*/  MOV R0, 0x1c1f ;  /* 0x00001c1f00007802 */ /* 0x000fc40000000f00 */
[----:B------:R-:W-:Y:S02]  /*25560*/  MOV R2, 0x25580 ;  /* 0x0002558000027802 */ /* 0x000fe40000000f00 */
[----:B------:R-:W-:Y:S05]  /*25570*/  CALL.REL.NOINC `($__internal_13_$__cuda_sm70_shflsync_idx_p) ;  /* 0x00000cc000007944 */ /* 0x000fea0003c00000 */
[----:B------:R-:W-:Y:S05]  /*25580*/  BRA `(.L_x_968) ;  /* 0xffffc13000007947 */ /* 0x000fea000383ffff */
.L_x_902:
[----:B------:R-:W-:Y:S01]  /*25590*/  IMAD.MOV.U32 R5, RZ, RZ, R22 ;  /* 0x000000ffff057224 */ /* 0x000fe200078e0016 */
[----:B------:R-:W-:Y:S01]  /*255a0*/  MOV R3, RZ ;  /* 0x000000ff00037202 */ /* 0x000fe20000000f00 */
[----:B------:R-:W-:Y:S01]  /*255b0*/  IMAD.MOV.U32 R0, RZ, RZ, 0x1c1f ;  /* 0x00001c1fff007424 */ /* 0x000fe200078e00ff */
[----:B------:R-:W-:Y:S02]  /*255c0*/  MOV R2, 0x255e0 ;  /* 0x000255e000027802 */ /* 0x000fe40000000f00 */
[----:B------:R-:W-:Y:S05]  /*255d0*/  CALL.REL.NOINC `($__internal_13_$__cuda_sm70_shflsync_idx_p) ;  /* 0x00000c6000007944 */ /* 0x000fea0003c00000 */
[----:B------:R-:W-:Y:S01]  /*255e0*/  MOV R4, R0 ;  /* 0x0000000000047202 */ /* 0x000fe20000000f00 */
[----:B------:R-:W-:Y:S05]  /*255f0*/  BRA `(.L_x_969) ;  /* 0xffffc44000007947 */ /* 0x000fea000383ffff */
.L_x_903:
[----:B------:R-:W-:Y:S01]  /*25600*/  IMAD.MOV.U32 R5, RZ, RZ, R24 ;  /* 0x000000ffff057224 */ /* 0x000fe200078e0018 */
[----:B------:R-:W-:Y:S01]  /*25610*/  MOV R3, RZ ;  /* 0x000000ff00037202 */ /* 0x000fe20000000f00 */
[----:B------:R-:W-:Y:S01]  /*25620*/  IMAD.MOV.U32 R0, RZ, RZ, 0x1c1f ;  /* 0x00001c1fff007424 */ /* 0x000fe200078e00ff */
[----:B------:R-:W-:Y:S02]  /*25630*/  MOV R2, 0x25650 ;  /* 0x0002565000027802 */ /* 0x000fe40000000f00 */
[----:B-12---:R-:W-:Y:S05]  /*25640*/  CALL.REL.NOINC `($__internal_13_$__cuda_sm70_shflsync_idx_p) ;  /* 0x00000bf000007944 */ /* 0x006fea0003c00000 */
[----:B------:R-:W-:Y:S05]  /*25650*/  BRA `(.L_x_970) ;  /* 0xffffc40000007947 */ /* 0x000fea000383ffff */
.L_x_906:
[----:B------:R-:W-:Y:S01]  /*25660*/  IMAD.MOV.U32 R5, RZ, RZ, R22 ;  /* 0x000000ffff057224 */ /* 0x000fe200078e0016 */
[----:B----4-:R-:W-:Y:S01]  /*25670*/  MOV R3, 0x1 ;  /* 0x0000000100037802 */ /* 0x010fe20000000f00 */
[----:B------:R-:W-:Y:S01]  /*25680*/  IMAD.MOV.U32 R0, RZ, RZ, 0x1c1f ;  /* 0x00001c1fff007424 */ /* 0x000fe200078e00ff */
[----:B------:R-:W-:-:S02]  /*25690*/  MOV R2, 0x256b0 ;  /* 0x000256b000027802 */ /* 0x000fc40000000f00 */
[----:B-123--:R-:W-:Y:S05]  /*256a0*/  CALL.REL.NOINC `($__internal_13_$__cuda_sm70_shflsync_idx_p) ;  /* 0x00000b9000007944 */ /* 0x00efea0003c00000 */
[----:B------:R-:W-:Y:S01]  /*256b0*/  IMAD.MOV.U32 R4, RZ, RZ, R0 ;  /* 0x000000ffff047224 */ /* 0x000fe200078e0000 */
[----:B------:R-:W-:Y:S01]  /*256c0*/  MOV R3, 0x1 ;  /* 0x0000000100037802 */ /* 0x000fe20000000f00 */
[----:B------:R-:W-:Y:S01]  /*256d0*/  IMAD.MOV.U32 R5, RZ, RZ, R24 ;  /* 0x000000ffff057224 */ /* 0x000fe200078e0018 */
[----:B------:R-:W-:-:S02]  /*256e0*/  MOV R0, 0x1c1f ;  /* 0x00001c1f00007802 */ /* 0x000fc40000000f00 */
[----:B------:R-:W-:Y:S02]  /*256f0*/  MOV R2, 0x25710 ;  /* 0x0002571000027802 */ /* 0x000fe40000000f00 */
[----:B------:R-:W-:Y:S05]  /*25700*/  CALL.REL.NOINC `($__internal_13_$__cuda_sm70_shflsync_idx_p) ;  /* 0x00000b3000007944 */ /* 0x000fea0003c00000 */
[----:B------:R-:W-:Y:S05]  /*25710*/  BRA `(.L_x_971) ;  /* 0xffffc82000007947 */ /* 0x000fea000383ffff */
.L_x_909:
[----:B------:R-:W-:Y:S01]  /*25720*/  IMAD.MOV.U32 R5, RZ, RZ, R22 ;  /* 0x000000ffff057224 */ /* 0x000fe200078e0016 */
[----:B---3--:R-:W-:Y:S01]  /*25730*/  MOV R3, 0x2 ;  /* 0x0000000200037802 */ /* 0x008fe20000000f00 */
[----:B----4-:R-:W-:Y:S01]  /*25740*/  IMAD.MOV.U32 R0, RZ, RZ, 0x1c1f ;  /* 0x00001c1fff007424 */ /* 0x010fe200078e00ff */
[----:B------:R-:W-:Y:S02]  /*25750*/  MOV R2, 0x25770 ;  /* 0x0002577000027802 */ /* 0x000fe40000000f00 */
[----:B-12---:R-:W-:Y:S05]  /*25760*/  CALL.REL.NOINC `($__internal_13_$__cuda_sm70_shflsync_idx_p) ;  /* 0x00000ad000007944 */ /* 0x006fea0003c00000 */
[----:B------:R-:W-:Y:S01]  /*25770*/  MOV R4, R0 ;  /* 0x0000000000047202 */ /* 0x000fe20000000f00 */
[----:B------:R-:W-:Y:S05]  /*25780*/  BRA `(.L_x_972) ;  /* 0xffffcb3000007947 */ /* 0x000fea000383ffff */
.L_x_910:
[----:B------:R-:W-:Y:S01]  /*25790*/  IMAD.MOV.U32 R5, RZ, RZ, R24 ;  /* 0x000000ffff057224 */ /* 0x000fe200078e0018 */
[----:B---3--:R-:W-:Y:S01]  /*257a0*/  MOV R3, 0x2 ;  /* 0x0000000200037802 */ /* 0x008fe20000000f00 */
[----:B----4-:R-:W-:Y:S01]  /*257b0*/  IMAD.MOV.U32 R0, RZ, RZ, 0x1c1f ;  /* 0x00001c1fff007424 */ /* 0x010fe200078e00ff */
[----:B------:R-:W-:Y:S02]  /*257c0*/  MOV R2, 0x257e0 ;  /* 0x000257e000027802 */ /* 0x000fe40000000f00 */
[----:B-12---:R-:W-:Y:S05]  /*257d0*/  CALL.REL.NOINC `($__internal_13_$__cuda_sm70_shflsync_idx_p) ;  /* 0x00000a6000007944 */ /* 0x006fea0003c00000 */
[----:B------:R-:W-:Y:S05]  /*257e0*/  BRA `(.L_x_973) ;  /* 0xffffcaf000007947 */ /* 0x000fea000383ffff */
.L_x_913:
[----:B------:R-:W-:Y:S01]  /*257f0*/  IMAD.MOV.U32 R5, RZ, RZ, R22 ;  /* 0x000000ffff057224 */ /* 0x000fe200078e0016 */
[----:B--23--:R-:W-:Y:S01]  /*25800*/  MOV R3, 0x3 ;  /* 0x0000000300037802 */ /* 0x00cfe20000000f00 */
[----:B-1----:R-:W-:Y:S01]  /*25810*/  IMAD.MOV.U32 R0, RZ, RZ, 0x1c1f ;  /* 0x00001c1fff007424 */ /* 0x002fe200078e00ff */
[----:B------:R-:W-:-:S02]  /*25820*/  MOV R2, 0x25840 ;  /* 0x0002584000027802 */ /* 0x000fc40000000f00 */
[----:B----4-:R-:W-:Y:S05]  /*25830*/  CALL.REL.NOINC `($__internal_13_$__cuda_sm70_shflsync_idx_p) ;  /* 0x00000a0000007944 */ /* 0x010fea0003c00000 */
[----:B------:R-:W-:Y:S01]  /*25840*/  IMAD.MOV.U32 R4, RZ, RZ, R0 ;  /* 0x000000ffff047224 */ /* 0x000fe200078e0000 */
[----:B------:R-:W-:Y:S01]  /*25850*/  MOV R3, 0x3 ;  /* 0x0000000300037802 */ /* 0x000fe20000000f00 */
[----:B------:R-:W-:Y:S01]  /*25860*/  IMAD.MOV.U32 R5, RZ, RZ, R24 ;  /* 0x000000ffff057224 */ /* 0x000fe200078e0018 */
[----:B------:R-:W-:-:S02]  /*25870*/  MOV R0, 0x1c1f ;  /* 0x00001c1f00007802 */ /* 0x000fc40000000f00 */
[----:B------:R-:W-:Y:S02]  /*25880*/  MOV R2, 0x258a0 ;  /* 0x000258a000027802 */ /* 0x000fe40000000f00 */
[----:B------:R-:W-:Y:S05]  /*25890*/  CALL.REL.NOINC `($__internal_13_$__cuda_sm70_shflsync_idx_p) ;  /* 0x000009a000007944 */ /* 0x000fea0003c00000 */
[----:B------:R-:W-:Y:S05]  /*258a0*/  BRA `(.L_x_974) ;  /* 0xffffcdd000007947 */ /* 0x000fea000383ffff */
.L_x_917:
[----:B------:R-:W-:Y:S01]  /*258b0*/  IMAD.MOV.U32 R5, RZ, RZ, R9 ;  /* 0x000000ffff057224 */ /* 0x000fe200078e0009 */
[----:B------:R-:W-:Y:S01]  /*258c0*/  MOV R3, RZ ;  /* 0x000000ff00037202 */ /* 0x000fe20000000f00 */
[----:B------:R-:W-:Y:S01]  /*258d0*/  IMAD.MOV.U32 R0, RZ, RZ, 0x1c1f ;  /* 0x00001c1fff007424 */ /* 0x000fe200078e00ff */
[----:B------:R-:W-:Y:S02]  /*258e0*/  MOV R2, 0x25900 ;  /* 0x0002590000027802 */ /* 0x000fe40000000f00 */
[----:B------:R-:W-:Y:S05]  /*258f0*/  CALL.REL.NOINC `($__internal_13_$__cuda_sm70_shflsync_idx_p) ;  /* 0x0000094000007944 */ /* 0x000fea0003c00000 */
[----:B------:R-:W-:Y:S01]  /*25900*/  MOV R8, R0 ;  /* 0x0000000000087202 */ /* 0x000fe20000000f00 */
[----:B------:R-:W-:Y:S05]  /*25910*/  BRA `(.L_x_975) ;  /* 0xffffd8b000007947 */ /* 0x000fea000383ffff */
.L_x_918:
[----:B------:R-:W-:Y:S01]  /*25920*/  IMAD.MOV.U32 R5, RZ, RZ, R12 ;  /* 0x000000ffff057224 */ /* 0x000fe200078e000c */
[----:B------:R-:W-:Y:S01]  /*25930*/  MOV R3, RZ ;  /* 0x000000ff00037202 */ /* 0x000fe20000000f00 */
[----:B------:R-:W-:Y:S01]  /*25940*/  IMAD.MOV.U32 R0, RZ, RZ, 0x1c1f ;  /* 0x00001c1fff007424 */ /* 0x000fe200078e00ff */
[----:B------:R-:W-:Y:S02]  /*25950*/  MOV R2, 0x25970 ;  /* 0x0002597000027802 */ /* 0x000fe40000000f00 */
[----:B-12---:R-:W-:Y:S05]  /*25960*/  CALL.REL.NOINC `($__internal_13_$__cuda_sm70_shflsync_idx_p) ;  /* 0x000008d000007944 */ /* 0x006fea0003c00000 */
[----:B------:R-:W-:Y:S05]  /*25970*/  BRA `(.L_x_976) ;  /* 0xffffd87000007947 */ /* 0x000fea000383ffff */
.L_x_921:
[----:B--2---:R-:W-:Y:S01]  /*25980*/  IMAD.MOV.U32 R5, RZ, RZ, R9 ;  /* 0x000000ffff057224 */ /* 0x004fe200078e0009 */
[----:B------:R-:W-:Y:S01]  /*25990*/  MOV R3, 0x1 ;  /* 0x0000000100037802 */ /* 0x000fe20000000f00 */
        /* <DEDUP_REMOVED lines=10> */
.L_x_924:
[----:B-1----:R-:W-:Y:S01]  /*25a40*/  IMAD.MOV.U32 R5, RZ, RZ, R9 ;  /* 0x000000ffff057224 */ /* 0x002fe200078e0009 */
[----:B------:R-:W-:Y:S01]  /*25a50*/  MOV R3, 0x2 ;  /* 0x0000000200037802 */ /* 0x000fe20000000f00 */
[----:B----4-:R-:W-:Y:S01]  /*25a60*/  IMAD.MOV.U32 R0, RZ, RZ, 0x1c1f ;  /* 0x00001c1fff007424 */ /* 0x010fe200078e00ff */
[----:B------:R-:W-:Y:S02]  /*25a70*/  MOV R2, 0x25a90 ;  /* 0x00025a9000027802 */ /* 0x000fe40000000f00 */
[----:B--23--:R-:W-:Y:S05]  /*25a80*/  CALL.REL.NOINC `($__internal_13_$__cuda_sm70_shflsync_idx_p) ;  /* 0x000007b000007944 */ /* 0x00cfea0003c00000 */
[----:B------:R-:W-:Y:S01]  /*25a90*/  MOV R8, R0 ;  /* 0x0000000000087202 */ /* 0x000fe20000000f00 */
[----:B------:R-:W-:Y:S05]  /*25aa0*/  BRA `(.L_x_978) ;  /* 0xffffda5000007947 */ /* 0x000fea000383ffff */
.L_x_925:
[----:B------:R-:W-:Y:S01]  /*25ab0*/  IMAD.MOV.U32 R5, RZ, RZ, R12 ;  /* 0x000000ffff057224 */ /* 0x000fe200078e000c */
[----:B------:R-:W-:Y:S01]  /*25ac0*/  MOV R3, 0x2 ;  /* 0x0000000200037802 */ /* 0x000fe20000000f00 */
[----:B----4-:R-:W-:Y:S01]  /*25ad0*/  IMAD.MOV.U32 R0, RZ, RZ, 0x1c1f ;  /* 0x00001c1fff007424 */ /* 0x010fe200078e00ff */
[----:B------:R-:W-:Y:S02]  /*25ae0*/  MOV R2, 0x25b00 ;  /* 0x00025b0000027802 */ /* 0x000fe40000000f00 */
[----:B-123--:R-:W-:Y:S05]  /*25af0*/  CALL.REL.NOINC `($__internal_13_$__cuda_sm70_shflsync_idx_p) ;  /* 0x0000074000007944 */ /* 0x00efea0003c00000 */
[----:B------:R-:W-:Y:S05]  /*25b00*/  BRA `(.L_x_979) ;  /* 0xffffda1000007947 */ /* 0x000fea000383ffff */
.L_x_928:
[----:B-1----:R-:W-:Y:S01]  /*25b10*/  IMAD.MOV.U32 R5, RZ, RZ, R9 ;  /* 0x000000ffff057224 */ /* 0x002fe200078e0009 */
[----:B------:R-:W-:Y:S01]  /*25b20*/  MOV R3, 0x3 ;  /* 0x0000000300037802 */ /* 0x000fe20000000f00 */
        /* <DEDUP_REMOVED lines=10> */
.L_x_930:
[----:B------:R-:W-:Y:S01]  /*25bd0*/  IMAD.MOV.U32 R5, RZ, RZ, R74 ;  /* 0x000000ffff057224 */ /* 0x000fe200078e004a */
[----:B------:R-:W-:Y:S01]  /*25be0*/  MOV R3, RZ ;  /* 0x000000ff00037202 */ /* 0x000fe20000000f00 */
[----:B------:R-:W-:Y:S01]  /*25bf0*/  IMAD.MOV.U32 R0, RZ, RZ, 0x1f ;  /* 0x0000001fff007424 */ /* 0x000fe200078e00ff */
[----:B------:R-:W-:Y:S02]  /*25c00*/  MOV R2, 0x25c20 ;  /* 0x00025c2000027802 */ /* 0x000fe40000000f00 */
[----:B--2---:R-:W-:Y:S05]  /*25c10*/  CALL.REL.NOINC `($__internal_13_$__cuda_sm70_shflsync_idx_p) ;  /* 0x0000062000007944 */ /* 0x004fea0003c00000 */
[----:B------:R-:W-:Y:S01]  /*25c20*/  MOV R9, R0 ;  /* 0x0000000000097202 */ /* 0x000fe20000000f00 */
[----:B------:R-:W-:Y:S05]  /*25c30*/  BRA `(.L_x_981) ;  /* 0xffffdcb000007947 */ /* 0x000fea000383ffff */
.L_x_931:
[----:B------:R-:W-:Y:S01]  /*25c40*/  IMAD.MOV.U32 R5, RZ, RZ, R74 ;  /* 0x000000ffff057224 */ /* 0x000fe200078e004a */
[----:B------:R-:W-:Y:S01]  /*25c50*/  MOV R3, 0x1 ;  /* 0x0000000100037802 */ /* 0x000fe20000000f00 */
[----:B------:R-:W-:Y:S01]  /*25c60*/  IMAD.MOV.U32 R0, RZ, RZ, 0x1f ;  /* 0x0000001fff007424 */ /* 0x000fe200078e00ff */
[----:B------:R-:W-:Y:S02]  /*25c70*/  MOV R2, 0x25c90 ;  /* 0x00025c9000027802 */ /* 0x000fe40000000f00 */
[----:B-12---:R-:W-:Y:S05]  /*25c80*/  CALL.REL.NOINC `($__internal_13_$__cuda_sm70_shflsync_idx_p) ;  /* 0x000005b000007944 */ /* 0x006fea0003c00000 */
[----:B------:R-:W-:Y:S01]  /*25c90*/  MOV R8, R0 ;  /* 0x0000000000087202 */ /* 0x000fe20000000f00 */
[----:B------:R-:W-:Y:S05]  /*25ca0*/  BRA `(.L_x_982) ;  /* 0xffffdc6000007947 */ /* 0x000fea000383ffff */
.L_x_932:
[----:B------:R-:W-:Y:S02]  /*25cb0*/  MOV R2, 0x1 ;  /* 0x0000000100027802 */ /* 0x000fe40000000f00 */
[----:B------:R-:W-:-:S02]  /*25cc0*/  MOV R3, 0x25ce0 ;  /* 0x00025ce000037802 */ /* 0x000fc40000000f00 */
[----:B-1234-:R-:W-:Y:S05]  /*25cd0*/  CALL.REL.NOINC `($__internal_14_$__cuda_sm70_shflsync_up_p) ;  /* 0x000005b000007944 */ /* 0x01efea0003c00000 */
[----:B------:R-:W-:Y:S05]  /*25ce0*/  BRA `(.L_x_983) ;  /* 0xffffdd5000007947 */ /* 0x000fea000383ffff */
.L_x_933:
[----:B------:R-:W-:Y:S02]  /*25cf0*/  MOV R2, 0x2 ;  /* 0x0000000200027802 */ /* 0x000fe40000000f00 */
[----:B------:R-:W-:-:S02]  /*25d00*/  MOV R3, 0x25d20 ;  /* 0x00025d2000037802 */ /* 0x000fc40000000f00 */
[----:B--2-4-:R-:W-:Y:S05]  /*25d10*/  CALL.REL.NOINC `($__internal_14_$__cuda_sm70_shflsync_up_p) ;  /* 0x0000057000007944 */ /* 0x014fea0003c00000 */
        /* <DEDUP_REMOVED lines=23> */
.L_x_937:
[----:B------:R-:W-:Y:S02]  /*25e90*/  MOV R2, 0x1 ;  /* 0x0000000100027802 */ /* 0x000fe40000000f00 */
[----:B------:R-:W-:Y:S02]  /*25ea0*/  MOV R3, 0x25ec0 ;  /* 0x00025ec000037802 */ /* 0x000fe40000000f00 */
[----:B------:R-:W-:Y:S05]  /*25eb0*/  CALL.REL.NOINC `($__internal_14_$__cuda_sm70_shflsync_up_p) ;  /* 0x000003d000007944 */ /* 0x000fea0003c00000 */
[----:B------:R-:W-:Y:S01]  /*25ec0*/  MOV R2, R4 ;  /* 0x0000000400027202 */ /* 0x000fe20000000f00 */
[----:B------:R-:W-:Y:S05]  /*25ed0*/  BRA `(.L_x_985) ;  /* 0xffffddc000007947 */ /* 0x000fea000383ffff */
.L_x_938:
        /* <DEDUP_REMOVED lines=26> */
.L_x_940:
[----:B------:R-:W-:Y:S02]  /*26080*/  SEL R0, RZ, 0x1, P0 ;  /* 0x00000001ff007807 */ /* 0x000fe40000000000 */
[----:B------:R-:W-:Y:S02]  /*26090*/  MOV R2, 0x260b0 ;  /* 0x000260b000027802 */ /* 0x000fe40000000f00 */
[----:B-1----:R-:W-:Y:S05]  /*260a0*/  CALL.REL.NOINC `($__internal_15_$__cuda_sm70_votesync_ballot) ;  /* 0x0000025000007944 */ /* 0x002fea0003c00000 */
[----:B------:R-:W-:Y:S01]  /*260b0*/  MOV R12, R0 ;  /* 0x00000000000c7202 */ /* 0x000fe20000000f00 */
[----:B------:R-:W-:Y:S05]  /*260c0*/  BRA `(.L_x_987) ;  /* 0xffffdd6000007947 */ /* 0x000fea000383ffff */
.L_x_941:
[----:B------:R-:W-:Y:S01]  /*260d0*/  IMAD.MOV.U32 R5, RZ, RZ, R6 ;  /* 0x000000ffff057224 */ /* 0x000fe200078e0006 */
[----:B------:R-:W-:Y:S01]  /*260e0*/  MOV R3, R8 ;  /* 0x0000000800037202 */ /* 0x000fe20000000f00 */
[----:B--2---:R-:W-:Y:S01]  /*260f0*/  IMAD.MOV.U32 R0, RZ, RZ, 0x1f ;  /* 0x0000001fff007424 */ /* 0x004fe200078e00ff */
[----:B------:R-:W-:Y:S02]  /*26100*/  MOV R2, 0x26120 ;  /* 0x0002612000027802 */ /* 0x000fe40000000f00 */
[----:B-1----:R-:W-:Y:S05]  /*26110*/  CALL.REL.NOINC `($__internal_13_$__cuda_sm70_shflsync_idx_p) ;  /* 0x0000012000007944 */ /* 0x002fea0003c00000 */
[----:B------:R-:W-:Y:S01]  /*26120*/  IMAD.MOV.U32 R10, RZ, RZ, R0 ;  /* 0x000000ffff0a7224 */ /* 0x000fe200078e0000 */
[----:B------:R-:W-:Y:S01]  /*26130*/  MOV R3, R8 ;  /* 0x0000000800037202 */ /* 0x000fe20000000f00 */
[----:B------:R-:W-:Y:S01]  /*26140*/  IMAD.MOV.U32 R5, RZ, RZ, R7 ;  /* 0x000000ffff057224 */ /* 0x000fe200078e0007 */
[----:B------:R-:W-:Y:S02]  /*26150*/  MOV R0, 0x1f ;  /* 0x0000001f00007802 */ /* 0x000fe40000000f00 */
[----:B------:R-:W-:-:S02]  /*26160*/  MOV R2, 0x26180 ;  /* 0x0002618000027802 */ /* 0x000fc40000000f00 */
[----:B------:R-:W-:Y:S05]  /*26170*/  CALL.REL.NOINC `($__internal_13_$__cuda_sm70_shflsync_idx_p) ;  /* 0x000000c000007944 */ /* 0x000fea0003c00000 */
[----:B------:R-:W-:Y:S01]  /*26180*/  MOV R7, R0 ;  /* 0x0000000000077202 */ /* 0x000fe20000000f00 */
[----:B------:R-:W-:Y:S05]  /*26190*/  BRA `(.L_x_988) ;  /* 0xffffdd0000007947 */ /* 0x000fea000383ffff */
.L_x_944:
[----:B------:R-:W-:Y:S01]  /*261a0*/  IMAD.MOV.U32 R5, RZ, RZ, R4 ;  /* 0x000000ffff057224 */ /* 0x000fe200078e0004 */
[----:B--2---:R-:W-:-:S02]  /*261b0*/  MOV R0, 0x1f ;  /* 0x0000001f00007802 */ /* 0x004fc40000000f00 */
[----:B------:R-:W-:Y:S02]  /*261c0*/  MOV R2, 0x261e0 ;  /* 0x000261e000027802 */ /* 0x000fe40000000f00 */
[----:B-1-34-:R-:W-:Y:S05]  /*261d0*/  CALL.REL.NOINC `($__internal_13_$__cuda_sm70_shflsync_idx_p) ;  /* 0x0000006000007944 */ /* 0x01afea0003c00000 */
[----:B------:R-:W-:Y:S01]  /*261e0*/  MOV R13, R0 ;  /* 0x00000000000d7202 */ /* 0x000fe20000000f00 */
[----:B------:R-:W-:Y:S05]  /*261f0*/  BRA `(.L_x_943) ;  /* 0xffffdd0000007947 */ /* 0x000fea000383ffff */
        .weak           $__internal_12_$__cuda_sm70_shflsync_bfly_p
        .type           $__internal_12_$__cuda_sm70_shflsync_bfly_p,@function
        .size           $__internal_12_$__cuda_sm70_shflsync_bfly_p,($__internal_13_$__cuda_sm70_shflsync_idx_p - $__internal_12_$__cuda_sm70_shflsync_bfly_p)
$__internal_12_$__cuda_sm70_shflsync_bfly_p:
[----:B------:R-:W-:Y:S04]  /*26200*/  WARPSYNC R8 ;  /* 0x0000000800007348 */ /* 0x000fe80003800000 */
[----:B------:R1:W2:Y:S02]  /*26210*/  SHFL.BFLY PT, R0, R0, R3, R9 ;  /* 0x0c00000300007389 */ /* 0x0002a400000e0009 */
[----:B-1----:R-:W-:-:S04]  /*26220*/  MOV R3, 0x0 ;  /* 0x0000000000037802 */ /* 0x002fc80000000f00 */
[----:B--2---:R-:W-:Y:S05]  /*26230*/  RET.REL.NODEC R2 `(_ZN7cutlass13device_kernelIN5flash19enable_sm80_to_sm89INS1_16FlashAttnFwdSm80INS1_25CollectiveMainloopFwdSm80ILi4ELi1ELb0EN4cute5tupleIJNS5_1CILi128EEENS7_ILi48EEENS7_ILi96EEEEEELi96ENS_6half_tEfNS_4arch4Sm80ELb0ELb1ELb1ELb1ELb0ELb1ELb1ELb1EEENS1_21CollectiveEpilogueFwdINS6_IJS8_SA_S9_EEENS6_IJNS7_ILi1EEESI_SI_EEESC_SE_Li128ELb1ELb1ELb1ELb0EEENS1_36VarlenDynamicPersistentTileSchedulerILi128ELi48ELi128ELi128ELb1ELb1ELb0ELb1ELb0ELb1EEEEEEEEEvNT_6ParamsE) ;  /* 0xfffd9dc002007950 */ /* 0x004fea0003c3ffff */
        .weak           $__internal_13_$__cuda_sm70_shflsync_idx_p
        .type           $__internal_13_$__cuda_sm70_shflsync_idx_p,@function
        .size           $__internal_13_$__cuda_sm70_shflsync_idx_p,($__internal_14_$__cuda_sm70_shflsync_up_p - $__internal_13_$__cuda_sm70_shflsync_idx_p)
$__internal_13_$__cuda_sm70_shflsync_idx_p:
[----:B------:R-:W-:-:S04]  /*26240*/  MOV R75, 0xffffffff ;  /* 0xffffffff004b7802 */ /* 0x000fc80000000f00 */
[----:B------:R-:W-:Y:S04]  /*26250*/  WARPSYNC R75 ;  /* 0x0000004b00007348 */ /* 0x000fe80003800000 */
[----:B------:R1:W2:Y:S02]  /*26260*/  SHFL.IDX PT, R0, R5, R3, R0 ;  /* 0x0000000305007389 */ /* 0x0002a400000e0000 */
[----:B-1----:R-:W-:-:S04]  /*26270*/  MOV R3, 0x0 ;  /* 0x0000000000037802 */ /* 0x002fc80000000f00 */
[----:B--2---:R-:W-:Y:S05]  /*26280*/  RET.REL.NODEC R2 `(_ZN7cutlass13device_kernelIN5flash19enable_sm80_to_sm89INS1_16FlashAttnFwdSm80INS1_25CollectiveMainloopFwdSm80ILi4ELi1ELb0EN4cute5tupleIJNS5_1CILi128EEENS7_ILi48EEENS7_ILi96EEEEEELi96ENS_6half_tEfNS_4arch4Sm80ELb0ELb1ELb1ELb1ELb0ELb1ELb1ELb1EEENS1_21CollectiveEpilogueFwdINS6_IJS8_SA_S9_EEENS6_IJNS7_ILi1EEESI_SI_EEESC_SE_Li128ELb1ELb1ELb1ELb0EEENS1_36VarlenDynamicPersistentTileSchedulerILi128ELi48ELi128ELi128ELb1ELb1ELb0ELb1ELb0ELb1EEEEEEEEEvNT_6ParamsE) ;  /* 0xfffd9d7002007950 */ /* 0x004fea0003c3ffff */
        .weak           $__internal_14_$__cuda_sm70_shflsync_up_p
        .type           $__internal_14_$__cuda_sm70_shflsync_up_p,@function
        .size           $__internal_14_$__cuda_sm70_shflsync_up_p,($__internal_15_$__cuda_sm70_votesync_ballot - $__internal_14_$__cuda_sm70_shflsync_up_p)
$__internal_14_$__cuda_sm70_shflsync_up_p:
[----:B------:R-:W-:Y:S02]  /*26290*/  IMAD.MOV.U32 R4, RZ, RZ, RZ ;  /* 0x000000ffff047224 */ /* 0x000fe400078e00ff */
[----:B------:R-:W-:-:S04]  /*262a0*/  IMAD.MOV.U32 R10, RZ, RZ, -0x1 ;  /* 0xffffffffff0a7424 */ /* 0x000fc800078e00ff */
[----:B------:R-:W-:Y:S04]  /*262b0*/  WARPSYNC R10 ;  /* 0x0000000a00007348 */ /* 0x000fe80003800000 */
[----:B------:R1:W2:Y:S02]  /*262c0*/  SHFL.UP PT, R4, R0, R2, R4 ;  /* 0x0400000200047389 */ /* 0x0002a400000e0004 */
[----:B-1----:R-:W-:Y:S02]  /*262d0*/  MOV R2, R3 ;  /* 0x0000000300027202 */ /* 0x002fe40000000f00 */
[----:B------:R-:W-:-:S04]  /*262e0*/  MOV R3, 0x0 ;  /* 0x0000000000037802 */ /* 0x000fc80000000f00 */
[----:B--2---:R-:W-:Y:S05]  /*262f0*/  RET.REL.NODEC R2 `(_ZN7cutlass13device_kernelIN5flash19enable_sm80_to_sm89INS1_16FlashAttnFwdSm80INS1_25CollectiveMainloopFwdSm80ILi4ELi1ELb0EN4cute5tupleIJNS5_1CILi128EEENS7_ILi48EEENS7_ILi96EEEEEELi96ENS_6half_tEfNS_4arch4Sm80ELb0ELb1ELb1ELb1ELb0ELb1ELb1ELb1EEENS1_21CollectiveEpilogueFwdINS6_IJS8_SA_S9_EEENS6_IJNS7_ILi1EEESI_SI_EEESC_SE_Li128ELb1ELb1ELb1ELb0EEENS1_36VarlenDynamicPersistentTileSchedulerILi128ELi48ELi128ELi128ELb1ELb1ELb0ELb1ELb0ELb1EEEEEEEEEvNT_6ParamsE) ;  /* 0xfffd9d0002007950 */ /* 0x004fea0003c3ffff */
        .weak           $__internal_15_$__cuda_sm70_votesync_ballot
        .type           $__internal_15_$__cuda_sm70_votesync_ballot,@function
        .size           $__internal_15_$__cuda_sm70_votesync_ballot,(.L_x_1441 - $__internal_15_$__cuda_sm70_votesync_ballot)
$__internal_15_$__cuda_sm70_votesync_ballot:
[----:B------:R-:W-:Y:S01]  /*26300*/  ISETP.NE.U32.AND P0, PT, R0, 0x1, PT ;  /* 0x000000010000780c */ /* 0x000fe20003f05070 */
[----:B------:R-:W-:-:S04]  /*26310*/  IMAD.MOV.U32 R3, RZ, RZ, -0x1 ;  /* 0xffffffffff037424 */ /* 0x000fc800078e00ff */
[----:B------:R-:W-:Y:S08]  /*26320*/  WARPSYNC R3 ;  /* 0x0000000300007348 */ /* 0x000ff00003800000 */
[----:B------:R-:W-:-:S04]  /*26330*/  VOTE.ANY R0, PT, !P0 ;  /* 0x0000000000007806 */ /* 0x000fc800040e0100 */
[----:B------:R-:W-:Y:S01]  /*26340*/  LOP3.LUT R0, R0, R3, RZ, 0xc0, !PT ;  /* 0x0000000300007212 */ /* 0x000fe200078ec0ff */
[----:B------:R-:W-:-:S04]  /*26350*/  IMAD.MOV.U32 R3, RZ, RZ, 0x0 ;  /* 0x00000000ff037424 */ /* 0x000fc800078e00ff */
[----:B------:R-:W-:Y:S05]  /*26360*/  RET.REL.NODEC R2 `(_ZN7cutlass13device_kernelIN5flash19enable_sm80_to_sm89INS1_16FlashAttnFwdSm80INS1_25CollectiveMainloopFwdSm80ILi4ELi1ELb0EN4cute5tupleIJNS5_1CILi128EEENS7_ILi48EEENS7_ILi96EEEEEELi96ENS_6half_tEfNS_4arch4Sm80ELb0ELb1ELb1ELb1ELb0ELb1ELb1ELb1EEENS1_21CollectiveEpilogueFwdINS6_IJS8_SA_S9_EEENS6_IJNS7_ILi1EEESI_SI_EEESC_SE_Li128ELb1ELb1ELb1ELb0EEENS1_36VarlenDynamicPersistentTileSchedulerILi128ELi48ELi128ELi128ELb1ELb1ELb0ELb1ELb0ELb1EEEEEEEEEvNT_6ParamsE) ;  /* 0xfffd9c9002007950 */ /* 0x000fea0003c3ffff */
.L_x_989:
        /* <DEDUP_REMOVED lines=9> */
.L_x_1441:


//--------------------- .text._ZN7cutlass13device_kernelIN5flash19enable_sm80_to_sm89INS1_16FlashAttnFwdSm80INS1_25CollectiveMainloopFwdSm80ILi4ELi1ELb0EN4cute5tupleIJNS5_1CILi128EEENS7_ILi64EEENS7_ILi96EEEEEELi96ENS_6half_tEfNS_4arch4Sm80ELb1ELb0ELb1ELb0ELb0ELb0ELb1ELb1EEENS1_21CollectiveEpilogueFwdINS6_IJS8_SA_S9_EEENS6_IJNS7_ILi1EEESI_SI_EEESC_SE_Li128ELb0ELb1ELb1ELb0EEENS1_30DynamicPersistentTileSchedulerILi128ELi128ELb1ELb1ELb0EEEEEEEEEvNT_6ParamsE --------------------------
	.section	.text._ZN7cutlass13device_kernelIN5flash19enable_sm80_to_sm89INS1_16FlashAttnFwdSm80INS1_25CollectiveMainloopFwdSm80ILi4ELi1ELb0EN4cute5tupleIJNS5_1CILi128EEENS7_ILi64EEENS7_ILi96EEEEEELi96ENS_6half_tEfNS_4arch4Sm80ELb1ELb0ELb1ELb0ELb0ELb0ELb1ELb1EEENS1_21CollectiveEpilogueFwdINS6_IJS8_SA_S9_EEENS6_IJNS7_ILi1EEESI_SI_EEESC_SE_Li128ELb0ELb1ELb1ELb0EEENS1_30DynamicPersistentTileSchedulerILi128ELi128ELb1ELb1ELb0EEEEEEEEEvNT_6ParamsE,"ax",@progbits
	.sectioninfo	@"SHI_REGISTERS=255"
	.align	128
.text._ZN7cutlass13device_kernelIN5flash19enable_sm80_to_sm89INS1_16FlashAttnFwdSm80INS1_25CollectiveMainloopFwdSm80ILi4ELi1ELb0EN4cute5tupleIJNS5_1CILi128EEENS7_ILi64EEENS7_ILi96EEEEEELi96ENS_6half_tEfNS_4arch4Sm80ELb1ELb0ELb1ELb0ELb0ELb0ELb1ELb1EEENS1_21CollectiveEpilogueFwdINS6_IJS8_SA_S9_EEENS6_IJNS7_ILi1EEESI_SI_EEESC_SE_Li128ELb0ELb1ELb1ELb0EEENS1_30DynamicPersistentTileSchedulerILi128ELi128ELb1ELb1ELb0EEEEEEEEEvNT_6ParamsE:
        .type           _ZN7cutlass13device_kernelIN5flash19enable_sm80_to_sm89INS1_16FlashAttnFwdSm80INS1_25CollectiveMainloopFwdSm80ILi4ELi1ELb0EN4cute5tupleIJNS5_1CILi128EEENS7_ILi64EEENS7_ILi96EEEEEELi96ENS_6half_tEfNS_4arch4Sm80ELb1ELb0ELb1ELb0ELb0ELb0ELb1ELb1EEENS1_21CollectiveEpilogueFwdINS6_IJS8_SA_S9_EEENS6_IJNS7_ILi1EEESI_SI_EEESC_SE_Li128ELb0ELb1ELb1ELb0EEENS1_30DynamicPersistentTileSchedulerILi128ELi128ELb1ELb1ELb0EEEEEEEEEvNT_6ParamsE,@function
        .size           _ZN7cutlass13device_kernelIN5flash19enable_sm80_to_sm89INS1_16FlashAttnFwdSm80INS1_25CollectiveMainloopFwdSm80ILi4ELi1ELb0EN4cute5tupleIJNS5_1CILi128EEENS7_ILi64EEENS7_ILi96EEEEEELi96ENS_6half_tEfNS_4arch4Sm80ELb1ELb0ELb1ELb0ELb0ELb0ELb1ELb1EEENS1_21CollectiveEpilogueFwdINS6_IJS8_SA_S9_EEENS6_IJNS7_ILi1EEESI_SI_EEESC_SE_Li128ELb0ELb1ELb1ELb0EEENS1_30DynamicPersistentTileSchedulerILi128ELi128ELb1ELb1ELb0EEEEEEEEEvNT_6ParamsE,(.L_x_1446 - _ZN7cutlass13device_kernelIN5flash19enable_sm80_to_sm89INS1_16FlashAttnFwdSm80INS1_25CollectiveMainloopFwdSm80ILi4ELi1ELb0EN4cute5tupleIJNS5_1CILi128EEENS7_ILi64EEENS7_ILi96EEEEEELi96ENS_6half_tEfNS_4arch4Sm80ELb1ELb0ELb1ELb0ELb0ELb0ELb1ELb1EEENS1_21CollectiveEpilogueFwdINS6_IJS8_SA_S9_EEENS6_IJNS7_ILi1EEESI_SI_EEESC_SE_Li128ELb0ELb1ELb1ELb0EEENS1_30DynamicPersistentTileSchedulerILi128ELi128ELb1ELb1ELb0EEEEEEEEEvNT_6ParamsE)
        .other          _ZN7cutlass13device_kernelIN5flash19enable_sm80_to_sm89INS1_16FlashAttnFwdSm80INS1_25CollectiveMainloopFwdSm80ILi4ELi1ELb0EN4cute5tupleIJNS5_1CILi128EEENS7_ILi64EEENS7_ILi96EEEEEELi96ENS_6half_tEfNS_4arch4Sm80ELb1ELb0ELb1ELb0ELb0ELb0ELb1ELb1EEENS1_21CollectiveEpilogueFwdINS6_IJS8_SA_S9_EEENS6_IJNS7_ILi1EEESI_SI_EEESC_SE_Li128ELb0ELb1ELb1ELb0EEENS1_30DynamicPersistentTileSchedulerILi128ELi128ELb1ELb1ELb0EEEEEEEEEvNT_6ParamsE,@"STO_CUDA_ENTRY STV_DEFAULT"
_ZN7cutlass13device_kernelIN5flash19enable_sm80_to_sm89INS1_16FlashAttnFwdSm80INS1_25CollectiveMainloopFwdSm80ILi4ELi1ELb0EN4cute5tupleIJNS5_1CILi128EEENS7_ILi64EEENS7_ILi96EEEEEELi96ENS_6half_tEfNS_4arch4Sm80ELb1ELb0ELb1ELb0ELb0ELb0ELb1ELb1EEENS1_21CollectiveEpilogueFwdINS6_IJS8_SA_S9_EEENS6_IJNS7_ILi1EEESI_SI_EEESC_SE_Li128ELb0ELb1ELb1ELb0EEENS1_30DynamicPersistentTileSchedulerILi128ELi128ELb1ELb1ELb0EEEEEEEEEvNT_6ParamsE:
[----:B------:R-:W-:-:S03]  /*0000*/  MOV R1, c[0x0][0x28] ;  /* 0x00000a0000017a02 */ /* 0x000fc60000000f00 */
[----:B------:R-:W1:Y:S01]  /*0010*/  S2R R13, SR_TID.X ;  /* 0x00000000000d7919 */ /* 0x000e620000002100 */
[----:B------:R-:W-:-:S03]  /*0020*/  IADD3 R1, R1, -0x78, RZ ;  /* 0xffffff8801017810 */ /* 0x000fc60007ffe0ff */
[----:B------:R-:W2:Y:S01]  /*0030*/  S2R R17, SR_CTAID.X ;  /* 0x0000000000117919 */ /* 0x000ea20000002500 */
[----:B-1----:R-:W-:-:S05]  /*0040*/  SHF.R.U32.HI R2, RZ, 0x5, R13 ;  /* 0x00000005ff027819 */ /* 0x002fca000001160d */
[----:B------:R-:W1:Y:S02]  /*0050*/  SHFL.IDX PT, R0, R2, RZ, 0x1f ;  /* 0x00001fff02007589 */ /* 0x000e6400000e0000 */
[----:B-1----:R-:W-:Y:S02]  /*0060*/  ISETP.GE.AND P0, PT, R0, 0x1, PT ;  /* 0x000000010000780c */ /* 0x002fe40003f06270 */
[----:B------:R1:W-:Y:S11]  /*0070*/  STL [R1+0x68], R0 ;  /* 0x0000680001007387 */ /* 0x0003f60000100800 */
[----:B------:R-:W-:Y:S06]  /*0080*/  @P0 BAR.ARV 0x4, 0x80 ;  /* 0x0102000000000b1d */ /* 0x000fec0000002000 */
[----:B--2---:R-:W-:-:S13]  /*0090*/  ISETP.GE.AND P0, PT, R17, c[0x0][0x538], PT ;  /* 0x00014e0011007a0c */ /* 0x004fda0003f06270 */
[----:B------:R-:W-:Y:S05]  /*00a0*/  @P0 EXIT ;  /* 0x000000000000094d */ /* 0x000fea0003800000 */
[----:B-1----:R-:W-:Y:S01]  /*00b0*/  SHF.R.S32.HI R8, RZ, 0x1f, R13 ;  /* 0x0000001fff087819 */ /* 0x002fe2000001140d */
[----:B------:R-:W-:Y:S01]  /*00c0*/  IMAD.MOV.U32 R214, RZ, RZ, 0x20 ;  /* 0x00000020ffd67424 */ /* 0x000fe200078e00ff */
[----:B------:R-:W-:Y:S02]  /*00d0*/  ULDC.64 UR6, c[0x0][0x118] ;  /* 0x0000460000067ab9 */ /* 0x000fe40000000a00 */
[CC--:B------:R-:W-:Y:S02]  /*00e0*/  LEA.HI R16, R8.reuse, R13.reuse, RZ, 0x3 ;  /* 0x0000000d08107211 */ /* 0x0c0fe400078f18ff */
[----:B------:R-:W-:Y:S02]  /*00f0*/  LEA.HI R4, R8, R13, RZ, 0x4 ;  /* 0x0000000d08047211 */ /* 0x000fe400078f20ff */
[----:B------:R-:W-:Y:S02]  /*0100*/  LOP3.LUT R2, R16, 0xfffffff8, RZ, 0xc0, !PT ;  /* 0xfffffff810027812 */ /* 0x000fe400078ec0ff */
[----:B------:R-:W-:-:S02]  /*0110*/  SHF.R.S32.HI R5, RZ, 0x4, R4 ;  /* 0x00000004ff057819 */ /* 0x000fc40000011404 */
        /* <DEDUP_REMOVED lines=12> */
[----:B------:R-:W-:Y:S01]  /*01e0*/  SHF.R.S32.HI R3, RZ, 0x1f, R0 ;  /* 0x0000001fff037819 */ /* 0x000fe20000011400 */
[----:B------:R-:W-:Y:S01]  /*01f0*/  IMAD R11, R12, 0x8, R11 ;  /* 0x000000080c0b7824 */ /* 0x000fe200078e020b */
        /* <DEDUP_REMOVED lines=13> */
[----:B------:R-:W-:Y:S01]  /*02d0*/  SHF.R.U32.HI R5, RZ, 0x3, R0 ;  /* 0x00000003ff057819 */ /* 0x000fe20000011600 */
[----:B------:R-:W-:Y:S01]  /*02e0*/  STL [R1+0x48], R20 ;  /* 0x0000481401007387 */ /* 0x000fe20000100800 */
[----:B------:R-:W-:Y:S02]  /*02f0*/  LOP3.LUT R4, R0, 0x18, R20, 0xf8, !PT ;  /* 0x0000001800047812 */ /* 0x000fe400078ef814 */
[----:B------:R-:W-:-:S02]  /*0300*/  SHF.R.S32.HI R215, RZ, 0x5, R8 ;  /* 0x00000005ffd77819 */ /* 0x000fc40000011408 */
[----:B------:R-:W-:Y:S02]  /*0310*/  SHF.R.S32.HI R0, RZ, 0x1f, R8 ;  /* 0x0000001fff007819 */ /* 0x000fe40000011408 */
[----:B------:R-:W-:Y:S02]  /*0320*/  LOP3.LUT R2, R3, 0x7fffffe, RZ, 0xc0, !PT ;  /* 0x07fffffe03027812 */ /* 0x000fe400078ec0ff */
[----:B------:R-:W-:Y:S02]  /*0330*/  LEA.HI R0, R0, R215, RZ, 0x2 ;  /* 0x000000d700007211 */ /* 0x000fe400078f10ff */
[----:B------:R-:W-:Y:S01]  /*0340*/  LOP3.LUT R8, R4, R5, RZ, 0x3c, !PT ;  /* 0x0000000504087212 */ /* 0x000fe200078e3cff */
[----:B------:R-:W-:Y:S01]  /*0350*/  IMAD.IADD R2, R22, 0x1, -R2 ;  /* 0x0000000116027824 */ /* 0x000fe200078e0a02 */
[--C-:B------:R-:W-:Y:S02]  /*0360*/  SHF.R.S32.HI R6, RZ, 0x1, R7.reuse ;  /* 0x00000001ff067819 */ /* 0x100fe40000011407 */
[----:B------:R-:W-:-:S02]  /*0370*/  SHF.R.S32.HI R4, RZ, 0x1f, R7 ;  /* 0x0000001fff047819 */ /* 0x000fc40000011407 */
[----:B------:R-:W-:Y:S02]  /*0380*/  SHF.R.S32.HI R5, RZ, 0x1f, R19 ;  /* 0x0000001fff057819 */ /* 0x000fe40000011413 */
[----:B------:R-:W-:Y:S01]  /*0390*/  LOP3.LUT R3, R0, 0xffffffc, RZ, 0xc0, !PT ;  /* 0x0ffffffc00037812 */ /* 0x000fe200078ec0ff */
[----:B------:R-:W-:Y:S01]  /*03a0*/  IMAD R0, R215, 0x8, R2 ;  /* 0x00000008d7007824 */ /* 0x000fe200078e0202 */
[----:B------:R-:W-:Y:S02]  /*03b0*/  LEA.HI R2, R4, R6, RZ, 0x2 ;  /* 0x0000000604027211 */ /* 0x000fe400078f10ff */
[----:B------:R-:W-:Y:S01]  /*03c0*/  LEA.HI R13, R5, R19, RZ, 0x2 ;  /* 0x00000013050d7211 */ /* 0x000fe200078f10ff */
[----:B------:R-:W-:Y:S01]  /*03d0*/  IMAD.IADD R5, R215, 0x1, -R3 ;  /* 0x00000001d7057824 */ /* 0x000fe200078e0a03 */
[----:B------:R-:W-:Y:S01]  /*03e0*/  LOP3.LUT R3, R2, 0xfffffffc, RZ, 0xc0, !PT ;  /* 0xfffffffc02037812 */ /* 0x000fe200078ec0ff */
[----:B------:R-:W-:Y:S01]  /*03f0*/  IMAD.U32 R7, R0, 0x20, R8 ;  /* 0x0000002000077824 */ /* 0x000fe200078e0008 */
[----:B------:R-:W-:-:S02]  /*0400*/  SHF.R.S32.HI R4, RZ, 0x2, R13 ;  /* 0x00000002ff047819 */ /* 0x000fc4000001140d */
[----:B------:R-:W-:Y:S01]  /*0410*/  LEA.HI R0, R10, R10, RZ, 0x1 ;  /* 0x0000000a0a007211 */ /* 0x000fe200078f08ff */
[----:B------:R-:W-:Y:S01]  /*0420*/  IMAD.IADD R8, R6, 0x1, -R3 ;  /* 0x0000000106087824 */ /* 0x000fe200078e0a03 */
[----:B------:R-:W-:Y:S01]  /*0430*/  SHF.R.S32.HI R2, RZ, 0x1, R9 ;  /* 0x00000001ff027819 */ /* 0x000fe20000011409 */
[----:B------:R-:W-:Y:S01]  /*0440*/  IMAD R18, R5, 0x10, R4 ;  /* 0x0000001005127824 */ /* 0x000fe200078e0204 */
[C---:B------:R-:W-:Y:S01]  /*0450*/  LOP3.LUT R4, R0.reuse, 0x1ffffffe, RZ, 0xc0, !PT ;  /* 0x1ffffffe00047812 */ /* 0x040fe200078ec0ff */
[----:B------:R-:W-:Y:S01]  /*0460*/  IMAD.SHL.U32 R3, R0, 0x20, RZ ;  /* 0x0000002000037824 */ /* 0x000fe200078e00ff */
[C---:B------:R-:W-:Y:S01]  /*0470*/  LOP3.LUT P0, RZ, R2.reuse, 0x2, RZ, 0xc0, !PT ;  /* 0x0000000202ff7812 */ /* 0x040fe2000780c0ff */
[----:B------:R-:W-:Y:S01]  /*0480*/  IMAD.SHL.U32 R0, R2, 0x40, RZ ;  /* 0x0000004002007824 */ /* 0x000fe200078e00ff */
[----:B------:R1:W-:Y:S01]  /*0490*/  STL [R1+0x34], R7 ;  /* 0x0000340701007387 */ /* 0x0003e20000100800 */
[----:B------:R-:W-:Y:S01]  /*04a0*/  IMAD.SHL.U32 R5, R15, 0x20, RZ ;  /* 0x000000200f057824 */ /* 0x000fe200078e00ff */
[----:B------:R-:W-:Y:S01]  /*04b0*/  LOP3.LUT R6, R3, 0xffffffc0, RZ, 0xc0, !PT ;  /* 0xffffffc003067812 */ /* 0x000fe200078ec0ff */
[----:B------:R-:W-:Y:S01]  /*04c0*/  IMAD.SHL.U32 R2, R8, 0x40, RZ ;  /* 0x0000004008027824 */ /* 0x000fe200078e00ff */
[----:B------:R-:W-:Y:S01]  /*04d0*/  LOP3.LUT R0, R0, 0xc0, RZ, 0xc0, !PT ;  /* 0x000000c000007812 */ /* 0x000fe200078ec0ff */
[----:B------:R-:W-:Y:S01]  /*04e0*/  IMAD.IADD R9, R10, 0x1, -R4 ;  /* 0x000000010a097824 */ /* 0x000fe200078e0a04 */
[----:B------:R-:W-:Y:S01]  /*04f0*/  LOP3.LUT R4, R5, 0xffffff00, RZ, 0xc0, !PT ;  /* 0xffffff0005047812 */ /* 0x000fe200078ec0ff */
[----:B------:R-:W-:Y:S01]  /*0500*/  STL [R1+0x6c], R18 ;  /* 0x00006c1201007387 */ /* 0x000fe20000100800 */
[----:B------:R-:W-:Y:S01]  /*0510*/  LOP3.LUT R2, R2, 0xc0, RZ, 0xc0, !PT ;  /* 0x000000c002027812 */ /* 0x000fe200078ec0ff */
[----:B------:R-:W-:Y:S01]  /*0520*/  IMAD R6, R9, 0x8, R6 ;  /* 0x0000000809067824 */ /* 0x000fe200078e0206 */
[----:B------:R-:W-:Y:S01]  /*0530*/  LOP3.LUT R3, R0, 0x8, R16, 0xf8, !PT ;  /* 0x0000000800037812 */ /* 0x000fe200078ef810 */
[----:B------:R-:W-:Y:S01]  /*0540*/  IMAD R215, R215, 0x200, R4 ;  /* 0x00000200d7d77824 */ /* 0x000fe200078e0204 */
[----:B------:R-:W-:Y:S01]  /*0550*/  SHF.R.U32.HI R212, RZ, 0x3, R0 ;  /* 0x00000003ffd47819 */ /* 0x000fe20000011600 */
[----:B------:R-:W-:Y:S01]  /*0560*/  STL [R1+0x58], R17 ;  /* 0x0000581101007387 */ /* 0x000fe20000100800 */
[----:B------:R-:W-:Y:S01]  /*0570*/  SHF.R.U32.HI R213, RZ, 0x3, R2 ;  /* 0x00000003ffd57819 */ /* 0x000fe20000011602 */
[----:B------:R-:W-:Y:S01]  /*0580*/  IMAD R215, R14, 0x20, R215 ;  /* 0x000000200ed77824 */ /* 0x000fe200078e02d7 */
[----:B------:R-:W-:-:S02]  /*0590*/  LOP3.LUT R212, R3, R212, RZ, 0x3c, !PT ;  /* 0x000000d403d47212 */ /* 0x000fc400078e3cff */
[----:B------:R-:W-:Y:S02]  /*05a0*/  IADD3 R3, R20, 0x20, RZ ;  /* 0x0000002014037810 */ /* 0x000fe40007ffe0ff */
[----:B------:R-:W-:Y:S01]  /*05b0*/  LOP3.LUT P1, RZ, R8, 0x2, RZ, 0xc0, !PT ;  /* 0x0000000208ff7812 */ /* 0x000fe2000782c0ff */
[----:B------:R-:W-:-:S03]  /*05c0*/  IMAD.U32 R212, R11, 0x20, R212 ;  /* 0x000000200bd47824 */ /* 0x000fc600078e00d4 */
[----:B------:R-:W-:Y:S01]  /*05d0*/  SEL R214, R214, 0xffffffe0, !P1 ;  /* 0xffffffe0d6d67807 */ /* 0x000fe20004800000 */
[----:B-1----:R-:W-:Y:S01]  /*05e0*/  IMAD.SHL.U32 R7, R12, 0x8, RZ ;  /* 0x000000080c077824 */ /* 0x002fe200078e00ff */
[----:B------:R-:W-:-:S04]  /*05f0*/  LEA R212, R212, 0x3100, 0x1 ;  /* 0x00003100d4d47811 */ /* 0x000fc800078e08ff */
[----:B------:R-:W-:Y:S01]  /*0600*/  LOP3.LUT R0, R2, 0x8, R7, 0xf8, !PT ;  /* 0x0000000802007812 */ /* 0x000fe200078ef807 */
[----:B------:R-:W-:Y:S01]  /*0610*/  IMAD R2, R10, 0x20, R22 ;  /* 0x000000200a027824 */ /* 0x000fe200078e0216 */
[----:B------:R-:W-:Y:S02]  /*0620*/  IADD3 R217, R212, 0x20, RZ ;  /* 0x00000020d4d97810 */ /* 0x000fe40007ffe0ff */
[----:B------:R-:W-:Y:S01]  /*0630*/  LOP3.LUT R213, R0, R213, RZ, 0x3c, !PT ;  /* 0x000000d500d57212 */ /* 0x000fe200078e3cff */
[----:B------:R-:W-:Y:S01]  /*0640*/  IMAD R0, R14, 0x20, R4 ;  /* 0x000000200e007824 */ /* 0x000fe200078e0204 */
[----:B------:R1:W-:Y:S01]  /*0650*/  STL [R1+0x70], R2 ;  /* 0x0000700201007387 */ /* 0x0003e20000100800 */
[----:B------:R-:W-:Y:S02]  /*0660*/  SHF.R.S32.HI R4, RZ, 0x1f, R3 ;  /* 0x0000001fff047819 */ /* 0x000fe40000011403 */
[C---:B------:R-:W-:Y:S01]  /*0670*/  IMAD.IADD R215, R213.reuse, 0x1, R215 ;  /* 0x00000001d5d77824 */ /* 0x040fe200078e02d7 */
[----:B------:R-:W-:Y:S01]  /*0680*/  @P0 IADD3 R217, R212, -0x20, RZ ;  /* 0xffffffe0d4d90810 */ /* 0x000fe20007ffe0ff */
[----:B------:R-:W-:Y:S01]  /*0690*/  IMAD.IADD R213, R213, 0x1, R0 ;  /* 0x00000001d5d57824 */ /* 0x000fe200078e0200 */
[----:B------:R-:W-:Y:S01]  /*06a0*/  LOP3.LUT R0, R13, 0x7ffffffc, RZ, 0xc0, !PT ;  /* 0x7ffffffc0d007812 */ /* 0x000fe200078ec0ff */
[----:B------:R2:W-:Y:S01]  /*06b0*/  STL [R1+0x60], R4 ;  /* 0x0000600401007387 */ /* 0x0005e20000100800 */
[----:B------:R-:W-:-:S02]  /*06c0*/  LEA R215, R215, 0x6100, 0x1 ;  /* 0x00006100d7d77811 */ /* 0x000fc400078e08ff */
[----:B------:R-:W-:Y:S01]  /*06d0*/  LEA R213, R213, 0x100, 0x1 ;  /* 0x00000100d5d57811 */ /* 0x000fe200078e08ff */
[----:B------:R-:W-:Y:S01]  /*06e0*/  IMAD.IADD R0, R19, 0x1, -R0 ;  /* 0x0000000113007824 */ /* 0x000fe200078e0a00 */
[----:B------:R-:W-:Y:S01]  /*06f0*/  IADD3 R228, R217, 0x400, RZ ;  /* 0x00000400d9e47810 */ /* 0x000fe20007ffe0ff */
[----:B------:R-:W-:Y:S01]  /*0700*/  IMAD.IADD R216, R215, 0x1, R214 ;  /* 0x00000001d7d87824 */ /* 0x000fe200078e02d6 */
[C---:B------:R-:W-:Y:S01]  /*0710*/  IADD3 R227, R217.reuse, 0x800, RZ ;  /* 0x00000800d9e37810 */ /* 0x040fe20007ffe0ff */
[----:B------:R-:W-:Y:S01]  /*0720*/  IMAD.IADD R214, R214, 0x1, R213 ;  /* 0x00000001d6d67824 */ /* 0x000fe200078e02d5 */
[C---:B------:R-:W-:Y:S02]  /*0730*/  IADD3 R226, R217.reuse, 0xc00, RZ ;  /* 0x00000c00d9e27810 */ /* 0x040fe40007ffe0ff */
[C---:B------:R-:W-:Y:S02]  /*0740*/  IADD3 R225, R217.reuse, 0x1000, RZ ;  /* 0x00001000d9e17810 */ /* 0x040fe40007ffe0ff */
[----:B------:R-:W-:-:S02]  /*0750*/  IADD3 R224, R217, 0x1400, RZ ;  /* 0x00001400d9e07810 */ /* 0x000fc40007ffe0ff */
[C---:B------:R-:W-:Y:S02]  /*0760*/  IADD3 R223, R217.reuse, 0x1800, RZ ;  /* 0x00001800d9df7810 */ /* 0x040fe40007ffe0ff */
[C---:B------:R-:W-:Y:S02]  /*0770*/  IADD3 R222, R217.reuse, 0x1c00, RZ ;  /* 0x00001c00d9de7810 */ /* 0x040fe40007ffe0ff */
[----:B-1----:R-:W-:Y:S02]  /*0780*/  IADD3 R2, R20, 0x40, RZ ;  /* 0x0000004014027810 */ /* 0x002fe40007ffe0ff */
[C---:B------:R-:W-:Y:S02]  /*0790*/  IADD3 R221, R217.reuse, 0x2000, RZ ;  /* 0x00002000d9dd7810 */ /* 0x040fe40007ffe0ff */
[----:B------:R-:W-:Y:S01]  /*07a0*/  SHF.R.S32.HI R3, RZ, 0x1f, R2 ;  /* 0x0000001fff037819 */ /* 0x000fe20000011402 */
[----:B------:R-:W-:Y:S01]  /*07b0*/  IMAD.SHL.U32 R2, R0, 0x2, RZ ;  /* 0x0000000200027824 */ /* 0x000fe200078e00ff */
[C---:B------:R-:W-:Y:S01]  /*07c0*/  IADD3 R220, R217.reuse, 0x2400, RZ ;  /* 0x00002400d9dc7810 */ /* 0x040fe20007ffe0ff */
[----:B------:R-:W-:Y:S01]  /*07d0*/  IMAD.IADD R0, R18, 0x1, R6 ;  /* 0x0000000112007824 */ /* 0x000fe200078e0206 */
[C---:B------:R-:W-:Y:S01]  /*07e0*/  IADD3 R219, R217.reuse, 0x2800, RZ ;  /* 0x00002800d9db7810 */ /* 0x040fe20007ffe0ff */
[----:B------:R2:W-:Y:S01]  /*07f0*/  STL [R1+0x5c], R3 ;  /* 0x00005c0301007387 */ /* 0x0005e20000100800 */
[----:B------:R-:W-:-:S03]  /*0800*/  IADD3 R218, R217, 0x2c00, RZ ;  /* 0x00002c00d9da7810 */ /* 0x000fc60007ffe0ff */
[----:B------:R2:W-:Y:S04]  /*0810*/  STL [R1+0x3c], R2 ;  /* 0x00003c0201007387 */ /* 0x0005e80000100800 */
[----:B------:R2:W-:Y:S02]  /*0820*/  STL [R1+0x64], R0 ;  /* 0x0000640001007387 */ /* 0x0005e40000100800 */
.L_x_1031:
[----:B--2---:R-:W2:Y:S01]  /*0830*/  LDL R4, [R1+0x58] ;  /* 0x0000580001047983 */ /* 0x004ea20000100800 */
[----:B------:R-:W-:Y:S01]  /*0840*/  IMAD.MOV.U32 R0, RZ, RZ, c[0x0][0x560] ;  /* 0x00015800ff007624 */ /* 0x000fe200078e00ff */
[----:B------:R-:W-:Y:S01]  /*0850*/  YIELD ;  /* 0x0000000000007946 */ /* 0x000fe20003800000 */
[----:B------:R-:W-:Y:S03]  /*0860*/  BSSY B0, `(.L_x_990) ;  /* 0x0000016000007945 */ /* 0x000fe60003800000 */
[----:B------:R-:W-:-:S13]  /*0870*/  ISETP.NE.AND P0, PT, R0, 0x1, PT ;  /* 0x000000010000780c */ /* 0x000fda0003f05270 */
[----:B--2---:R-:W-:Y:S01]  /*0880*/  @P0 IMAD.HI.U32 R0, R4, c[0x0][0x564], RZ ;  /* 0x0001590004000a27 */ /* 0x004fe200078e00ff */
[----:B------:R-:W-:-:S04]  /*0890*/  MOV R3, R4 ;  /* 0x0000000400037202 */ /* 0x000fc80000000f00 */
[----:B------:R-:W-:-:S04]  /*08a0*/  @P0 SHF.R.U32.HI R3, RZ, c[0x0][0x568], R0 ;  /* 0x00015a00ff030a19 */ /* 0x000fc80000011600 */
[----:B------:R-:W-:Y:S01]  /*08b0*/  ISETP.GE.AND P0, PT, R3, c[0x0][0x578], PT ;  /* 0x00015e0003007a0c */ /* 0x000fe20003f06270 */
[----:B------:R-:W-:-:S04]  /*08c0*/  IMAD.MOV R2, RZ, RZ, -R3 ;  /* 0x000000ffff027224 */ /* 0x000fc800078e0a03 */
[----:B------:R-:W-:-:S08]  /*08d0*/  IMAD R2, R2, c[0x0][0x560], R4 ;  /* 0x0001580002027a24 */ /* 0x000fd000078e0204 */
[----:B------:R-:W-:Y:S05]  /*08e0*/  @!P0 BRA `(.L_x_991) ;  /* 0x0000007000008947 */ /* 0x000fea0003800000 */
[----:B------:R-:W-:-:S04]  /*08f0*/  MOV R0, c[0x0][0x56c] ;  /* 0x00015b0000007a02 */ /* 0x000fc80000000f00 */
[----:B------:R-:W-:Y:S02]  /*0900*/  ISETP.NE.AND P0, PT, R0, 0x1, PT ;  /* 0x000000010000780c */ /* 0x000fe40003f05270 */
[----:B------:R-:W-:-:S11]  /*0910*/  MOV R0, R2 ;  /* 0x0000000200007202 */ /* 0x000fd60000000f00 */
[----:B------:R-:W-:-:S05]  /*0920*/  @P0 IMAD.HI.U32 R4, R2, c[0x0][0x570], RZ ;  /* 0x00015c0002040a27 */ /* 0x000fca00078e00ff */
[----:B------:R-:W-:-:S05]  /*0930*/  @P0 SHF.R.U32.HI R0, RZ, c[0x0][0x574], R4 ;  /* 0x00015d00ff000a19 */ /* 0x000fca0000011604 */
[----:B------:R-:W-:Y:S01]  /*0940*/  IMAD R4, R0, c[0x0][0x56c], RZ ;  /* 0x00015b0000047a24 */ /* 0x000fe200078e02ff */
[----:B------:R-:W-:Y:S05]  /*0950*/  BRA `(.L_x_992) ;  /* 0x0000006000007947 */ /* 0x000fea0003800000 */
.L_x_991:
[----:B------:R-:W-:-:S04]  /*0960*/  MOV R0, c[0x0][0x554] ;  /* 0x0001550000007a02 */ /* 0x000fc80000000f00 */
[----:B------:R-:W-:Y:S02]  /*0970*/  ISETP.NE.AND P0, PT, R0, 0x1, PT ;  /* 0x000000010000780c */ /* 0x000fe40003f05270 */
[----:B------:R-:W-:-:S11]  /*0980*/  MOV R0, R2 ;  /* 0x0000000200007202 */ /* 0x000fd60000000f00 */
[----:B------:R-:W-:-:S05]  /*0990*/  @P0 IMAD.HI.U32 R4, R2, c[0x0][0x558], RZ ;  /* 0x0001560002040a27 */ /* 0x000fca00078e00ff */
[----:B------:R-:W-:-:S05]  /*09a0*/  @P0 SHF.R.U32.HI R0, RZ, c[0x0][0x55c], R4 ;  /* 0x00015700ff000a19 */ /* 0x000fca0000011604 */
[----:B------:R-:W-:Y:S02]  /*09b0*/  IMAD R4, R0, c[0x0][0x554], RZ ;  /* 0x0001550000047a24 */ /* 0x000fe400078e02ff */
.L_x_992:
[----:B------:R-:W-:Y:S05]  /*09c0*/  BSYNC B0 ;  /* 0x0000000000007941 */ /* 0x000fea0003800000 */
.L_x_990:
[----:B------:R-:W-:Y:S01]  /*09d0*/  IMAD.MOV.U32 R5, RZ, RZ, c[0x0][0x53c] ;  /* 0x00014f00ff057624 */ /* 0x000fe200078e00ff */
[----:B------:R-:W-:Y:S01]  /*09e0*/  ULDC UR5, c[0x0][0x1d0] ;  /* 0x0000740000057ab9 */ /* 0x000fe20000000800 */
[----:B------:R-:W-:Y:S01]  /*09f0*/  IMAD.MOV.U32 R11, RZ, RZ, R0 ;  /* 0x000000ffff0b7224 */ /* 0x000fe200078e0000 */
[----:B------:R-:W-:Y:S01]  /*0a00*/  UIADD3 UR5, UR5, 0x3f, URZ ;  /* 0x0000003f05057890 */ /* 0x000fe2000fffe03f */
[----:B------:R-:W-:Y:S01]  /*0a10*/  IMAD.MOV.U32 R7, RZ, RZ, c[0x0][0x548] ;  /* 0x00015200ff077624 */ /* 0x000fe200078e00ff */
[----:B------:R-:W-:Y:S01]  /*0a20*/  ISETP.NE.AND P0, PT, R5, 0x1, PT ;  /* 0x000000010500780c */ /* 0x000fe20003f05270 */
[----:B------:R-:W-:Y:S01]  /*0a30*/  IMAD.IADD R4, R2, 0x1, -R4 ;  /* 0x0000000102047824 */ /* 0x000fe200078e0a04 */
[----:B------:R-:W-:Y:S01]  /*0a40*/  LOP3.LUT R5, RZ, R0, RZ, 0x33, !PT ;  /* 0x00000000ff057212 */ /* 0x000fe200078e33ff */
[----:B------:R-:W-:Y:S01]  /*0a50*/  USHF.R.S32.HI UR4, URZ, 0x1f, UR5 ;  /* 0x0000001f3f047899 */ /* 0x000fe20008011405 */
[----:B------:R-:W-:Y:S01]  /*0a60*/  BSSY B0, `(.L_x_993) ;  /* 0x0000041000007945 */ /* 0x000fe20003800000 */
[----:B------:R-:W-:-:S02]  /*0a70*/  IMAD R3, R3, c[0x0][0x554], R4 ;  /* 0x0001550003037a24 */ /* 0x000fc400078e0204 */
[----:B------:R-:W-:Y:S01]  /*0a80*/  ULEA.HI UR4, UR4, UR5, URZ, 0x6 ;  /* 0x0000000504047291 */ /* 0x000fe2000f8f303f */
[----:B------:R-:W-:Y:S02]  /*0a90*/  IMAD.MOV.U32 R2, RZ, RZ, RZ ;  /* 0x000000ffff027224 */ /* 0x000fe400078e00ff */
[----:B------:R-:W-:Y:S01]  /*0aa0*/  IMAD.MOV.U32 R25, RZ, RZ, R3 ;  /* 0x000000ffff197224 */ /* 0x000fe200078e0003 */
[----:B------:R-:W-:Y:S02]  /*0ab0*/  USHF.R.S32.HI UR4, URZ, 0x6, UR4 ;  /* 0x000000063f047899 */ /* 0x000fe40008011404 */
[----:B------:R-:W-:Y:S01]  /*0ac0*/  @P0 IMAD.HI.U32 R6, R0, c[0x0][0x540], RZ ;  /* 0x0001500000060a27 */ /* 0x000fe200078e00ff */
[----:B------:R-:W-:-:S03]  /*0ad0*/  IADD3 R0, R5, c[0x0][0x53c], RZ ;  /* 0x00014f0005007a10 */ /* 0x000fc60007ffe0ff */
[----:B------:R-:W-:Y:S01]  /*0ae0*/  IMAD.MOV.U32 R5, RZ, RZ, c[0x0][0x2c4] ;  /* 0x0000b100ff057624 */ /* 0x000fe200078e00ff */
[----:B------:R-:W-:Y:S01]  /*0af0*/  @P0 SHF.R.U32.HI R11, RZ, c[0x0][0x544], R6 ;  /* 0x00015100ff0b0a19 */ /* 0x000fe20000011606 */
[----:B------:R-:W-:Y:S01]  /*0b00*/  IMAD.MOV.U32 R6, RZ, RZ, 0x40 ;  /* 0x00000040ff067424 */ /* 0x000fe200078e00ff */
[----:B------:R-:W-:Y:S02]  /*0b10*/  ISETP.NE.AND P0, PT, R7, 0x1, PT ;  /* 0x000000010700780c */ /* 0x000fe40003f05270 */
[----:B------:R-:W-:Y:S01]  /*0b20*/  ISETP.NE.AND P2, PT, R5, 0x1, PT ;  /* 0x000000010500780c */ /* 0x000fe20003f45270 */
[----:B------:R-:W-:Y:S01]  /*0b30*/  IMAD R0, R11, c[0x0][0x53c], R0 ;  /* 0x00014f000b007a24 */ /* 0x000fe200078e0200 */
[----:B------:R1:W-:Y:S03]  /*0b40*/  STL [R1+0x50], R11 ;  /* 0x0000500b01007387 */ /* 0x0003e60000100800 */
[----:B------:R-:W-:-:S05]  /*0b50*/  IMAD.SHL.U32 R23, R0, 0x80, RZ ;  /* 0x0000008000177824 */ /* 0x000fca00078e00ff */
[----:B------:R-:W-:Y:S01]  /*0b60*/  IADD3 R0, R23, 0x7f, RZ ;  /* 0x0000007f17007810 */ /* 0x000fe20007ffe0ff */
[----:B------:R1:W-:Y:S04]  /*0b70*/  STL [R1+0x54], R23 ;  /* 0x0000541701007387 */ /* 0x0003e80000100800 */
[----:B------:R-:W-:-:S05]  /*0b80*/  @P2 IMAD.HI.U32 R5, R0, c[0x0][0x2c8], RZ ;  /* 0x0000b20000052a27 */ /* 0x000fca00078e00ff */
[----:B------:R-:W-:Y:S02]  /*0b90*/  @P2 SHF.R.U32.HI R0, RZ, c[0x0][0x2cc], R5 ;  /* 0x0000b300ff002a19 */ /* 0x000fe40000011605 */
[----:B------:R-:W-:-:S04]  /*0ba0*/  IADD3 R5, R6, -c[0x0][0x168], RZ ;  /* 0x80005a0006057a10 */ /* 0x000fc80007ffe0ff */
[----:B------:R-:W-:-:S04]  /*0bb0*/  IADD3 R0, R0, c[0x0][0x1d0], R5 ;  /* 0x0000740000007a10 */ /* 0x000fc80007ffe005 */
[----:B------:R-:W-:-:S04]  /*0bc0*/  SHF.R.S32.HI R6, RZ, 0x1f, R0 ;  /* 0x0000001fff067819 */ /* 0x000fc80000011400 */
[----:B------:R-:W-:Y:S01]  /*0bd0*/  LEA.HI R6, R6, R0, RZ, 0x6 ;  /* 0x0000000006067211 */ /* 0x000fe200078f30ff */
[----:B------:R-:W-:-:S03]  /*0be0*/  @P0 IMAD.HI.U32 R0, R3, c[0x0][0x54c], RZ ;  /* 0x0001530003000a27 */ /* 0x000fc600078e00ff */
[----:B------:R-:W-:Y:S02]  /*0bf0*/  SHF.R.S32.HI R6, RZ, 0x6, R6 ;  /* 0x00000006ff067819 */ /* 0x000fe40000011406 */
[----:B------:R-:W-:Y:S02]  /*0c00*/  @P0 SHF.R.U32.HI R25, RZ, c[0x0][0x550], R0 ;  /* 0x00015400ff190a19 */ /* 0x000fe40000011600 */
[----:B------:R-:W-:-:S03]  /*0c10*/  IMNMX R6, R6, UR4, PT ;  /* 0x0000000406067c17 */ /* 0x000fc6000b800200 */
[----:B------:R-:W-:Y:S01]  /*0c20*/  IMAD.MOV R0, RZ, RZ, -R25 ;  /* 0x000000ffff007224 */ /* 0x000fe200078e0a19 */
[----:B------:R1:W-:Y:S01]  /*0c30*/  STL [R1+0x44], R25 ;  /* 0x0000441901007387 */ /* 0x0003e20000100800 */
[----:B------:R-:W-:Y:S02]  /*0c40*/  ISETP.GE.AND P0, PT, R6, 0x1, PT ;  /* 0x000000010600780c */ /* 0x000fe40003f06270 */
[----:B------:R-:W-:-:S05]  /*0c50*/  IMAD R14, R0, c[0x0][0x548], R3 ;  /* 0x00015200000e7a24 */ /* 0x000fca00078e0203 */
[----:B------:R1:W-:Y:S06]  /*0c60*/  STL [R1+0x40], R14 ;  /* 0x0000400e01007387 */ /* 0x0003ec0000100800 */
[----:B------:R-:W-:Y:S05]  /*0c70*/  @!P0 BRA `(.L_x_994) ;  /* 0x000001f000008947 */ /* 0x000fea0003800000 */
[----:B------:R-:W-:-:S04]  /*0c80*/  SHF.R.U32.HI R0, RZ, 0x10, R11 ;  /* 0x00000010ff007819 */ /* 0x000fc8000001160b */
[----:B------:R-:W-:-:S04]  /*0c90*/  ISETP.NE.AND P0, PT, R0, RZ, PT ;  /* 0x000000ff0000720c */ /* 0x000fc80003f05270 */
[----:B------:R-:W-:-:S04]  /*0ca0*/  SEL R0, R0, c[0x0][0x338], P0 ;  /* 0x0000ce0000007a07 */ /* 0x000fc80000000000 */
[-C--:B------:R-:W-:Y:S02]  /*0cb0*/  IABS R3, R0.reuse ;  /* 0x0000000000037213 */ /* 0x080fe40000000000 */
[----:B------:R-:W-:Y:S02]  /*0cc0*/  IADD3 R7, R0, -0x1, R6 ;  /* 0xffffffff00077810 */ /* 0x000fe40007ffe006 */
[----:B------:R-:W2:Y:S02]  /*0cd0*/  I2F.RP R4, R3 ;  /* 0x0000000300047306 */ /* 0x000ea40000209400 */
[----:B------:R-:W-:Y:S02]  /*0ce0*/  IABS R10, R7 ;  /* 0x00000007000a7213 */ /* 0x000fe40000000000 */
[----:B------:R-:W-:-:S04]  /*0cf0*/  LOP3.LUT R7, R7, R0, RZ, 0x3c, !PT ;  /* 0x0000000007077212 */ /* 0x000fc800078e3cff */
[----:B------:R-:W-:Y:S01]  /*0d00*/  ISETP.GE.AND P0, PT, R7, RZ, PT ;  /* 0x000000ff0700720c */ /* 0x000fe20003f06270 */
[----:B--2---:R-:W2:Y:S02]  /*0d10*/  MUFU.RCP R4, R4 ;  /* 0x0000000400047308 */ /* 0x004ea40000001000 */
[----:B--2---:R-:W-:-:S06]  /*0d20*/  IADD3 R4, R4, 0xffffffe, RZ ;  /* 0x0ffffffe04047810 */ /* 0x004fcc0007ffe0ff */
[----:B------:R-:W2:Y:S02]  /*0d30*/  F2I.FTZ.U32.TRUNC.NTZ R5, R4 ;  /* 0x0000000400057305 */ /* 0x000ea4000021f000 */
[----:B--2---:R-:W-:Y:S02]  /*0d40*/  IMAD.MOV R2, RZ, RZ, -R5 ;  /* 0x000000ffff027224 */ /* 0x004fe400078e0a05 */
        /* <DEDUP_REMOVED lines=14> */
[----:B------:R-:W-:-:S13]  /*0e30*/  ISETP.GE.U32.AND P3, PT, R4, R3, PT ;  /* 0x000000030400720c */ /* 0x000fda0003f66070 */
[----:B------:R-:W-:-:S05]  /*0e40*/  @P3 IADD3 R2, R2, 0x1, RZ ;  /* 0x0000000102023810 */ /* 0x000fca0007ffe0ff */
[----:B------:R-:W-:Y:S01]  /*0e50*/  @!P0 IMAD.MOV R2, RZ, RZ, -R2 ;  /* 0x000000ffff028224 */ /* 0x000fe200078e0a02 */
[----:B------:R-:W-:Y:S02]  /*0e60*/  @!P1 LOP3.LUT R2, RZ, R0, RZ, 0x33, !PT ;  /* 0x00000000ff029212 */ /* 0x000fe400078e33ff */
.L_x_994:
[----:B------:R-:W-:Y:S05]  /*0e70*/  BSYNC B0 ;  /* 0x0000000000007941 */ /* 0x000fea0003800000 */
.L_x_993:
[----:B------:R-:W-:Y:S01]  /*0e80*/  LOP3.LUT R0, R11, 0xffff, RZ, 0xc0, !PT ;  /* 0x0000ffff0b007812 */ /* 0x000fe200078ec0ff */
[----:B------:R-:W-:Y:S01]  /*0e90*/  CS2R R18, SRZ ;  /* 0x0000000000127805 */ /* 0x000fe2000001ff00 */
[----:B------:R-:W-:Y:S01]  /*0ea0*/  CS2R R20, SRZ ;  /* 0x0000000000147805 */ /* 0x000fe2000001ff00 */
[----:B------:R-:W-:Y:S01]  /*0eb0*/  CS2R R94, SRZ ;  /* 0x00000000005e7805 */ /* 0x000fe2000001ff00 */
[----:B------:R-:W-:Y:S01]  /*0ec0*/  CS2R R92, SRZ ;  /* 0x00000000005c7805 */ /* 0x000fe2000001ff00 */
        /* <DEDUP_REMOVED lines=14> */
[----:B------:R2:W-:Y:S01]  /*0fb0*/  STL [R1], R24 ;  /* 0x0000001801007387 */ /* 0x0005e20000100800 */
        /* <DEDUP_REMOVED lines=39> */
[----:B--2---:R-:W2:Y:S01]  /*1230*/  LDL R5, [R1+0x70] ;  /* 0x0000700001057983 */ /* 0x004ea20000100800 */
[----:B------:R-:W-:-:S03]  /*1240*/  ISETP.NE.U32.AND P1, PT, RZ, c[0x0][0x340], PT ;  /* 0x0000d000ff007a0c */ /* 0x000fc60003f25070 */
[----:B-1----:R-:W3:Y:S01]  /*1250*/  LDL.64 R10, [R1+0x48] ;  /* 0x00004800010a7983 */ /* 0x002ee20000100a00 */
[----:B------:R-:W-:-:S03]  /*1260*/  ISETP.NE.AND.EX P1, PT, RZ, c[0x0][0x344], PT, P1 ;  /* 0x0000d100ff007a0c */ /* 0x000fc60003f25310 */
[----:B------:R1:W3:Y:S10]  /*1270*/  LDL.64 R26, [R1+0x48] ;  /* 0x00004800011a7983 */ /* 0x0002f40000100a00 */
[----:B------:R-:W-:-:S05]  /*1280*/  @P1 MOV R2, 0x4 ;  /* 0x0000000400021802 */ /* 0x000fca0000000f00 */
[----:B------:R-:W-:-:S05]  /*1290*/  @P1 IMAD.WIDE R2, R25, R2, c[0x0][0x340] ;  /* 0x0000d00019021625 */ /* 0x000fca00078e0202 */
[----:B------:R4:W5:Y:S01]  /*12a0*/  @P1 LDG.E R18, [R2.64] ;  /* 0x0000000602121981 */ /* 0x000962000c1e1900 */
[----:B------:R-:W-:Y:S02]  /*12b0*/  SHF.R.S32.HI R13, RZ, 0x1f, R14 ;  /* 0x0000001fff0d7819 */ /* 0x000fe4000001140e */
[----:B------:R-:W-:Y:S02]  /*12c0*/  SHF.R.S32.HI R17, RZ, 0x1f, R25 ;  /* 0x0000001fff117819 */ /* 0x000fe40000011419 */
[----:B------:R-:W-:Y:S01]  /*12d0*/  IADD3 R64, R24, -0x1, RZ ;  /* 0xffffffff18407810 */ /* 0x000fe20007ffe0ff */
[----:B------:R-:W-:-:S04]  /*12e0*/  IMAD R4, R13, c[0x0][0x1b8], RZ ;  /* 0x00006e000d047a24 */ /* 0x000fc800078e02ff */
[C---:B------:R-:W-:Y:S02]  /*12f0*/  IMAD R4, R14.reuse, c[0x0][0x1bc], R4 ;  /* 0x00006f000e047a24 */ /* 0x040fe400078e0204 */
[----:B----4-:R-:W-:-:S04]  /*1300*/  IMAD.WIDE.U32 R2, R14, c[0x0][0x1b8], RZ ;  /* 0x00006e000e027a25 */ /* 0x010fc800078e00ff */
[----:B------:R-:W-:Y:S02]  /*1310*/  IMAD.IADD R3, R3, 0x1, R4 ;  /* 0x0000000103037824 */ /* 0x000fe400078e0204 */
[----:B------:R-:W-:Y:S02]  /*1320*/  IMAD R4, R17, c[0x0][0x1c0], RZ ;  /* 0x0000700011047a24 */ /* 0x000fe400078e02ff */
[----:B------:R-:W-:-:S04]  /*1330*/  IMAD.WIDE.U32 R2, R25, c[0x0][0x1c0], R2 ;  /* 0x0000700019027a25 */ /* 0x000fc800078e0002 */
[----:B------:R-:W-:-:S04]  /*1340*/  IMAD R4, R25, c[0x0][0x1c4], R4 ;  /* 0x0000710019047a24 */ /* 0x000fc800078e0204 */
[----:B------:R-:W-:Y:S02]  /*1350*/  IMAD.IADD R3, R3, 0x1, R4 ;  /* 0x0000000103037824 */ /* 0x000fe400078e0204 */
[----:B--2---:R-:W-:Y:S02]  /*1360*/  IMAD.IADD R8, R5, 0x1, R23 ;  /* 0x0000000105087824 */ /* 0x004fe400078e0217 */
[----:B------:R-:W2:Y:S03]  /*1370*/  S2R R5, SR_TID.X ;  /* 0x0000000000057919 */ /* 0x000ea60000002100 */
[----:B------:R-:W-:Y:S02]  /*1380*/  MOV R0, R8 ;  /* 0x0000000800007202 */ /* 0x000fe40000000f00 */
[----:B---3--:R-:W-:-:S04]  /*1390*/  MOV R26, R10 ;  /* 0x0000000a001a7202 */ /* 0x008fc80000000f00 */
[----:B------:R-:W-:Y:S02]  /*13a0*/  SHF.R.S32.HI R27, RZ, 0x1f, R26 ;  /* 0x0000001fff1b7819 */ /* 0x000fe4000001141a */
[----:B------:R-:W-:-:S03]  /*13b0*/  ISETP.GE.AND P5, PT, R26, c[0x0][0x1d4], PT ;  /* 0x000075001a007a0c */ /* 0x000fc60003fa6270 */
[----:B------:R1:W-:Y:S01]  /*13c0*/  STL [R1+0x4c], R27 ;  /* 0x00004c1b01007387 */ /* 0x0003e20000100800 */
[----:B------:R-:W-:Y:S02]  /*13d0*/  SEL R16, RZ, 0x1, P5 ;  /* 0x00000001ff107807 */ /* 0x000fe40002800000 */
[----:B--2---:R-:W-:-:S04]  /*13e0*/  SHF.R.S32.HI R22, RZ, 0x1f, R5 ;  /* 0x0000001fff167819 */ /* 0x004fc80000011405 */
[----:B------:R-:W-:Y:S01]  /*13f0*/  LEA.HI R22, R22, R5, RZ, 0x2 ;  /* 0x0000000516167211 */ /* 0x000fe200078f10ff */
[----:B------:R-:W-:-:S03]  /*1400*/  @P2 IMAD.HI.U32 R5, R8, c[0x0][0x2c8], RZ ;  /* 0x0000b20008052a27 */ /* 0x000fc600078e00ff */
[----:B------:R-:W-:Y:S02]  /*1410*/  SHF.R.S32.HI R22, RZ, 0x2, R22 ;  /* 0x00000002ff167819 */ /* 0x000fe40000011416 */
[----:B------:R-:W-:Y:S02]  /*1420*/  @P2 SHF.R.U32.HI R0, RZ, c[0x0][0x2cc], R5 ;  /* 0x0000b300ff002a19 */ /* 0x000fe40000011605 */
[----:B------:R-:W-:-:S03]  /*1430*/  SHF.R.S32.HI R6, RZ, 0x1f, R22 ;  /* 0x0000001fff067819 */ /* 0x000fc60000011416 */
[----:B------:R-:W-:-:S04]  /*1440*/  IMAD.WIDE.U32 R2, R0, c[0x0][0x1b0], R2 ;  /* 0x00006c0000027a25 */ /* 0x000fc800078e0002 */
[C---:B------:R-:W-:Y:S02]  /*1450*/  IMAD R7, R6.reuse, c[0x0][0x1e0], RZ ;  /* 0x0000780006077a24 */ /* 0x040fe400078e02ff */
[----:B------:R-:W-:Y:S01]  /*1460*/  IMAD R5, R6, c[0x0][0x208], RZ ;  /* 0x0000820006057a24 */ /* 0x000fe200078e02ff */
[----:B------:R-:W-:Y:S01]  /*1470*/  SHF.R.S32.HI R6, RZ, 0x1f, R0 ;  /* 0x0000001fff067819 */ /* 0x000fe20000011400 */
[C---:B------:R-:W-:Y:S02]  /*1480*/  IMAD R12, R22.reuse, c[0x0][0x1e4], R7 ;  /* 0x00007900160c7a24 */ /* 0x040fe400078e0207 */
[----:B------:R-:W-:Y:S02]  /*1490*/  IMAD R11, R22, c[0x0][0x20c], R5 ;  /* 0x00008300160b7a24 */ /* 0x000fe400078e0205 */
[----:B------:R-:W-:Y:S02]  /*14a0*/  IMAD R9, R6, c[0x0][0x1b0], RZ ;  /* 0x00006c0006097a24 */ /* 0x000fe400078e02ff */
[----:B------:R-:W-:-:S04]  /*14b0*/  IMAD.WIDE.U32 R6, R22, c[0x0][0x1e0], R26 ;  /* 0x0000780016067a25 */ /* 0x000fc800078e001a */
[C---:B------:R-:W-:Y:S01]  /*14c0*/  IMAD R10, R0.reuse, c[0x0][0x1b4], R9 ;  /* 0x00006d00000a7a24 */ /* 0x040fe200078e0209 */
[----:B------:R-:W-:Y:S01]  /*14d0*/  IADD3 R9, -R0, RZ, RZ ;  /* 0x000000ff00097210 */ /* 0x000fe20007ffe1ff */
[----:B------:R-:W-:Y:S01]  /*14e0*/  IMAD.WIDE.U32 R4, R22, c[0x0][0x208], R26 ;  /* 0x0000820016047a25 */ /* 0x000fe200078e001a */
[----:B------:R-:W-:Y:S02]  /*14f0*/  IADD3 R0, R26, 0x20, RZ ;  /* 0x000000201a007810 */ /* 0x000fe40007ffe0ff */
[----:B------:R-:W-:Y:S01]  /*1500*/  IADD3 R7, R7, R12, RZ ;  /* 0x0000000c07077210 */ /* 0x000fe20007ffe0ff */
[----:B------:R-:W-:Y:S01]  /*1510*/  IMAD R8, R9, c[0x0][0x2c4], R8 ;  /* 0x0000b10009087a24 */ /* 0x000fe200078e0208 */
[----:B------:R-:W-:Y:S01]  /*1520*/  ISETP.GE.AND P4, PT, R0, c[0x0][0x1d4], PT ;  /* 0x0000750000007a0c */ /* 0x000fe20003f86270 */
[----:B------:R-:W-:Y:S02]  /*1530*/  IMAD.IADD R5, R5, 0x1, R11 ;  /* 0x0000000105057824 */ /* 0x000fe400078e020b */
[----:B------:R-:W-:Y:S01]  /*1540*/  IMAD.IADD R3, R3, 0x1, R10 ;  /* 0x0000000103037824 */ /* 0x000fe200078e020a */
[----:B------:R-:W-:Y:S01]  /*1550*/  SHF.R.S32.HI R9, RZ, 0x1f, R8 ;  /* 0x0000001fff097819 */ /* 0x000fe20000011408 */
[C---:B------:R-:W-:Y:S01]  /*1560*/  IMAD R12, R13.reuse, c[0x0][0x1e8], RZ ;  /* 0x00007a000d0c7a24 */ /* 0x040fe200078e02ff */
[----:B------:R-:W-:Y:S01]  /*1570*/  SEL R10, RZ, 0xffffffff, P4 ;  /* 0xffffffffff0a7807 */ /* 0x000fe20002000000 */
[----:B------:R-:W-:-:S02]  /*1580*/  IMAD R11, R13, c[0x0][0x210], RZ ;  /* 0x000084000d0b7a24 */ /* 0x000fc400078e02ff */
[----:B------:R-:W-:Y:S02]  /*1590*/  IMAD R9, R9, c[0x0][0x1a8], RZ ;  /* 0x00006a0009097a24 */ /* 0x000fe400078e02ff */
[----:B------:R-:W-:Y:S01]  /*15a0*/  IMAD R13, R14, c[0x0][0x1ec], R12 ;  /* 0x00007b000e0d7a24 */ /* 0x000fe200078e020c */
[----:B------:R-:W-:Y:S01]  /*15b0*/  SHF.L.U32 R12, R10, 0x1, RZ ;  /* 0x000000010a0c7819 */ /* 0x000fe200000006ff */
[C---:B------:R-:W-:Y:S02]  /*15c0*/  IMAD R15, R14.reuse, c[0x0][0x214], R11 ;  /* 0x000085000e0f7a24 */ /* 0x040fe400078e020b */
[----:B------:R-:W-:Y:S01]  /*15d0*/  IMAD.WIDE.U32 R10, R14, c[0x0][0x1e8], R6 ;  /* 0x00007a000e0a7a25 */ /* 0x000fe200078e0006 */
[----:B------:R-:W-:-:S03]  /*15e0*/  LOP3.LUT R12, R12, 0x2, R16, 0xe2, !PT ;  /* 0x000000020c0c7812 */ /* 0x000fc600078ee210 */
[----:B------:R-:W-:-:S04]  /*15f0*/  IMAD.WIDE.U32 R4, R14, c[0x0][0x210], R4 ;  /* 0x000084000e047a25 */ /* 0x000fc800078e0004 */
[C---:B------:R-:W-:Y:S01]  /*1600*/  IMAD R14, R8.reuse, c[0x0][0x1ac], R9 ;  /* 0x00006b00080e7a24 */ /* 0x040fe200078e0209 */
[----:B------:R-:W-:Y:S01]  /*1610*/  IADD3 R9, R5, R15, RZ ;  /* 0x0000000f05097210 */ /* 0x000fe20007ffe0ff */
[----:B------:R-:W-:Y:S01]  /*1620*/  IMAD.WIDE.U32 R6, R8, c[0x0][0x1a8], R2 ;  /* 0x00006a0008067a25 */ /* 0x000fe200078e0002 */
[----:B-----5:R-:W-:Y:S02]  /*1630*/  @P1 SHF.R.S32.HI R3, RZ, 0x1f, R18 ;  /* 0x0000001fff031819 */ /* 0x020fe40000011412 */
[----:B------:R-:W-:Y:S01]  /*1640*/  @!P1 MOV R3, R17 ;  /* 0x0000001100039202 */ /* 0x000fe20000000f00 */
[----:B------:R-:W-:Y:S01]  /*1650*/  IMAD.IADD R14, R7, 0x1, R14 ;  /* 0x00000001070e7824 */ /* 0x000fe200078e020e */
[C---:B------:R-:W-:Y:S01]  /*1660*/  LEA R16, P0, R6.reuse, c[0x0][0x160], 0x1 ;  /* 0x0000580006107a11 */ /* 0x040fe200078008ff */
[----:B------:R-:W-:Y:S01]  /*1670*/  @P1 IMAD.MOV.U32 R2, RZ, RZ, R18 ;  /* 0x000000ffff021224 */ /* 0x000fe200078e0012 */
[----:B------:R-:W-:Y:S01]  /*1680*/  MOV R8, R4 ;  /* 0x0000000400087202 */ /* 0x000fe20000000f00 */
[----:B------:R-:W-:Y:S01]  /*1690*/  IMAD.IADD R11, R11, 0x1, R13 ;  /* 0x000000010b0b7824 */ /* 0x000fe200078e020d */
[----:B------:R-:W-:Y:S01]  /*16a0*/  @!P1 MOV R2, R25 ;  /* 0x0000001900029202 */ /* 0x000fe20000000f00 */
[C---:B------:R-:W-:Y:S01]  /*16b0*/  IMAD R5, R3.reuse, c[0x0][0x1f0], RZ ;  /* 0x00007c0003057a24 */ /* 0x040fe200078e02ff */
[----:B------:R-:W-:Y:S01]  /*16c0*/  LEA.HI.X R14, R6, c[0x0][0x164], R14, 0x1, P0 ;  /* 0x00005900060e7a11 */ /* 0x000fe200000f0c0e */
[----:B------:R-:W-:Y:S01]  /*16d0*/  IMAD R6, R3, c[0x0][0x218], RZ ;  /* 0x0000860003067a24 */ /* 0x000fe200078e02ff */
[----:B------:R-:W-:Y:S01]  /*16e0*/  IADD3 R4, R26, 0x40, RZ ;  /* 0x000000401a047810 */ /* 0x000fe20007ffe0ff */
[----:B------:R-:W-:Y:S01]  /*16f0*/  IMAD.WIDE.U32 R20, R2, c[0x0][0x1f0], R10 ;  /* 0x00007c0002147a25 */ /* 0x000fe200078e000a */
[----:B------:R-:W-:-:S02]  /*1700*/  ISETP.GE.AND P1, PT, R26, c[0x0][0x198], PT ;  /* 0x000066001a007a0c */ /* 0x000fc40003f26270 */
[----:B------:R-:W-:Y:S01]  /*1710*/  ISETP.GE.AND P3, PT, R4, c[0x0][0x1d4], PT ;  /* 0x0000750004007a0c */ /* 0x000fe20003f66270 */
[----:B------:R-:W-:Y:S01]  /*1720*/  IMAD.WIDE.U32 R8, R2, c[0x0][0x218], R8 ;  /* 0x0000860002087a25 */ /* 0x000fe200078e0008 */
[----:B------:R1:W-:Y:S01]  /*1730*/  STL.64 [R1+0x8], R20 ;  /* 0x0000081401007387 */ /* 0x0003e20000100a00 */
[----:B------:R-:W-:Y:S02]  /*1740*/  ISETP.GE.AND P0, PT, R0, c[0x0][0x198], PT ;  /* 0x0000660000007a0c */ /* 0x000fe40003f06270 */
[C---:B------:R-:W-:Y:S01]  /*1750*/  IMAD R3, R2.reuse, c[0x0][0x1f4], R5 ;  /* 0x00007d0002037a24 */ /* 0x040fe200078e0205 */
[----:B------:R1:W-:Y:S01]  /*1760*/  STL.64 [R1+0x10], R8 ;  /* 0x0000100801007387 */ /* 0x0003e20000100a00 */
[----:B------:R-:W-:Y:S01]  /*1770*/  IMAD R2, R2, c[0x0][0x21c], R6 ;  /* 0x0000870002027a24 */ /* 0x000fe200078e0206 */
[----:B------:R-:W-:Y:S01]  /*1780*/  SEL R7, RZ, 0x4, P3 ;  /* 0x00000004ff077807 */ /* 0x000fe20001800000 */
[----:B------:R-:W-:Y:S01]  /*1790*/  IMAD.IADD R10, R22, 0x1, R23 ;  /* 0x00000001160a7824 */ /* 0x000fe200078e0217 */
[----:B------:R-:W-:-:S02]  /*17a0*/  IADD3 R3, R21, R3, RZ ;  /* 0x0000000315037210 */ /* 0x000fc40007ffe0ff */
[----:B------:R-:W-:Y:S02]  /*17b0*/  IADD3 R2, R9, R2, RZ ;  /* 0x0000000209027210 */ /* 0x000fe40007ffe0ff */
[----:B------:R-:W-:Y:S02]  /*17c0*/  ISETP.GE.AND P6, PT, R4, c[0x0][0x198], PT ;  /* 0x0000660004007a0c */ /* 0x000fe40003fc6270 */
[----:B------:R-:W-:Y:S01]  /*17d0*/  P2R R15, PR, RZ, 0x2 ;  /* 0x00000002ff0f7803 */ /* 0x000fe20000000000 */
[----:B------:R1:W-:Y:S01]  /*17e0*/  STL [R1+0x18], R2 ;  /* 0x0000180201007387 */ /* 0x0003e20000100800 */
[----:B------:R-:W-:Y:S02]  /*17f0*/  P2R R17, PR, RZ, 0x1 ;  /* 0x00000001ff117803 */ /* 0x000fe40000000000 */
[----:B------:R-:W-:Y:S01]  /*1800*/  LOP3.LUT R18, R12, R7, RZ, 0xfc, !PT ;  /* 0x000000070c127212 */ /* 0x000fe200078efcff */
[----:B------:R1:W-:Y:S01]  /*1810*/  STL [R1+0x4], R3 ;  /* 0x0000040301007387 */ /* 0x0003e20000100800 */
[----:B------:R-:W-:Y:S05]  /*1820*/  BRA.DIV ~URZ, `(.L_x_996) ;  /* 0x0000eed27f007947 */ /* 0x000fea000b800000 */
[----:B------:R2:W3:Y:S02]  /*1830*/  SHFL.IDX PT, R5, R14, RZ, 0x1c1f ;  /* 0x001c1fff0e057589 */ /* 0x0004e400000e0000 */
.L_x_1032:
[----:B------:R-:W-:Y:S05]  /*1840*/  BRA.DIV ~URZ, `(.L_x_997) ;  /* 0x0000ef227f007947 */ /* 0x000fea000b800000 */
[----:B-1----:R1:W4:Y:S02]  /*1850*/  SHFL.IDX PT, R2, R16, RZ, 0x1c1f ;  /* 0x001c1fff10027589 */ /* 0x00232400000e0000 */
.L_x_1033:
[----:B------:R-:W-:Y:S01]  /*1860*/  MOV R19, c[0x0][0x2c4] ;  /* 0x0000b10000137a02 */ /* 0x000fe20000000f00 */
[----:B------:R-:W-:Y:S04]  /*1870*/  BSSY B0, `(.L_x_998) ;  /* 0x0000018000007945 */ /* 0x000fe80003800000 */
[----:B------:R-:W-:-:S05]  /*1880*/  IMAD R19, R19, c[0x0][0x168], RZ ;  /* 0x00005a0013137a24 */ /* 0x000fca00078e02ff */
[----:B------:R-:W-:-:S13]  /*1890*/  ISETP.GE.AND P0, PT, R10, R19, PT ;  /* 0x000000130a00720c */ /* 0x000fda0003f06270 */
[----:B------:R-:W-:Y:S05]  /*18a0*/  @P0 BRA `(.L_x_999) ;  /* 0x0000014000000947 */ /* 0x000fea0003800000 */
[----:B------:R-:W5:Y:S04]  /*18b0*/  LDL R6, [R1+0x60] ;  /* 0x0000600001067983 */ /* 0x000f680000100800 */
[----:B--2---:R-:W2:Y:S04]  /*18c0*/  LDL R11, [R1+0x5c] ;  /* 0x00005c00010b7983 */ /* 0x004ea80000100800 */
[----:B----4-:R-:W4:Y:S04]  /*18d0*/  LDL R3, [R1+0x34] ;  /* 0x0000340001037983 */ /* 0x010f280000100800 */
[----:B---3--:R-:W3:Y:S01]  /*18e0*/  LDL.64 R20, [R1+0x48] ;  /* 0x0000480001147983 */ /* 0x008ee20000100a00 */
[C---:B------:R-:W-:Y:S01]  /*18f0*/  LEA R8, P0, R0.reuse, R2, 0x1 ;  /* 0x0000000200087211 */ /* 0x040fe200078008ff */
[----:B------:R-:W-:Y:S01]  /*1900*/  IMAD.MOV.U32 R12, RZ, RZ, R2 ;  /* 0x000000ffff0c7224 */ /* 0x000fe200078e0002 */
[----:B------:R-:W-:Y:S01]  /*1910*/  ISETP.NE.AND P1, PT, R17, RZ, PT ;  /* 0x000000ff1100720c */ /* 0x000fe20003f25270 */
[----:B------:R-:W-:Y:S01]  /*1920*/  IMAD.MOV.U32 R13, RZ, RZ, R5 ;  /* 0x000000ffff0d7224 */ /* 0x000fe200078e0005 */
[----:B-----5:R-:W-:-:S02]  /*1930*/  LEA.HI.X R9, R0, R5, R6, 0x1, P0 ;  /* 0x0000000500097211 */ /* 0x020fc400000f0c06 */
[----:B------:R-:W-:-:S04]  /*1940*/  LEA R6, P0, R4, R2, 0x1 ;  /* 0x0000000204067211 */ /* 0x000fc800078008ff */
[----:B--2---:R-:W-:Y:S02]  /*1950*/  LEA.HI.X R7, R4, R5, R11, 0x1, P0 ;  /* 0x0000000504077211 */ /* 0x004fe400000f0c0b */
[----:B------:R-:W-:Y:S01]  /*1960*/  ISETP.NE.AND P0, PT, R15, RZ, PT ;  /* 0x000000ff0f00720c */ /* 0x000fe20003f05270 */
[----:B----4-:R-:W-:Y:S02]  /*1970*/  IMAD.SHL.U32 R2, R3, 0x2, RZ ;  /* 0x0000000203027824 */ /* 0x010fe400078e00ff */
[----:B---3--:R-:W-:-:S10]  /*1980*/  IMAD.WIDE R12, R20, 0x2, R12 ;  /* 0x00000002140c7825 */ /* 0x008fd400078e020c */
[----:B------:R-:W-:Y:S01]  /*1990*/  @!PT LDS RZ, [RZ] ;  /* 0x00000000fffff984 */ /* 0x000fe20000000800 */
[----:B------:R-:W-:Y:S01]  /*19a0*/  @!PT LDS RZ, [RZ] ;  /* 0x00000000fffff984 */ /* 0x000fe20000000800 */
[----:B------:R-:W-:Y:S01]  /*19b0*/  @!PT LDS RZ, [RZ] ;  /* 0x00000000fffff984 */ /* 0x000fe20000000800 */
[----:B------:R2:W-:Y:S04]  /*19c0*/  LDGSTS.E.BYPASS.LTC128B.128 [R2+0x6100], [R12.64], !P0 ;  /* 0x061000000c027fae */ /* 0x0005e8000c101d46 */
[----:B------:R2:W-:Y:S04]  /*19d0*/  LDGSTS.E.BYPASS.LTC128B.128 [R2+0x8100], [R8.64], !P1 ;  /* 0x0810000008027fae */ /* 0x0005e8000c901d46 */
[----:B------:R2:W-:Y:S02]  /*19e0*/  LDGSTS.E.BYPASS.LTC128B.128 [R2+0xa100], [R6.64], !P6 ;  /* 0x0a10000006027fae */ /* 0x0005e4000f101d46 */
.L_x_999:
[----:B------:R-:W-:Y:S05]  /*19f0*/  BSYNC B0 ;  /* 0x0000000000007941 */ /* 0x000fea0003800000 */
.L_x_998:
[----:B------:R-:W-:Y:S05]  /*1a00*/  BRA.DIV ~URZ, `(.L_x_1000) ;  /* 0x0000edd27f007947 */ /* 0x000fea000b800000 */
[----:B---3--:R3:W1:Y:S04]  /*1a10*/  SHFL.IDX PT, R5, R14, 0x1, 0x1c1f ;  /* 0x003c1f000e057f89 */ /* 0x00866800000e0000 */
[----:B--2-4-:R3:W2:Y:S02]  /*1a20*/  SHFL.IDX PT, R2, R16, 0x1, 0x1c1f ;  /* 0x003c1f0010027f89 */ /* 0x0146a400000e0000 */
.L_x_1034:
[----:B------:R-:W-:Y:S01]  /*1a30*/  IADD3 R3, R10, 0x20, RZ ;  /* 0x000000200a037810 */ /* 0x000fe20007ffe0ff */
[----:B------:R-:W-:Y:S03]  /*1a40*/  BSSY B0, `(.L_x_1001) ;  /* 0x0000017000007945 */ /* 0x000fe60003800000 */
[----:B------:R-:W-:-:S13]  /*1a50*/  ISETP.GE.AND P0, PT, R3, R19, PT ;  /* 0x000000130300720c */ /* 0x000fda0003f06270 */
[----:B------:R-:W-:Y:S05]  /*1a60*/  @P0 BRA `(.L_x_1002) ;  /* 0x0000014000000947 */ /* 0x000fea0003800000 */
[----:B------:R-:W4:Y:S04]  /*1a70*/  LDL R6, [R1+0x60] ;  /* 0x0000600001067983 */ /* 0x000f280000100800 */
[----:B------:R-:W5:Y:S04]  /*1a80*/  LDL R12, [R1+0x5c] ;  /* 0x00005c00010c7983 */ /* 0x000f680000100800 */
[----:B---3--:R-:W3:Y:S04]  /*1a90*/  LDL R11, [R1+0x34] ;  /* 0x00003400010b7983 */ /* 0x008ee80000100800 */
[----:B--2---:R-:W2:Y:S01]  /*1aa0*/  LDL.64 R20, [R1+0x48] ;  /* 0x0000480001147983 */ /* 0x004ea20000100a00 */
[----:B------:R-:W-:Y:S01]  /*1ab0*/  LEA R8, P0, R0, R2, 0x1 ;  /* 0x0000000200087211 */ /* 0x000fe200078008ff */
[----:B-1----:R-:W-:Y:S01]  /*1ac0*/  IMAD.MOV.U32 R13, RZ, RZ, R5 ;  /* 0x000000ffff0d7224 */ /* 0x002fe200078e0005 */
[----:B------:R-:W-:-:S02]  /*1ad0*/  ISETP.NE.AND P1, PT, R17, RZ, PT ;  /* 0x000000ff1100720c */ /* 0x000fc40003f25270 */
[----:B----4-:R-:W-:Y:S02]  /*1ae0*/  LEA.HI.X R9, R0, R5, R6, 0x1, P0 ;  /* 0x0000000500097211 */ /* 0x010fe400000f0c06 */
[----:B------:R-:W-:-:S04]  /*1af0*/  LEA R6, P0, R4, R2, 0x1 ;  /* 0x0000000204067211 */ /* 0x000fc800078008ff */
[----:B-----5:R-:W-:Y:S01]  /*1b00*/  LEA.HI.X R7, R4, R5, R12, 0x1, P0 ;  /* 0x0000000504077211 */ /* 0x020fe200000f0c0c */
[----:B------:R-:W-:Y:S01]  /*1b10*/  IMAD.MOV.U32 R12, RZ, RZ, R2 ;  /* 0x000000ffff0c7224 */ /* 0x000fe200078e0002 */
[----:B------:R-:W-:Y:S01]  /*1b20*/  ISETP.NE.AND P0, PT, R15, RZ, PT ;  /* 0x000000ff0f00720c */ /* 0x000fe20003f05270 */
[----:B---3--:R-:W-:Y:S02]  /*1b30*/  IMAD.SHL.U32 R2, R11, 0x2, RZ ;  /* 0x000000020b027824 */ /* 0x008fe400078e00ff */
[----:B--2---:R-:W-:-:S10]  /*1b40*/  IMAD.WIDE R12, R20, 0x2, R12 ;  /* 0x00000002140c7825 */ /* 0x004fd400078e020c */
[----:B------:R-:W-:Y:S01]  /*1b50*/  @!PT LDS RZ, [RZ] ;  /* 0x00000000fffff984 */ /* 0x000fe20000000800 */
[----:B------:R-:W-:Y:S01]  /*1b60*/  @!PT LDS RZ, [RZ] ;  /* 0x00000000fffff984 */ /* 0x000fe20000000800 */
[----:B------:R-:W-:Y:S01]  /*1b70*/  @!PT LDS RZ, [RZ] ;  /* 0x00000000fffff984 */ /* 0x000fe20000000800 */
[----:B------:R1:W-:Y:S04]  /*1b80*/  LDGSTS.E.BYPASS.LTC128B.128 [R2+0x6900], [R12.64], !P0 ;  /* 0x069000000c027fae */ /* 0x0003e8000c101d46 */
[----:B------:R1:W-:Y:S04]  /*1b90*/  LDGSTS.E.BYPASS.LTC128B.128 [R2+0x8900], [R8.64], !P1 ;  /* 0x0890000008027fae */ /* 0x0003e8000c901d46 */
[----:B------:R1:W-:Y:S02]  /*1ba0*/  LDGSTS.E.BYPASS.LTC128B.128 [R2+0xa900], [R6.64], !P6 ;  /* 0x0a90000006027fae */ /* 0x0003e4000f101d46 */
.L_x_1002:
[----:B------:R-:W-:Y:S05]  /*1bb0*/  BSYNC B0 ;  /* 0x0000000000007941 */ /* 0x000fea0003800000 */
.L_x_1001:
[----:B------:R-:W-:Y:S05]  /*1bc0*/  BRA.DIV ~URZ, `(.L_x_1003) ;  /* 0x0000ece27f007947 */ /* 0x000fea000b800000 */
[----:B-1----:R1:W4:Y:S02]  /*1bd0*/  SHFL.IDX PT, R5, R14, 0x2, 0x1c1f ;  /* 0x005c1f000e057f89 */ /* 0x00232400000e0000 */
.L_x_1035:
[----:B------:R-:W-:Y:S05]  /*1be0*/  BRA.DIV ~URZ, `(.L_x_1004) ;  /* 0x0000ed327f007947 */ /* 0x000fea000b800000 */
[----:B--2---:R2:W1:Y:S02]  /*1bf0*/  SHFL.IDX PT, R2, R16, 0x2, 0x1c1f ;  /* 0x005c1f0010027f89 */ /* 0x00446400000e0000 */
.L_x_1036:
[----:B------:R-:W-:Y:S01]  /*1c00*/  IADD3 R3, R10, 0x40, RZ ;  /* 0x000000400a037810 */ /* 0x000fe20007ffe0ff */
[----:B------:R-:W-:Y:S03]  /*1c10*/  BSSY B0, `(.L_x_1005) ;  /* 0x0000017000007945 */ /* 0x000fe60003800000 */
[----:B------:R-:W-:-:S13]  /*1c20*/  ISETP.GE.AND P0, PT, R3, R19, PT ;  /* 0x000000130300720c */ /* 0x000fda0003f06270 */
[----:B------:R-:W-:Y:S05]  /*1c30*/  @P0 BRA `(.L_x_1006) ;  /* 0x0000014000000947 */ /* 0x000fea0003800000 */
[----:B------:R-:W5:Y:S04]  /*1c40*/  LDL R6, [R1+0x60] ;  /* 0x0000600001067983 */ /* 0x000f680000100800 */
[----:B--2---:R-:W2:Y:S04]  /*1c50*/  LDL R12, [R1+0x5c] ;  /* 0x00005c00010c7983 */ /* 0x004ea80000100800 */
[----:B---3--:R-:W3:Y:S04]  /*1c60*/  LDL R11, [R1+0x34] ;  /* 0x00003400010b7983 */ /* 0x008ee80000100800 */
[----:B----4-:R-:W4:Y:S01]  /*1c70*/  LDL.64 R20, [R1+0x48] ;  /* 0x0000480001147983 */ /* 0x010f220000100a00 */
[----:B-1----:R-:W-:Y:S01]  /*1c80*/  LEA R8, P0, R0, R2, 0x1 ;  /* 0x0000000200087211 */ /* 0x002fe200078008ff */
[----:B------:R-:W-:Y:S01]  /*1c90*/  IMAD.MOV.U32 R13, RZ, RZ, R5 ;  /* 0x000000ffff0d7224 */ /* 0x000fe200078e0005 */
[----:B------:R-:W-:-:S02]  /*1ca0*/  ISETP.NE.AND P1, PT, R17, RZ, PT ;  /* 0x000000ff1100720c */ /* 0x000fc40003f25270 */
[----:B-----5:R-:W-:Y:S02]  /*1cb0*/  LEA.HI.X R9, R0, R5, R6, 0x1, P0 ;  /* 0x0000000500097211 */ /* 0x020fe400000f0c06 */
[----:B------:R-:W-:-:S04]  /*1cc0*/  LEA R6, P0, R4, R2, 0x1 ;  /* 0x0000000204067211 */ /* 0x000fc800078008ff */
[----:B--2---:R-:W-:Y:S01]  /*1cd0*/  LEA.HI.X R7, R4, R5, R12, 0x1, P0 ;  /* 0x0000000504077211 */ /* 0x004fe200000f0c0c */
[----:B------:R-:W-:Y:S01]  /*1ce0*/  IMAD.MOV.U32 R12, RZ, RZ, R2 ;  /* 0x000000ffff0c7224 */ /* 0x000fe200078e0002 */
[----:B------:R-:W-:Y:S01]  /*1cf0*/  ISETP.NE.AND P0, PT, R15, RZ, PT ;  /* 0x000000ff0f00720c */ /* 0x000fe20003f05270 */
[----:B---3--:R-:W-:Y:S02]  /*1d00*/  IMAD.SHL.U32 R2, R11, 0x2, RZ ;  /* 0x000000020b027824 */ /* 0x008fe400078e00ff */
[----:B----4-:R-:W-:-:S10]  /*1d10*/  IMAD.WIDE R12, R20, 0x2, R12 ;  /* 0x00000002140c7825 */ /* 0x010fd400078e020c */
[----:B------:R-:W-:Y:S01]  /*1d20*/  @!PT LDS RZ, [RZ] ;  /* 0x00000000fffff984 */ /* 0x000fe20000000800 */
[----:B------:R-:W-:Y:S01]  /*1d30*/  @!PT LDS RZ, [RZ] ;  /* 0x00000000fffff984 */ /* 0x000fe20000000800 */
[----:B------:R-:W-:Y:S01]  /*1d40*/  @!PT LDS RZ, [RZ] ;  /* 0x00000000fffff984 */ /* 0x000fe20000000800 */
[----:B------:R1:W-:Y:S04]  /*1d50*/  LDGSTS.E.BYPASS.LTC128B.128 [R2+0x7100], [R12.64], !P0 ;  /* 0x071000000c027fae */ /* 0x0003e8000c101d46 */
[----:B------:R1:W-:Y:S04]  /*1d60*/  LDGSTS.E.BYPASS.LTC128B.128 [R2+0x9100], [R8.64], !P1 ;  /* 0x0910000008027fae */ /* 0x0003e8000c901d46 */
[----:B------:R1:W-:Y:S02]  /*1d70*/  LDGSTS.E.BYPASS.LTC128B.128 [R2+0xb100], [R6.64], !P6 ;  /* 0x0b10000006027fae */ /* 0x0003e4000f101d46 */
.L_x_1006:
[----:B------:R-:W-:Y:S05]  /*1d80*/  BSYNC B0 ;  /* 0x0000000000007941 */ /* 0x000fea0003800000 */
.L_x_1005:
[----:B------:R-:W-:Y:S05]  /*1d90*/  BRA.DIV ~URZ, `(.L_x_1007) ;  /* 0x0000ebf27f007947 */ /* 0x000fea000b800000 */
[----:B----4-:R4:W2:Y:S04]  /*1da0*/  SHFL.IDX PT, R5, R14, 0x3, 0x1c1f ;  /* 0x007c1f000e057f89 */ /* 0x0108a800000e0000 */
[----:B-1----:R4:W1:Y:S02]  /*1db0*/  SHFL.IDX PT, R2, R16, 0x3, 0x1c1f ;  /* 0x007c1f0010027f89 */ /* 0x00286400000e0000 */
.L_x_1037:
[----:B------:R-:W5:Y:S04]  /*1dc0*/  LDL R6, [R1+0x60] ;  /* 0x0000600001067983 */ /* 0x000f680000100800 */
[----:B---3--:R-:W3:Y:S04]  /*1dd0*/  LDL R3, [R1+0x5c] ;  /* 0x00005c0001037983 */ /* 0x008ee80000100800 */
[----:B----4-:R-:W4:Y:S04]  /*1de0*/  LDL R13, [R1+0x34] ;  /* 0x00003400010d7983 */ /* 0x010f280000100800 */
[----:B--2---:R-:W2:Y:S01]  /*1df0*/  LDL.64 R160, [R1+0x48] ;  /* 0x0000480001a07983 */ /* 0x004ea20000100a00 */
[----:B------:R-:W-:-:S02]  /*1e00*/  IADD3 R10, R10, 0x60, RZ ;  /* 0x000000600a0a7810 */ /* 0x000fc40007ffe0ff */
[----:B------:R-:W-:Y:S02]  /*1e10*/  P2R R11, PR, RZ, 0x4 ;  /* 0x00000004ff0b7803 */ /* 0x000fe40000000000 */
[----:B------:R-:W-:Y:S02]  /*1e20*/  ISETP.GE.AND P1, PT, R10, R19, PT ;  /* 0x000000130a00720c */ /* 0x000fe40003f26270 */
[----:B------:R-:W-:-:S11]  /*1e30*/  ISETP.NE.AND P2, PT, R15, RZ, PT ;  /* 0x000000ff0f00720c */ /* 0x000fd60003f45270 */
[----:B-1----:R-:W-:-:S04]  /*1e40*/  @!P1 LEA R8, P0, R0, R2, 0x1 ;  /* 0x0000000200089211 */ /* 0x002fc800078008ff */
[----:B-----5:R-:W-:Y:S02]  /*1e50*/  @!P1 LEA.HI.X R9, R0, R5, R6, 0x1, P0 ;  /* 0x0000000500099211 */ /* 0x020fe400000f0c06 */
[----:B------:R-:W-:-:S04]  /*1e60*/  @!P1 LEA R6, P0, R4, R2, 0x1 ;  /* 0x0000000204069211 */ /* 0x000fc800078008ff */
[----:B---3--:R-:W-:Y:S01]  /*1e70*/  @!P1 LEA.HI.X R7, R4, R5, R3, 0x1, P0 ;  /* 0x0000000504079211 */ /* 0x008fe200000f0c03 */
[----:B------:R-:W-:Y:S01]  /*1e80*/  @!P1 IMAD.MOV.U32 R3, RZ, RZ, R5 ;  /* 0x000000ffff039224 */ /* 0x000fe200078e0005 */
[----:B------:R-:W-:Y:S01]  /*1e90*/  ISETP.NE.AND P0, PT, R17, RZ, PT ;  /* 0x000000ff1100720c */ /* 0x000fe20003f05270 */
[----:B----4-:R-:W-:Y:S02]  /*1ea0*/  IMAD.SHL.U32 R145, R13, 0x2, RZ ;  /* 0x000000020d917824 */ /* 0x010fe400078e00ff */
[----:B--2---:R-:W-:-:S05]  /*1eb0*/  @!P1 IMAD.WIDE R2, R160, 0x2, R2 ;  /* 0x00000002a0029825 */ /* 0x004fca00078e0202 */
[----:B------:R-:W-:Y:S01]  /*1ec0*/  @!PT LDS RZ, [RZ] ;  /* 0x00000000fffff984 */ /* 0x000fe20000000800 */
[----:B------:R-:W-:Y:S01]  /*1ed0*/  @!PT LDS RZ, [RZ] ;  /* 0x00000000fffff984 */ /* 0x000fe20000000800 */
[----:B------:R-:W-:Y:S01]  /*1ee0*/  @!PT LDS RZ, [RZ] ;  /* 0x00000000fffff984 */ /* 0x000fe20000000800 */
[----:B------:R1:W-:Y:S01]  /*1ef0*/  @!P1 LDGSTS.E.BYPASS.LTC128B.128 [R145+0x7900], [R2.64], !P2 ;  /* 0x0790000002919fae */ /* 0x0003e2000d101d46 */
[----:B------:R-:W-:-:S04]  /*1f00*/  ISETP.NE.AND P2, PT, R11, RZ, PT ;  /* 0x000000ff0b00720c */ /* 0x000fc80003f45270 */
[----:B------:R1:W-:Y:S04]  /*1f10*/  @!P1 LDGSTS.E.BYPASS.LTC128B.128 [R145+0x9900], [R8.64], !P0 ;  /* 0x0990000008919fae */ /* 0x0003e8000c101d46 */
[----:B------:R1:W-:Y:S04]  /*1f20*/  @!P1 LDGSTS.E.BYPASS.LTC128B.128 [R145+0xb900], [R6.64], !P6 ;  /* 0x0b90000006919fae */ /* 0x0003e8000f101d46 */
[----:B------:R-:W0:Y:S01]  /*1f30*/  LDGDEPBAR ;  /* 0x00000000000079af */ /* 0x000e220000000000 */
[----:B------:R-:W-:Y:S02]  /*1f40*/  WARPSYNC 0xffffffff ;  /* 0xffffffff00007948 */ /* 0x000fe40003800000 */
[----:B------:R-:W2:Y:S04]  /*1f50*/  LDL.64 R162, [R1+0x8] ;  /* 0x0000080001a27983 */ /* 0x000ea80000100a00 */
[----:B------:R-:W3:Y:S04]  /*1f60*/  LDL R147, [R1+0x4] ;  /* 0x0000040001937983 */ /* 0x000ee80000100800 */
[----:B------:R-:W4:Y:S04]  /*1f70*/  S2R R14, SR_TID.X ;  /* 0x00000000000e7919 */ /* 0x000f280000002100 */
[----:B------:R-:W3:Y:S01]  /*1f80*/  LDL R10, [R1+0x18] ;  /* 0x00001800010a7983 */ /* 0x000ee20000100800 */
[----:B-1----:R-:W-:Y:S01]  /*1f90*/  SHF.R.S32.HI R7, RZ, 0x1f, R64 ;  /* 0x0000001fff077819 */ /* 0x002fe20000011440 */
[----:B------:R-:W-:Y:S01]  /*1fa0*/  IMAD.WIDE.U32 R2, R64, c[0x0][0x1e0], RZ ;  /* 0x0000780040027a25 */ /* 0x000fe200078e00ff */
[----:B------:R-:W-:Y:S01]  /*1fb0*/  MOV R146, 0xffffffc0 ;  /* 0xffffffc000927802 */ /* 0x000fe20000000f00 */
[----:B------:R-:W3:Y:S01]  /*1fc0*/  LDL R177, [R1+0x1c] ;  /* 0x00001c0001b17983 */ /* 0x000ee20000100800 */
[----:B------:R-:W-:-:S03]  /*1fd0*/  P2R R19, PR, RZ, 0x4 ;  /* 0x00000004ff137803 */ /* 0x000fc60000000000 */
[----:B------:R1:W5:Y:S01]  /*1fe0*/  LDL R176, [R1] ;  /* 0x0000000001b07983 */ /* 0x0003620000100800 */
[----:B----4-:R-:W-:-:S04]  /*1ff0*/  SHF.R.S32.HI R12, RZ, 0x1f, R14 ;  /* 0x0000001fff0c7819 */ /* 0x010fc8000001140e */
[----:B------:R-:W-:Y:S02]  /*2000*/  LEA.HI R12, R12, R14, RZ, 0x2 ;  /* 0x0000000e0c0c7211 */ /* 0x000fe400078f10ff */
[----:B------:R-:W4:Y:S02]  /*2010*/  LDL.64 R14, [R1+0x10] ;  /* 0x00001000010e7983 */ /* 0x000f240000100a00 */
[----:B------:R-:W-:-:S04]  /*2020*/  SHF.R.S32.HI R12, RZ, 0x2, R12 ;  /* 0x00000002ff0c7819 */ /* 0x000fc8000001140c */
[----:B------:R-:W-:-:S05]  /*2030*/  IADD3 R0, -R12, c[0x0][0x1d0], RZ ;  /* 0x000074000c007a10 */ /* 0x000fca0007ffe1ff */
[----:B------:R-:W-:Y:S02]  /*2040*/  IMAD R0, R64, -0x40, R0 ;  /* 0xffffffc040007824 */ /* 0x000fe400078e0200 */
[----:B------:R-:W-:Y:S01]  /*2050*/  IMAD R4, R7, c[0x0][0x1e0], RZ ;  /* 0x0000780007047a24 */ /* 0x000fe200078e02ff */
[----:B------:R-:W-:Y:S02]  /*2060*/  BAR.SYNC.DEFER_BLOCKING 0x0 ;  /* 0x0000000000007b1d */ /* 0x000fe40000010000 */
[----:B------:R-:W-:Y:S01]  /*2070*/  ISETP.GE.AND P6, PT, R0, 0x1, PT ;  /* 0x000000010000780c */ /* 0x000fe20003fc6270 */
[----:B------:R-:W-:Y:S01]  /*2080*/  IMAD R4, R64, c[0x0][0x1e4], R4 ;  /* 0x0000790040047a24 */ /* 0x000fe200078e0204 */
[----:B------:R-:W-:-:S04]  /*2090*/  ISETP.GE.AND P1, PT, R0, 0x21, PT ;  /* 0x000000210000780c */ /* 0x000fc80003f26270 */
[----:B------:R-:W-:Y:S02]  /*20a0*/  IADD3 R4, R3, R4, RZ ;  /* 0x0000000403047210 */ /* 0x000fe40007ffe0ff */
[----:B------:R-:W-:-:S05]  /*20b0*/  MOV R3, 0x20 ;  /* 0x0000002000037802 */ /* 0x000fca0000000f00 */
[----:B------:R-:W-:Y:S01]  /*20c0*/  @P6 ISETP.GE.AND P5, PT, R160, c[0x0][0x1d4], PT ;  /* 0x00007500a0006a0c */ /* 0x000fe20003fa6270 */
[----:B------:R-:W-:Y:S01]  /*20d0*/  IMAD.WIDE.U32 R8, R3, c[0x0][0x1e0], RZ ;  /* 0x0000780003087a25 */ /* 0x000fe200078e00ff */
[----:B------:R-:W-:-:S03]  /*20e0*/  @P6 SHF.L.U32 R6, R13, 0x1, RZ ;  /* 0x000000010d066819 */ /* 0x000fc600000006ff */
[----:B------:R-:W-:Y:S02]  /*20f0*/  IMAD R3, R3, c[0x0][0x1e4], RZ ;  /* 0x0000790003037a24 */ /* 0x000fe400078e02ff */
[----:B------:R-:W-:Y:S02]  /*2100*/  IMAD R7, R7, c[0x0][0x208], RZ ;  /* 0x0000820007077a24 */ /* 0x000fe400078e02ff */
[----:B------:R-:W-:Y:S01]  /*2110*/  IMAD R144, R64, R146, c[0x0][0x1d0] ;  /* 0x0000740040907624 */ /* 0x000fe200078e0292 */
[----:B--2---:R-:W-:-:S04]  /*2120*/  LEA R0, P0, R2, R162, 0x6 ;  /* 0x000000a202007211 */ /* 0x004fc800078030ff */
[----:B---3--:R-:W-:Y:S02]  /*2130*/  LEA.HI.X R2, R2, R147, R4, 0x6, P0 ;  /* 0x0000009302027211 */ /* 0x008fe400000f3404 */
[----:B------:R-:W-:-:S04]  /*2140*/  @P6 LEA R4, P0, R0, c[0x0][0x1c8], 0x1 ;  /* 0x0000720000046a11 */ /* 0x000fc800078008ff */
[C---:B------:R-:W-:Y:S02]  /*2150*/  @P6 LEA.HI.X R5, R0.reuse, c[0x0][0x1cc], R2, 0x1, P0 ;  /* 0x0000730000056a11 */ /* 0x040fe400000f0c02 */
[----:B------:R-:W-:-:S03]  /*2160*/  @P1 IADD3 R0, P0, R0, R8, RZ ;  /* 0x0000000800001210 */ /* 0x000fc60007f1e0ff */
[----:B------:R-:W-:Y:S01]  /*2170*/  @!PT LDS RZ, [RZ] ;  /* 0x00000000fffff984 */ /* 0x000fe20000000800 */
[----:B------:R-:W-:Y:S01]  /*2180*/  @!PT LDS RZ, [RZ] ;  /* 0x00000000fffff984 */ /* 0x000fe20000000800 */
[----:B------:R-:W-:Y:S01]  /*2190*/  @!PT LDS RZ, [RZ] ;  /* 0x00000000fffff984 */ /* 0x000fe20000000800 */
[----:B------:R2:W-:Y:S01]  /*21a0*/  @P6 LDGSTS.E.BYPASS.LTC128B.128 [R6+0x3100], [R4.64], !P5 ;  /* 0x0310000004066fae */ /* 0x0005e2000e901d46 */
[----:B------:R-:W-:Y:S02]  /*21b0*/  @P1 ISETP.GE.AND P5, PT, R160, c[0x0][0x1d4], PT ;  /* 0x00007500a0001a0c */ /* 0x000fe40003fa6270 */
[----:B------:R-:W-:Y:S01]  /*21c0*/  @P1 IADD3.X R3, R2, R9, R3, P0, !PT ;  /* 0x0000000902031210 */ /* 0x000fe200007fe403 */
[----:B------:R2:W-:Y:S01]  /*21d0*/  @P6 LDGSTS.E.BYPASS.LTC128B.128 [R6+0x4100], [R4.64+0x40], !P4 ;  /* 0x0410004004066fae */ /* 0x0005e2000e101d46 */
[----:B------:R-:W-:-:S03]  /*21e0*/  @P1 LEA R2, P0, R0, c[0x0][0x1c8], 0x1 ;  /* 0x0000720000021a11 */ /* 0x000fc600078008ff */
[----:B------:R2:W-:Y:S01]  /*21f0*/  @P6 LDGSTS.E.BYPASS.LTC128B.128 [R6+0x5100], [R4.64+0x80], !P3 ;  /* 0x0510008004066fae */ /* 0x0005e2000d901d46 */
[----:B------:R-:W-:Y:S02]  /*2200*/  @P1 LEA.HI.X R3, R0, c[0x0][0x1cc], R3, 0x1, P0 ;  /* 0x0000730000031a11 */ /* 0x000fe400000f0c03 */
[----:B------:R-:W-:-:S05]  /*2210*/  @P1 SHF.L.U32 R0, R13, 0x1, RZ ;  /* 0x000000010d001819 */ /* 0x000fca00000006ff */
[----:B------:R4:W-:Y:S04]  /*2220*/  @P1 LDGSTS.E.BYPASS.LTC128B.128 [R0+0x3900], [R2.64], !P5 ;  /* 0x0390000002001fae */ /* 0x0009e8000e901d46 */
[----:B------:R4:W-:Y:S04]  /*2230*/  @P1 LDGSTS.E.BYPASS.LTC128B.128 [R0+0x4900], [R2.64+0x40], !P4 ;  /* 0x0490004002001fae */ /* 0x0009e8000e101d46 */
[----:B------:R4:W-:Y:S04]  /*2240*/  @P1 LDGSTS.E.BYPASS.LTC128B.128 [R0+0x5900], [R2.64+0x80], !P3 ;  /* 0x0590008002001fae */ /* 0x0009e8000d901d46 */
[----:B------:R-:W0:Y:S01]  /*2250*/  LDGDEPBAR ;  /* 0x00000000000079af */ /* 0x000e220000000000 */
[----:B--2---:R-:W-:-:S04]  /*2260*/  IMAD.WIDE.U32 R4, R64, c[0x0][0x208], RZ ;  /* 0x0000820040047a25 */ /* 0x004fc800078e00ff */
[----:B------:R-:W-:Y:S01]  /*2270*/  IMAD R6, R64, c[0x0][0x20c], R7 ;  /* 0x0000830040067a24 */ /* 0x000fe200078e0207 */
[----:B------:R-:W-:-:S04]  /*2280*/  DEPBAR.LE SB0, 0x1 ;  /* 0x000080400000791a */ /* 0x000fc80000000000 */
[----:B------:R-:W-:-:S04]  /*2290*/  DEPBAR.LE SB0, 0x0 ;  /* 0x000080000000791a */ /* 0x000fc80000000000 */
[----:B------:R-:W-:Y:S01]  /*22a0*/  BAR.SYNC.DEFER_BLOCKING 0x0 ;  /* 0x0000000000007b1d */ /* 0x000fe20000010000 */
[----:B----4-:R-:W-:Y:S02]  /*22b0*/  LEA R0, P0, R4, R14, 0x6 ;  /* 0x0000000e04007211 */ /* 0x010fe400078030ff */
[----:B------:R-:W-:-:S04]  /*22c0*/  IADD3 R6, R5, R6, RZ ;  /* 0x0000000605067210 */ /* 0x000fc80007ffe0ff */
[----:B------:R-:W-:Y:S02]  /*22d0*/  LEA.HI.X R4, R4, R10, R6, 0x6, P0 ;  /* 0x0000000a04047211 */ /* 0x000fe400000f3406 */
[----:B------:R-:W-:Y:S02]  /*22e0*/  LEA R2, P0, R0, c[0x0][0x1f8], 0x1 ;  /* 0x00007e0000027a11 */ /* 0x000fe400078008ff */
[----:B------:R-:W-:Y:S02]  /*22f0*/  MOV R6, c[0x0][0x208] ;  /* 0x0000820000067a02 */ /* 0x000fe40000000f00 */
[----:B------:R-:W-:Y:S02]  /*2300*/  LOP3.LUT R5, R18, 0x1, RZ, 0xc0, !PT ;  /* 0x0000000112057812 */ /* 0x000fe400078ec0ff */
[----:B------:R-:W-:Y:S02]  /*2310*/  LEA.HI.X R3, R0, c[0x0][0x1fc], R4, 0x1, P0 ;  /* 0x00007f0000037a11 */ /* 0x000fe400000f0c04 */
[----:B------:R-:W-:-:S02]  /*2320*/  MOV R4, c[0x0][0x20c] ;  /* 0x0000830000047a02 */ /* 0x000fc40000000f00 */
[----:B------:R-:W-:Y:S02]  /*2330*/  LEA R16, P0, R6, R2, 0x6 ;  /* 0x0000000206107211 */ /* 0x000fe400078030ff */
[----:B------:R-:W-:Y:S02]  /*2340*/  ISETP.NE.U32.AND P6, PT, R5, 0x1, PT ;  /* 0x000000010500780c */ /* 0x000fe40003fc5070 */
[----:B------:R-:W-:Y:S01]  /*2350*/  IADD3 R0, -R12, R144, RZ ;  /* 0x000000900c007210 */ /* 0x000fe20007ffe1ff */
[----:B------:R-:W-:Y:S01]  /*2360*/  LDSM.16.M88.4 R20, [R212] ;  /* 0x00000000d414783b */ /* 0x000fe20000000200 */
[----:B------:R-:W-:Y:S02]  /*2370*/  LEA.HI.X R17, R6, R3, R4, 0x6, P0 ;  /* 0x0000000306117211 */ /* 0x000fe400000f3404 */
[----:B------:R-:W-:Y:S01]  /*2380*/  ISETP.LT.OR P0, PT, R0, 0x1, P6 ;  /* 0x000000010000780c */ /* 0x000fe20003701670 */
[----:B------:R-:W2:Y:S01]  /*2390*/  LDSM.16.M88.4 R12, [R215] ;  /* 0x00000000d70c783b */ /* 0x000ea20000000200 */
[----:B------:R-:W-:-:S03]  /*23a0*/  LOP3.LUT P1, RZ, R18, 0x2, RZ, 0xc0, !PT ;  /* 0x0000000212ff7812 */ /* 0x000fc6000782c0ff */
[----:B------:R-:W3:Y:S04]  /*23b0*/  LDSM.16.M88.4 R8, [R215+0x1000] ;  /* 0x00100000d708783b */ /* 0x000ee80000000200 */
[----:B------:R-:W4:Y:S04]  /*23c0*/  LDSM.16.M88.4 R40, [R212+0x400] ;  /* 0x00040000d428783b */ /* 0x000f280000000200 */
[----:B------:R-:W1:Y:S04]  /*23d0*/  LDSM.16.M88.4 R28, [R212+0x800] ;  /* 0x00080000d41c783b */ /* 0x000e680000000200 */
[----:B------:R-:W1:Y:S04]  /*23e0*/  LDSM.16.M88.4 R24, [R212+0xc00] ;  /* 0x000c0000d418783b */ /* 0x000e680000000200 */
[----:B------:R-:W-:Y:S04]  /*23f0*/  LDSM.16.M88.4 R36, [R216] ;  /* 0x00000000d824783b */ /* 0x000fe80000000200 */
[----:B------:R-:W-:Y:S04]  /*2400*/  LDSM.16.M88.4 R4, [R216+0x1000] ;  /* 0x00100000d804783b */ /* 0x000fe80000000200 */
[----:B------:R-:W1:Y:S04]  /*2410*/  LDSM.16.M88.4 R44, [R217] ;  /* 0x00000000d92c783b */ /* 0x000e680000000200 */
[----:B------:R-:W-:Y:S04]  /*2420*/  LDSM.16.M88.4 R68, [R228] ;  /* 0x00000000e444783b */ /* 0x000fe80000000200 */
[----:B------:R-:W-:Y:S04]  /*2430*/  LDSM.16.M88.4 R88, [R227] ;  /* 0x00000000e358783b */ /* 0x000fe80000000200 */
[----:B------:R-:W-:Y:S04]  /*2440*/  LDSM.16.M88.4 R104, [R226] ;  /* 0x00000000e268783b */ /* 0x000fe80000000200 */
[----:B------:R-:W-:Y:S01]  /*2450*/  @!PT LDS RZ, [RZ] ;  /* 0x00000000fffff984 */ /* 0x000fe20000000800 */
[----:B------:R-:W-:Y:S01]  /*2460*/  @!PT LDS RZ, [RZ] ;  /* 0x00000000fffff984 */ /* 0x000fe20000000800 */
[----:B------:R-:W-:Y:S01]  /*2470*/  @!PT LDS RZ, [RZ] ;  /* 0x00000000fffff984 */ /* 0x000fe20000000800 */
[----:B------:R1:W-:Y:S01]  /*2480*/  LDGSTS.E.BYPASS.LTC128B.128 [R145+0x100], [R2.64], !P0 ;  /* 0x0010000002917fae */ /* 0x0003e2000c101d46 */
[----:B------:R-:W-:-:S02]  /*2490*/  ISETP.LT.OR P0, PT, R0, 0x1, !P1 ;  /* 0x000000010000780c */ /* 0x000fc40004f01670 */
[C---:B------:R-:W-:Y:S02]  /*24a0*/  ISETP.LT.OR P6, PT, R0.reuse, 0x21, P6 ;  /* 0x000000210000780c */ /* 0x040fe400037c1670 */
[----:B------:R-:W-:-:S09]  /*24b0*/  ISETP.LT.OR P1, PT, R0, 0x21, !P1 ;  /* 0x000000210000780c */ /* 0x000fd20004f21670 */
[----:B------:R1:W-:Y:S01]  /*24c0*/  LDGSTS.E.BYPASS.LTC128B.128 [R145+0x1100], [R2.64+0x40], !P0 ;  /* 0x0110004002917fae */ /* 0x0003e2000c101d46 */
[----:B------:R-:W-:-:S04]  /*24d0*/  LOP3.LUT P0, RZ, R18, 0x4, RZ, 0xc0, !PT ;  /* 0x0000000412ff7812 */ /* 0x000fc8000780c0ff */
[C---:B------:R-:W-:Y:S02]  /*24e0*/  ISETP.LT.OR P2, PT, R0.reuse, 0x1, !P0 ;  /* 0x000000010000780c */ /* 0x040fe40004741670 */
[----:B------:R-:W-:Y:S01]  /*24f0*/  ISETP.LT.OR P0, PT, R0, 0x21, !P0 ;  /* 0x000000210000780c */ /* 0x000fe20004701670 */
[-C--:B--2---:R-:W-:Y:S10]  /*2500*/  HMMA.16816.F32 R48, R12, R20.reuse, RZ ;  /* 0x000000140c30723c */ /* 0x084ff400000018ff */
[----:B------:R2:W-:Y:S04]  /*2510*/  LDGSTS.E.BYPASS.LTC128B.128 [R145+0x2100], [R2.64+0x80], !P2 ;  /* 0x0210008002917fae */ /* 0x0005e8000d101d46 */
[----:B------:R1:W-:Y:S04]  /*2520*/  LDGSTS.E.BYPASS.LTC128B.128 [R145+0x900], [R16.64], !P6 ;  /* 0x0090000010917fae */ /* 0x0003e8000f101d46 */
[----:B------:R1:W-:Y:S04]  /*2530*/  LDGSTS.E.BYPASS.LTC128B.128 [R145+0x1900], [R16.64+0x40], !P1 ;  /* 0x0190004010917fae */ /* 0x0003e8000c901d46 */
[----:B------:R2:W-:Y:S04]  /*2540*/  LDGSTS.E.BYPASS.LTC128B.128 [R145+0x2900], [R16.64+0x80], !P0 ;  /* 0x0290008010917fae */ /* 0x0005e8000c101d46 */
[----:B------:R-:W-:Y:S04]  /*2550*/  LDSM.16.M88.4 R52, [R212+0x1000] ;  /* 0x00100000d434783b */ /* 0x000fe80000000200 */
[----:B------:R-:W2:Y:S01]  /*2560*/  LDSM.16.M88.4 R32, [R215+0x2000] ;  /* 0x00200000d720783b */ /* 0x000ea20000000200 */
[----:B---3--:R-:W-:Y:S01]  /*2570*/  HMMA.16816.F32 R56, R8, R20, RZ ;  /* 0x000000140838723c */ /* 0x008fe200000018ff */
[----:B------:R-:W-:-:S02]  /*2580*/  ISETP.NE.AND P2, PT, R19, RZ, PT ;  /* 0x000000ff1300720c */ /* 0x000fc40003f45270 */
[----:B------:R-:W0:Y:S05]  /*2590*/  LDGDEPBAR ;  /* 0x00000000000079af */ /* 0x000e2a0000000000 */
[C---:B----4-:R-:W-:Y:S08]  /*25a0*/  HMMA.16816.F32 R100, R8.reuse, R40, RZ ;  /* 0x000000280864723c */ /* 0x050ff000000018ff */
[C---:B-1----:R-:W-:Y:S08]  /*25b0*/  HMMA.16816.F32 R96, R8.reuse, R28, RZ ;  /* 0x0000001c0860723c */ /* 0x042ff000000018ff */
[C---:B------:R-:W-:Y:S08]  /*25c0*/  HMMA.16816.F32 R76, R8.reuse, R24, RZ ;  /* 0x00000018084c723c */ /* 0x040ff000000018ff */
[C---:B------:R-:W-:Y:S08]  /*25d0*/  HMMA.16816.F32 R92, R8.reuse, R22, RZ ;  /* 0x00000016085c723c */ /* 0x040ff000000018ff */
[C---:B------:R-:W-:Y:S08]  /*25e0*/  HMMA.16816.F32 R80, R8.reuse, R42, RZ ;  /* 0x0000002a0850723c */ /* 0x040ff000000018ff */
[C---:B------:R-:W-:Y:S08]  /*25f0*/  HMMA.16816.F32 R72, R8.reuse, R30, RZ ;  /* 0x0000001e0848723c */ /* 0x040ff000000018ff */
[----:B------:R-:W-:Y:S08]  /*2600*/  HMMA.16816.F32 R60, R8, R26, RZ ;  /* 0x0000001a083c723c */ /* 0x000ff000000018ff */
[----:B------:R-:W-:Y:S01]  /*2610*/  HMMA.16816.F32 R8, R36, R44, R48 ;  /* 0x0000002c2408723c */ /* 0x000fe20000001830 */
[----:B------:R-:W-:Y:S07]  /*2620*/  LDSM.16.M88.4 R48, [R221] ;  /* 0x00000000dd30783b */ /* 0x000fee0000000200 */
[C---:B------:R-:W-:Y:S08]  /*2630*/  HMMA.16816.F32 R108, R12.reuse, R28, RZ ;  /* 0x0000001c0c6c723c */ /* 0x040ff000000018ff */
[C---:B------:R-:W-:Y:S01]  /*2640*/  HMMA.16816.F32 R128, R12.reuse, R30, RZ ;  /* 0x0000001e0c80723c */ /* 0x040fe200000018ff */
[----:B------:R-:W1:Y:S07]  /*2650*/  LDSM.16.M88.4 R28, [R215+0x3000] ;  /* 0x00300000d71c783b */ /* 0x000e6e0000000200 */
[C---:B------:R-:W-:Y:S01]  /*2660*/  HMMA.16816.F32 R84, R12.reuse, R22, RZ ;  /* 0x000000160c54723c */ /* 0x040fe200000018ff */
[----:B------:R-:W-:Y:S07]  /*2670*/  LDSM.16.M88.4 R20, [R216+0x3000] ;  /* 0x00300000d814783b */ /* 0x000fee0000000200 */
[C---:B--2---:R-:W-:Y:S08]  /*2680*/  HMMA.16816.F32 R16, R12.reuse, R40, RZ ;  /* 0x000000280c10723c */ /* 0x044ff000000018ff */
[C---:B------:R-:W-:Y:S01]  /*2690*/  HMMA.16816.F32 R116, R12.reuse, R42, RZ ;  /* 0x0000002a0c74723c */ /* 0x040fe200000018ff */
[----:B------:R-:W-:Y:S07]  /*26a0*/  LDSM.16.M88.4 R40, [R225] ;  /* 0x00000000e128783b */ /* 0x000fee0000000200 */
[C---:B------:R-:W-:Y:S08]  /*26b0*/  HMMA.16816.F32 R112, R12.reuse, R24, RZ ;  /* 0x000000180c70723c */ /* 0x040ff000000018ff */
[----:B------:R-:W-:Y:S01]  /*26c0*/  HMMA.16816.F32 R120, R12, R26, RZ ;  /* 0x0000001a0c78723c */ /* 0x000fe200000018ff */
[----:B------:R-:W2:Y:S07]  /*26d0*/  LDSM.16.M88.4 R24, [R216+0x2000] ;  /* 0x00200000d818783b */ /* 0x000eae0000000200 */
[----:B------:R-:W-:Y:S08]  /*26e0*/  HMMA.16816.F32 R12, R4, R44, R56 ;  /* 0x0000002c040c723c */ /* 0x000ff00000001838 */
[----:B------:R-:W-:Y:S08]  /*26f0*/  HMMA.16816.F32 R8, R32, R52, R8 ;  /* 0x000000342008723c */ /* 0x000ff00000001808 */
[C---:B------:R-:W-:Y:S08]  /*2700*/  HMMA.16816.F32 R136, R4.reuse, R88, R96 ;  /* 0x000000580488723c */ /* 0x040ff00000001860 */
[C---:B------:R-:W-:Y:S08]  /*2710*/  HMMA.16816.F32 R148, R4.reuse, R104, R76 ;  /* 0x000000680494723c */ /* 0x040ff0000000184c */
[----:B------:R-:W-:Y:S08]  /*2720*/  HMMA.16816.F32 R92, R4, R46, R92 ;  /* 0x0000002e045c723c */ /* 0x000ff0000000185c */
[C---:B------:R-:W-:Y:S01]  /*2730*/  HMMA.16816.F32 R96, R36.reuse, R68, R16 ;  /* 0x000000442460723c */ /* 0x040fe20000001810 */
[----:B------:R-:W-:Y:S07]  /*2740*/  LDSM.16.M88.4 R16, [R215+0x4000] ;  /* 0x00400000d710783b */ /* 0x000fee0000000200 */
[----:B------:R-:W-:Y:S01]  /*2750*/  HMMA.16816.F32 R76, R36, R46, R84 ;  /* 0x0000002e244c723c */ /* 0x000fe20000001854 */
[----:B------:R-:W3:Y:S07]  /*2760*/  LDSM.16.M88.4 R44, [R212+0x2000] ;  /* 0x00200000d42c783b */ /* 0x000eee0000000200 */
[C---:B------:R-:W-:Y:S08]  /*2770*/  HMMA.16816.F32 R124, R4.reuse, R68, R100 ;  /* 0x00000044047c723c */ /* 0x040ff00000001864 */
[C---:B------:R-:W-:Y:S08]  /*2780*/  HMMA.16816.F32 R132, R4.reuse, R70, R80 ;  /* 0x000000460484723c */ /* 0x040ff00000001850 */
[C---:B------:R-:W-:Y:S08]  /*2790*/  HMMA.16816.F32 R140, R4.reuse, R90, R72 ;  /* 0x0000005a048c723c */ /* 0x040ff00000001848 */
[----:B------:R-:W-:Y:S08]  /*27a0*/  HMMA.16816.F32 R152, R4, R106, R60 ;  /* 0x0000006a0498723c */ /* 0x000ff0000000183c */
[----:B-1----:R-:W-:Y:S01]  /*27b0*/  HMMA.16816.F32 R4, R28, R52, R12 ;  /* 0x000000341c04723c */ /* 0x002fe2000000180c */
[----:B------:R-:W1:Y:S07]  /*27c0*/  LDSM.16.M88.4 R12, [R215+0x5000] ;  /* 0x00500000d70c783b */ /* 0x000e6e0000000200 */
[----:B--2---:R-:W-:Y:S01]  /*27d0*/  HMMA.16816.F32 R56, R24, R40, R8 ;  /* 0x000000281838723c */ /* 0x004fe20000001808 */
[----:B------:R-:W2:Y:S07]  /*27e0*/  LDSM.16.M88.4 R8, [R216+0x4000] ;  /* 0x00400000d808783b */ /* 0x000eae0000000200 */
[----:B------:R-:W-:Y:S08]  /*27f0*/  HMMA.16816.F32 R76, R32, R54, R76 ;  /* 0x00000036204c723c */ /* 0x000ff0000000184c */
[----:B------:R-:W-:Y:S01]  /*2800*/  HMMA.16816.F32 R60, R20, R40, R4 ;  /* 0x00000028143c723c */ /* 0x000fe20000001804 */
[----:B------:R-:W-:Y:S07]  /*2810*/  LDSM.16.M88.4 R4, [R216+0x5000] ;  /* 0x00500000d804783b */ /* 0x000fee0000000200 */
[----:B------:R-:W-:Y:S08]  /*2820*/  HMMA.16816.F32 R80, R28, R54, R92 ;  /* 0x000000361c50723c */ /* 0x000ff0000000185c */
[----:B---3--:R-:W-:Y:S01]  /*2830*/  HMMA.16816.F32 R72, R16, R44, R56 ;  /* 0x0000002c1048723c */ /* 0x008fe20000001838 */
[----:B------:R-:W3:Y:S07]  /*2840*/  LDSM.16.M88.4 R56, [R212+0x1400] ;  /* 0x00140000d438783b */ /* 0x000eee0000000200 */
[----:B------:R-:W-:Y:S08]  /*2850*/  HMMA.16816.F32 R100, R36, R70, R116 ;  /* 0x000000462464723c */ /* 0x000ff00000001874 */
[----:B-1----:R-:W-:Y:S01]  /*2860*/  HMMA.16816.F32 R52, R12, R44, R60 ;  /* 0x0000002c0c34723c */ /* 0x002fe2000000183c */
[----:B------:R-:W1:Y:S07]  /*2870*/  LDSM.16.M88.4 R60, [R224] ;  /* 0x00000000e03c783b */ /* 0x000e6e0000000200 */
[-C--:B------:R-:W-:Y:S08]  /*2880*/  HMMA.16816.F32 R68, R24, R42.reuse, R76 ;  /* 0x0000002a1844723c */ /* 0x080ff0000000184c */
[----:B------:R-:W-:Y:S01]  /*2890*/  HMMA.16816.F32 R76, R20, R42, R80 ;  /* 0x0000002a144c723c */ /* 0x000fe20000001850 */
[----:B------:R-:W4:Y:S07]  /*28a0*/  LDSM.16.M88.4 R40, [R212+0x2400] ;  /* 0x00240000d428783b */ /* 0x000f2e0000000200 */
[----:B--2---:R-:W-:Y:S08]  /*28b0*/  HMMA.16816.F32 R84, R8, R48, R72 ;  /* 0x000000300854723c */ /* 0x004ff00000001848 */
[----:B---3--:R-:W-:Y:S08]  /*28c0*/  HMMA.16816.F32 R72, R32, R56, R96 ;  /* 0x000000382048723c */ /* 0x008ff00000001860 */
[C---:B------:R-:W-:Y:S08]  /*28d0*/  HMMA.16816.F32 R108, R36.reuse, R88, R108 ;  /* 0x00000058246c723c */ /* 0x040ff0000000186c */
[----:B------:R-:W-:Y:S08]  /*28e0*/  HMMA.16816.F32 R128, R36, R90, R128 ;  /* 0x0000005a2480723c */ /* 0x000ff00000001880 */
[----:B------:R-:W-:Y:S08]  /*28f0*/  HMMA.16816.F32 R88, R4, R48, R52 ;  /* 0x000000300458723c */ /* 0x000ff00000001834 */
[-C--:B------:R-:W-:Y:S08]  /*2900*/  HMMA.16816.F32 R52, R16, R46.reuse, R68 ;  /* 0x0000002e1034723c */ /* 0x080ff00000001844 */
[----:B------:R-:W-:Y:S08]  /*2910*/  HMMA.16816.F32 R68, R12, R46, R76 ;  /* 0x0000002e0c44723c */ /* 0x000ff0000000184c */
[C---:B------:R-:W-:Y:S08]  /*2920*/  HMMA.16816.F32 R112, R36.reuse, R104, R112 ;  /* 0x000000682470723c */ /* 0x040ff00000001870 */
[----:B------:R-:W-:Y:S08]  /*2930*/  HMMA.16816.F32 R120, R36, R106, R120 ;  /* 0x0000006a2478723c */ /* 0x000ff00000001878 */
[----:B------:R-:W-:Y:S01]  /*2940*/  HMMA.16816.F32 R36, R28, R56, R124 ;  /* 0x000000381c24723c */ /* 0x000fe2000000187c */
[----:B------:R-:W-:-:S04]  /*2950*/  FMUL.FTZ R0, R84, c[0x0][0x320] ;  /* 0x0000c80054007a20 */ /* 0x000fc80000410000 */
[----:B------:R2:W3:Y:S03]  /*2960*/  MUFU.TANH R156, R0 ;  /* 0x00000000009c7308 */ /* 0x0004e60000002400 */
[----:B-1----:R-:W-:Y:S01]  /*2970*/  HMMA.16816.F32 R72, R24, R60, R72 ;  /* 0x0000003c1848723c */ /* 0x002fe20000001848 */
[----:B--2---:R-:W-:-:S04]  /*2980*/  FMUL.FTZ R0, R85, c[0x0][0x320] ;  /* 0x0000c80055007a20 */ /* 0x004fc80000410000 */
[----:B------:R1:W2:Y:S03]  /*2990*/  MUFU.TANH R126, R0 ;  /* 0x00000000007e7308 */ /* 0x0002a60000002400 */
[----:B------:R-:W-:Y:S08]  /*29a0*/  HMMA.16816.F32 R92, R4, R50, R68 ;  /* 0x00000032045c723c */ /* 0x000ff00000001844 */
[----:B------:R-:W-:Y:S01]  /*29b0*/  HMMA.16816.F32 R68, R32, R58, R100 ;  /* 0x0000003a2044723c */ /* 0x000fe20000001864 */
[----:B-1----:R-:W-:-:S07]  /*29c0*/  FMUL.FTZ R0, R86, c[0x0][0x320] ;  /* 0x0000c80056007a20 */ /* 0x002fce0000410000 */
[----:B------:R-:W-:Y:S01]  /*29d0*/  HMMA.16816.F32 R44, R20, R60, R36 ;  /* 0x0000003c142c723c */ /* 0x000fe20000001824 */
[----:B------:R-:W1:Y:S01]  /*29e0*/  LDSM.16.M88.4 R36, [R220] ;  /* 0x00000000dc24783b */ /* 0x000e620000000200 */
[----:B------:R2:W1:Y:S06]  /*29f0*/  MUFU.TANH R158, R0 ;  /* 0x00000000009e7308 */ /* 0x00046c0000002400 */
[----:B------:R-:W-:Y:S01]  /*2a00*/  HMMA.16816.F32 R80, R8, R50, R52 ;  /* 0x000000320850723c */ /* 0x000fe20000001834 */
[----:B------:R-:W1:Y:S01]  /*2a10*/  LDSM.16.M88.4 R52, [R212+0x1800] ;  /* 0x00180000d434783b */ /* 0x000e620000000200 */
[----:B--2---:R-:W-:-:S06]  /*2a20*/  FMUL.FTZ R0, R87, c[0x0][0x320] ;  /* 0x0000c80057007a20 */ /* 0x004fcc0000410000 */
[----:B------:R-:W-:Y:S01]  /*2a30*/  HMMA.16816.F32 R76, R28, R58, R132 ;  /* 0x0000003a1c4c723c */ /* 0x000fe20000001884 */
[----:B------:R2:W1:Y:S02]  /*2a40*/  MUFU.TANH R157, R0 ;  /* 0x00000000009d7308 */ /* 0x0004640000002400 */
[----:B--2---:R-:W-:-:S06]  /*2a50*/  FMUL.FTZ R0, R88, c[0x0][0x320] ;  /* 0x0000c80058007a20 */ /* 0x004fcc0000410000 */
[----:B------:R2:W1:Y:S01]  /*2a60*/  MUFU.TANH R119, R0 ;  /* 0x0000000000777308 */ /* 0x0004620000002400 */
[----:B----4-:R-:W-:Y:S01]  /*2a70*/  HMMA.16816.F32 R72, R16, R40, R72 ;  /* 0x000000281048723c */ /* 0x010fe20000001848 */
[----:B--2---:R-:W-:-:S06]  /*2a80*/  FMUL.FTZ R0, R89, c[0x0][0x320] ;  /* 0x0000c80059007a20 */ /* 0x004fcc0000410000 */
[----:B------:R2:W4:Y:S01]  /*2a90*/  MUFU.TANH R116, R0 ;  /* 0x0000000000747308 */ /* 0x0005220000002400 */
[----:B------:R-:W-:Y:S01]  /*2aa0*/  HMMA.16816.F32 R56, R24, R62, R68 ;  /* 0x0000003e1838723c */ /* 0x000fe20000001844 */
[----:B--2---:R-:W-:-:S06]  /*2ab0*/  FMUL.FTZ R0, R90, c[0x0][0x320] ;  /* 0x0000c8005a007a20 */ /* 0x004fcc0000410000 */
[----:B------:R2:W1:Y:S01]  /*2ac0*/  MUFU.TANH R118, R0 ;  /* 0x0000000000767308 */ /* 0x0004620000002400 */
[----:B------:R-:W-:Y:S01]  /*2ad0*/  HMMA.16816.F32 R48, R12, R40, R44 ;  /* 0x000000280c30723c */ /* 0x000fe2000000182c */
[----:B------:R-:W1:Y:S01]  /*2ae0*/  LDSM.16.M88.4 R44, [R223] ;  /* 0x00000000df2c783b */ /* 0x000e620000000200 */
[----:B--2---:R-:W-:-:S05]  /*2af0*/  FMUL.FTZ R0, R91, c[0x0][0x320] ;  /* 0x0000c8005b007a20 */ /* 0x004fca0000410000 */
[----:B------:R2:W1:Y:S01]  /*2b00*/  MUFU.TANH R117, R0 ;  /* 0x0000000000757308 */ /* 0x0004620000002400 */
[----:B------:R-:W-:Y:S01]  /*2b10*/  HMMA.16816.F32 R68, R20, R62, R76 ;  /* 0x0000003e1444723c */ /* 0x000fe2000000184c */
[----:B--2---:R-:W-:-:S06]  /*2b20*/  FMUL.FTZ R0, R80, c[0x0][0x320] ;  /* 0x0000c80050007a20 */ /* 0x004fcc0000410000 */
[----:B------:R2:W1:Y:S02]  /*2b30*/  MUFU.TANH R125, R0 ;  /* 0x00000000007d7308 */ /* 0x0004640000002400 */
[----:B--2---:R-:W-:-:S06]  /*2b40*/  FMUL.FTZ R0, R81, c[0x0][0x320] ;  /* 0x0000c80051007a20 */ /* 0x004fcc0000410000 */
[----:B------:R2:W1:Y:S01]  /*2b50*/  MUFU.TANH R124, R0 ;  /* 0x00000000007c7308 */ /* 0x0004620000002400 */
[----:B------:R-:W-:Y:S01]  /*2b60*/  HMMA.16816.F32 R60, R16, R42, R56 ;  /* 0x0000002a103c723c */ /* 0x000fe20000001838 */
[----:B------:R-:W3:Y:S01]  /*2b70*/  LDSM.16.M88.4 R56, [R212+0x2800] ;  /* 0x00280000d438783b */ /* 0x000ee20000000200 */
[----:B--2---:R-:W-:-:S05]  /*2b80*/  FMUL.FTZ R0, R82, c[0x0][0x320] ;  /* 0x0000c80052007a20 */ /* 0x004fca0000410000 */
[----:B------:R2:W2:Y:S01]  /*2b90*/  MUFU.TANH R133, R0 ;  /* 0x0000000000857308 */ /* 0x0004a20000002400 */
[----:B-1----:R-:W-:Y:S01]  /*2ba0*/  HMMA.16816.F32 R84, R4, R36, R48 ;  /* 0x000000240454723c */ /* 0x002fe20000001830 */
[----:B--2---:R-:W-:-:S07]  /*2bb0*/  FMUL.FTZ R0, R83, c[0x0][0x320] ;  /* 0x0000c80053007a20 */ /* 0x004fce0000410000 */
[----:B------:R-:W-:Y:S01]  /*2bc0*/  HMMA.16816.F32 R80, R8, R36, R72 ;  /* 0x000000240850723c */ /* 0x000fe20000001848 */
[----:B------:R1:W2:Y:S07]  /*2bd0*/  MUFU.TANH R132, R0 ;  /* 0x0000000000847308 */ /* 0x0002ae0000002400 */
[----:B------:R-:W-:Y:S01]  /*2be0*/  HMMA.16816.F32 R72, R32, R52, R108 ;  /* 0x000000342048723c */ /* 0x000fe2000000186c */
[----:B-1----:R-:W-:-:S04]  /*2bf0*/  FMUL.FTZ R0, R92, c[0x0][0x320] ;  /* 0x0000c8005c007a20 */ /* 0x002fc80000410000 */
[----:B------:R1:W1:Y:S03]  /*2c00*/  MUFU.TANH R104, R0 ;  /* 0x0000000000687308 */ /* 0x0002660000002400 */
[----:B------:R-:W-:Y:S08]  /*2c10*/  HMMA.16816.F32 R48, R28, R52, R136 ;  /* 0x000000341c30723c */ /* 0x000ff00000001888 */
[----:B------:R-:W-:Y:S01]  /*2c20*/  HMMA.16816.F32 R68, R12, R42, R68 ;  /* 0x0000002a0c44723c */ /* 0x000fe20000001844 */
[----:B-1----:R-:W-:-:S04]  /*2c30*/  FMUL.FTZ R0, R93, c[0x0][0x320] ;  /* 0x0000c8005d007a20 */ /* 0x002fc80000410000 */
[----:B------:R1:W1:Y:S03]  /*2c40*/  MUFU.TANH R100, R0 ;  /* 0x0000000000647308 */ /* 0x0002660000002400 */
        /* <DEDUP_REMOVED lines=14> */
[----:B------:R-:W2:Y:S01]  /*2d30*/  LDSM.16.M88.4 R36, [R212+0x1c00] ;  /* 0x001c0000d424783b */ /* 0x000ea20000000200 */
[----:B-1----:R-:W-:-:S04]  /*2d40*/  FMUL.FTZ R0, R82, c[0x0][0x320] ;  /* 0x0000c80052007a20 */ /* 0x002fc80000410000 */
[----:B------:R1:W1:Y:S02]  /*2d50*/  MUFU.TANH R111, R0 ;  /* 0x00000000006f7308 */ /* 0x0002640000002400 */
[----:B---3--:R-:W-:Y:S01]  /*2d60*/  HMMA.16816.F32 R68, R16, R56, R72 ;  /* 0x000000381044723c */ /* 0x008fe20000001848 */
[----:B-1----:R-:W-:-:S05]  /*2d70*/  FMUL.FTZ R0, R83, c[0x0][0x320] ;  /* 0x0000c80053007a20 */ /* 0x002fca0000410000 */
[----:B------:R1:W3:Y:S02]  /*2d80*/  MUFU.TANH R110, R0 ;  /* 0x00000000006e7308 */ /* 0x0002e40000002400 */
[----:B------:R-:W-:Y:S01]  /*2d90*/  HMMA.16816.F32 R72, R28, R54, R140 ;  /* 0x000000361c48723c */ /* 0x000fe2000000188c */
[----:B------:R-:W2:Y:S01]  /*2da0*/  LDSM.16.M88.4 R52, [R222] ;  /* 0x00000000de34783b */ /* 0x000ea20000000200 */
        /* <DEDUP_REMOVED lines=16> */
[----:B------:R-:W-:Y:S08]  /*2eb0*/  HMMA.16816.F32 R68, R32, R36, R112 ;  /* 0x000000242044723c */ /* 0x000ff00000001870 */
[----:B------:R-:W-:Y:S01]  /*2ec0*/  HMMA.16816.F32 R44, R16, R58, R60 ;  /* 0x0000003a102c723c */ /* 0x000fe2000000183c */
[----:B-1----:R-:W-:-:S07]  /*2ed0*/  FMUL.FTZ R0, R78, c[0x0][0x320] ;  /* 0x0000c8004e007a20 */ /* 0x002fce0000410000 */
[----:B------:R-:W-:Y:S01]  /*2ee0*/  HMMA.16816.F32 R60, R32, R38, R120 ;  /* 0x00000026203c723c */ /* 0x000fe20000001878 */
[----:B------:R-:W-:Y:S01]  /*2ef0*/  LDSM.16.M88.4 R32, [R218] ;  /* 0x00000000da20783b */ /* 0x000fe20000000200 */
[----:B------:R1:W1:Y:S06]  /*2f00*/  MUFU.TANH R105, R0 ;  /* 0x0000000000697308 */ /* 0x00026c0000002400 */
[----:B------:R-:W-:Y:S01]  /*2f10*/  HMMA.16816.F32 R84, R4, R48, R40 ;  /* 0x000000300454723c */ /* 0x000fe20000001828 */
[----:B------:R-:W2:Y:S01]  /*2f20*/  LDSM.16.M88.4 R40, [R212+0x2c00] ;  /* 0x002c0000d428783b */ /* 0x000ea20000000200 */
[----:B------:R-:W-:Y:S01]  /*2f30*/  ISETP.GT.AND P0, PT, R64, R177, PT ;  /* 0x000000b14000720c */ /* 0x000fe20003f04270 */
[----:B------:R-:W-:-:S04]  /*2f40*/  DEPBAR.LE SB0, 0x0 ;  /* 0x000080000000791a */ /* 0x000fc80000000000 */
[----:B-1----:R-:W-:Y:S02]  /*2f50*/  FMUL.FTZ R0, R79, c[0x0][0x320] ;  /* 0x0000c8004f007a20 */ /* 0x002fe40000410000 */
[C---:B------:R-:W-:Y:S08]  /*2f60*/  HMMA.16816.F32 R76, R28.reuse, R36, R148 ;  /* 0x000000241c4c723c */ /* 0x040ff00000001894 */
[----:B------:R-:W-:Y:S01]  /*2f70*/  HMMA.16816.F32 R28, R28, R38, R152 ;  /* 0x000000261c1c723c */ /* 0x000fe20000001898 */
[----:B------:R1:W1:Y:S02]  /*2f80*/  MUFU.TANH R106, R0 ;  /* 0x00000000006a7308 */ /* 0x0002640000002400 */
[----:B-1----:R-:W-:-:S06]  /*2f90*/  FMUL.FTZ R0, R88, c[0x0][0x320] ;  /* 0x0000c80058007a20 */ /* 0x002fcc0000410000 */
[----:B------:R1:W1:Y:S01]  /*2fa0*/  MUFU.TANH R67, R0 ;  /* 0x0000000000437308 */ /* 0x0002620000002400 */
[----:B------:R-:W-:Y:S08]  /*2fb0*/  HMMA.16816.F32 R72, R12, R58, R72 ;  /* 0x0000003a0c48723c */ /* 0x000ff00000001848 */
[----:B------:R-:W-:Y:S01]  /*2fc0*/  HMMA.16816.F32 R56, R24, R52, R68 ;  /* 0x000000341838723c */ /* 0x000fe20000001844 */
[----:B-1----:R-:W-:-:S04]  /*2fd0*/  FMUL.FTZ R0, R89, c[0x0][0x320] ;  /* 0x0000c80059007a20 */ /* 0x002fc80000410000 */
[----:B------:R1:W1:Y:S03]  /*2fe0*/  MUFU.TANH R66, R0 ;  /* 0x0000000000427308 */ /* 0x0002660000002400 */
[----:B------:R-:W-:Y:S08]  /*2ff0*/  HMMA.16816.F32 R68, R20, R52, R76 ;  /* 0x000000341444723c */ /* 0x000ff0000000184c */
[----:B------:R-:W-:Y:S01]  /*3000*/  HMMA.16816.F32 R24, R24, R54, R60 ;  /* 0x000000361818723c */ /* 0x000fe2000000183c */
[----:B-1----:R-:W-:-:S07]  /*3010*/  FMUL.FTZ R0, R90, c[0x0][0x320] ;  /* 0x0000c8005a007a20 */ /* 0x002fce0000410000 */
[----:B------:R-:W-:Y:S01]  /*3020*/  HMMA.16816.F32 R52, R20, R54, R28 ;  /* 0x000000361434723c */ /* 0x000fe2000000181c */
[----:B------:R1:W1:Y:S02]  /*3030*/  MUFU.TANH R88, R0 ;  /* 0x0000000000587308 */ /* 0x0002640000002400 */
[----:B-1----:R-:W-:-:S06]  /*3040*/  FMUL.FTZ R0, R91, c[0x0][0x320] ;  /* 0x0000c8005b007a20 */ /* 0x002fcc0000410000 */
        /* <DEDUP_REMOVED lines=8> */
[----:B------:R1:W1:Y:S02]  /*30d0*/  MUFU.TANH R97, R0 ;  /* 0x0000000000617308 */ /* 0x0002640000002400 */
[----:B-1----:R-:W-:Y:S02]  /*30e0*/  FMUL.FTZ R0, R83, c[0x0][0x320] ;  /* 0x0000c80053007a20 */ /* 0x002fe40000410000 */
[----:B------:R-:W-:Y:S08]  /*30f0*/  HMMA.16816.F32 R80, R8, R50, R44 ;  /* 0x000000320850723c */ /* 0x000ff0000000182c */
[C---:B------:R-:W-:Y:S08]  /*3100*/  HMMA.16816.F32 R44, R16.reuse, R40, R56 ;  /* 0x00000028102c723c */ /* 0x040ff00000001838 */
[----:B------:R-:W-:Y:S01]  /*3110*/  HMMA.16816.F32 R16, R16, R42, R24 ;  /* 0x0000002a1010723c */ /* 0x000fe20000001818 */
[----:B------:R1:W1:Y:S07]  /*3120*/  MUFU.TANH R98, R0 ;  /* 0x0000000000627308 */ /* 0x00026e0000002400 */
[----:B------:R-:W-:Y:S08]  /*3130*/  HMMA.16816.F32 R72, R4, R50, R72 ;  /* 0x000000320448723c */ /* 0x000ff00000001848 */
[----:B------:R-:W-:Y:S01]  /*3140*/  HMMA.16816.F32 R44, R8, R32, R44 ;  /* 0x00000020082c723c */ /* 0x000fe2000000182c */
[----:B-1----:R-:W-:-:S07]  /*3150*/  FMUL.FTZ R0, R84, c[0x0][0x320] ;  /* 0x0000c80054007a20 */ /* 0x002fce0000410000 */
[----:B------:R-:W-:Y:S08]  /*3160*/  HMMA.16816.F32 R20, R4, R32, R36 ;  /* 0x000000200414723c */ /* 0x000ff00000001824 */
[-C--:B------:R-:W-:Y:S08]  /*3170*/  HMMA.16816.F32 R8, R8, R34.reuse, R16 ;  /* 0x000000220808723c */ /* 0x080ff00000001810 */
[----:B------:R-:W-:Y:S01]  /*3180*/  HMMA.16816.F32 R4, R4, R34, R12 ;  /* 0x000000220404723c */ /* 0x000fe2000000180c */
[----:B------:R1:W1:Y:S01]  /*3190*/  MUFU.TANH R49, R0 ;  /* 0x0000000000317308 */ /* 0x0002620000002400 */
[----:B------:R-:W-:-:S02]  /*31a0*/  FMUL.FTZ R81, R81, c[0x0][0x320] ;  /* 0x0000c80051517a20 */ /* 0x000fc40000410000 */
[----:B------:R-:W-:Y:S02]  /*31b0*/  FMUL.FTZ R72, R72, c[0x0][0x320] ;  /* 0x0000c80048487a20 */ /* 0x000fe40000410000 */
[----:B-1----:R-:W-:-:S04]  /*31c0*/  FMUL.FTZ R0, R85, c[0x0][0x320] ;  /* 0x0000c80055007a20 */ /* 0x002fc80000410000 */
[----:B------:R1:W1:Y:S01]  /*31d0*/  MUFU.TANH R48, R0 ;  /* 0x0000000000307308 */ /* 0x0002620000002400 */
[----:B------:R-:W-:Y:S02]  /*31e0*/  FMUL.FTZ R73, R73, c[0x0][0x320] ;  /* 0x0000c80049497a20 */ /* 0x000fe40000410000 */
[----:B------:R-:W-:Y:S02]  /*31f0*/  FMUL.FTZ R74, R74, c[0x0][0x320] ;  /* 0x0000c8004a4a7a20 */ /* 0x000fe40000410000 */
[----:B------:R-:W-:Y:S02]  /*3200*/  FMUL.FTZ R75, R75, c[0x0][0x320] ;  /* 0x0000c8004b4b7a20 */ /* 0x000fe40000410000 */
[----:B------:R-:W-:Y:S02]  /*3210*/  FMUL.FTZ R20, R20, c[0x0][0x320] ;  /* 0x0000c80014147a20 */ /* 0x000fe40000410000 */
[----:B-1----:R-:W-:-:S04]  /*3220*/  FMUL.FTZ R0, R86, c[0x0][0x320] ;  /* 0x0000c80056007a20 */ /* 0x002fc80000410000 */
[----:B------:R1:W1:Y:S01]  /*3230*/  MUFU.TANH R65, R0 ;  /* 0x0000000000417308 */ /* 0x0002620000002400 */
[----:B------:R-:W-:Y:S02]  /*3240*/  FMUL.FTZ R21, R21, c[0x0][0x320] ;  /* 0x0000c80015157a20 */ /* 0x000fe40000410000 */
[----:B------:R-:W-:Y:S02]  /*3250*/  FMUL.FTZ R23, R23, c[0x0][0x320] ;  /* 0x0000c80017177a20 */ /* 0x000fe40000410000 */
[----:B------:R-:W-:Y:S02]  /*3260*/  FMUL.FTZ R8, R8, c[0x0][0x320] ;  /* 0x0000c80008087a20 */ /* 0x000fe40000410000 */
[----:B------:R-:W-:Y:S02]  /*3270*/  FMUL.FTZ R7, R7, c[0x0][0x320] ;  /* 0x0000c80007077a20 */ /* 0x000fe40000410000 */
[----:B------:R-:W-:Y:S02]  /*3280*/  FMUL.FTZ R82, R82, c[0x0][0x320] ;  /* 0x0000c80052527a20 */ /* 0x000fe40000410000 */
[----:B------:R-:W-:-:S02]  /*3290*/  FMUL.FTZ R83, R83, c[0x0][0x320] ;  /* 0x0000c80053537a20 */ /* 0x000fc40000410000 */
[----:B-1----:R-:W-:Y:S02]  /*32a0*/  FMUL.FTZ R0, R87, c[0x0][0x320] ;  /* 0x0000c80057007a20 */ /* 0x002fe40000410000 */
[----:B------:R-:W-:Y:S02]  /*32b0*/  FMUL.FTZ R44, R44, c[0x0][0x320] ;  /* 0x0000c8002c2c7a20 */ /* 0x000fe40000410000 */
[----:B------:R1:W1:Y:S01]  /*32c0*/  MUFU.TANH R50, R0 ;  /* 0x0000000000327308 */ /* 0x0002620000002400 */
[----:B------:R-:W-:Y:S02]  /*32d0*/  FMUL.FTZ R45, R45, c[0x0][0x320] ;  /* 0x0000c8002d2d7a20 */ /* 0x000fe40000410000 */
[----:B------:R-:W-:Y:S02]  /*32e0*/  FMUL.FTZ R46, R46, c[0x0][0x320] ;  /* 0x0000c8002e2e7a20 */ /* 0x000fe40000410000 */
[----:B------:R-:W-:Y:S02]  /*32f0*/  FMUL.FTZ R47, R47, c[0x0][0x320] ;  /* 0x0000c8002f2f7a20 */ /* 0x000fe40000410000 */
[----:B------:R-:W-:-:S02]  /*3300*/  FMUL.FTZ R22, R22, c[0x0][0x320] ;  /* 0x0000c80016167a20 */ /* 0x000fc40000410000 */
[----:B------:R-:W-:Y:S02]  /*3310*/  FMUL.FTZ R9, R9, c[0x0][0x320] ;  /* 0x0000c80009097a20 */ /* 0x000fe40000410000 */
[----:B------:R-:W-:Y:S02]  /*3320*/  FMUL.FTZ R10, R10, c[0x0][0x320] ;  /* 0x0000c8000a0a7a20 */ /* 0x000fe40000410000 */
[----:B------:R-:W-:Y:S02]  /*3330*/  FMUL.FTZ R11, R11, c[0x0][0x320] ;  /* 0x0000c8000b0b7a20 */ /* 0x000fe40000410000 */
[----:B------:R-:W-:Y:S02]  /*3340*/  FMUL.FTZ R4, R4, c[0x0][0x320] ;  /* 0x0000c80004047a20 */ /* 0x000fe40000410000 */
[----:B-1----:R-:W-:Y:S02]  /*3350*/  FMUL.FTZ R0, R80, c[0x0][0x320] ;  /* 0x0000c80050007a20 */ /* 0x002fe40000410000 */
[----:B------:R-:W-:-:S02]  /*3360*/  FMUL.FTZ R5, R5, c[0x0][0x320] ;  /* 0x0000c80005057a20 */ /* 0x000fc40000410000 */
[----:B------:R-:W-:Y:S01]  /*3370*/  FMUL.FTZ R6, R6, c[0x0][0x320] ;  /* 0x0000c80006067a20 */ /* 0x000fe20000410000 */
[----:B------:R1:W1:Y:S08]  /*3380*/  MUFU.TANH R27, R23 ;  /* 0x00000017001b7308 */ /* 0x0002700000002400 */
[----:B------:R1:W1:Y:S08]  /*3390*/  MUFU.TANH R30, R8 ;  /* 0x00000008001e7308 */ /* 0x0002700000002400 */
[----:B------:R1:W1:Y:S08]  /*33a0*/  MUFU.TANH R51, R0 ;  /* 0x0000000000337308 */ /* 0x0002700000002400 */
[----:B------:R-:W1:Y:S08]  /*33b0*/  MUFU.TANH R81, R81 ;  /* 0x0000005100517308 */ /* 0x000e700000002400 */
[----:B------:R1:W1:Y:S08]  /*33c0*/  MUFU.TANH R107, R82 ;  /* 0x00000052006b7308 */ /* 0x0002700000002400 */
[----:B------:R1:W1:Y:S08]  /*33d0*/  MUFU.TANH R101, R83 ;  /* 0x0000005300657308 */ /* 0x0002700000002400 */
[----:B------:R-:W1:Y:S08]  /*33e0*/  MUFU.TANH R72, R72 ;  /* 0x0000004800487308 */ /* 0x000e700000002400 */
[----:B------:R-:W1:Y:S08]  /*33f0*/  MUFU.TANH R73, R73 ;  /* 0x0000004900497308 */ /* 0x000e700000002400 */
[----:B------:R-:W1:Y:S08]  /*3400*/  MUFU.TANH R74, R74 ;  /* 0x0000004a004a7308 */ /* 0x000e700000002400 */
[----:B------:R-:W1:Y:S08]  /*3410*/  MUFU.TANH R75, R75 ;  /* 0x0000004b004b7308 */ /* 0x000e700000002400 */
[----:B------:R1:W1:Y:S08]  /*3420*/  MUFU.TANH R31, R44 ;  /* 0x0000002c001f7308 */ /* 0x0002700000002400 */
[----:B------:R1:W1:Y:S08]  /*3430*/  MUFU.TANH R32, R45 ;  /* 0x0000002d00207308 */ /* 0x0002700000002400 */
[----:B------:R1:W1:Y:S08]  /*3440*/  MUFU.TANH R39, R46 ;  /* 0x0000002e00277308 */ /* 0x0002700000002400 */
[----:B------:R1:W1:Y:S08]  /*3450*/  MUFU.TANH R38, R47 ;  /* 0x0000002f00267308 */ /* 0x0002700000002400 */
[----:B------:R-:W1:Y:S08]  /*3460*/  MUFU.TANH R20, R20 ;  /* 0x0000001400147308 */ /* 0x000e700000002400 */
[----:B------:R-:W1:Y:S08]  /*3470*/  MUFU.TANH R21, R21 ;  /* 0x0000001500157308 */ /* 0x000e700000002400 */
[----:B------:R1:W1:Y:S08]  /*3480*/  MUFU.TANH R28, R22 ;  /* 0x00000016001c7308 */ /* 0x0002700000002400 */
[----:B------:R1:W1:Y:S08]  /*3490*/  MUFU.TANH R29, R9 ;  /* 0x00000009001d7308 */ /* 0x0002700000002400 */
[----:B------:R1:W1:Y:S08]  /*34a0*/  MUFU.TANH R37, R10 ;  /* 0x0000000a00257308 */ /* 0x0002700000002400 */
[----:B------:R1:W1:Y:S08]  /*34b0*/  MUFU.TANH R36, R11 ;  /* 0x0000000b00247308 */ /* 0x0002700000002400 */
[----:B------:R1:W1:Y:S08]  /*34c0*/  MUFU.TANH R12, R4 ;  /* 0x00000004000c7308 */ /* 0x0002700000002400 */
[----:B------:R1:W1:Y:S08]  /*34d0*/  MUFU.TANH R8, R5 ;  /* 0x0000000500087308 */ /* 0x0002700000002400 */
[----:B------:R1:W1:Y:S08]  /*34e0*/  MUFU.TANH R23, R6 ;  /* 0x0000000600177308 */ /* 0x0002700000002400 */
[----:B------:R-:W1:Y:S01]  /*34f0*/  MUFU.TANH R7, R7 ;  /* 0x0000000700077308 */ /* 0x000e620000002400 */
[----:B------:R-:W-:Y:S01]  /*3500*/  BSSY B0, `(.L_x_1008) ;  /* 0x000001b000007945 */ /* 0x000fe20003800000 */
[----:B------:R-:W-:Y:S06]  /*3510*/  BAR.SYNC.DEFER_BLOCKING 0x0 ;  /* 0x0000000000007b1d */ /* 0x000fec0000010000 */
[----:B------:R-:W-:Y:S05]  /*3520*/  @!P0 BRA `(.L_x_1009) ;  /* 0x0000018000008947 */ /* 0x000fea0003800000 */
[----:B-12345:R-:W-:Y:S02]  /*3530*/  IADD3 R0, R176, -0x2, RZ ;  /* 0xfffffffeb0007810 */ /* 0x03efe40007ffe0ff */
[----:B------:R-:W-:-:S02]  /*3540*/  ISETP.GE.AND P5, PT, R160, c[0x0][0x1d4], PT ;  /* 0x00007500a0007a0c */ /* 0x000fc40003fa6270 */
[----:B------:R-:W-:Y:S01]  /*3550*/  SHF.R.S32.HI R2, RZ, 0x1f, R0 ;  /* 0x0000001fff027819 */ /* 0x000fe20000011400 */
[----:B------:R-:W-:-:S04]  /*3560*/  IMAD.WIDE.U32 R4, R0, c[0x0][0x1e0], RZ ;  /* 0x0000780000047a25 */ /* 0x000fc800078e00ff */
[----:B------:R-:W-:-:S04]  /*3570*/  IMAD R2, R2, c[0x0][0x1e0], RZ ;  /* 0x0000780002027a24 */ /* 0x000fc800078e02ff */
[----:B------:R-:W-:Y:S01]  /*3580*/  IMAD R2, R0, c[0x0][0x1e4], R2 ;  /* 0x0000790000027a24 */ /* 0x000fe200078e0202 */
[----:B------:R-:W-:-:S03]  /*3590*/  LEA R0, P1, R4, R162, 0x6 ;  /* 0x000000a204007211 */ /* 0x000fc600078230ff */
[----:B------:R-:W-:Y:S01]  /*35a0*/  IMAD.IADD R3, R5, 0x1, R2 ;  /* 0x0000000105037824 */ /* 0x000fe200078e0202 */
[----:B------:R-:W-:Y:S01]  /*35b0*/  LEA R2, P0, R0, c[0x0][0x1c8], 0x1 ;  /* 0x0000720000027a11 */ /* 0x000fe200078008ff */
[----:B------:R-:W-:-:S03]  /*35c0*/  IMAD.MOV.U32 R5, RZ, RZ, c[0x0][0x1e0] ;  /* 0x00007800ff057624 */ /* 0x000fc600078e00ff */
[----:B------:R-:W-:-:S04]  /*35d0*/  LEA.HI.X R4, R4, R147, R3, 0x6, P1 ;  /* 0x0000009304047211 */ /* 0x000fc800008f3403 */
[----:B------:R-:W-:Y:S01]  /*35e0*/  LEA.HI.X R3, R0, c[0x0][0x1cc], R4, 0x1, P0 ;  /* 0x0000730000037a11 */ /* 0x000fe200000f0c04 */
[----:B------:R-:W-:Y:S01]  /*35f0*/  IMAD.MOV.U32 R0, RZ, RZ, c[0x0][0x1e4] ;  /* 0x00007900ff007624 */ /* 0x000fe200078e00ff */
[----:B------:R-:W-:-:S03]  /*3600*/  LEA R4, P0, R5, R2, 0x6 ;  /* 0x0000000205047211 */ /* 0x000fc600078030ff */
[----:B------:R-:W-:Y:S01]  /*3610*/  @!PT LDS RZ, [RZ] ;  /* 0x00000000fffff984 */ /* 0x000fe20000000800 */
[----:B------:R-:W-:Y:S01]  /*3620*/  @!PT LDS RZ, [RZ] ;  /* 0x00000000fffff984 */ /* 0x000fe20000000800 */
[----:B------:R-:W-:Y:S01]  /*3630*/  @!PT LDS RZ, [RZ] ;  /* 0x00000000fffff984 */ /* 0x000fe20000000800 */
[----:B------:R1:W-:Y:S01]  /*3640*/  LDGSTS.E.BYPASS.LTC128B.128 [R145+0x3100], [R2.64], !P5 ;  /* 0x0310000002917fae */ /* 0x0003e2000e901d46 */
[----:B------:R-:W-:-:S03]  /*3650*/  LEA.HI.X R5, R5, R3, R0, 0x6, P0 ;  /* 0x0000000305057211 */ /* 0x000fc600000f3400 */
[----:B------:R1:W-:Y:S04]  /*3660*/  LDGSTS.E.BYPASS.LTC128B.128 [R145+0x4100], [R2.64+0x40], !P4 ;  /* 0x0410004002917fae */ /* 0x0003e8000e101d46 */
[----:B------:R1:W-:Y:S04]  /*3670*/  LDGSTS.E.BYPASS.LTC128B.128 [R145+0x5100], [R2.64+0x80], !P3 ;  /* 0x0510008002917fae */ /* 0x0003e8000d901d46 */
[----:B------:R1:W-:Y:S04]  /*3680*/  LDGSTS.E.BYPASS.LTC128B.128 [R145+0x3900], [R4.64], !P5 ;  /* 0x0390000004917fae */ /* 0x0003e8000e901d46 */
[----:B------:R1:W-:Y:S04]  /*3690*/  LDGSTS.E.BYPASS.LTC128B.128 [R145+0x4900], [R4.64+0x40], !P4 ;  /* 0x0490004004917fae */ /* 0x0003e8000e101d46 */
[----:B------:R1:W-:Y:S02]  /*36a0*/  LDGSTS.E.BYPASS.LTC128B.128 [R145+0x5900], [R4.64+0x80], !P3 ;  /* 0x0590008004917fae */ /* 0x0003e4000d901d46 */
.L_x_1009:
[----:B--234-:R-:W-:Y:S05]  /*36b0*/  BSYNC B0 ;  /* 0x0000000000007941 */ /* 0x01cfea0003800000 */
.L_x_1008:
[----:B-1----:R-:W2:Y:S04]  /*36c0*/  LDL R0, [R1+0x64] ;  /* 0x0000640001007983 */ /* 0x002ea80000100800 */
[----:B------:R-:W2:Y:S04]  /*36d0*/  LDL R152, [R1+0x54] ;  /* 0x0000540001987983 */ /* 0x000ea80000100800 */
[----:B------:R-:W3:Y:S04]  /*36e0*/  LDL R6, [R1+0x3c] ;  /* 0x00003c0001067983 */ /* 0x000ee80000100800 */
[----:B------:R-:W-:Y:S04]  /*36f0*/  LDSM.16.MT88.4 R52, [R213] ;  /* 0x00000000d534783b */ /* 0x000fe80000004200 */
[----:B------:R-:W-:Y:S04]  /*3700*/  LDSM.16.MT88.4 R112, [R214+0x1000] ;  /* 0x00100000d670783b */ /* 0x000fe80000004200 */
[----:B------:R-:W-:Y:S04]  /*3710*/  LDSM.16.MT88.4 R56, [R214+0x400] ;  /* 0x00040000d638783b */ /* 0x000fe80000004200 */
[----:B------:R-:W-:Y:S04]  /*3720*/  LDSM.16.MT88.4 R60, [R213+0x1400] ;  /* 0x00140000d53c783b */ /* 0x000fe80000004200 */
[----:B------:R-:W-:Y:S04]  /*3730*/  LDSM.16.MT88.4 R68, [R214+0x1400] ;  /* 0x00140000d644783b */ /* 0x000fe80000004200 */
[----:B------:R-:W-:Y:S04]  /*3740*/  LDSM.16.MT88.4 R76, [R213+0x2400] ;  /* 0x00240000d54c783b */ /* 0x000fe80000004200 */
[----:B------:R-:W0:Y:S01]  /*3750*/  LDGDEPBAR ;  /* 0x00000000000079af */ /* 0x000e220000000000 */
[----:B--2---:R-:W-:-:S04]  /*3760*/  IMAD.IADD R2, R0, 0x1, R152 ;  /* 0x0000000100027824 */ /* 0x004fc800078e0298 */
[----:B------:R-:W-:-:S04]  /*3770*/  @P2 IMAD.HI.U32 R0, R2, c[0x0][0x2c8], RZ ;  /* 0x0000b20002002a27 */ /* 0x000fc800078e00ff */
[----:B------:R-:W-:Y:S01]  /*3780*/  IMAD.MOV.U32 R3, RZ, RZ, R2 ;  /* 0x000000ffff037224 */ /* 0x000fe200078e0002 */
[----:B------:R-:W-:Y:S01]  /*3790*/  @P2 SHF.R.U32.HI R3, RZ, c[0x0][0x2cc], R0 ;  /* 0x0000b300ff032a19 */ /* 0x000fe20000011600 */
[----:B------:R-:W-:Y:S04]  /*37a0*/  STL [R1+0x30], R2 ;  /* 0x0000300201007387 */ /* 0x000fe80000100800 */
[----:B------:R-:W1:Y:S01]  /*37b0*/  SHFL.IDX PT, R2, R3, 0x2, 0x1c1f ;  /* 0x005c1f0003027f89 */ /* 0x000e6200000e0000 */
[----:B------:R-:W-:-:S05]  /*37c0*/  IMAD R0, R64, R146, 0x1 ;  /* 0x0000000140007424 */ /* 0x000fca00078e0292 */
[----:B---3--:R-:W-:-:S04]  /*37d0*/  IADD3 R0, -R6, c[0x0][0x1d0], R0 ;  /* 0x0000740006007a10 */ /* 0x008fc80007ffe100 */
[----:B------:R-:W-:Y:S01]  /*37e0*/  IADD3 R5, R0, -c[0x0][0x168], RZ ;  /* 0x80005a0000057a10 */ /* 0x000fe20007ffe0ff */
[----:B------:R-:W-:-:S04]  /*37f0*/  IMAD.IADD R6, R144, 0x1, -R6 ;  /* 0x0000000190067824 */ /* 0x000fc800078e0a06 */
[----:B-1----:R-:W-:-:S05]  /*3800*/  IMAD.IADD R2, R5, 0x1, R2 ;  /* 0x0000000105027824 */ /* 0x002fca00078e0202 */
[----:B------:R-:W-:-:S04]  /*3810*/  IMNMX R2, R6, R2, PT ;  /* 0x0000000206027217 */ /* 0x000fc80003800200 */
[C---:B------:R-:W-:Y:S01]  /*3820*/  ISETP.GT.AND P0, PT, R2.reuse, RZ, PT ;  /* 0x000000ff0200720c */ /* 0x040fe20003f04270 */
[----:B------:R-:W1:Y:S01]  /*3830*/  SHFL.IDX PT, R4, R3, 0x3, 0x1c1f ;  /* 0x007c1f0003047f89 */ /* 0x000e6200000e0000 */
[C---:B------:R-:W-:Y:S02]  /*3840*/  ISETP.GT.AND P6, PT, R2.reuse, 0x1, PT ;  /* 0x000000010200780c */ /* 0x040fe40003fc4270 */
[----:B------:R-:W-:Y:S02]  /*3850*/  FSEL R9, R119, -INF , P0 ;  /* 0xff80000077097808 */ /* 0x000fe40000000000 */
[C---:B------:R-:W-:Y:S02]  /*3860*/  ISETP.GT.AND P1, PT, R2.reuse, 0x8, PT ;  /* 0x000000080200780c */ /* 0x040fe40003f24270 */
[----:B------:R-:W-:Y:S02]  /*3870*/  ISETP.GT.AND P0, PT, R2, 0x9, PT ;  /* 0x000000090200780c */ /* 0x000fe40003f04270 */
[----:B------:R-:W-:-:S02]  /*3880*/  FSEL R10, R116, -INF , P6 ;  /* 0xff800000740a7808 */ /* 0x000fc40003000000 */
[----:B------:R-:W-:Y:S02]  /*3890*/  FSEL R11, R104, -INF , P1 ;  /* 0xff800000680b7808 */ /* 0x000fe40000800000 */
[----:B------:R-:W-:Y:S02]  /*38a0*/  FSEL R13, R100, -INF , P0 ;  /* 0xff800000640d7808 */ /* 0x000fe40000000000 */
[C---:B------:R-:W-:Y:S02]  /*38b0*/  ISETP.GT.AND P6, PT, R2.reuse, 0x10, PT ;  /* 0x000000100200780c */ /* 0x040fe40003fc4270 */
        /* <DEDUP_REMOVED lines=20> */
[----:B------:R-:W-:Y:S01]  /*3a00*/  FMNMX.FTZ R2, R9, R10, !PT ;  /* 0x0000000a09027209 */ /* 0x000fe20007810000 */
[----:B-1----:R-:W-:-:S03]  /*3a10*/  IMAD.IADD R0, R5, 0x1, R4 ;  /* 0x0000000105007824 */ /* 0x002fc600078e0204 */
[----:B------:R-:W-:Y:S02]  /*3a20*/  FMNMX.FTZ R2, R11, R2, !PT ;  /* 0x000000020b027209 */ /* 0x000fe40007810000 */
[----:B------:R-:W-:Y:S02]  /*3a30*/  IMNMX R0, R6, R0, PT ;  /* 0x0000000006007217 */ /* 0x000fe40003800200 */
[----:B------:R-:W-:Y:S02]  /*3a40*/  FMNMX.FTZ R2, R13, R2, !PT ;  /* 0x000000020d027209 */ /* 0x000fe40007810000 */
[----:B------:R-:W-:Y:S02]  /*3a50*/  FSEL R233, R21, -INF , P6 ;  /* 0xff80000015e97808 */ /* 0x000fe40003000000 */
[----:B------:R-:W-:Y:S02]  /*3a60*/  FSEL R234, R12, -INF , P1 ;  /* 0xff8000000cea7808 */ /* 0x000fe40000800000 */
[----:B------:R-:W-:-:S02]  /*3a70*/  ISETP.GT.AND P6, PT, R0, RZ, PT ;  /* 0x000000ff0000720c */ /* 0x000fc40003fc4270 */
[----:B------:R-:W-:Y:S02]  /*3a80*/  ISETP.GT.AND P1, PT, R0, 0x1, PT ;  /* 0x000000010000780c */ /* 0x000fe40003f24270 */
[----:B------:R-:W-:Y:S02]  /*3a90*/  FMNMX.FTZ R2, R18, R2, !PT ;  /* 0x0000000212027209 */ /* 0x000fe40007810000 */
[----:B------:R-:W-:Y:S02]  /*3aa0*/  FSEL R238, R8, -INF , P0 ;  /* 0xff80000008ee7808 */ /* 0x000fe40000000000 */
[----:B------:R-:W-:Y:S02]  /*3ab0*/  ISETP.GT.AND P0, PT, R0, 0x8, PT ;  /* 0x000000080000780c */ /* 0x000fe40003f04270 */
[----:B------:R-:W-:Y:S02]  /*3ac0*/  FSEL R14, R118, -INF , P6 ;  /* 0xff800000760e7808 */ /* 0x000fe40003000000 */
[----:B------:R-:W-:-:S02]  /*3ad0*/  FSEL R15, R117, -INF , P1 ;  /* 0xff800000750f7808 */ /* 0x000fc40000800000 */
[----:B------:R-:W-:Y:S01]  /*3ae0*/  FMNMX.FTZ R2, R19, R2, !PT ;  /* 0x0000000213027209 */ /* 0x000fe20007810000 */
[----:B------:R-:W-:Y:S01]  /*3af0*/  SHFL.IDX PT, R8, R3, RZ, 0x1c1f ;  /* 0x001c1fff03087589 */ /* 0x000fe200000e0000 */
[----:B------:R-:W-:Y:S02]  /*3b00*/  ISETP.GT.AND P1, PT, R0, 0x9, PT ;  /* 0x000000090000780c */ /* 0x000fe40003f24270 */
[----:B------:R-:W-:Y:S01]  /*3b10*/  FSEL R16, R103, -INF , P0 ;  /* 0xff80000067107808 */ /* 0x000fe20000000000 */
[----:B------:R-:W-:Y:S01]  /*3b20*/  LDSM.16.MT88.4 R116, [R213+0x2000] ;  /* 0x00200000d574783b */ /* 0x000fe20000004200 */
[----:B------:R-:W-:Y:S02]  /*3b30*/  FMNMX.FTZ R4, R14, R15, !PT ;  /* 0x0000000f0e047209 */ /* 0x000fe40007810000 */
[----:B------:R-:W-:Y:S02]  /*3b40*/  FMNMX.FTZ R2, R22, R2, !PT ;  /* 0x0000000216027209 */ /* 0x000fe40007810000 */
[----:B------:R-:W-:-:S02]  /*3b50*/  ISETP.GT.AND P0, PT, R0, 0x10, PT ;  /* 0x000000100000780c */ /* 0x000fc40003f04270 */
[----:B------:R-:W-:Y:S02]  /*3b60*/  FSEL R17, R102, -INF , P1 ;  /* 0xff80000066117808 */ /* 0x000fe40000800000 */
[----:B------:R-:W-:Y:S02]  /*3b70*/  FMNMX.FTZ R4, R16, R4, !PT ;  /* 0x0000000410047209 */ /* 0x000fe40007810000 */
[----:B------:R-:W-:Y:S02]  /*3b80*/  FMNMX.FTZ R2, R24, R2, !PT ;  /* 0x0000000218027209 */ /* 0x000fe40007810000 */
[----:B------:R-:W-:Y:S02]  /*3b90*/  ISETP.GT.AND P1, PT, R0, 0x11, PT ;  /* 0x000000110000780c */ /* 0x000fe40003f24270 */
[----:B------:R-:W-:Y:S02]  /*3ba0*/  FSEL R20, R95, -INF , P0 ;  /* 0xff8000005f147808 */ /* 0x000fe40000000000 */
[----:B------:R-:W-:-:S02]  /*3bb0*/  FMNMX.FTZ R4, R17, R4, !PT ;  /* 0x0000000411047209 */ /* 0x000fc40007810000 */
[----:B------:R-:W-:Y:S02]  /*3bc0*/  FMNMX.FTZ R2, R139, R2, !PT ;  /* 0x000000028b027209 */ /* 0x000fe40007810000 */
[----:B------:R-:W-:Y:S02]  /*3bd0*/  ISETP.GT.AND P0, PT, R0, 0x18, PT ;  /* 0x000000180000780c */ /* 0x000fe40003f04270 */
[----:B------:R-:W-:Y:S02]  /*3be0*/  FSEL R21, R93, -INF , P1 ;  /* 0xff8000005d157808 */ /* 0x000fe40000800000 */
[----:B------:R-:W-:Y:S01]  /*3bf0*/  FMNMX.FTZ R4, R20, R4, !PT ;  /* 0x0000000414047209 */ /* 0x000fe20007810000 */
[----:B------:R-:W-:Y:S01]  /*3c00*/  LDSM.16.MT88.4 R92, [R213+0x1000] ;  /* 0x00100000d55c783b */ /* 0x000fe20000004200 */
        /* <DEDUP_REMOVED lines=24> */
[----:B------:R-:W-:Y:S02]  /*3d90*/  FMNMX.FTZ R4, R144, R4, !PT ;  /* 0x0000000490047209 */ /* 0x000fe40007810000 */
[----:B------:R-:W-:Y:S02]  /*3da0*/  FMNMX.FTZ R2, R238, R2, !PT ;  /* 0x00000002ee027209 */ /* 0x000fe40007810000 */
[----:B------:R-:W-:-:S02]  /*3db0*/  ISETP.GT.AND P1, PT, R0, 0x31, PT ;  /* 0x000000310000780c */ /* 0x000fc40003f24270 */
[----:B------:R-:W-:Y:S01]  /*3dc0*/  FSEL R208, R28, -INF , P0 ;  /* 0xff8000001cd07808 */ /* 0x000fe20000000000 */
[----:B------:R-:W1:Y:S01]  /*3dd0*/  SHFL.BFLY PT, R103, R2, 0x2, 0x1f ;  /* 0x0c401f0002677f89 */ /* 0x000e6200000e0000 */
[----:B------:R-:W-:Y:S02]  /*3de0*/  FMNMX.FTZ R4, R147, R4, !PT ;  /* 0x0000000493047209 */ /* 0x000fe40007810000 */
[----:B------:R-:W-:Y:S02]  /*3df0*/  ISETP.GT.AND P0, PT, R0, 0x38, PT ;  /* 0x000000380000780c */ /* 0x000fe40003f04270 */
[----:B------:R-:W-:Y:S02]  /*3e00*/  FSEL R229, R27, -INF , P1 ;  /* 0xff8000001be57808 */ /* 0x000fe40000800000 */
[----:B------:R-:W-:Y:S02]  /*3e10*/  FMNMX.FTZ R4, R208, R4, !PT ;  /* 0x00000004d0047209 */ /* 0x000fe40007810000 */
[----:B------:R-:W-:-:S02]  /*3e20*/  ISETP.GT.AND P1, PT, R0, 0x39, PT ;  /* 0x000000390000780c */ /* 0x000fc40003f24270 */
[----:B------:R-:W-:Y:S02]  /*3e30*/  FSEL R230, R23, -INF , P0 ;  /* 0xff80000017e67808 */ /* 0x000fe40000000000 */
[----:B------:R-:W-:Y:S02]  /*3e40*/  FMNMX.FTZ R0, R229, R4, !PT ;  /* 0x00000004e5007209 */ /* 0x000fe40007810000 */
[----:B------:R-:W-:Y:S02]  /*3e50*/  FSEL R232, R7, -INF , P1 ;  /* 0xff80000007e87808 */ /* 0x000fe40000800000 */
[----:B------:R-:W-:-:S04]  /*3e60*/  FMNMX.FTZ R0, R230, R0, !PT ;  /* 0x00000000e6007209 */ /* 0x000fc80007810000 */
[----:B------:R-:W-:-:S05]  /*3e70*/  FMNMX.FTZ R0, R232, R0, !PT ;  /* 0x00000000e8007209 */ /* 0x000fca0007810000 */
[----:B------:R-:W2:Y:S01]  /*3e80*/  SHFL.BFLY PT, R102, R0, 0x2, 0x1f ;  /* 0x0c401f0000667f89 */ /* 0x000ea200000e0000 */
[----:B-1----:R-:W-:-:S03]  /*3e90*/  FMNMX.FTZ R103, R2, R103, !PT ;  /* 0x0000006702677209 */ /* 0x002fc60007810000 */
[----:B------:R1:W3:Y:S04]  /*3ea0*/  SHFL.IDX PT, R2, R3, 0x1, 0x1c1f ;  /* 0x003c1f0003027f89 */ /* 0x0002e800000e0000 */
[----:B------:R-:W4:Y:S01]  /*3eb0*/  SHFL.BFLY PT, R4, R103, 0x1, 0x1f ;  /* 0x0c201f0067047f89 */ /* 0x000f2200000e0000 */
[----:B--2---:R-:W-:Y:S01]  /*3ec0*/  FMNMX.FTZ R102, R0, R102, !PT ;  /* 0x0000006600667209 */ /* 0x004fe20007810000 */
[----:B-1----:R-:W-:-:S04]  /*3ed0*/  IMAD.IADD R3, R5, 0x1, R8 ;  /* 0x0000000105037824 */ /* 0x002fc800078e0208 */
[----:B------:R-:W1:Y:S01]  /*3ee0*/  SHFL.BFLY PT, R7, R102, 0x1, 0x1f ;  /* 0x0c201f0066077f89 */ /* 0x000e6200000e0000 */
[----:B---3--:R-:W-:Y:S01]  /*3ef0*/  IMAD.IADD R0, R5, 0x1, R2 ;  /* 0x0000000105007824 */ /* 0x008fe200078e0202 */
[----:B------:R-:W-:Y:S02]  /*3f00*/  IMNMX R2, R6, R3, PT ;  /* 0x0000000306027217 */ /* 0x000fe40003800200 */
[----:B----4-:R-:W-:Y:S02]  /*3f10*/  FMNMX.FTZ R103, R103, R4, !PT ;  /* 0x0000000467677209 */ /* 0x010fe40007810000 */
[----:B------:R-:W-:-:S03]  /*3f20*/  ISETP.GT.AND P0, PT, R2, 0x1, PT ;  /* 0x000000010200780c */ /* 0x000fc60003f04270 */
[C---:B------:R-:W-:Y:S01]  /*3f30*/  FMUL.FTZ R12, R103.reuse, c[0x0][0x2d0] ;  /* 0x0000b400670c7a20 */ /* 0x040fe20000410000 */
[----:B------:R-:W-:Y:S02]  /*3f40*/  FSEL R35, R126, -INF , P0 ;  /* 0xff8000007e237808 */ /* 0x000fe40000000000 */
[----:B------:R-:W-:Y:S02]  /*3f50*/  FSETP.NEU.FTZ.AND P0, PT, R103, -INF , PT ;  /* 0xff8000006700780b */ /* 0x000fe40003f1d000 */
[----:B------:R-:W-:Y:S02]  /*3f60*/  ISETP.GT.AND P1, PT, R2, 0x8, PT ;  /* 0x000000080200780c */ /* 0x000fe40003f24270 */
[----:B------:R-:W-:Y:S02]  /*3f70*/  FSEL R12, R12, RZ, P0 ;  /* 0x000000ff0c0c7208 */ /* 0x000fe40000000000 */
[C---:B------:R-:W-:Y:S02]  /*3f80*/  ISETP.GT.AND P0, PT, R2.reuse, 0x11, PT ;  /* 0x000000110200780c */ /* 0x040fe40003f04270 */
[----:B------:R-:W-:Y:S01]  /*3f90*/  FSEL R44, R125, -INF , P1 ;  /* 0xff8000007d2c7808 */ /* 0x000fe20000800000 */
[----:B------:R-:W-:Y:S01]  /*3fa0*/  FFMA.FTZ R3, R9, c[0x0][0x2d0], -R12 ;  /* 0x0000b40009037a23 */ /* 0x000fe2000001080c */
[----:B------:R-:W-:-:S02]  /*3fb0*/  ISETP.GT.AND P6, PT, R2, RZ, PT ;  /* 0x000000ff0200720c */ /* 0x000fc40003fc4270 */
[----:B------:R-:W-:Y:S02]  /*3fc0*/  ISETP.GT.AND P1, PT, R2, 0x10, PT ;  /* 0x000000100200780c */ /* 0x000fe40003f24270 */
[----:B------:R-:W-:Y:S02]  /*3fd0*/  FSEL R47, R108, -INF , P0 ;  /* 0xff8000006c2f7808 */ /* 0x000fe40000000000 */
[----:B------:R-:W-:Y:S01]  /*3fe0*/  ISETP.GT.AND P0, PT, R2, 0x20, PT ;  /* 0x000000200200780c */ /* 0x000fe20003f04270 */
[----:B------:R2:W-:Y:S01]  /*3ff0*/  MUFU.EX2 R179, R3 ;  /* 0x0000000300b37308 */ /* 0x0005e20000000800 */
[----:B------:R-:W-:Y:S02]  /*4000*/  FSEL R34, R156, -INF , P6 ;  /* 0xff8000009c227808 */ /* 0x000fe40003000000 */
[----:B------:R-:W-:Y:S02]  /*4010*/  FSEL R46, R109, -INF , P1 ;  /* 0xff8000006d2e7808 */ /* 0x000fe40000800000 */
[----:B------:R-:W-:-:S02]  /*4020*/  ISETP.GT.AND P6, PT, R2, 0x9, PT ;  /* 0x000000090200780c */ /* 0x000fc40003fc4270 */
[----:B------:R-:W-:Y:S02]  /*4030*/  ISETP.GT.AND P1, PT, R2, 0x18, PT ;  /* 0x000000180200780c */ /* 0x000fe40003f24270 */
[----:B-1----:R-:W-:Y:S02]  /*4040*/  FMNMX.FTZ R102, R102, R7, !PT ;  /* 0x0000000766667209 */ /* 0x002fe40007810000 */
[----:B------:R-:W-:Y:S02]  /*4050*/  FSEL R100, R91, -INF , P0 ;  /* 0xff8000005b647808 */ /* 0x000fe40000000000 */
[----:B------:R-:W-:Y:S01]  /*4060*/  ISETP.GT.AND P0, PT, R2, 0x29, PT ;  /* 0x000000290200780c */ /* 0x000fe20003f04270 */
[--C-:B--2---:R-:W-:Y:S01]  /*4070*/  FFMA.FTZ R3, R10, c[0x0][0x2d0], -R12.reuse ;  /* 0x0000b4000a037a23 */ /* 0x104fe2000001080c */
[----:B------:R-:W-:Y:S02]  /*4080*/  FSEL R45, R124, -INF , P6 ;  /* 0xff8000007c2d7808 */ /* 0x000fe40003000000 */
[----:B------:R-:W-:Y:S01]  /*4090*/  FSEL R49, R99, -INF , P1 ;  /* 0xff80000063317808 */ /* 0x000fe20000800000 */
[----:B------:R1:W2:Y:S01]  /*40a0*/  MUFU.EX2 R159, R3 ;  /* 0x00000003009f7308 */ /* 0x0002a20000000800 */
[C---:B------:R-:W-:Y:S01]  /*40b0*/  ISETP.GT.AND P6, PT, R2.reuse, 0x19, PT ;  /* 0x000000190200780c */ /* 0x040fe20003fc4270 */
[----:B------:R-:W-:Y:S01]  /*40c0*/  FFMA.FTZ R4, R11, c[0x0][0x2d0], -R12 ;  /* 0x0000b4000b047a23 */ /* 0x000fe2000001080c */
[----:B------:R-:W-:Y:S01]  /*40d0*/  ISETP.GT.AND P1, PT, R2, 0x21, PT ;  /* 0x000000210200780c */ /* 0x000fe20003f24270 */
[----:B------:R-:W-:Y:S01]  /*40e0*/  LDSM.16.MT88.4 R124, [R214+0x2000] ;  /* 0x00200000d67c783b */ /* 0x000fe20000004200 */
[----:B------:R-:W-:-:S02]  /*40f0*/  FSEL R143, R81, -INF , P0 ;  /* 0xff800000518f7808 */ /* 0x000fc40000000000 */
[----:B------:R-:W-:Y:S02]  /*4100*/  FSETP.NEU.FTZ.AND P0, PT, R102, -INF , PT ;  /* 0xff8000006600780b */ /* 0x000fe40003f1d000 */
[----:B------:R-:W-:Y:S01]  /*4110*/  FSEL R50, R96, -INF , P6 ;  /* 0xff80000060327808 */ /* 0x000fe20003000000 */
[----:B-1----:R-:W-:Y:S01]  /*4120*/  FMUL.FTZ R3, R102, c[0x0][0x2d0] ;  /* 0x0000b40066037a20 */ /* 0x002fe20000410000 */
[----:B------:R-:W-:Y:S01]  /*4130*/  FSEL R137, R90, -INF , P1 ;  /* 0xff8000005a897808 */ /* 0x000fe20000800000 */
[----:B------:R1:W-:Y:S01]  /*4140*/  MUFU.EX2 R252, R4 ;  /* 0x0000000400fc7308 */ /* 0x0003e20000000800 */
[C---:B------:R-:W-:Y:S01]  /*4150*/  ISETP.GT.AND P6, PT, R2.reuse, 0x28, PT ;  /* 0x000000280200780c */ /* 0x040fe20003fc4270 */
[----:B------:R-:W-:Y:S01]  /*4160*/  LDSM.16.MT88.4 R80, [R214] ;  /* 0x00000000d650783b */ /* 0x000fe20000004200 */
[----:B------:R-:W-:Y:S02]  /*4170*/  ISETP.GT.AND P1, PT, R2, 0x30, PT ;  /* 0x000000300200780c */ /* 0x000fe40003f24270 */
[----:B------:R-:W-:Y:S01]  /*4180*/  FSEL R3, R3, RZ, P0 ;  /* 0x000000ff03037208 */ /* 0x000fe20000000000 */
[----:B------:R-:W-:Y:S01]  /*4190*/  LDSM.16.MT88.4 R88, [R214+0x2400] ;  /* 0x00240000d658783b */ /* 0x000fe20000004200 */
[----:B------:R-:W-:-:S02]  /*41a0*/  FSEL R140, R51, -INF , P6 ;  /* 0xff800000338c7808 */ /* 0x000fc40003000000 */
[----:B------:R-:W-:Y:S02]  /*41b0*/  FSEL R199, R31, -INF , P1 ;  /* 0xff8000001fc77808 */ /* 0x000fe40000800000 */
[C---:B------:R-:W-:Y:S02]  /*41c0*/  ISETP.GT.AND P6, PT, R2.reuse, 0x31, PT ;  /* 0x000000310200780c */ /* 0x040fe40003fc4270 */
[C---:B------:R-:W-:Y:S02]  /*41d0*/  ISETP.GT.AND P1, PT, R2.reuse, 0x38, PT ;  /* 0x000000380200780c */ /* 0x040fe40003f24270 */
[----:B------:R-:W-:Y:S01]  /*41e0*/  ISETP.GT.AND P0, PT, R2, 0x39, PT ;  /* 0x000000390200780c */ /* 0x000fe20003f04270 */
[--C-:B------:R-:W-:Y:S02]  /*41f0*/  FFMA.FTZ R2, R14, c[0x0][0x2d0], -R3.reuse ;  /* 0x0000b4000e027a23 */ /* 0x100fe40000010803 */
[----:B-1----:R-:W-:Y:S02]  /*4200*/  FFMA.FTZ R4, R13, c[0x0][0x2d0], -R12 ;  /* 0x0000b4000d047a23 */ /* 0x002fe4000001080c */
[----:B------:R1:W-:Y:S08]  /*4210*/  MUFU.EX2 R251, R2 ;  /* 0x0000000200fb7308 */ /* 0x0003f00000000800 */
[----:B------:R3:W4:Y:S01]  /*4220*/  MUFU.EX2 R178, R4 ;  /* 0x0000000400b27308 */ /* 0x0007220000000800 */
[----:B-1----:R-:W-:-:S07]  /*4230*/  FFMA.FTZ R2, R15, c[0x0][0x2d0], -R3 ;  /* 0x0000b4000f027a23 */ /* 0x002fce0000010803 */
[----:B------:R1:W1:Y:S01]  /*4240*/  MUFU.EX2 R249, R2 ;  /* 0x0000000200f97308 */ /* 0x0002620000000800 */
[----:B---3--:R-:W-:Y:S02]  /*4250*/  FMNMX.FTZ R4, R34, R35, !PT ;  /* 0x0000002322047209 */ /* 0x008fe40007810000 */
[----:B------:R-:W-:Y:S02]  /*4260*/  IMNMX R0, R6, R0, PT ;  /* 0x0000000006007217 */ /* 0x000fe40003800200 */
[----:B------:R-:W-:Y:S02]  /*4270*/  FSEL R196, R32, -INF , P6 ;  /* 0xff80000020c47808 */ /* 0x000fe40003000000 */
[----:B-1----:R-:W-:Y:S01]  /*4280*/  FMNMX.FTZ R2, R44, R4, !PT ;  /* 0x000000042c027209 */ /* 0x002fe20007810000 */
[----:B------:R-:W-:-:S03]  /*4290*/  FFMA.FTZ R4, R16, c[0x0][0x2d0], -R3 ;  /* 0x0000b40010047a23 */ /* 0x000fc60000010803 */
[----:B------:R-:W-:Y:S02]  /*42a0*/  FMNMX.FTZ R2, R45, R2, !PT ;  /* 0x000000022d027209 */ /* 0x000fe40007810000 */
[----:B------:R-:W-:Y:S02]  /*42b0*/  FSEL R206, R30, -INF , P1 ;  /* 0xff8000001ece7808 */ /* 0x000fe40000800000 */
[C---:B------:R-:W-:Y:S02]  /*42c0*/  ISETP.GT.AND P6, PT, R0.reuse, RZ, PT ;  /* 0x000000ff0000720c */ /* 0x040fe40003fc4270 */
[----:B------:R-:W-:Y:S02]  /*42d0*/  ISETP.GT.AND P1, PT, R0, 0x1, PT ;  /* 0x000000010000780c */ /* 0x000fe40003f24270 */
[----:B------:R-:W-:Y:S01]  /*42e0*/  FMNMX.FTZ R2, R46, R2, !PT ;  /* 0x000000022e027209 */ /* 0x000fe20007810000 */
[----:B------:R1:W-:Y:S01]  /*42f0*/  MUFU.EX2 R248, R4 ;  /* 0x0000000400f87308 */ /* 0x0003e20000000800 */
[----:B------:R-:W-:-:S02]  /*4300*/  FSEL R210, R29, -INF , P0 ;  /* 0xff8000001dd27808 */ /* 0x000fc40000000000 */
[----:B------:R-:W-:Y:S02]  /*4310*/  ISETP.GT.AND P0, PT, R0, 0x8, PT ;  /* 0x000000080000780c */ /* 0x000fe40003f04270 */
[----:B------:R-:W-:Y:S02]  /*4320*/  FSEL R33, R158, -INF , P6 ;  /* 0xff8000009e217808 */ /* 0x000fe40003000000 */
[----:B------:R-:W-:Y:S02]  /*4330*/  FSEL R32, R157, -INF , P1 ;  /* 0xff8000009d207808 */ /* 0x000fe40000800000 */
[----:B------:R-:W-:Y:S02]  /*4340*/  FMNMX.FTZ R2, R47, R2, !PT ;  /* 0x000000022f027209 */ /* 0x000fe40007810000 */
[----:B------:R-:W-:Y:S01]  /*4350*/  ISETP.GT.AND P6, PT, R0, 0x9, PT ;  /* 0x000000090000780c */ /* 0x000fe20003fc4270 */
[----:B-1----:R-:W-:Y:S01]  /*4360*/  FFMA.FTZ R4, R17, c[0x0][0x2d0], -R3 ;  /* 0x0000b40011047a23 */ /* 0x002fe20000010803 */
[----:B------:R-:W-:-:S02]  /*4370*/  FSEL R15, R133, -INF , P0 ;  /* 0xff800000850f7808 */ /* 0x000fc40000000000 */
[----:B------:R-:W-:Y:S01]  /*4380*/  FMNMX.FTZ R2, R49, R2, !PT ;  /* 0x0000000231027209 */ /* 0x000fe20007810000 */
[----:B------:R1:W3:Y:S01]  /*4390*/  MUFU.EX2 R250, R4 ;  /* 0x0000000400fa7308 */ /* 0x0002e20000000800 */
[----:B------:R-:W-:Y:S02]  /*43a0*/  ISETP.GT.AND P1, PT, R0, 0x10, PT ;  /* 0x000000100000780c */ /* 0x000fe40003f24270 */
[----:B------:R-:W-:Y:S02]  /*43b0*/  FSEL R14, R132, -INF , P6 ;  /* 0xff800000840e7808 */ /* 0x000fe40003000000 */
[----:B------:R-:W-:Y:S02]  /*43c0*/  FMNMX.FTZ R2, R50, R2, !PT ;  /* 0x0000000232027209 */ /* 0x000fe40007810000 */
[----:B------:R-:W-:Y:S02]  /*43d0*/  ISETP.GT.AND P0, PT, R0, 0x11, PT ;  /* 0x000000110000780c */ /* 0x000fe40003f04270 */
[----:B-1----:R-:W-:-:S04]  /*43e0*/  FMNMX.FTZ R4, R33, R32, !PT ;  /* 0x0000002021047209 */ /* 0x002fc80007810000 */
[----:B------:R-:W-:Y:S02]  /*43f0*/  FMNMX.FTZ R4, R15, R4, !PT ;  /* 0x000000040f047209 */ /* 0x000fe40007810000 */
[----:B------:R-:W-:Y:S02]  /*4400*/  FSEL R48, R111, -INF , P1 ;  /* 0xff8000006f307808 */ /* 0x000fe40000800000 */
[----:B------:R-:W-:Y:S02]  /*4410*/  FMNMX.FTZ R4, R14, R4, !PT ;  /* 0x000000040e047209 */ /* 0x000fe40007810000 */
[----:B------:R-:W-:Y:S02]  /*4420*/  FMNMX.FTZ R2, R100, R2, !PT ;  /* 0x0000000264027209 */ /* 0x000fe40007810000 */
[----:B------:R-:W-:Y:S02]  /*4430*/  ISETP.GT.AND P6, PT, R0, 0x18, PT ;  /* 0x000000180000780c */ /* 0x000fe40003fc4270 */
[----:B------:R-:W-:-:S02]  /*4440*/  FSEL R72, R110, -INF , P0 ;  /* 0xff8000006e487808 */ /* 0x000fc40000000000 */
[----:B------:R-:W-:Y:S02]  /*4450*/  FMNMX.FTZ R2, R137, R2, !PT ;  /* 0x0000000289027209 */ /* 0x000fe40007810000 */
[----:B------:R-:W-:Y:S02]  /*4460*/  FMNMX.FTZ R4, R48, R4, !PT ;  /* 0x0000000430047209 */ /* 0x000fe40007810000 */
[----:B------:R-:W-:Y:S02]  /*4470*/  ISETP.GT.AND P1, PT, R0, 0x19, PT ;  /* 0x000000190000780c */ /* 0x000fe40003f24270 */
[----:B------:R-:W-:Y:S02]  /*4480*/  FSEL R73, R105, -INF , P6 ;  /* 0xff80000069497808 */ /* 0x000fe40003000000 */
[----:B------:R-:W-:Y:S02]  /*4490*/  FMNMX.FTZ R2, R140, R2, !PT ;  /* 0x000000028c027209 */ /* 0x000fe40007810000 */
[----:B------:R-:W-:-:S02]  /*44a0*/  FMNMX.FTZ R4, R72, R4, !PT ;  /* 0x0000000448047209 */ /* 0x000fc40007810000 */
[----:B------:R-:W-:Y:S02]  /*44b0*/  ISETP.GT.AND P0, PT, R0, 0x20, PT ;  /* 0x000000200000780c */ /* 0x000fe40003f04270 */
        /* <DEDUP_REMOVED lines=9> */
[----:B------:R-:W-:Y:S01]  /*4550*/  FMNMX.FTZ R4, R196, R2, !PT ;  /* 0x00000002c4047209 */ /* 0x000fe20007810000 */
[----:B------:R-:W-:Y:S01]  /*4560*/  FFMA.FTZ R2, R18, c[0x0][0x2d0], -R12 ;  /* 0x0000b40012027a23 */ /* 0x000fe2000001080c */
[----:B------:R-:W-:-:S02]  /*4570*/  FMNMX.FTZ R5, R106, R5, !PT ;  /* 0x000000056a057209 */ /* 0x000fc40007810000 */
[----:B------:R-:W-:Y:S01]  /*4580*/  ISETP.GT.AND P0, PT, R0, 0x29, PT ;  /* 0x000000290000780c */ /* 0x000fe20003f04270 */
[----:B------:R1:W-:Y:S01]  /*4590*/  MUFU.EX2 R245, R2 ;  /* 0x0000000200f57308 */ /* 0x0003e20000000800 */
[----:B------:R-:W-:Y:S02]  /*45a0*/  FSEL R107, R107, -INF , P1 ;  /* 0xff8000006b6b7808 */ /* 0x000fe40000800000 */
[----:B------:R-:W-:Y:S02]  /*45b0*/  FMNMX.FTZ R5, R136, R5, !PT ;  /* 0x0000000588057209 */ /* 0x000fe40007810000 */
[----:B------:R-:W-:Y:S02]  /*45c0*/  ISETP.GT.AND P6, PT, R0, 0x30, PT ;  /* 0x000000300000780c */ /* 0x000fe40003fc4270 */
[----:B------:R-:W-:Y:S02]  /*45d0*/  FSEL R101, R101, -INF , P0 ;  /* 0xff80000065657808 */ /* 0x000fe40000000000 */
[----:B------:R-:W-:-:S02]  /*45e0*/  FMNMX.FTZ R5, R107, R5, !PT ;  /* 0x000000056b057209 */ /* 0x000fc40007810000 */
[----:B------:R-:W-:Y:S01]  /*45f0*/  FMNMX.FTZ R4, R206, R4, !PT ;  /* 0x00000004ce047209 */ /* 0x000fe20007810000 */
[----:B-1----:R-:W-:Y:S01]  /*4600*/  FFMA.FTZ R2, R19, c[0x0][0x2d0], -R12 ;  /* 0x0000b40013027a23 */ /* 0x002fe2000001080c */
[----:B------:R-:W-:-:S03]  /*4610*/  ISETP.GT.AND P1, PT, R0, 0x31, PT ;  /* 0x000000310000780c */ /* 0x000fc60003f24270 */
[----:B------:R1:W1:Y:S01]  /*4620*/  MUFU.EX2 R247, R2 ;  /* 0x0000000200f77308 */ /* 0x0002620000000800 */
[----:B------:R-:W-:Y:S02]  /*4630*/  FSEL R195, R39, -INF , P6 ;  /* 0xff80000027c37808 */ /* 0x000fe40003000000 */
[----:B------:R-:W-:Y:S02]  /*4640*/  FMNMX.FTZ R5, R101, R5, !PT ;  /* 0x0000000565057209 */ /* 0x000fe40007810000 */
[----:B------:R-:W-:Y:S02]  /*4650*/  FMNMX.FTZ R4, R210, R4, !PT ;  /* 0x00000004d2047209 */ /* 0x000fe40007810000 */
[----:B------:R-:W-:Y:S02]  /*4660*/  ISETP.GT.AND P0, PT, R0, 0x38, PT ;  /* 0x000000380000780c */ /* 0x000fe40003f04270 */
[----:B------:R-:W-:Y:S01]  /*4670*/  FSEL R197, R38, -INF , P1 ;  /* 0xff80000026c57808 */ /* 0x000fe20000800000 */
[----:B-1----:R-:W-:-:S04]  /*4680*/  FFMA.FTZ R2, R22, c[0x0][0x2d0], -R12 ;  /* 0x0000b40016027a23 */ /* 0x002fc8000001080c */
[----:B------:R1:W-:Y:S01]  /*4690*/  MUFU.EX2 R246, R2 ;  /* 0x0000000200f67308 */ /* 0x0003e20000000800 */
[----:B------:R-:W2:Y:S01]  /*46a0*/  SHFL.BFLY PT, R6, R4, 0x2, 0x1f ;  /* 0x0c401f0004067f89 */ /* 0x000ea200000e0000 */
[----:B------:R-:W-:Y:S02]  /*46b0*/  ISETP.GT.AND P1, PT, R0, 0x39, PT ;  /* 0x000000390000780c */ /* 0x000fe40003f24270 */
[----:B------:R-:W-:Y:S02]  /*46c0*/  FSEL R198, R37, -INF , P0 ;  /* 0xff80000025c67808 */ /* 0x000fe40000000000 */
[----:B------:R-:W-:Y:S02]  /*46d0*/  FSEL R201, R36, -INF , P1 ;  /* 0xff80000024c97808 */ /* 0x000fe40000800000 */
[----:B-1----:R-:W-:-:S04]  /*46e0*/  FMNMX.FTZ R2, R195, R5, !PT ;  /* 0x00000005c3027209 */ /* 0x002fc80007810000 */
[----:B------:R-:W-:-:S04]  /*46f0*/  FMNMX.FTZ R2, R197, R2, !PT ;  /* 0x00000002c5027209 */ /* 0x000fc80007810000 */
[----:B------:R-:W-:-:S04]  /*4700*/  FMNMX.FTZ R2, R198, R2, !PT ;  /* 0x00000002c6027209 */ /* 0x000fc80007810000 */
[----:B------:R-:W-:Y:S01]  /*4710*/  FMNMX.FTZ R2, R201, R2, !PT ;  /* 0x00000002c9027209 */ /* 0x000fe20007810000 */
[----:B------:R-:W-:-:S04]  /*4720*/  FFMA.FTZ R0, R24, c[0x0][0x2d0], -R12 ;  /* 0x0000b40018007a23 */ /* 0x000fc8000001080c */
[----:B------:R-:W1:Y:S01]  /*4730*/  SHFL.BFLY PT, R5, R2, 0x2, 0x1f ;  /* 0x0c401f0002057f89 */ /* 0x000e6200000e0000 */
[----:B------:R2:W-:Y:S02]  /*4740*/  MUFU.EX2 R244, R0 ;  /* 0x0000000000f47308 */ /* 0x0005e40000000800 */
[----:B--2---:R-:W-:-:S06]  /*4750*/  FFMA.FTZ R0, R20, c[0x0][0x2d0], -R3 ;  /* 0x0000b40014007a23 */ /* 0x004fcc0000010803 */
[----:B------:R2:W-:Y:S02]  /*4760*/  MUFU.EX2 R240, R0 ;  /* 0x0000000000f07308 */ /* 0x0005e40000000800 */
[----:B--2---:R-:W-:-:S05]  /*4770*/  FMNMX.FTZ R0, R4, R6, !PT ;  /* 0x0000000604007209 */ /* 0x004fca0007810000 */
[----:B------:R-:W2:Y:S01]  /*4780*/  SHFL.BFLY PT, R6, R0, 0x1, 0x1f ;  /* 0x0c201f0000067f89 */ /* 0x000ea200000e0000 */
[----:B-1----:R-:W-:-:S05]  /*4790*/  FMNMX.FTZ R2, R2, R5, !PT ;  /* 0x0000000502027209 */ /* 0x002fca0007810000 */
[----:B------:R-:W1:Y:S01]  /*47a0*/  SHFL.BFLY PT, R13, R2, 0x1, 0x1f ;  /* 0x0c201f00020d7f89 */ /* 0x000e6200000e0000 */
[----:B------:R-:W-:Y:S01]  /*47b0*/  FFMA.FTZ R4, R21, c[0x0][0x2d0], -R3 ;  /* 0x0000b40015047a23 */ /* 0x000fe20000010803 */
[----:B------:R-:W-:Y:S02]  /*47c0*/  F2FP.PACK_AB R8, R159, R179 ;  /* 0x000000b39f08723e */ /* 0x000fe400000000ff */
[----:B----4-:R-:W-:Y:S01]  /*47d0*/  F2FP.PACK_AB R10, R178, R252 ;  /* 0x000000fcb20a723e */ /* 0x010fe200000000ff */
[----:B------:R4:W1:Y:S01]  /*47e0*/  MUFU.EX2 R241, R4 ;  /* 0x0000000400f17308 */ /* 0x0008620000000800 */
[----:B------:R-:W-:Y:S02]  /*47f0*/  F2FP.PACK_AB R9, R249, R251 ;  /* 0x000000fbf909723e */ /* 0x000fe400000000ff */
[----:B---3--:R-:W-:Y:S02]  /*4800*/  F2FP.PACK_AB R11, R250, R248 ;  /* 0x000000f8fa0b723e */ /* 0x008fe400000000ff */
[----:B--2---:R-:W-:-:S04]  /*4810*/  FMNMX.FTZ R105, R0, R6, !PT ;  /* 0x0000000600697209 */ /* 0x004fc80007810000 */
[C---:B------:R-:W-:Y:S01]  /*4820*/  FSETP.NEU.FTZ.AND P0, PT, R105.reuse, -INF , PT ;  /* 0xff8000006900780b */ /* 0x040fe20003f1d000 */
[----:B------:R-:W-:Y:S02]  /*4830*/  FMUL.FTZ R0, R105, c[0x0][0x2d0] ;  /* 0x0000b40069007a20 */ /* 0x000fe40000410000 */
[----:B----4-:R-:W-:-:S03]  /*4840*/  FFMA.FTZ R4, R25, c[0x0][0x2d0], -R3 ;  /* 0x0000b40019047a23 */ /* 0x010fc60000010803 */
[----:B------:R-:W-:Y:S01]  /*4850*/  FSEL R0, R0, RZ, P0 ;  /* 0x000000ff00007208 */ /* 0x000fe20000000000 */
[----:B------:R2:W-:Y:S01]  /*4860*/  MUFU.EX2 R242, R4 ;  /* 0x0000000400f27308 */ /* 0x0005e20000000800 */
[----:B------:R-:W-:Y:S01]  /*4870*/  HMMA.16816.F32 R132, R8, R52, RZ ;  /* 0x000000340884723c */ /* 0x000fe200000018ff */
[----:B-1----:R-:W-:Y:S02]  /*4880*/  FMNMX.FTZ R104, R2, R13, !PT ;  /* 0x0000000d02687209 */ /* 0x002fe40007810000 */
[----:B------:R-:W-:-:S05]  /*4890*/  FFMA.FTZ R2, R35, c[0x0][0x2d0], -R0 ;  /* 0x0000b40023027a23 */ /* 0x000fca0000010800 */
[----:B------:R-:W-:Y:S01]  /*48a0*/  HMMA.16816.F32 R128, R8, R80, RZ ;  /* 0x000000500880723c */ /* 0x000fe200000018ff */
[----:B------:R1:W-:Y:S01]  /*48b0*/  MUFU.EX2 R236, R2 ;  /* 0x0000000200ec7308 */ /* 0x0003e20000000800 */
[----:B--2---:R-:W-:-:S06]  /*48c0*/  FFMA.FTZ R4, R26, c[0x0][0x2d0], -R3 ;  /* 0x0000b4001a047a23 */ /* 0x004fcc0000010803 */
[----:B------:R-:W-:Y:S01]  /*48d0*/  HMMA.16816.F32 R120, R8, R92, RZ ;  /* 0x0000005c0878723c */ /* 0x000fe200000018ff */
[----:B------:R-:W-:-:S07]  /*48e0*/  FSETP.NEU.FTZ.AND P0, PT, R104, -INF , PT ;  /* 0xff8000006800780b */ /* 0x000fce0003f1d000 */
[----:B------:R-:W-:Y:S01]  /*48f0*/  HMMA.16816.F32 R108, R8, R112, RZ ;  /* 0x00000070086c723c */ /* 0x000fe200000018ff */
[----:B-1----:R-:W-:-:S07]  /*4900*/  FMUL.FTZ R2, R104, c[0x0][0x2d0] ;  /* 0x0000b40068027a20 */ /* 0x002fce0000410000 */
        /* <DEDUP_REMOVED lines=8> */
[----:B------:R-:W-:-:S04]  /*4990*/  FFMA.FTZ R8, R34, c[0x0][0x2d0], -R0 ;  /* 0x0000b40022087a23 */ /* 0x000fc80000010800 */
[----:B------:R1:W-:Y:S01]  /*49a0*/  MUFU.EX2 R239, R8 ;  /* 0x0000000800ef7308 */ /* 0x0003e20000000800 */
[----:B------:R-:W-:Y:S01]  /*49b0*/  FSEL R2, R2, RZ, P0 ;  /* 0x000000ff02027208 */ /* 0x000fe20000000000 */
[----:B-1----:R-:W-:-:S06]  /*49c0*/  FFMA.FTZ R8, R44, c[0x0][0x2d0], -R0 ;  /* 0x0000b4002c087a23 */ /* 0x002fcc0000010800 */
[----:B------:R1:W-:Y:S02]  /*49d0*/  MUFU.EX2 R237, R8 ;  /* 0x0000000800ed7308 */ /* 0x0003e40000000800 */
        /* <DEDUP_REMOVED lines=9> */
[----:B------:R1:W-:Y:S08]  /*4a70*/  MUFU.EX2 R209, R8 ;  /* 0x0000000800d17308 */ /* 0x0003f00000000800 */
[----:B------:R-:W2:Y:S01]  /*4a80*/  MUFU.EX2 R243, R4 ;  /* 0x0000000400f37308 */ /* 0x000ea20000000800 */
[----:B-1----:R-:W-:-:S07]  /*4a90*/  FFMA.FTZ R8, R46, c[0x0][0x2d0], -R0 ;  /* 0x0000b4002e087a23 */ /* 0x002fce0000010800 */
[----:B------:R1:W-:Y:S02]  /*4aa0*/  MUFU.EX2 R200, R8 ;  /* 0x0000000800c87308 */ /* 0x0003e40000000800 */
[----:B-1----:R-:W-:-:S06]  /*4ab0*/  FFMA.FTZ R8, R47, c[0x0][0x2d0], -R0 ;  /* 0x0000b4002f087a23 */ /* 0x002fcc0000010800 */
[----:B------:R1:W3:Y:S01]  /*4ac0*/  MUFU.EX2 R204, R8 ;  /* 0x0000000800cc7308 */ /* 0x0002e20000000800 */
[----:B------:R-:W-:Y:S02]  /*4ad0*/  F2FP.PACK_AB R4, R247, R245 ;  /* 0x000000f5f704723e */ /* 0x000fe400000000ff */
[----:B------:R-:W-:Y:S01]  /*4ae0*/  F2FP.PACK_AB R5, R241, R240 ;  /* 0x000000f0f105723e */ /* 0x000fe200000000ff */
[----:B-1----:R-:W-:-:S04]  /*4af0*/  FFMA.FTZ R8, R49, c[0x0][0x2d0], -R0 ;  /* 0x0000b40031087a23 */ /* 0x002fc80000010800 */
[----:B------:R1:W-:Y:S01]  /*4b00*/  MUFU.EX2 R203, R8 ;  /* 0x0000000800cb7308 */ /* 0x0003e20000000800 */
[----:B------:R-:W-:Y:S02]  /*4b10*/  F2FP.PACK_AB R6, R244, R246 ;  /* 0x000000f6f406723e */ /* 0x000fe400000000ff */
[----:B--2---:R-:W-:Y:S01]  /*4b20*/  F2FP.PACK_AB R7, R243, R242 ;  /* 0x000000f2f307723e */ /* 0x004fe200000000ff */
[----:B-1----:R-:W-:-:S04]  /*4b30*/  FFMA.FTZ R8, R50, c[0x0][0x2d0], -R0 ;  /* 0x0000b40032087a23 */ /* 0x002fc80000010800 */
[----:B------:R1:W-:Y:S02]  /*4b40*/  MUFU.EX2 R202, R8 ;  /* 0x0000000800ca7308 */ /* 0x0003e40000000800 */
[----:B------:R-:W-:Y:S01]  /*4b50*/  HMMA.16816.F32 R148, R4, R56, R128 ;  /* 0x000000380494723c */ /* 0x000fe20000001880 */
[----:B------:R-:W-:Y:S02]  /*4b60*/  IMAD.MOV.U32 R15, RZ, RZ, R152 ;  /* 0x000000ffff0f7224 */ /* 0x000fe400078e0098 */
[----:B------:R-:W-:Y:S02]  /*4b70*/  IMAD.MOV.U32 R14, RZ, RZ, R159 ;  /* 0x000000ffff0e7224 */ /* 0x000fe400078e009f */
[----:B-1----:R-:W-:-:S04]  /*4b80*/  FFMA.FTZ R8, R48, c[0x0][0x2d0], -R2 ;  /* 0x0000b40030087a23 */ /* 0x002fc80000010802 */
[----:B------:R1:W-:Y:S01]  /*4b90*/  MUFU.EX2 R187, R8 ;  /* 0x0000000800bb7308 */ /* 0x0003e20000000800 */
[C---:B------:R-:W-:Y:S08]  /*4ba0*/  HMMA.16816.F32 R188, R4.reuse, R60, R120 ;  /* 0x0000003c04bc723c */ /* 0x040ff00000001878 */
[----:B------:R-:W-:Y:S01]  /*4bb0*/  HMMA.16816.F32 R132, R4, R64, R132 ;  /* 0x000000400484723c */ /* 0x000fe20000001884 */
[----:B-1----:R-:W-:-:S07]  /*4bc0*/  FFMA.FTZ R8, R72, c[0x0][0x2d0], -R2 ;  /* 0x0000b40048087a23 */ /* 0x002fce0000010802 */
[C---:B------:R-:W-:Y:S01]  /*4bd0*/  HMMA.16816.F32 R164, R4.reuse, R68, R108 ;  /* 0x0000004404a4723c */ /* 0x040fe2000000186c */
[----:B------:R1:W2:Y:S07]  /*4be0*/  MUFU.EX2 R194, R8 ;  /* 0x0000000800c27308 */ /* 0x0002ae0000000800 */
[C---:B------:R-:W-:Y:S08]  /*4bf0*/  HMMA.16816.F32 R180, R4.reuse, R76, R96 ;  /* 0x0000004c04b4723c */ /* 0x040ff00000001860 */
[----:B------:R-:W-:Y:S01]  /*4c00*/  HMMA.16816.F32 R172, R4, R88, R84 ;  /* 0x0000005804ac723c */ /* 0x000fe20000001854 */
[----:B-1----:R-:W-:-:S07]  /*4c10*/  FFMA.FTZ R8, R73, c[0x0][0x2d0], -R2 ;  /* 0x0000b40049087a23 */ /* 0x002fce0000010802 */
[C---:B------:R-:W-:Y:S01]  /*4c20*/  HMMA.16816.F32 R120, R4.reuse, R66, R40 ;  /* 0x000000420478723c */ /* 0x040fe20000001828 */
[----:B------:R1:W-:Y:S07]  /*4c30*/  MUFU.EX2 R193, R8 ;  /* 0x0000000800c17308 */ /* 0x0003ee0000000800 */
[C---:B------:R-:W-:Y:S08]  /*4c40*/  HMMA.16816.F32 R160, R4.reuse, R58, R36 ;  /* 0x0000003a04a0723c */ /* 0x040ff00000001824 */
[----:B------:R-:W-:Y:S01]  /*4c50*/  HMMA.16816.F32 R152, R4, R62, R28 ;  /* 0x0000003e0498723c */ /* 0x000fe2000000181c */
[----:B-1----:R-:W-:-:S07]  /*4c60*/  FFMA.FTZ R8, R74, c[0x0][0x2d0], -R2 ;  /* 0x0000b4004a087a23 */ /* 0x002fce0000010802 */
[C---:B------:R-:W-:Y:S08]  /*4c70*/  HMMA.16816.F32 R168, R4.reuse, R70, R24 ;  /* 0x0000004604a8723c */ /* 0x040ff00000001818 */
[C---:B------:R-:W-:Y:S08]  /*4c80*/  HMMA.16816.F32 R156, R4.reuse, R78, R20 ;  /* 0x0000004e049c723c */ /* 0x040ff00000001814 */
[----:B------:R-:W-:Y:S07]  /*4c90*/  HMMA.16816.F32 R128, R4, R90, R16 ;  /* 0x0000005a0480723c */ /* 0x000fee0000001810 */
[----:B------:R-:W-:-:S02]  /*4ca0*/  F2FP.PACK_AB R4, R236, R239 ;  /* 0x000000efec04723e */ /* 0x000fc400000000ff */
[----:B------:R-:W-:Y:S02]  /*4cb0*/  F2FP.PACK_AB R6, R235, R237 ;  /* 0x000000edeb06723e */ /* 0x000fe400000000ff */
[----:B------:R-:W-:Y:S02]  /*4cc0*/  F2FP.PACK_AB R5, R205, R211 ;  /* 0x000000d3cd05723e */ /* 0x000fe400000000ff */
[----:B------:R-:W-:Y:S01]  /*4cd0*/  F2FP.PACK_AB R7, R209, R207 ;  /* 0x000000cfd107723e */ /* 0x000fe200000000ff */
[----:B------:R1:W4:Y:S06]  /*4ce0*/  MUFU.EX2 R192, R8 ;  /* 0x0000000800c07308 */ /* 0x00032c0000000800 */
        /* <DEDUP_REMOVED lines=17> */
[C---:B------:R-:W-:Y:S08]  /*4e00*/  HMMA.16816.F32 R72, R4.reuse, R118, RZ ;  /* 0x000000760448723c */ /* 0x040ff000000018ff */
[----:B------:R-:W-:Y:S07]  /*4e10*/  HMMA.16816.F32 R80, R4, R126, RZ ;  /* 0x0000007e0450723c */ /* 0x000fee00000018ff */
[----:B---3--:R-:W-:-:S02]  /*4e20*/  F2FP.PACK_AB R4, R204, R200 ;  /* 0x000000c8cc04723e */ /* 0x008fc400000000ff */
[----:B--2---:R-:W-:Y:S02]  /*4e30*/  F2FP.PACK_AB R5, R194, R187 ;  /* 0x000000bbc205723e */ /* 0x004fe400000000ff */
[----:B------:R-:W-:Y:S02]  /*4e40*/  F2FP.PACK_AB R6, R202, R203 ;  /* 0x000000cbca06723e */ /* 0x000fe400000000ff */
[----:B----4-:R-:W-:-:S07]  /*4e50*/  F2FP.PACK_AB R7, R192, R193 ;  /* 0x000000c1c007723e */ /* 0x010fce00000000ff */
[C---:B------:R-:W-:Y:S07]  /*4e60*/  HMMA.16816.F32 R124, R4.reuse, R64, R44 ;  /* 0x00000040047c723c */ /* 0x040fee000000182c */
[----:B------:R-:W-:Y:S02]  /*4e70*/  IMAD.MOV.U32 R64, RZ, RZ, R179 ;  /* 0x000000ffff407224 */ /* 0x000fe400078e00b3 */
[----:B------:R1:W-:Y:S01]  /*4e80*/  MUFU.EX2 R179, R8 ;  /* 0x0000000800b37308 */ /* 0x0003e20000000800 */
[C---:B------:R-:W-:Y:S01]  /*4e90*/  HMMA.16816.F32 R108, R4.reuse, R60, R28 ;  /* 0x0000003c046c723c */ /* 0x040fe2000000181c */
[----:B------:R-:W-:Y:S06]  /*4ea0*/  LDSM.16.MT88.4 R28, [R214+0x800] ;  /* 0x00080000d61c783b */ /* 0x000fec0000004200 */
[----:B------:R-:W-:Y:S01]  /*4eb0*/  IMAD.MOV.U32 R61, RZ, RZ, R178 ;  /* 0x000000ffff3d7224 */ /* 0x000fe200078e00b2 */
[----:B------:R-:W-:Y:S01]  /*4ec0*/  HMMA.16816.F32 R112, R4, R56, R32 ;  /* 0x000000380470723c */ /* 0x000fe20000001820 */
[----:B------:R-:W2:Y:S01]  /*4ed0*/  LDSM.16.MT88.4 R32, [R213+0x800] ;  /* 0x00080000d520783b */ /* 0x000ea20000004200 */
[----:B-1----:R-:W-:-:S04]  /*4ee0*/  FFMA.FTZ R8, R146, c[0x0][0x2d0], -R12 ;  /* 0x0000b40092087a23 */ /* 0x002fc8000001080c */
[----:B------:R1:W-:Y:S01]  /*4ef0*/  MUFU.EX2 R178, R8 ;  /* 0x0000000800b27308 */ /* 0x0003e20000000800 */
[----:B------:R-:W-:Y:S01]  /*4f00*/  IMAD.MOV.U32 R60, RZ, RZ, R177 ;  /* 0x000000ffff3c7224 */ /* 0x000fe200078e00b1 */
[----:B------:R-:W-:Y:S01]  /*4f10*/  HMMA.16816.F32 R84, R4, R88, R24 ;  /* 0x000000580454723c */ /* 0x000fe20000001818 */
[----:B------:R-:W3:Y:S01]  /*4f20*/  LDSM.16.MT88.4 R24, [R213+0x1800] ;  /* 0x00180000d518783b */ /* 0x000ee20000004200 */
[----:B-1----:R-:W-:-:S06]  /*4f30*/  FFMA.FTZ R8, R138, c[0x0][0x2d0], -R3 ;  /* 0x0000b4008a087a23 */ /* 0x002fcc0000010803 */
[C---:B------:R-:W-:Y:S01]  /*4f40*/  HMMA.16816.F32 R92, R4.reuse, R68, R20 ;  /* 0x00000044045c723c */ /* 0x040fe20000001814 */
[----:B------:R-:W-:Y:S01]  /*4f50*/  FFMA.FTZ R13, R140, c[0x0][0x2d0], -R0 ;  /* 0x0000b4008c0d7a23 */ /* 0x000fe20000010800 */
[----:B------:R-:W1:Y:S01]  /*4f60*/  LDSM.16.MT88.4 R20, [R214+0x1800] ;  /* 0x00180000d614783b */ /* 0x000e620000004200 */
[----:B------:R4:W-:Y:S04]  /*4f70*/  MUFU.EX2 R177, R8 ;  /* 0x0000000800b17308 */ /* 0x0009e80000000800 */
[----:B-----5:R-:W-:Y:S01]  /*4f80*/  IMAD.MOV.U32 R69, RZ, RZ, R176 ;  /* 0x000000ffff457224 */ /* 0x020fe200078e00b0 */
[----:B------:R-:W-:Y:S01]  /*4f90*/  HMMA.16816.F32 R52, R4, R66, R52 ;  /* 0x000000420434723c */ /* 0x000fe20000001834 */
[----:B----4-:R-:W-:-:S04]  /*4fa0*/  FFMA.FTZ R8, R141, c[0x0][0x2d0], -R3 ;  /* 0x0000b4008d087a23 */ /* 0x010fc80000010803 */
[----:B------:R4:W1:Y:S02]  /*4fb0*/  MUFU.EX2 R176, R8 ;  /* 0x0000000800b07308 */ /* 0x0008640000000800 */
[----:B----4-:R-:W-:-:S06]  /*4fc0*/  FFMA.FTZ R8, R144, c[0x0][0x2d0], -R3 ;  /* 0x0000b40090087a23 */ /* 0x010fcc0000010803 */
[----:B------:R4:W-:Y:S01]  /*4fd0*/  MUFU.EX2 R67, R8 ;  /* 0x0000000800437308 */ /* 0x0009e20000000800 */
[----:B------:R-:W-:Y:S01]  /*4fe0*/  HMMA.16816.F32 R56, R4, R58, R48 ;  /* 0x0000003a0438723c */ /* 0x000fe20000001830 */
[----:B----4-:R-:W-:-:S06]  /*4ff0*/  FFMA.FTZ R8, R147, c[0x0][0x2d0], -R3 ;  /* 0x0000b40093087a23 */ /* 0x010fcc0000010803 */
[----:B------:R4:W1:Y:S01]  /*5000*/  MUFU.EX2 R100, R8 ;  /* 0x0000000800647308 */ /* 0x0008620000000800 */
[C---:B------:R-:W-:Y:S01]  /*5010*/  HMMA.16816.F32 R96, R4.reuse, R76, R16 ;  /* 0x0000004c0460723c */ /* 0x040fe20000001810 */
[----:B------:R-:W2:Y:S07]  /*5020*/  LDSM.16.MT88.4 R16, [R213+0x2800] ;  /* 0x00280000d510783b */ /* 0x000eae0000004200 */
[C---:B------:R-:W-:Y:S01]  /*5030*/  HMMA.16816.F32 R40, R4.reuse, R62, R40 ;  /* 0x0000003e0428723c */ /* 0x040fe20000001828 */
[----:B------:R1:W-:Y:S01]  /*5040*/  MUFU.EX2 R65, R13 ;  /* 0x0000000d00417308 */ /* 0x0003e20000000800 */
[----:B----4-:R-:W4:Y:S06]  /*5050*/  LDSM.16.MT88.4 R8, [R214+0x2800] ;  /* 0x00280000d608783b */ /* 0x010f2c0000004200 */
[C---:B------:R-:W-:Y:S08]  /*5060*/  HMMA.16816.F32 R36, R4.reuse, R70, R36 ;  /* 0x000000460424723c */ /* 0x040ff00000001824 */
[----:B------:R-:W-:Y:S01]  /*5070*/  HMMA.16816.F32 R44, R4, R78, R72 ;  /* 0x0000004e042c723c */ /* 0x000fe20000001848 */
[----:B-1----:R-:W-:-:S02]  /*5080*/  FFMA.FTZ R13, R143, c[0x0][0x2d0], -R0 ;  /* 0x0000b4008f0d7a23 */ /* 0x002fc40000010800 */
[----:B------:R-:W-:Y:S05]  /*5090*/  LDSM.16.MT88.4 R140, [R214+0xc00] ;  /* 0x000c0000d68c783b */ /* 0x000fea0000004200 */
[----:B------:R-:W-:Y:S01]  /*50a0*/  HMMA.16816.F32 R48, R4, R90, R80 ;  /* 0x0000005a0430723c */ /* 0x000fe20000001850 */
[----:B------:R1:W-:Y:S01]  /*50b0*/  MUFU.EX2 R66, R13 ;  /* 0x0000000d00427308 */ /* 0x0003e20000000800 */
[----:B------:R-:W-:Y:S05]  /*50c0*/  LDSM.16.MT88.4 R80, [R213+0x2c00] ;  /* 0x002c0000d550783b */ /* 0x000fea0000004200 */
[----:B------:R-:W-:Y:S01]  /*50d0*/  FFMA.FTZ R4, R137, c[0x0][0x2d0], -R0 ;  /* 0x0000b40089047a23 */ /* 0x000fe20000010800 */
[----:B------:R-:W-:-:S02]  /*50e0*/  F2FP.PACK_AB R5, R176, R177 ;  /* 0x000000b1b005723e */ /* 0x000fc400000000ff */
[----:B------:R-:W-:Y:S01]  /*50f0*/  F2FP.PACK_AB R6, R178, R179 ;  /* 0x000000b3b206723e */ /* 0x000fe200000000ff */
[----:B------:R2:W2:Y:S01]  /*5100*/  MUFU.EX2 R63, R4 ;  /* 0x00000004003f7308 */ /* 0x0004a20000000800 */
[----:B------:R-:W-:Y:S01]  /*5110*/  F2FP.PACK_AB R7, R100, R67 ;  /* 0x000000436407723e */ /* 0x000fe200000000ff */
[----:B-1----:R-:W-:Y:S02]  /*5120*/  FFMA.FTZ R13, R106, c[0x0][0x2d0], -R2 ;  /* 0x0000b4006a0d7a23 */ /* 0x002fe40000010802 */
[----:B------:R-:W-:-:S04]  /*5130*/  IMAD.MOV.U32 R106, RZ, RZ, R60 ;  /* 0x000000ffff6a7224 */ /* 0x000fc800078e003c */
[----:B------:R1:W-:Y:S01]  /*5140*/  MUFU.EX2 R60, R13 ;  /* 0x0000000d003c7308 */ /* 0x0003e20000000800 */
[----:B--2---:R-:W-:-:S07]  /*5150*/  F2FP.PACK_AB R4, R184, R185 ;  /* 0x000000b9b804723e */ /* 0x004fce00000000ff */
[----:B------:R-:W-:Y:S01]  /*5160*/  HMMA.16816.F32 R116, R4, R32, R132 ;  /* 0x000000200474723c */ /* 0x000fe20000001884 */
[----:B-1----:R-:W-:-:S07]  /*5170*/  FFMA.FTZ R13, R136, c[0x0][0x2d0], -R2 ;  /* 0x0000b400880d7a23 */ /* 0x002fce0000010802 */
[C---:B------:R-:W-:Y:S08]  /*5180*/  HMMA.16816.F32 R132, R4.reuse, R28, R148 ;  /* 0x0000001c0484723c */ /* 0x040ff00000001894 */
[----:B---3--:R-:W-:Y:S07]  /*5190*/  HMMA.16816.F32 R148, R4, R24, R188 ;  /* 0x000000180494723c */ /* 0x008fee00000018bc */
[----:B------:R-:W-:-:S02]  /*51a0*/  IMAD.MOV.U32 R190, RZ, RZ, R61 ;  /* 0x000000ffffbe7224 */ /* 0x000fc400078e003d */
[----:B------:R1:W2:Y:S01]  /*51b0*/  MUFU.EX2 R61, R13 ;  /* 0x0000000d003d7308 */ /* 0x0002a20000000800 */
[----:B------:R-:W-:Y:S02]  /*51c0*/  IMAD.MOV.U32 R189, RZ, RZ, R64 ;  /* 0x000000ffffbd7224 */ /* 0x000fe400078e0040 */
[----:B-1----:R-:W-:-:S05]  /*51d0*/  FFMA.FTZ R13, R107, c[0x0][0x2d0], -R2 ;  /* 0x0000b4006b0d7a23 */ /* 0x002fca0000010802 */
[----:B------:R1:W-:Y:S02]  /*51e0*/  MUFU.EX2 R62, R13 ;  /* 0x0000000d003e7308 */ /* 0x0003e40000000800 */
[----:B-1----:R-:W-:-:S06]  /*51f0*/  FFMA.FTZ R13, R101, c[0x0][0x2d0], -R2 ;  /* 0x0000b400650d7a23 */ /* 0x002fcc0000010802 */
[----:B------:R1:W3:Y:S01]  /*5200*/  MUFU.EX2 R64, R13 ;  /* 0x0000000d00407308 */ /* 0x0002e20000000800 */
[C---:B------:R-:W-:Y:S08]  /*5210*/  HMMA.16816.F32 R164, R4.reuse, R20, R164 ;  /* 0x0000001404a4723c */ /* 0x040ff000000018a4 */
[C---:B------:R-:W-:Y:S08]  /*5220*/  HMMA.16816.F32 R72, R4.reuse, R16, R180 ;  /* 0x000000100448723c */ /* 0x040ff000000018b4 */
[C---:B----4-:R-:W-:Y:S01]  /*5230*/  HMMA.16816.F32 R88, R4.reuse, R8, R172 ;  /* 0x000000080458723c */ /* 0x050fe200000018ac */
[----:B-1----:R-:W-:Y:S01]  /*5240*/  FFMA.FTZ R13, R231, c[0x0][0x2d0], -R12 ;  /* 0x0000b400e70d7a23 */ /* 0x002fe2000001080c */
[----:B------:R-:W-:Y:S06]  /*5250*/  LDSM.16.MT88.4 R172, [R214+0x1c00] ;  /* 0x001c0000d6ac783b */ /* 0x000fec0000004200 */
[C---:B------:R-:W-:Y:S08]  /*5260*/  HMMA.16816.F32 R120, R4.reuse, R34, R120 ;  /* 0x000000220478723c */ /* 0x040ff00000001878 */
[C---:B------:R-:W-:Y:S08]  /*5270*/  HMMA.16816.F32 R136, R4.reuse, R30, R160 ;  /* 0x0000001e0488723c */ /* 0x040ff000000018a0 */
[C---:B------:R-:W-:Y:S08]  /*5280*/  HMMA.16816.F32 R152, R4.reuse, R26, R152 ;  /* 0x0000001a0498723c */ /* 0x040ff00000001898 */
[C---:B------:R-:W-:Y:S08]  /*5290*/  HMMA.16816.F32 R168, R4.reuse, R22, R168 ;  /* 0x0000001604a8723c */ /* 0x040ff000000018a8 */
[C---:B------:R-:W-:Y:S08]  /*52a0*/  HMMA.16816.F32 R76, R4.reuse, R18, R156 ;  /* 0x00000012044c723c */ /* 0x040ff0000000189c */
[----:B------:R-:W-:Y:S01]  /*52b0*/  HMMA.16816.F32 R144, R4, R10, R128 ;  /* 0x0000000a0490723c */ /* 0x000fe20000001880 */
[----:B------:R-:W-:Y:S01]  /*52c0*/  IMAD.MOV.U32 R191, RZ, RZ, R69 ;  /* 0x000000ffffbf7224 */ /* 0x000fe200078e0045 */
[----:B------:R-:W-:Y:S05]  /*52d0*/  LDSM.16.MT88.4 R156, [R213+0x1c00] ;  /* 0x001c0000d59c783b */ /* 0x000fea0000004200 */
[----:B------:R-:W-:-:S02]  /*52e0*/  F2FP.PACK_AB R4, R63, R186 ;  /* 0x000000ba3f04723e */ /* 0x000fc400000000ff */
[----:B--2---:R-:W-:Y:S02]  /*52f0*/  F2FP.PACK_AB R5, R61, R60 ;  /* 0x0000003c3d05723e */ /* 0x004fe400000000ff */
[----:B------:R-:W-:Y:S02]  /*5300*/  F2FP.PACK_AB R6, R66, R65 ;  /* 0x000000414206723e */ /* 0x000fe400000000ff */
[----:B---3--:R-:W-:-:S07]  /*5310*/  F2FP.PACK_AB R7, R64, R62 ;  /* 0x0000003e4007723e */ /* 0x008fce00000000ff */
[C---:B------:R-:W-:Y:S01]  /*5320*/  HMMA.16816.F32 R128, R4.reuse, R28, R112 ;  /* 0x0000001c0480723c */ /* 0x040fe20000001870 */
[----:B------:R1:W-:Y:S07]  /*5330*/  MUFU.EX2 R28, R13 ;  /* 0x0000000d001c7308 */ /* 0x0003ee0000000800 */
[----:B------:R-:W-:Y:S01]  /*5340*/  HMMA.16816.F32 R56, R4, R30, R56 ;  /* 0x0000001e0438723c */ /* 0x000fe20000001838 */
[----:B-1----:R-:W-:-:S04]  /*5350*/  FFMA.FTZ R13, R233, c[0x0][0x2d0], -R12 ;  /* 0x0000b400e90d7a23 */ /* 0x002fc8000001080c */
[----:B------:R1:W2:Y:S03]  /*5360*/  MUFU.EX2 R30, R13 ;  /* 0x0000000d001e7308 */ /* 0x0002a60000000800 */
[----:B------:R-:W-:Y:S01]  /*5370*/  HMMA.16816.F32 R108, R4, R24, R108 ;  /* 0x00000018046c723c */ /* 0x000fe2000000186c */
[--C-:B-1----:R-:W-:Y:S02]  /*5380*/  FFMA.FTZ R13, R234, c[0x0][0x2d0], -R12.reuse ;  /* 0x0000b400ea0d7a23 */ /* 0x102fe4000001080c */
[----:B------:R-:W-:-:S04]  /*5390*/  FFMA.FTZ R12, R238, c[0x0][0x2d0], -R12 ;  /* 0x0000b400ee0c7a23 */ /* 0x000fc8000001080c */
[----:B------:R1:W-:Y:S01]  /*53a0*/  MUFU.EX2 R25, R12 ;  /* 0x0000000c00197308 */ /* 0x0003e20000000800 */
[----:B------:R-:W-:Y:S01]  /*53b0*/  HMMA.16816.F32 R160, R4, R20, R92 ;  /* 0x0000001404a0723c */ /* 0x000fe2000000185c */
[----:B-1----:R-:W-:-:S06]  /*53c0*/  FFMA.FTZ R12, R208, c[0x0][0x2d0], -R3 ;  /* 0x0000b400d00c7a23 */ /* 0x002fcc0000010803 */
[----:B------:R1:W-:Y:S01]  /*53d0*/  MUFU.EX2 R24, R12 ;  /* 0x0000000c00187308 */ /* 0x0003e20000000800 */
[----:B------:R-:W-:Y:S01]  /*53e0*/  HMMA.16816.F32 R44, R4, R18, R44 ;  /* 0x00000012042c723c */ /* 0x000fe2000000182c */
[----:B-1----:R-:W-:-:S06]  /*53f0*/  FFMA.FTZ R12, R229, c[0x0][0x2d0], -R3 ;  /* 0x0000b400e50c7a23 */ /* 0x002fcc0000010803 */
[----:B------:R1:W3:Y:S01]  /*5400*/  MUFU.EX2 R21, R12 ;  /* 0x0000000c00157308 */ /* 0x0002e20000000800 */
[----:B------:R-:W-:Y:S01]  /*5410*/  HMMA.16816.F32 R68, R4, R16, R96 ;  /* 0x000000100444723c */ /* 0x000fe20000001860 */
[--C-:B-1----:R-:W-:Y:S02]  /*5420*/  FFMA.FTZ R12, R230, c[0x0][0x2d0], -R3.reuse ;  /* 0x0000b400e60c7a23 */ /* 0x102fe40000010803 */
[----:B------:R-:W-:-:S04]  /*5430*/  FFMA.FTZ R3, R232, c[0x0][0x2d0], -R3 ;  /* 0x0000b400e8037a23 */ /* 0x000fc80000010803 */
[----:B------:R1:W-:Y:S02]  /*5440*/  MUFU.EX2 R20, R3 ;  /* 0x0000000300147308 */ /* 0x0003e40000000800 */
[----:B-1----:R-:W-:-:S06]  /*5450*/  FFMA.FTZ R3, R199, c[0x0][0x2d0], -R0 ;  /* 0x0000b400c7037a23 */ /* 0x002fcc0000010800 */
[----:B------:R1:W-:Y:S01]  /*5460*/  MUFU.EX2 R19, R3 ;  /* 0x0000000300137308 */ /* 0x0003e20000000800 */
[----:B------:R-:W-:Y:S01]  /*5470*/  HMMA.16816.F32 R36, R4, R22, R36 ;  /* 0x000000160424723c */ /* 0x000fe20000001824 */
[----:B-1----:R-:W-:-:S06]  /*5480*/  FFMA.FTZ R3, R196, c[0x0][0x2d0], -R0 ;  /* 0x0000b400c4037a23 */ /* 0x002fcc0000010800 */
[----:B------:R1:W-:Y:S01]  /*5490*/  MUFU.EX2 R16, R3 ;  /* 0x0000000300107308 */ /* 0x0003e20000000800 */
[----:B------:R-:W-:Y:S01]  /*54a0*/  HMMA.16816.F32 R180, R4, R32, R124 ;  /* 0x0000002004b4723c */ /* 0x000fe2000000187c */
[----:B------:R-:W-:-:S07]  /*54b0*/  IMAD.MOV.U32 R107, RZ, RZ, R15 ;  /* 0x000000ffff6b7224 */ /* 0x000fce00078e000f */
[C---:B------:R-:W-:Y:S01]  /*54c0*/  HMMA.16816.F32 R52, R4.reuse, R34, R52 ;  /* 0x000000220434723c */ /* 0x040fe20000001834 */
[----:B------:R-:W-:Y:S07]  /*54d0*/  MUFU.EX2 R22, R12 ;  /* 0x0000000c00167308 */ /* 0x000fee0000000800 */
[----:B------:R-:W-:Y:S01]  /*54e0*/  HMMA.16816.F32 R40, R4, R26, R40 ;  /* 0x0000001a0428723c */ /* 0x000fe20000001828 */
[--C-:B-1----:R-:W-:Y:S01]  /*54f0*/  FFMA.FTZ R3, R206, c[0x0][0x2d0], -R0.reuse ;  /* 0x0000b400ce037a23 */ /* 0x102fe20000010800 */
[----:B------:R-:W1:Y:S01]  /*5500*/  MUFU.EX2 R29, R13 ;  /* 0x0000000d001d7308 */ /* 0x000e620000000800 */
[----:B------:R-:W-:-:S05]  /*5510*/  FFMA.FTZ R0, R210, c[0x0][0x2d0], -R0 ;  /* 0x0000b400d2007a23 */ /* 0x000fca0000010800 */
[C---:B------:R-:W-:Y:S08]  /*5520*/  HMMA.16816.F32 R84, R4.reuse, R8, R84 ;  /* 0x000000080454723c */ /* 0x040ff00000001854 */
[----:B------:R-:W-:Y:S01]  /*5530*/  HMMA.16816.F32 R48, R4, R10, R48 ;  /* 0x0000000a0430723c */ /* 0x000fe20000001830 */
[----:B------:R4:W-:Y:S01]  /*5540*/  MUFU.EX2 R17, R0 ;  /* 0x0000000000117308 */ /* 0x0009e20000000800 */
[----:B------:R-:W1:Y:S01]  /*5550*/  LDSM.16.MT88.4 R4, [R214+0x2c00] ;  /* 0x002c0000d604783b */ /* 0x000e620000004200 */
[----:B------:R-:W-:Y:S01]  /*5560*/  IMAD.MOV.U32 R188, RZ, RZ, R14 ;  /* 0x000000ffffbc7224 */ /* 0x000fe200078e000e */
[----:B--2---:R-:W-:-:S02]  /*5570*/  F2FP.PACK_AB R92, R30, R28 ;  /* 0x0000001c1e5c723e */ /* 0x004fc400000000ff */
[----:B---3--:R-:W-:Y:S01]  /*5580*/  F2FP.PACK_AB R93, R21, R24 ;  /* 0x00000018155d723e */ /* 0x008fe200000000ff */
[----:B------:R-:W2:Y:S01]  /*5590*/  LDSM.16.MT88.4 R124, [R213+0xc00] ;  /* 0x000c0000d57c783b */ /* 0x000ea20000004200 */
[----:B----4-:R-:W-:-:S04]  /*55a0*/  FFMA.FTZ R0, R195, c[0x0][0x2d0], -R2 ;  /* 0x0000b400c3007a23 */ /* 0x010fc80000010802 */
[----:B------:R3:W-:Y:S02]  /*55b0*/  MUFU.EX2 R12, R0 ;  /* 0x00000000000c7308 */ /* 0x0007e40000000800 */
[----:B---3--:R-:W-:-:S06]  /*55c0*/  FFMA.FTZ R0, R197, c[0x0][0x2d0], -R2 ;  /* 0x0000b400c5007a23 */ /* 0x008fcc0000010802 */
[----:B------:R3:W4:Y:S02]  /*55d0*/  MUFU.EX2 R13, R0 ;  /* 0x00000000000d7308 */ /* 0x0007240000000800 */
[--C-:B---3--:R-:W-:Y:S02]  /*55e0*/  FFMA.FTZ R0, R198, c[0x0][0x2d0], -R2.reuse ;  /* 0x0000b400c6007a23 */ /* 0x108fe40000010802 */
[----:B------:R-:W-:-:S04]  /*55f0*/  FFMA.FTZ R2, R201, c[0x0][0x2d0], -R2 ;  /* 0x0000b400c9027a23 */ /* 0x000fc80000010802 */
[----:B------:R3:W-:Y:S08]  /*5600*/  MUFU.EX2 R15, R2 ;  /* 0x00000002000f7308 */ /* 0x0007f00000000800 */
[----:B------:R1:W-:Y:S01]  /*5610*/  MUFU.EX2 R14, R0 ;  /* 0x00000000000e7308 */ /* 0x0003e20000000800 */
[----:B---3--:R-:W-:-:S07]  /*5620*/  @P2 IMAD.HI.U32 R2, R107, c[0x0][0x2c8], RZ ;  /* 0x0000b2006b022a27 */ /* 0x008fce00078e00ff */
[----:B------:R3:W2:Y:S01]  /*5630*/  MUFU.EX2 R18, R3 ;  /* 0x0000000300127308 */ /* 0x0006a20000000800 */
[----:B-1----:R-:W-:Y:S01]  /*5640*/  IMAD.MOV.U32 R0, RZ, RZ, R107 ;  /* 0x000000ffff007224 */ /* 0x002fe200078e006b */
[----:B------:R-:W-:Y:S01]  /*5650*/  @P2 SHF.R.U32.HI R0, RZ, c[0x0][0x2cc], R2 ;  /* 0x0000b300ff002a19 */ /* 0x000fe20000011602 */
[----:B------:R-:W-:-:S05]  /*5660*/  IMAD.MOV.U32 R2, RZ, RZ, c[0x0][0x168] ;  /* 0x00005a00ff027624 */ /* 0x000fca00078e00ff */
[----:B------:R-:W-:-:S04]  /*5670*/  IADD3 R0, R0, c[0x0][0x1d0], -R2 ;  /* 0x0000740000007a10 */ /* 0x000fc80007ffe802 */
[----:B------:R-:W-:Y:S01]  /*5680*/  SHF.R.S32.HI R2, RZ, 0x1f, R0 ;  /* 0x0000001fff027819 */ /* 0x000fe20000011400 */
[----:B------:R-:W-:-:S03]  /*5690*/  FADD.FTZ R8, R211, R205 ;  /* 0x000000cdd3087221 */ /* 0x000fc60000010000 */
[----:B------:R-:W-:Y:S01]  /*56a0*/  LEA.HI R23, R2, R0, RZ, 0x6 ;  /* 0x0000000002177211 */ /* 0x000fe200078f30ff */
[----:B------:R-:W-:Y:S02]  /*56b0*/  FADD.FTZ R0, R239, R236 ;  /* 0x000000ecef007221 */ /* 0x000fe40000010000 */
[----:B---3--:R-:W-:Y:S01]  /*56c0*/  FADD.FTZ R3, R189, R188 ;  /* 0x000000bcbd037221 */ /* 0x008fe20000010000 */
[----:B------:R-:W-:Y:S01]  /*56d0*/  F2FP.PACK_AB R94, R25, R29 ;  /* 0x0000001d195e723e */ /* 0x000fe200000000ff */
[----:B------:R-:W-:Y:S01]  /*56e0*/  FADD.FTZ R2, R251, R249 ;  /* 0x000000f9fb027221 */ /* 0x000fe20000010000 */
[----:B------:R-:W-:Y:S01]  /*56f0*/  F2FP.PACK_AB R95, R20, R22 ;  /* 0x00000016145f723e */ /* 0x000fe200000000ff */
[----:B------:R-:W-:Y:S01]  /*5700*/  FADD.FTZ R0, R237, R0 ;  /* 0x00000000ed007221 */ /* 0x000fe20000010000 */
[----:B------:R-:W-:Y:S01]  /*5710*/  F2FP.PACK_AB R96, R16, R19 ;  /* 0x000000131060723e */ /* 0x000fe200000000ff */
[----:B------:R-:W-:Y:S01]  /*5720*/  FADD.FTZ R11, R207, R8 ;  /* 0x00000008cf0b7221 */ /* 0x000fe20000010000 */
[----:B----4-:R-:W-:-:S02]  /*5730*/  F2FP.PACK_AB R97, R13, R12 ;  /* 0x0000000c0d61723e */ /* 0x010fc400000000ff */
[----:B--2---:R-:W-:Y:S02]  /*5740*/  F2FP.PACK_AB R98, R17, R18 ;  /* 0x000000121162723e */ /* 0x004fe400000000ff */
[----:B------:R-:W-:Y:S01]  /*5750*/  F2FP.PACK_AB R99, R15, R14 ;  /* 0x0000000e0f63723e */ /* 0x000fe200000000ff */
[----:B------:R-:W-:Y:S02]  /*5760*/  FADD.FTZ R10, R252, R3 ;  /* 0x00000003fc0a7221 */ /* 0x000fe40000010000 */
[----:B------:R-:W-:Y:S02]  /*5770*/  FADD.FTZ R9, R248, R2 ;  /* 0x00000002f8097221 */ /* 0x000fe40000010000 */
[----:B------:R-:W-:Y:S02]  /*5780*/  FADD.FTZ R8, R235, R0 ;  /* 0x00000000eb087221 */ /* 0x000fe40000010000 */
[----:B------:R-:W-:Y:S01]  /*5790*/  FADD.FTZ R3, R209, R11 ;  /* 0x0000000bd1037221 */ /* 0x000fe20000010000 */
[----:B------:R-:W-:Y:S01]  /*57a0*/  HMMA.16816.F32 R88, R92, R4, R88 ;  /* 0x000000045c58723c */ /* 0x000fe20000001858 */
[----:B------:R-:W-:-:S02]  /*57b0*/  FADD.FTZ R2, R190, R10 ;  /* 0x0000000abe027221 */ /* 0x000fc40000010000 */
[----:B------:R-:W-:Y:S02]  /*57c0*/  FADD.FTZ R0, R250, R9 ;  /* 0x00000009fa007221 */ /* 0x000fe40000010000 */
[----:B------:R-:W-:-:S03]  /*57d0*/  FADD.FTZ R3, R187, R3 ;  /* 0x00000003bb037221 */ /* 0x000fc60000010000 */
[----:B------:R-:W-:Y:S01]  /*57e0*/  HMMA.16816.F32 R84, R96, R4, R84 ;  /* 0x000000046054723c */ /* 0x000fe20000001854 */
[----:B------:R-:W-:-:S06]  /*57f0*/  FADD.FTZ R3, R194, R3 ;  /* 0x00000003c2037221 */ /* 0x000fcc0000010000 */
        /* <DEDUP_REMOVED lines=34> */
[----:B------:R-:W-:Y:S01]  /*5a20*/  SHF.R.S32.HI R5, RZ, 0x6, R23 ;  /* 0x00000006ff057819 */ /* 0x000fe20000011417 */
[----:B------:R-:W-:Y:S02]  /*5a30*/  FADD.FTZ R3, R16, R3 ;  /* 0x0000000310037221 */ /* 0x000fe40000010000 */
[----:B------:R-:W-:Y:S01]  /*5a40*/  FADD.FTZ R2, R13, R2 ;  /* 0x000000020d027221 */ /* 0x000fe20000010000 */
[----:B------:R-:W-:Y:S01]  /*5a50*/  IMNMX R5, R106, R5, !PT ;  /* 0x000000056a057217 */ /* 0x000fe20007800200 */
[----:B------:R-:W-:Y:S01]  /*5a60*/  FADD.FTZ R0, R30, R0 ;  /* 0x000000001e007221 */ /* 0x000fe20000010000 */
[----:B------:R-:W-:Y:S01]  /*5a70*/  IADD3 R204, R191, -0x2, RZ ;  /* 0xfffffffebfcc7810 */ /* 0x000fe20007ffe0ff */
[----:B------:R-:W-:-:S02]  /*5a80*/  FADD.FTZ R4, R21, R4 ;  /* 0x0000000415047221 */ /* 0x000fc40000010000 */
[----:B------:R-:W-:Y:S02]  /*5a90*/  FADD.FTZ R3, R18, R3 ;  /* 0x0000000312037221 */ /* 0x000fe40000010000 */
[----:B------:R-:W-:Y:S01]  /*5aa0*/  FADD.FTZ R2, R14, R2 ;  /* 0x000000020e027221 */ /* 0x000fe20000010000 */
[----:B------:R1:W-:Y:S01]  /*5ab0*/  STL [R1+0x38], R5 ;  /* 0x0000380501007387 */ /* 0x0003e20000100800 */
[----:B------:R-:W-:Y:S01]  /*5ac0*/  FADD.FTZ R0, R29, R0 ;  /* 0x000000001d007221 */ /* 0x000fe20000010000 */
[----:B------:R-:W-:Y:S01]  /*5ad0*/  ISETP.GE.AND P0, PT, R204, R5, PT ;  /* 0x00000005cc00720c */ /* 0x000fe20003f06270 */
[----:B------:R-:W-:Y:S02]  /*5ae0*/  FADD.FTZ R4, R22, R4 ;  /* 0x0000000416047221 */ /* 0x000fe40000010000 */
[----:B-1----:R-:W-:Y:S02]  /*5af0*/  FADD.FTZ R5, R17, R3 ;  /* 0x0000000311057221 */ /* 0x002fe40000010000 */
[----:B------:R-:W-:-:S02]  /*5b00*/  FADD.FTZ R3, R15, R2 ;  /* 0x000000020f037221 */ /* 0x000fc40000010000 */
[----:B------:R-:W-:Y:S02]  /*5b10*/  FADD.FTZ R2, R25, R0 ;  /* 0x0000000019027221 */ /* 0x000fe40000010000 */
[----:B------:R-:W-:Y:S01]  /*5b20*/  FADD.FTZ R0, R20, R4 ;  /* 0x0000000414007221 */ /* 0x000fe20000010000 */
[----:B------:R1:W-:Y:S04]  /*5b30*/  STL [R1+0x20], R5 ;  /* 0x0000200501007387 */ /* 0x0003e80000100800 */
[----:B------:R1:W-:Y:S04]  /*5b40*/  STL [R1+0x24], R3 ;  /* 0x0000240301007387 */ /* 0x0003e80000100800 */
[----:B------:R1:W-:Y:S04]  /*5b50*/  STL [R1+0x2c], R0 ;  /* 0x00002c0001007387 */ /* 0x0003e80000100800 */
[----:B------:R1:W-:Y:S01]  /*5b60*/  STL [R1+0x28], R2 ;  /* 0x0000280201007387 */ /* 0x0003e20000100800 */
        /* <DEDUP_REMOVED lines=10> */
[----:B------:R-:W-:Y:S08]  /*5c10*/  HMMA.16816.F32 R92, R92, R6, R144 ;  /* 0x000000065c5c723c */ /* 0x000ff00000001890 */
        /* <DEDUP_REMOVED lines=11> */
[----:B------:R-:W-:Y:S01]  /*5cd0*/  @!UPT UIADD3 URZ, URZ, URZ, URZ ;  /* 0x0000003f3f3ff290 */ /* 0x000fe2000fffe03f */
[----:B------:R-:W-:Y:S11]  /*5ce0*/  @!P0 BRA `(.L_x_1010) ;  /* 0x000047d000008947 */ /* 0x000ff60003800000 */
[----:B-1----:R-:W-:Y:S01]  /*5cf0*/  MOV R106, R104 ;  /* 0x00000068006a7202 */ /* 0x002fe20000000f00 */
[----:B------:R-:W-:Y:S01]  /*5d00*/  IMAD.MOV.U32 R108, RZ, RZ, R102 ;  /* 0x000000ffff6c7224 */ /* 0x000fe200078e0066 */
[----:B------:R-:W-:Y:S01]  /*5d10*/  MOV R100, R105 ;  /* 0x0000006900647202 */ /* 0x000fe20000000f00 */
[----:B------:R-:W-:Y:S01]  /*5d20*/  IMAD.MOV.U32 R229, RZ, RZ, R204 ;  /* 0x000000ffffe57224 */ /* 0x000fe200078e00cc */
[----:B------:R-:W-:-:S07]  /*5d30*/  MOV R107, R103 ;  /* 0x00000067006b7202 */ /* 0x000fce0000000f00 */
.L_x_1011:
[----:B------:R-:W2:Y:S01]  /*5d40*/  LDL R235, [R1+0x1c] ;  /* 0x00001c0001eb7983 */ /* 0x000ea20000100800 */
[----:B------:R-:W-:Y:S04]  /*5d50*/  DEPBAR.LE SB0, 0x0 ;  /* 0x000080000000791a */ /* 0x000fe80000000000 */
[----:B------:R-:W3:Y:S01]  /*5d60*/  LDL.64 R206, [R1+0x10] ;  /* 0x0000100001ce7983 */ /* 0x000ee20000100a00 */
[----:B------:R-:W-:Y:S05]  /*5d70*/  WARPSYNC 0xffffffff ;  /* 0xffffffff00007948 */ /* 0x000fea0003800000 */
[----:B------:R-:W4:Y:S04]  /*5d80*/  LDL R204, [R1+0x18] ;  /* 0x0000180001cc7983 */ /* 0x000f280000100800 */
[----:B------:R-:W3:Y:S04]  /*5d90*/  LDL R230, [R1+0x34] ;  /* 0x0000340001e67983 */ /* 0x000ee80000100800 */
[----:B------:R-:W-:Y:S08]  /*5da0*/  BAR.SYNC.DEFER_BLOCKING 0x0 ;  /* 0x0000000000007b1d */ /* 0x000ff00000010000 */
[----:B------:R-:W-:Y:S08]  /*5db0*/  LDSM.16.M88.4 R64, [R215] ;  /* 0x00000000d740783b */ /* 0x000ff00000000200 */
[----:B-1----:R-:W1:Y:S08]  /*5dc0*/  LDSM.16.M88.4 R16, [R212] ;  /* 0x00000000d410783b */ /* 0x002e700000000200 */
[----:B------:R-:W1:Y:S08]  /*5dd0*/  LDSM.16.M88.4 R60, [R215+0x1000] ;  /* 0x00100000d73c783b */ /* 0x000e700000000200 */
[----:B------:R-:W1:Y:S08]  /*5de0*/  LDSM.16.M88.4 R32, [R212+0x400] ;  /* 0x00040000d420783b */ /* 0x000e700000000200 */
[----:B------:R-:W1:Y:S08]  /*5df0*/  LDSM.16.M88.4 R48, [R212+0x800] ;  /* 0x00080000d430783b */ /* 0x000e700000000200 */
[----:B------:R-:W2:Y:S01]  /*5e00*/  LDSM.16.M88.4 R176, [R212+0xc00] ;  /* 0x000c0000d4b0783b */ /* 0x000ea20000000200 */
[-C--:B-1----:R-:W-:Y:S07]  /*5e10*/  HMMA.16816.F32 R4, R64, R16.reuse, RZ ;  /* 0x000000104004723c */ /* 0x082fee00000018ff */
[----:B------:R-:W-:Y:S01]  /*5e20*/  LDSM.16.M88.4 R180, [R216] ;  /* 0x00000000d8b4783b */ /* 0x000fe20000000200 */
[C---:B------:R-:W-:Y:S07]  /*5e30*/  HMMA.16816.F32 R8, R60.reuse, R16, RZ ;  /* 0x000000103c08723c */ /* 0x040fee00000018ff */
[----:B------:R-:W1:Y:S01]  /*5e40*/  LDSM.16.M88.4 R184, [R217] ;  /* 0x00000000d9b8783b */ /* 0x000e620000000200 */
[-C--:B------:R-:W-:Y:S07]  /*5e50*/  HMMA.16816.F32 R12, R60, R18.reuse, RZ ;  /* 0x000000123c0c723c */ /* 0x080fee00000018ff */
[----:B------:R-:W1:Y:S01]  /*5e60*/  LDSM.16.M88.4 R188, [R216+0x1000] ;  /* 0x00100000d8bc783b */ /* 0x000e620000000200 */
[C---:B------:R-:W-:Y:S07]  /*5e70*/  HMMA.16816.F32 R16, R64.reuse, R18, RZ ;  /* 0x000000124010723c */ /* 0x040fee00000018ff */
[----:B------:R-:W1:Y:S01]  /*5e80*/  LDSM.16.M88.4 R192, [R228] ;  /* 0x00000000e4c0783b */ /* 0x000e620000000200 */
[-C--:B------:R-:W-:Y:S07]  /*5e90*/  HMMA.16816.F32 R20, R64, R32.reuse, RZ ;  /* 0x000000204014723c */ /* 0x080fee00000018ff */
[----:B------:R-:W1:Y:S01]  /*5ea0*/  LDSM.16.M88.4 R196, [R227] ;  /* 0x00000000e3c4783b */ /* 0x000e620000000200 */
[C---:B------:R-:W-:Y:S07]  /*5eb0*/  HMMA.16816.F32 R24, R60.reuse, R32, RZ ;  /* 0x000000203c18723c */ /* 0x040fee00000018ff */
[----:B------:R-:W1:Y:S01]  /*5ec0*/  LDSM.16.M88.4 R200, [R226] ;  /* 0x00000000e2c8783b */ /* 0x000e620000000200 */
[-C--:B------:R-:W-:Y:S07]  /*5ed0*/  HMMA.16816.F32 R28, R60, R34.reuse, RZ ;  /* 0x000000223c1c723c */ /* 0x080fee00000018ff */
[----:B------:R-:W5:Y:S04]  /*5ee0*/  LDL R234, [R1+0x30] ;  /* 0x0000300001ea7983 */ /* 0x000f680000100800 */
[----:B------:R-:W5:Y:S01]  /*5ef0*/  LDL.64 R232, [R1+0x8] ;  /* 0x0000080001e87983 */ /* 0x000f620000100a00 */
[C---:B------:R-:W-:Y:S05]  /*5f00*/  HMMA.16816.F32 R32, R64.reuse, R34, RZ ;  /* 0x000000224020723c */ /* 0x040fea00000018ff */
[----:B------:R-:W5:Y:S03]  /*5f10*/  LDL R231, [R1+0x4] ;  /* 0x0000040001e77983 */ /* 0x000f660000100800 */
[-C--:B------:R-:W-:Y:S08]  /*5f20*/  HMMA.16816.F32 R36, R64, R48.reuse, RZ ;  /* 0x000000304024723c */ /* 0x080ff000000018ff */
[C---:B------:R-:W-:Y:S02]  /*5f30*/  HMMA.16816.F32 R40, R60.reuse, R48, RZ ;  /* 0x000000303c28723c */ /* 0x040fe400000018ff */
[----:B--2---:R-:W-:Y:S11]  /*5f40*/  ISETP.GT.AND P6, PT, R235, R229, PT ;  /* 0x000000e5eb00720c */ /* 0x004ff60003fc4270 */
[----:B------:R-:W-:Y:S02]  /*5f50*/  @!UPT UIADD3 URZ, URZ, URZ, URZ ;  /* 0x0000003f3f3ff290 */ /* 0x000fe4000fffe03f */
[----:B------:R-:W-:Y:S01]  /*5f60*/  @!P6 SHF.R.S32.HI R0, RZ, 0x1f, R229 ;  /* 0x0000001fff00e819 */ /* 0x000fe200000114e5 */
[C---:B------:R-:W-:Y:S01]  /*5f70*/  @!P6 IMAD.WIDE.U32 R44, R229.reuse, c[0x0][0x208], RZ ;  /* 0x00008200e52cea25 */ /* 0x040fe200078e00ff */
[----:B---3--:R-:W-:Y:S02]  /*5f80*/  @!P6 IADD3 R109, P0, R206, 0x20, RZ ;  /* 0x00000020ce6de810 */ /* 0x008fe40007f1e0ff */
[----:B------:R-:W-:Y:S01]  /*5f90*/  @!P6 MOV R110, c[0x0][0x208] ;  /* 0x00008200006eea02 */ /* 0x000fe20000000f00 */
[----:B------:R-:W-:Y:S01]  /*5fa0*/  @!P6 IMAD R0, R0, c[0x0][0x208], RZ ;  /* 0x000082000000ea24 */ /* 0x000fe200078e02ff */
[----:B----4-:R-:W-:Y:S01]  /*5fb0*/  @!P6 IADD3.X R105, RZ, R204, RZ, P0, !PT ;  /* 0x000000ccff69e210 */ /* 0x010fe200007fe4ff */
[----:B------:R-:W-:Y:S02]  /*5fc0*/  @!P6 IMAD.SHL.U32 R2, R44, 0x40, RZ ;  /* 0x000000402c02e824 */ /* 0x000fe400078e00ff */
[----:B------:R-:W-:Y:S02]  /*5fd0*/  @!P6 IMAD R0, R229, c[0x0][0x20c], R0 ;  /* 0x00008300e500ea24 */ /* 0x000fe400078e0200 */
[----:B------:R-:W-:Y:S01]  /*5fe0*/  @!P6 IMAD.SHL.U32 R101, R230, 0x2, RZ ;  /* 0x00000002e665e824 */ /* 0x000fe200078e00ff */
[C---:B------:R-:W-:Y:S01]  /*5ff0*/  @!P6 IADD3 R3, P1, R2.reuse, R206, RZ ;  /* 0x000000ce0203e210 */ /* 0x040fe20007f3e0ff */
[----:B------:R-:W-:Y:S01]  /*6000*/  @!P6 IMAD.MOV.U32 R111, RZ, RZ, c[0x0][0x20c] ;  /* 0x00008300ff6fe624 */ /* 0x000fe200078e00ff */
[----:B------:R-:W-:Y:S02]  /*6010*/  @!P6 IADD3 R0, R45, R0, RZ ;  /* 0x000000002d00e210 */ /* 0x000fe40007ffe0ff */
[----:B------:R-:W-:Y:S02]  /*6020*/  @!P6 IADD3 R48, P0, R2, R109, RZ ;  /* 0x0000006d0230e210 */ /* 0x000fe40007f1e0ff */
[----:B------:R-:W-:Y:S02]  /*6030*/  @!P6 SHF.L.U64.HI R0, R44, 0x6, R0 ;  /* 0x000000062c00e819 */ /* 0x000fe40000010200 */
[-C--:B------:R-:W-:Y:S02]  /*6040*/  HMMA.16816.F32 R44, R60, R50.reuse, RZ ;  /* 0x000000323c2c723c */ /* 0x080fe400000018ff */
[C---:B------:R-:W-:Y:S01]  /*6050*/  @!P6 IADD3.X R52, R0.reuse, R105, RZ, P0, !PT ;  /* 0x000000690034e210 */ /* 0x040fe200007fe4ff */
[----:B------:R-:W-:Y:S01]  /*6060*/  @!P6 IMAD.X R49, R0, 0x1, R204, P1 ;  /* 0x000000010031e824 */ /* 0x000fe200008e06cc */
[C---:B------:R-:W-:Y:S02]  /*6070*/  @!P6 LEA R58, P1, R3.reuse, c[0x0][0x1f8], 0x1 ;  /* 0x00007e00033aea11 */ /* 0x040fe400078208ff */
[C---:B------:R-:W-:Y:S02]  /*6080*/  @!P6 LEA R56, P0, R48.reuse, c[0x0][0x1f8], 0x1 ;  /* 0x00007e003038ea11 */ /* 0x040fe400078008ff */
[----:B------:R-:W-:Y:S04]  /*6090*/  @!P6 LEA.HI.X R59, R3, c[0x0][0x1fc], R49, 0x1, P1 ;  /* 0x00007f00033bea11 */ /* 0x000fe800008f0c31 */
[----:B------:R-:W-:Y:S01]  /*60a0*/  @!P6 LEA.HI.X R57, R48, c[0x0][0x1fc], R52, 0x1, P0 ;  /* 0x00007f003039ea11 */ /* 0x000fe200000f0c34 */
[----:B------:R-:W-:Y:S01]  /*60b0*/  @!PT LDS RZ, [RZ] ;  /* 0x00000000fffff984 */ /* 0x000fe20000000800 */
[----:B------:R-:W-:Y:S01]  /*60c0*/  @!PT LDS RZ, [RZ] ;  /* 0x00000000fffff984 */ /* 0x000fe20000000800 */
[----:B------:R-:W-:Y:S01]  /*60d0*/  @!PT LDS RZ, [RZ] ;  /* 0x00000000fffff984 */ /* 0x000fe20000000800 */
[----:B------:R2:W-:Y:S01]  /*60e0*/  @!P6 LDGSTS.E.BYPASS.LTC128B.128 [R101+0x100], [R58.64], !P5 ;  /* 0x001000003a65efae */ /* 0x0005e2000e901d46 */
[C---:B------:R-:W-:Y:S02]  /*60f0*/  HMMA.16816.F32 R48, R64.reuse, R50, RZ ;  /* 0x000000324030723c */ /* 0x040fe400000018ff */
[----:B------:R-:W-:Y:S04]  /*6100*/  @!P6 IADD3 R103, P0, R206, 0x40, RZ ;  /* 0x00000040ce67e810 */ /* 0x000fe80007f1e0ff */
[----:B------:R-:W-:Y:S01]  /*6110*/  @!P6 IADD3.X R104, RZ, R204, RZ, P0, !PT ;  /* 0x000000ccff68e210 */ /* 0x000fe200007fe4ff */
[----:B------:R2:W-:Y:S01]  /*6120*/  @!P6 LDGSTS.E.BYPASS.LTC128B.128 [R101+0x1100], [R56.64], !P4 ;  /* 0x011000003865efae */ /* 0x0005e2000e101d46 */
[-C--:B------:R-:W-:Y:S01]  /*6130*/  HMMA.16816.F32 R52, R64, R176.reuse, RZ ;  /* 0x000000b04034723c */ /* 0x080fe200000018ff */
[----:B------:R-:W-:Y:S03]  /*6140*/  @!P6 IADD3 R102, P1, R2, R103, RZ ;  /* 0x000000670266e210 */ /* 0x000fe60007f3e0ff */
[C---:B------:R-:W-:Y:S04]  /*6150*/  @!P6 LEA R3, P0, R110.reuse, R2, 0x5 ;  /* 0x000000026e03e211 */ /* 0x040fe800078028ff */
[----:B------:R-:W-:Y:S01]  /*6160*/  @!P6 LEA.HI.X R2, R110, R0, R111, 0x5, P0 ;  /* 0x000000006e02e211 */ /* 0x000fe200000f2c6f */
[--C-:B------:R-:W-:Y:S03]  /*6170*/  @!P6 IMAD.X R111, R0, 0x1, R104.reuse, P1 ;  /* 0x00000001006fe824 */ /* 0x100fe600008e0668 */
[C---:B------:R-:W-:Y:S02]  /*6180*/  @!P6 LEA R110, P0, R102.reuse, c[0x0][0x1f8], 0x1 ;  /* 0x00007e00666eea11 */ /* 0x040fe400078008ff */
[C---:B------:R-:W-:Y:S02]  /*6190*/  @!P6 IADD3 R0, P1, R3.reuse, R109, RZ ;  /* 0x0000006d0300e210 */ /* 0x040fe40007f3e0ff */
[----:B------:R-:W-:Y:S02]  /*61a0*/  @!P6 LEA.HI.X R111, R102, c[0x0][0x1fc], R111, 0x1, P0 ;  /* 0x00007f00666fea11 */ /* 0x000fe400000f0c6f */
[C---:B------:R-:W-:Y:S02]  /*61b0*/  @!P6 IADD3 R109, P0, R3.reuse, R103, RZ ;  /* 0x00000067036de210 */ /* 0x040fe40007f1e0ff */
[C---:B------:R-:W-:Y:S01]  /*61c0*/  @!P6 IADD3.X R105, R2.reuse, R105, RZ, P1, !PT ;  /* 0x000000690269e210 */ /* 0x040fe20000ffe4ff */
[----:B------:R3:W-:Y:S01]  /*61d0*/  @!P6 LDGSTS.E.BYPASS.LTC128B.128 [R101+0x2100], [R110.64], !P3 ;  /* 0x021000006e65efae */ /* 0x0007e2000d901d46 */
[----:B------:R-:W-:Y:S01]  /*61e0*/  @!P6 IADD3 R3, P1, R3, R206, RZ ;  /* 0x000000ce0303e210 */ /* 0x000fe20007f3e0ff */
[C---:B--2---:R-:W-:Y:S07]  /*61f0*/  HMMA.16816.F32 R56, R60.reuse, R176, RZ ;  /* 0x000000b03c38723c */ /* 0x044fee00000018ff */
[C---:B------:R-:W-:Y:S01]  /*6200*/  @!P6 IMAD.X R176, R2.reuse, 0x1, R104, P0 ;  /* 0x0000000102b0e824 */ /* 0x040fe200000e0668 */
[-C--:B------:R-:W-:Y:S01]  /*6210*/  HMMA.16816.F32 R60, R60, R178.reuse, RZ ;  /* 0x000000b23c3c723c */ /* 0x080fe200000018ff */
[C---:B------:R-:W-:Y:S03]  /*6220*/  @!P6 LEA R102, P0, R3.reuse, c[0x0][0x1f8], 0x1 ;  /* 0x00007e000366ea11 */ /* 0x040fe600078008ff */
[----:B------:R-:W-:Y:S04]  /*6230*/  @!P6 IADD3.X R2, R2, R204, RZ, P1, !PT ;  /* 0x000000cc0202e210 */ /* 0x000fe80000ffe4ff */
[----:B------:R-:W-:Y:S04]  /*6240*/  HMMA.16816.F32 R64, R64, R178, RZ ;  /* 0x000000b24040723c */ /* 0x000fe800000018ff */
[----:B------:R-:W-:Y:S02]  /*6250*/  @!P6 LEA.HI.X R103, R3, c[0x0][0x1fc], R2, 0x1, P0 ;  /* 0x00007f000367ea11 */ /* 0x000fe400000f0c02 */
[C---:B------:R-:W-:Y:S02]  /*6260*/  @!P6 LEA R104, P0, R0.reuse, c[0x0][0x1f8], 0x1 ;  /* 0x00007e000068ea11 */ /* 0x040fe400078008ff */
[-C--:B-1----:R-:W-:Y:S01]  /*6270*/  HMMA.16816.F32 R4, R180, R184.reuse, R4 ;  /* 0x000000b8b404723c */ /* 0x082fe20000001804 */
[----:B------:R1:W-:Y:S04]  /*6280*/  @!P6 LDGSTS.E.BYPASS.LTC128B.128 [R101+0x900], [R102.64], !P5 ;  /* 0x009000006665efae */ /* 0x0003e8000e901d46 */
[----:B------:R-:W-:Y:S02]  /*6290*/  @!P6 LEA.HI.X R105, R0, c[0x0][0x1fc], R105, 0x1, P0 ;  /* 0x00007f000069ea11 */ /* 0x000fe400000f0c69 */
[C---:B------:R-:W-:Y:S01]  /*62a0*/  @!P6 LEA R2, P0, R109.reuse, c[0x0][0x1f8], 0x1 ;  /* 0x00007e006d02ea11 */ /* 0x040fe200078008ff */
[C---:B------:R-:W-:Y:S02]  /*62b0*/  HMMA.16816.F32 R8, R188.reuse, R184, R8 ;  /* 0x000000b8bc08723c */ /* 0x040fe40000001808 */
[----:B------:R1:W-:Y:S02]  /*62c0*/  @!P6 LDGSTS.E.BYPASS.LTC128B.128 [R101+0x1900], [R104.64], !P4 ;  /* 0x019000006865efae */ /* 0x0003e4000e101d46 */
[----:B------:R-:W-:Y:S04]  /*62d0*/  @!P6 LEA.HI.X R3, R109, c[0x0][0x1fc], R176, 0x1, P0 ;  /* 0x00007f006d03ea11 */ /* 0x000fe800000f0cb0 */
[-C--:B------:R-:W-:Y:S02]  /*62e0*/  HMMA.16816.F32 R12, R188, R186.reuse, R12 ;  /* 0x000000babc0c723c */ /* 0x080fe4000000180c */
[----:B------:R2:W-:Y:S01]  /*62f0*/  @!P6 LDGSTS.E.BYPASS.LTC128B.128 [R101+0x2900], [R2.64], !P3 ;  /* 0x029000000265efae */ /* 0x0005e2000d901d46 */
[C---:B------:R-:W-:Y:S05]  /*6300*/  ISETP.GT.AND P6, PT, R229.reuse, R235, PT ;  /* 0x000000ebe500720c */ /* 0x040fea0003fc4270 */
[C---:B------:R-:W-:Y:S02]  /*6310*/  HMMA.16816.F32 R16, R180.reuse, R186, R16 ;  /* 0x000000bab410723c */ /* 0x040fe40000001810 */
[----:B------:R-:W-:Y:S06]  /*6320*/  LDSM.16.M88.4 R176, [R215+0x2000] ;  /* 0x00200000d7b0783b */ /* 0x000fec0000000200 */
[-C--:B------:R-:W-:Y:S02]  /*6330*/  HMMA.16816.F32 R20, R180, R192.reuse, R20 ;  /* 0x000000c0b414723c */ /* 0x080fe40000001814 */
[----:B------:R-:W0:Y:S06]  /*6340*/  LDGDEPBAR ;  /* 0x00000000000079af */ /* 0x000e2c0000000000 */
[C---:B------:R-:W-:Y:S02]  /*6350*/  HMMA.16816.F32 R24, R188.reuse, R192, R24 ;  /* 0x000000c0bc18723c */ /* 0x040fe40000001818 */
[----:B------:R-:W4:Y:S06]  /*6360*/  LDSM.16.M88.4 R204, [R212+0x1000] ;  /* 0x00100000d4cc783b */ /* 0x000f2c0000000200 */
[-C--:B------:R-:W-:Y:S02]  /*6370*/  HMMA.16816.F32 R28, R188, R194.reuse, R28 ;  /* 0x000000c2bc1c723c */ /* 0x080fe4000000181c */
[----:B------:R-:W1:Y:S06]  /*6380*/  LDSM.16.M88.4 R208, [R215+0x3000] ;  /* 0x00300000d7d0783b */ /* 0x000e6c0000000200 */
[C---:B------:R-:W-:Y:S02]  /*6390*/  HMMA.16816.F32 R32, R180.reuse, R194, R32 ;  /* 0x000000c2b420723c */ /* 0x040fe40000001820 */
[----:B------:R-:W1:Y:S06]  /*63a0*/  LDSM.16.M88.4 R184, [R212+0x1400] ;  /* 0x00140000d4b8783b */ /* 0x000e6c0000000200 */
[-C--:B------:R-:W-:Y:S02]  /*63b0*/  HMMA.16816.F32 R36, R180, R196.reuse, R36 ;  /* 0x000000c4b424723c */ /* 0x080fe40000001824 */
[----:B------:R-:W1:Y:S06]  /*63c0*/  LDSM.16.M88.4 R192, [R212+0x1800] ;  /* 0x00180000d4c0783b */ /* 0x000e6c0000000200 */
[C---:B------:R-:W-:Y:S08]  /*63d0*/  HMMA.16816.F32 R40, R188.reuse, R196, R40 ;  /* 0x000000c4bc28723c */ /* 0x040ff00000001828 */
[-C--:B------:R-:W-:Y:S08]  /*63e0*/  HMMA.16816.F32 R44, R188, R198.reuse, R44 ;  /* 0x000000c6bc2c723c */ /* 0x080ff0000000182c */
[C---:B------:R-:W-:Y:S01]  /*63f0*/  HMMA.16816.F32 R48, R180.reuse, R198, R48 ;  /* 0x000000c6b430723c */ /* 0x040fe20000001830 */
[----:B------:R-:W-:Y:S07]  /*6400*/  LDSM.16.M88.4 R196, [R225] ;  /* 0x00000000e1c4783b */ /* 0x000fee0000000200 */
[-C--:B------:R-:W-:Y:S08]  /*6410*/  HMMA.16816.F32 R52, R180, R200.reuse, R52 ;  /* 0x000000c8b434723c */ /* 0x080ff00000001834 */
[C---:B------:R-:W-:Y:S08]  /*6420*/  HMMA.16816.F32 R56, R188.reuse, R200, R56 ;  /* 0x000000c8bc38723c */ /* 0x040ff00000001838 */
[-C--:B------:R-:W-:Y:S01]  /*6430*/  HMMA.16816.F32 R60, R188, R202.reuse, R60 ;  /* 0x000000cabc3c723c */ /* 0x080fe2000000183c */
[----:B------:R-:W-:Y:S07]  /*6440*/  LDSM.16.M88.4 R188, [R216+0x2000] ;  /* 0x00200000d8bc783b */ /* 0x000fee0000000200 */
[----:B------:R-:W-:Y:S01]  /*6450*/  HMMA.16816.F32 R64, R180, R202, R64 ;  /* 0x000000cab440723c */ /* 0x000fe20000001840 */
[----:B------:R-:W2:Y:S07]  /*6460*/  LDSM.16.M88.4 R180, [R212+0x1c00] ;  /* 0x001c0000d4b4783b */ /* 0x000eae0000000200 */
[-C--:B----4-:R-:W-:Y:S01]  /*6470*/  HMMA.16816.F32 R4, R176, R204.reuse, R4 ;  /* 0x000000ccb004723c */ /* 0x090fe20000001804 */
[----:B------:R-:W4:Y:S07]  /*6480*/  LDSM.16.M88.4 R200, [R216+0x3000] ;  /* 0x00300000d8c8783b */ /* 0x000f2e0000000200 */
        /* <DEDUP_REMOVED lines=14> */
[-C--:B--2---:R-:W-:Y:S08]  /*6570*/  HMMA.16816.F32 R52, R176, R180.reuse, R52 ;  /* 0x000000b4b034723c */ /* 0x084ff00000001834 */
[C---:B------:R-:W-:Y:S08]  /*6580*/  HMMA.16816.F32 R56, R208.reuse, R180, R56 ;  /* 0x000000b4d038723c */ /* 0x040ff00000001838 */
[-C--:B------:R-:W-:Y:S08]  /*6590*/  HMMA.16816.F32 R60, R208, R182.reuse, R60 ;  /* 0x000000b6d03c723c */ /* 0x080ff0000000183c */
[----:B------:R-:W-:Y:S01]  /*65a0*/  HMMA.16816.F32 R64, R176, R182, R64 ;  /* 0x000000b6b040723c */ /* 0x000fe20000001840 */
[----:B------:R-:W-:Y:S07]  /*65b0*/  LDSM.16.M88.4 R176, [R215+0x4000] ;  /* 0x00400000d7b0783b */ /* 0x000fee0000000200 */
[-C--:B------:R-:W-:Y:S01]  /*65c0*/  HMMA.16816.F32 R4, R188, R196.reuse, R4 ;  /* 0x000000c4bc04723c */ /* 0x080fe20000001804 */
[----:B------:R-:W2:Y:S07]  /*65d0*/  LDSM.16.M88.4 R180, [R212+0x2000] ;  /* 0x00200000d4b4783b */ /* 0x000eae0000000200 */
[C---:B----4-:R-:W-:Y:S08]  /*65e0*/  HMMA.16816.F32 R8, R200.reuse, R196, R8 ;  /* 0x000000c4c808723c */ /* 0x050ff00000001808 */
[-C--:B------:R-:W-:Y:S08]  /*65f0*/  HMMA.16816.F32 R12, R200, R198.reuse, R12 ;  /* 0x000000c6c80c723c */ /* 0x080ff0000000180c */
[C---:B------:R-:W-:Y:S01]  /*6600*/  HMMA.16816.F32 R16, R188.reuse, R198, R16 ;  /* 0x000000c6bc10723c */ /* 0x040fe20000001810 */
[----:B------:R-:W4:Y:S07]  /*6610*/  LDSM.16.M88.4 R196, [R215+0x5000] ;  /* 0x00500000d7c4783b */ /* 0x000f2e0000000200 */
[-C--:B-1----:R-:W-:Y:S08]  /*6620*/  HMMA.16816.F32 R20, R188, R204.reuse, R20 ;  /* 0x000000ccbc14723c */ /* 0x082ff00000001814 */
[C---:B------:R-:W-:Y:S08]  /*6630*/  HMMA.16816.F32 R24, R200.reuse, R204, R24 ;  /* 0x000000ccc818723c */ /* 0x040ff00000001818 */
[-C--:B------:R-:W-:Y:S08]  /*6640*/  HMMA.16816.F32 R28, R200, R206.reuse, R28 ;  /* 0x000000cec81c723c */ /* 0x080ff0000000181c */
[C---:B------:R-:W-:Y:S01]  /*6650*/  HMMA.16816.F32 R32, R188.reuse, R206, R32 ;  /* 0x000000cebc20723c */ /* 0x040fe20000001820 */
        /* <DEDUP_REMOVED lines=8> */
[-C--:B------:R-:W-:Y:S01]  /*66e0*/  HMMA.16816.F32 R60, R200, R194.reuse, R60 ;  /* 0x000000c2c83c723c */ /* 0x080fe2000000183c */
[----:B------:R-:W1:Y:S07]  /*66f0*/  LDSM.16.M88.4 R200, [R212+0x2800] ;  /* 0x00280000d4c8783b */ /* 0x000e6e0000000200 */
[----:B------:R-:W-:Y:S01]  /*6700*/  HMMA.16816.F32 R64, R188, R194, R64 ;  /* 0x000000c2bc40723c */ /* 0x000fe20000001840 */
[----:B------:R-:W-:Y:S07]  /*6710*/  LDSM.16.M88.4 R188, [R216+0x4000] ;  /* 0x00400000d8bc783b */ /* 0x000fee0000000200 */
[-C--:B--2---:R-:W-:Y:S01]  /*6720*/  HMMA.16816.F32 R4, R176, R180.reuse, R4 ;  /* 0x000000b4b004723c */ /* 0x084fe20000001804 */
[----:B------:R-:W2:Y:S07]  /*6730*/  LDSM.16.M88.4 R192, [R221] ;  /* 0x00000000ddc0783b */ /* 0x000eae0000000200 */
[C---:B----4-:R-:W-:Y:S08]  /*6740*/  HMMA.16816.F32 R8, R196.reuse, R180, R8 ;  /* 0x000000b4c408723c */ /* 0x050ff00000001808 */
[-C--:B------:R-:W-:Y:S08]  /*6750*/  HMMA.16816.F32 R12, R196, R182.reuse, R12 ;  /* 0x000000b6c40c723c */ /* 0x080ff0000000180c */
[C---:B------:R-:W-:Y:S01]  /*6760*/  HMMA.16816.F32 R16, R176.reuse, R182, R16 ;  /* 0x000000b6b010723c */ /* 0x040fe20000001810 */
[----:B------:R-:W4:Y:S07]  /*6770*/  LDSM.16.M88.4 R180, [R216+0x5000] ;  /* 0x00500000d8b4783b */ /* 0x000f2e0000000200 */
        /* <DEDUP_REMOVED lines=9> */
[C---:B------:R-:W-:Y:S07]  /*6810*/  HMMA.16816.F32 R56, R196.reuse, R204, R56 ;  /* 0x000000ccc438723c */ /* 0x040fee0000001838 */
[----:B------:R-:W-:Y:S01]  /*6820*/  IADD3 R204, R229, -0x1, RZ ;  /* 0xffffffffe5cc7810 */ /* 0x000fe20007ffe0ff */
[-C--:B------:R-:W-:Y:S04]  /*6830*/  HMMA.16816.F32 R60, R196, R206.reuse, R60 ;  /* 0x000000cec43c723c */ /* 0x080fe8000000183c */
[----:B------:R-:W-:Y:S01]  /*6840*/  @P6 SHF.R.S32.HI R0, RZ, 0x1f, R204 ;  /* 0x0000001fff006819 */ /* 0x000fe200000114cc */
[----:B------:R-:W-:Y:S03]  /*6850*/  @P6 IMAD.WIDE.U32 R2, R204, c[0x0][0x1e0], RZ ;  /* 0x00007800cc026a25 */ /* 0x000fe600078e00ff */
[----:B------:R-:W-:Y:S04]  /*6860*/  HMMA.16816.F32 R64, R176, R206, R64 ;  /* 0x000000ceb040723c */ /* 0x000fe80000001840 */
[----:B------:R-:W-:Y:S04]  /*6870*/  @P6 IMAD R0, R0, c[0x0][0x1e0], RZ ;  /* 0x0000780000006a24 */ /* 0x000fe800078e02ff */
[-C--:B--2---:R-:W-:Y:S05]  /*6880*/  HMMA.16816.F32 R4, R188, R192.reuse, R4 ;  /* 0x000000c0bc04723c */ /* 0x084fea0000001804 */
[----:B------:R-:W-:Y:S03]  /*6890*/  @P6 IMAD R0, R204, c[0x0][0x1e4], R0 ;  /* 0x00007900cc006a24 */ /* 0x000fe600078e0200 */
[C---:B----4-:R-:W-:Y:S04]  /*68a0*/  HMMA.16816.F32 R8, R180.reuse, R192, R8 ;  /* 0x000000c0b408723c */ /* 0x050fe80000001808 */
[----:B------:R-:W-:Y:S01]  /*68b0*/  @P6 IMAD.IADD R0, R3, 0x1, R0 ;  /* 0x0000000103006824 */ /* 0x000fe200078e0200 */
[C---:B------:R-:W-:Y:S03]  /*68c0*/  @P6 SHF.L.U32 R3, R2.reuse, 0x6, RZ ;  /* 0x0000000602036819 */ /* 0x040fe600000006ff */
[-C--:B------:R-:W-:Y:S04]  /*68d0*/  HMMA.16816.F32 R12, R180, R194.reuse, R12 ;  /* 0x000000c2b40c723c */ /* 0x080fe8000000180c */
[----:B------:R-:W-:Y:S01]  /*68e0*/  @P6 SHF.L.U64.HI R2, R2, 0x6, R0 ;  /* 0x0000000602026819 */ /* 0x000fe20000010200 */
[----:B-----5:R-:W-:Y:S03]  /*68f0*/  IMAD.MOV.U32 R0, RZ, RZ, R234 ;  /* 0x000000ffff007224 */ /* 0x020fe600078e00ea */
[----:B------:R-:W-:Y:S01]  /*6900*/  FMUL.FTZ R4, R4, c[0x0][0x320] ;  /* 0x0000c80004047a20 */ /* 0x000fe20000410000 */
[C---:B------:R-:W-:Y:S03]  /*6910*/  HMMA.16816.F32 R16, R188.reuse, R194, R16 ;  /* 0x000000c2bc10723c */ /* 0x040fe60000001810 */
[----:B------:R-:W-:Y:S01]  /*6920*/  MUFU.TANH R207, R4 ;  /* 0x0000000400cf7308 */ /* 0x000fe20000002400 */
[----:B------:R-:W-:Y:S02]  /*6930*/  FMUL.FTZ R5, R5, c[0x0][0x320] ;  /* 0x0000c80005057a20 */ /* 0x000fe40000410000 */
[----:B------:R-:W-:Y:S02]  /*6940*/  FMUL.FTZ R6, R6, c[0x0][0x320] ;  /* 0x0000c80006067a20 */ /* 0x000fe40000410000 */
[----:B------:R-:W-:Y:S04]  /*6950*/  FMUL.FTZ R7, R7, c[0x0][0x320] ;  /* 0x0000c80007077a20 */ /* 0x000fe80000410000 */
[----:B------:R-:W-:Y:S01]  /*6960*/  FMUL.FTZ R8, R8, c[0x0][0x320] ;  /* 0x0000c80008087a20 */ /* 0x000fe20000410000 */
[----:B------:R-:W1:Y:S01]  /*6970*/  MUFU.TANH R206, R5 ;  /* 0x0000000500ce7308 */ /* 0x000e620000002400 */
[----:B------:R-:W-:Y:S02]  /*6980*/  FMUL.FTZ R9, R9, c[0x0][0x320] ;  /* 0x0000c80009097a20 */ /* 0x000fe40000410000 */
[----:B------:R-:W-:Y:S02]  /*6990*/  FMUL.FTZ R14, R14, c[0x0][0x320] ;  /* 0x0000c8000e0e7a20 */ /* 0x000fe40000410000 */
[----:B------:R-:W-:Y:S02]  /*69a0*/  FMUL.FTZ R10, R10, c[0x0][0x320] ;  /* 0x0000c8000a0a7a20 */ /* 0x000fe40000410000 */
[----:B------:R-:W-:Y:S02]  /*69b0*/  FMUL.FTZ R11, R11, c[0x0][0x320] ;  /* 0x0000c8000b0b7a20 */ /* 0x000fe40000410000 */
[----:B------:R-:W-:Y:S01]  /*69c0*/  FMUL.FTZ R12, R12, c[0x0][0x320] ;  /* 0x0000c8000c0c7a20 */ /* 0x000fe20000410000 */
[----:B------:R2:W-:Y:S01]  /*69d0*/  MUFU.TANH R176, R14 ;  /* 0x0000000e00b07308 */ /* 0x0005e20000002400 */
[----:B------:R-:W-:Y:S02]  /*69e0*/  FMUL.FTZ R15, R15, c[0x0][0x320] ;  /* 0x0000c8000f0f7a20 */ /* 0x000fe40000410000 */
[----:B------:R-:W-:Y:S02]  /*69f0*/  FMUL.FTZ R13, R13, c[0x0][0x320] ;  /* 0x0000c8000d0d7a20 */ /* 0x000fe40000410000 */
[----:B------:R-:W-:Y:S02]  /*6a00*/  FMUL.FTZ R16, R16, c[0x0][0x320] ;  /* 0x0000c80010107a20 */ /* 0x000fe40000410000 */
[----:B------:R-:W-:Y:S02]  /*6a10*/  FMUL.FTZ R17, R17, c[0x0][0x320] ;  /* 0x0000c80011117a20 */ /* 0x000fe40000410000 */
[----:B------:R-:W-:Y:S01]  /*6a20*/  FMUL.FTZ R18, R18, c[0x0][0x320] ;  /* 0x0000c80012127a20 */ /* 0x000fe20000410000 */
[----:B------:R-:W-:Y:S01]  /*6a30*/  MUFU.TANH R210, R6 ;  /* 0x0000000600d27308 */ /* 0x000fe20000002400 */
[----:B------:R-:W-:Y:S09]  /*6a40*/  FMUL.FTZ R19, R19, c[0x0][0x320] ;  /* 0x0000c80013137a20 */ /* 0x000ff20000410000 */
[----:B------:R4:W5:Y:S01]  /*6a50*/  MUFU.TANH R209, R7 ;  /* 0x0000000700d17308 */ /* 0x0009620000002400 */
[----:B--2---:R-:W2:Y:S09]  /*6a60*/  LDL R14, [R1+0x3c] ;  /* 0x00003c00010e7983 */ /* 0x004eb20000100800 */
[----:B------:R-:W-:Y:S10]  /*6a70*/  MUFU.TANH R208, R8 ;  /* 0x0000000800d07308 */ /* 0x000ff40000002400 */
[----:B------:R-:W1:Y:S01]  /*6a80*/  MUFU.TANH R205, R9 ;  /* 0x0000000900cd7308 */ /* 0x000e620000002400 */
[----:B----4-:R-:W4:Y:S09]  /*6a90*/  LDSM.16.M88.4 R4, [R220] ;  /* 0x00000000dc04783b */ /* 0x010f320000000200 */
[----:B------:R-:W-:Y:S10]  /*6aa0*/  MUFU.TANH R203, R10 ;  /* 0x0000000a00cb7308 */ /* 0x000ff40000002400 */
[----:B------:R1:W1:Y:S10]  /*6ab0*/  MUFU.TANH R202, R11 ;  /* 0x0000000b00ca7308 */ /* 0x0002740000002400 */
[----:B------:R-:W-:Y:S10]  /*6ac0*/  MUFU.TANH R199, R16 ;  /* 0x0000001000c77308 */ /* 0x000ff40000002400 */
[----:B------:R3:W-:Y:S01]  /*6ad0*/  MUFU.TANH R185, R17 ;  /* 0x0000001100b97308 */ /* 0x0007e20000002400 */
[-C--:B----4-:R-:W-:Y:S01]  /*6ae0*/  HMMA.16816.F32 R20, R188, R4.reuse, R20 ;  /* 0x00000004bc14723c */ /* 0x090fe20000001814 */
[----:B-1----:R-:W1:Y:S08]  /*6af0*/  LDSM.16.M88.4 R8, [R219] ;  /* 0x00000000db08783b */ /* 0x002e700000000200 */
[----:B------:R-:W-:Y:S01]  /*6b00*/  MUFU.TANH R184, R18 ;  /* 0x0000001200b87308 */ /* 0x000fe20000002400 */
[C---:B------:R-:W-:Y:S07]  /*6b10*/  HMMA.16816.F32 R24, R180.reuse, R4, R24 ;  /* 0x00000004b418723c */ /* 0x040fee0000001818 */
[----:B------:R-:W-:Y:S02]  /*6b20*/  @P6 IADD3 R5, P1, R3, R232, RZ ;  /* 0x000000e803056210 */ /* 0x000fe40007f3e0ff */
[----:B------:R4:W-:Y:S01]  /*6b30*/  MUFU.TANH R179, R19 ;  /* 0x0000001300b37308 */ /* 0x0009e20000002400 */
[-C--:B------:R-:W-:Y:S03]  /*6b40*/  HMMA.16816.F32 R28, R180, R6.reuse, R28 ;  /* 0x00000006b41c723c */ /* 0x080fe6000000181c */
[----:B------:R-:W-:Y:S04]  /*6b50*/  @P2 IMAD.HI.U32 R4, R234, c[0x0][0x2c8], RZ ;  /* 0x0000b200ea042a27 */ /* 0x000fe800078e00ff */
[----:B------:R-:W-:Y:S01]  /*6b60*/  FMUL.FTZ R20, R20, c[0x0][0x320] ;  /* 0x0000c80014147a20 */ /* 0x000fe20000410000 */
[C---:B------:R-:W-:Y:S01]  /*6b70*/  HMMA.16816.F32 R32, R188.reuse, R6, R32 ;  /* 0x00000006bc20723c */ /* 0x040fe20000001820 */
[----:B------:R4:W2:Y:S03]  /*6b80*/  MUFU.TANH R177, R13 ;  /* 0x0000000d00b17308 */ /* 0x0008a60000002400 */
[----:B------:R-:W-:Y:S01]  /*6b90*/  @P2 SHF.R.U32.HI R0, RZ, c[0x0][0x2cc], R4 ;  /* 0x0000b300ff002a19 */ /* 0x000fe20000011604 */
[----:B------:R-:W-:Y:S02]  /*6ba0*/  FMUL.FTZ R23, R23, c[0x0][0x320] ;  /* 0x0000c80017177a20 */ /* 0x000fe40000410000 */
[----:B------:R-:W-:Y:S01]  /*6bb0*/  @P6 IADD3.X R6, R2, R231, RZ, P1, !PT ;  /* 0x000000e702066210 */ /* 0x000fe20000ffe4ff */
[----:B------:R-:W-:Y:S01]  /*6bc0*/  @P6 IMAD.MOV.U32 R7, RZ, RZ, c[0x0][0x1e4] ;  /* 0x00007900ff076624 */ /* 0x000fe200078e00ff */
[----:B---3--:R-:W3:Y:S02]  /*6bd0*/  SHFL.IDX PT, R17, R0, RZ, 0x1c1f ;  /* 0x001c1fff00117589 */ /* 0x008ee400000e0000 */
[----:B------:R-:W-:Y:S01]  /*6be0*/  MUFU.TANH R178, R12 ;  /* 0x0000000c00b27308 */ /* 0x000fe20000002400 */
[----:B------:R-:W-:Y:S02]  /*6bf0*/  FMUL.FTZ R22, R22, c[0x0][0x320] ;  /* 0x0000c80016167a20 */ /* 0x000fe40000410000 */
[----:B------:R-:W-:Y:S01]  /*6c00*/  FMUL.FTZ R21, R21, c[0x0][0x320] ;  /* 0x0000c80015157a20 */ /* 0x000fe20000410000 */
[-C--:B-1----:R-:W-:Y:S02]  /*6c10*/  HMMA.16816.F32 R36, R188, R8.reuse, R36 ;  /* 0x00000008bc24723c */ /* 0x082fe40000001824 */
[----:B------:R-:W-:Y:S01]  /*6c20*/  SHFL.IDX PT, R16, R0, 0x1, 0x1c1f ;  /* 0x003c1f0000107f89 */ /* 0x000fe200000e0000 */
[----:B------:R-:W-:Y:S03]  /*6c30*/  FMUL.FTZ R30, R30, c[0x0][0x320] ;  /* 0x0000c8001e1e7a20 */ /* 0x000fe60000410000 */
[----:B------:R-:W-:Y:S01]  /*6c40*/  MUFU.TANH R111, R20 ;  /* 0x00000014006f7308 */ /* 0x000fe20000002400 */
[----:B------:R-:W-:Y:S02]  /*6c50*/  FMUL.FTZ R27, R27, c[0x0][0x320] ;  /* 0x0000c8001b1b7a20 */ /* 0x000fe40000410000 */
[----:B------:R-:W-:Y:S01]  /*6c60*/  FMUL.FTZ R34, R34, c[0x0][0x320] ;  /* 0x0000c80022227a20 */ /* 0x000fe20000410000 */
[C---:B------:R-:W-:Y:S01]  /*6c70*/  HMMA.16816.F32 R40, R180.reuse, R8, R40 ;  /* 0x00000008b428723c */ /* 0x040fe20000001828 */
[----:B----4-:R-:W1:Y:S01]  /*6c80*/  SHFL.IDX PT, R19, R0, 0x2, 0x1c1f ;  /* 0x005c1f0000137f89 */ /* 0x010e6200000e0000 */
[----:B------:R-:W-:Y:S02]  /*6c90*/  IMAD.MOV.U32 R13, RZ, RZ, -0x40 ;  /* 0xffffffc0ff0d7424 */ /* 0x000fe400078e00ff */
[----:B------:R-:W-:Y:S02]  /*6ca0*/  FMUL.FTZ R35, R35, c[0x0][0x320] ;  /* 0x0000c80023237a20 */ /* 0x000fe40000410000 */
[----:B------:R4:W-:Y:S01]  /*6cb0*/  MUFU.TANH R186, R34 ;  /* 0x0000002200ba7308 */ /* 0x0009e20000002400 */
[----:B------:R-:W-:Y:S01]  /*6cc0*/  @P6 MOV R9, c[0x0][0x1e0] ;  /* 0x0000780000096a02 */ /* 0x000fe20000000f00 */
[----:B------:R-:W-:Y:S01]  /*6cd0*/  FMUL.FTZ R32, R32, c[0x0][0x320] ;  /* 0x0000c80020207a20 */ /* 0x000fe20000410000 */
[-C--:B------:R-:W-:Y:S01]  /*6ce0*/  HMMA.16816.F32 R44, R180, R10.reuse, R44 ;  /* 0x0000000ab42c723c */ /* 0x080fe2000000182c */
[----:B------:R2:W1:Y:S02]  /*6cf0*/  SHFL.IDX PT, R18, R0, 0x3, 0x1c1f ;  /* 0x007c1f0000127f89 */ /* 0x00046400000e0000 */
[----:B------:R-:W-:Y:S01]  /*6d00*/  @P6 LEA R4, P0, R9, R3, 0x5 ;  /* 0x0000000309046211 */ /* 0x000fe200078028ff */
[----:B------:R-:W-:Y:S02]  /*6d10*/  FMUL.FTZ R33, R33, c[0x0][0x320] ;  /* 0x0000c80021217a20 */ /* 0x000fe40000410000 */
[----:B------:R-:W-:Y:S01]  /*6d20*/  FMUL.FTZ R36, R36, c[0x0][0x320] ;  /* 0x0000c80024247a20 */ /* 0x000fe20000410000 */
[----:B------:R-:W1:Y:S01]  /*6d30*/  MUFU.TANH R200, R15 ;  /* 0x0000000f00c87308 */ /* 0x000e620000002400 */
[----:B------:R-:W-:Y:S01]  /*6d40*/  FMUL.FTZ R28, R28, c[0x0][0x320] ;  /* 0x0000c8001c1c7a20 */ /* 0x000fe20000410000 */
[----:B------:R-:W-:Y:S01]  /*6d50*/  @P6 LEA.HI.X R9, R9, R2, R7, 0x5, P0 ;  /* 0x0000000209096211 */ /* 0x000fe200000f2c07 */
[C---:B------:R-:W-:Y:S04]  /*6d60*/  HMMA.16816.F32 R48, R188.reuse, R10, R48 ;  /* 0x0000000abc30723c */ /* 0x040fe80000001830 */
[----:B------:R-:W-:Y:S01]  /*6d70*/  @P6 IADD3 R8, P0, R232, 0x20, RZ ;  /* 0x00000020e8086810 */ /* 0x000fe20007f1e0ff */
[----:B------:R-:W-:Y:S02]  /*6d80*/  FMUL.FTZ R37, R37, c[0x0][0x320] ;  /* 0x0000c80025257a20 */ /* 0x000fe40000410000 */
[----:B------:R1:W-:Y:S01]  /*6d90*/  MUFU.TANH R101, R35 ;  /* 0x0000002300657308 */ /* 0x0003e20000002400 */
[----:B------:R-:W-:Y:S01]  /*6da0*/  @P6 IADD3.X R7, RZ, R231, RZ, P0, !PT ;  /* 0x000000e7ff076210 */ /* 0x000fe200007fe4ff */
[----:B------:R-:W-:Y:S03]  /*6db0*/  FMUL.FTZ R31, R31, c[0x0][0x320] ;  /* 0x0000c8001f1f7a20 */ /* 0x000fe60000410000 */
[----:B----4-:R-:W-:Y:S01]  /*6dc0*/  @P6 LEA R34, P1, R5, c[0x0][0x1c8], 0x1 ;  /* 0x0000720005226a11 */ /* 0x010fe200078208ff */
[----:B------:R-:W-:Y:S02]  /*6dd0*/  FMUL.FTZ R38, R38, c[0x0][0x320] ;  /* 0x0000c80026267a20 */ /* 0x000fe40000410000 */
[----:B------:R-:W-:Y:S02]  /*6de0*/  FMUL.FTZ R29, R29, c[0x0][0x320] ;  /* 0x0000c8001d1d7a20 */ /* 0x000fe40000410000 */
[----:B------:R-:W-:Y:S01]  /*6df0*/  MUFU.TANH R192, R23 ;  /* 0x0000001700c07308 */ /* 0x000fe20000002400 */
[----:B------:R-:W-:Y:S02]  /*6e00*/  FMUL.FTZ R39, R39, c[0x0][0x320] ;  /* 0x0000c80027277a20 */ /* 0x000fe40000410000 */
[----:B------:R-:W-:Y:S02]  /*6e10*/  IMAD R13, R229, R13, 0x1 ;  /* 0x00000001e50d7424 */ /* 0x000fe400078e020d */
[----:B------:R-:W-:Y:S02]  /*6e20*/  FMUL.FTZ R24, R24, c[0x0][0x320] ;  /* 0x0000c80018187a20 */ /* 0x000fe40000410000 */
[----:B------:R-:W-:Y:S02]  /*6e30*/  FMUL.FTZ R25, R25, c[0x0][0x320] ;  /* 0x0000c80019197a20 */ /* 0x000fe40000410000 */
[----:B------:R-:W-:Y:S01]  /*6e40*/  FMUL.FTZ R26, R26, c[0x0][0x320] ;  /* 0x0000c8001a1a7a20 */ /* 0x000fe20000410000 */
[----:B------:R4:W-:Y:S01]  /*6e50*/  MUFU.TANH R103, R32 ;  /* 0x0000002000677308 */ /* 0x0009e20000002400 */
[----:B------:R-:W-:Y:S02]  /*6e60*/  FMUL.FTZ R41, R41, c[0x0][0x320] ;  /* 0x0000c80029297a20 */ /* 0x000fe40000410000 */
[----:B------:R-:W-:Y:S01]  /*6e70*/  FMUL.FTZ R40, R40, c[0x0][0x320] ;  /* 0x0000c80028287a20 */ /* 0x000fe20000410000 */
[----:B-1----:R-:W-:Y:S01]  /*6e80*/  @P6 LEA.HI.X R35, R5, c[0x0][0x1cc], R6, 0x1, P1 ;  /* 0x0000730005236a11 */ /* 0x002fe200008f0c06 */
[----:B------:R-:W-:Y:S01]  /*6e90*/  FMUL.FTZ R44, R44, c[0x0][0x320] ;  /* 0x0000c8002c2c7a20 */ /* 0x000fe20000410000 */
[-C--:B------:R-:W-:Y:S01]  /*6ea0*/  @P6 IADD3 R6, P1, R3, R8.reuse, RZ ;  /* 0x0000000803066210 */ /* 0x080fe20007f3e0ff */
[----:B------:R-:W-:Y:S02]  /*6eb0*/  FMUL.FTZ R45, R45, c[0x0][0x320] ;  /* 0x0000c8002d2d7a20 */ /* 0x000fe40000410000 */
[----:B------:R-:W-:Y:S01]  /*6ec0*/  FMUL.FTZ R42, R42, c[0x0][0x320] ;  /* 0x0000c8002a2a7a20 */ /* 0x000fe20000410000 */
[----:B------:R-:W-:Y:S01]  /*6ed0*/  MUFU.TANH R198, R36 ;  /* 0x0000002400c67308 */ /* 0x000fe20000002400 */
[----:B------:R-:W-:Y:S01]  /*6ee0*/  @P6 IMAD.X R12, R2, 0x1, R7, P1 ;  /* 0x00000001020c6824 */ /* 0x000fe200008e0607 */
[----:B------:R-:W-:Y:S01]  /*6ef0*/  @P6 IADD3 R5, P1, R232, 0x40, RZ ;  /* 0x00000040e8056810 */ /* 0x000fe20007f3e0ff */
[----:B------:R-:W-:Y:S02]  /*6f00*/  FMUL.FTZ R43, R43, c[0x0][0x320] ;  /* 0x0000c8002b2b7a20 */ /* 0x000fe40000410000 */
[----:B------:R-:W-:Y:S02]  /*6f10*/  FMUL.FTZ R48, R48, c[0x0][0x320] ;  /* 0x0000c80030307a20 */ /* 0x000fe40000410000 */
[----:B------:R-:W-:Y:S02]  /*6f20*/  FMUL.FTZ R49, R49, c[0x0][0x320] ;  /* 0x0000c80031317a20 */ /* 0x000fe40000410000 */
[----:B------:R-:W-:Y:S01]  /*6f30*/  FMUL.FTZ R50, R50, c[0x0][0x320] ;  /* 0x0000c80032327a20 */ /* 0x000fe20000410000 */
[----:B------:R1:W-:Y:S01]  /*6f40*/  MUFU.TANH R102, R33 ;  /* 0x0000002100667308 */ /* 0x0003e20000002400 */
[----:B------:R-:W-:Y:S02]  /*6f50*/  FMUL.FTZ R51, R51, c[0x0][0x320] ;  /* 0x0000c80033337a20 */ /* 0x000fe40000410000 */
[----:B------:R-:W-:Y:S01]  /*6f60*/  FMUL.FTZ R46, R46, c[0x0][0x320] ;  /* 0x0000c8002e2e7a20 */ /* 0x000fe20000410000 */
[C---:B----4-:R-:W-:Y:S01]  /*6f70*/  @P6 LEA R32, P0, R6.reuse, c[0x0][0x1c8], 0x1 ;  /* 0x0000720006206a11 */ /* 0x050fe200078008ff */
[----:B------:R-:W-:Y:S05]  /*6f80*/  FMUL.FTZ R47, R47, c[0x0][0x320] ;  /* 0x0000c8002f2f7a20 */ /* 0x000fea0000410000 */
[----:B------:R4:W-:Y:S10]  /*6f90*/  MUFU.TANH R201, R37 ;  /* 0x0000002500c97308 */ /* 0x0009f40000002400 */
[----:B------:R2:W-:Y:S01]  /*6fa0*/  MUFU.TANH R104, R30 ;  /* 0x0000001e00687308 */ /* 0x0005e20000002400 */
[----:B-1----:R-:W-:Y:S09]  /*6fb0*/  @P6 LEA.HI.X R33, R6, c[0x0][0x1cc], R12, 0x1, P0 ;  /* 0x0000730006216a11 */ /* 0x002ff200000f0c0c */
[----:B------:R-:W-:Y:S10]  /*6fc0*/  MUFU.TANH R193, R24 ;  /* 0x0000001800c17308 */ /* 0x000ff40000002400 */
[----:B------:R1:W-:Y:S10]  /*6fd0*/  MUFU.TANH R109, R28 ;  /* 0x0000001c006d7308 */ /* 0x0003f40000002400 */
[----:B------:R-:W-:Y:S10]  /*6fe0*/  MUFU.TANH R187, R22 ;  /* 0x0000001600bb7308 */ /* 0x000ff40000002400 */
[----:B------:R1:W-:Y:S10]  /*6ff0*/  MUFU.TANH R197, R31 ;  /* 0x0000001f00c57308 */ /* 0x0003f40000002400 */
[----:B------:R-:W-:Y:S10]  /*7000*/  MUFU.TANH R194, R25 ;  /* 0x0000001900c27308 */ /* 0x000ff40000002400 */
[----:B------:R1:W-:Y:S10]  /*7010*/  MUFU.TANH R105, R29 ;  /* 0x0000001d00697308 */ /* 0x0003f40000002400 */
[----:B------:R-:W1:Y:S10]  /*7020*/  MUFU.TANH R110, R21 ;  /* 0x00000015006e7308 */ /* 0x000e740000002400 */
[----:B------:R-:W-:Y:S10]  /*7030*/  MUFU.TANH R195, R26 ;  /* 0x0000001a00c37308 */ /* 0x000ff40000002400 */
[----:B------:R-:W-:Y:S10]  /*7040*/  MUFU.TANH R245, R41 ;  /* 0x0000002900f57308 */ /* 0x000ff40000002400 */
[----:B------:R-:W-:Y:S01]  /*7050*/  MUFU.TANH R243, R40 ;  /* 0x0000002800f37308 */ /* 0x000fe20000002400 */
[----:B--2---:R-:W-:Y:S02]  /*7060*/  IADD3 R0, R13, c[0x0][0x1d0], -R14 ;  /* 0x000074000d007a10 */ /* 0x004fe40007ffe80e */
[----:B------:R-:W-:Y:S02]  /*7070*/  @P6 IADD3 R14, P0, R3, R5, RZ ;  /* 0x00000005030e6210 */ /* 0x000fe40007f1e0ff */
[----:B------:R-:W-:Y:S05]  /*7080*/  @P6 IADD3.X R13, RZ, R231, RZ, P1, !PT ;  /* 0x000000e7ff0d6210 */ /* 0x000fea0000ffe4ff */
[----:B------:R2:W2:Y:S01]  /*7090*/  MUFU.TANH R196, R27 ;  /* 0x0000001b00c47308 */ /* 0x0004a20000002400 */
[----:B------:R-:W-:Y:S01]  /*70a0*/  @P6 IADD3 R20, P1, R4, R8, RZ ;  /* 0x0000000804146210 */ /* 0x000fe20007f3e0ff */
[----:B------:R-:W-:Y:S01]  /*70b0*/  @P6 IMAD.X R15, R2, 0x1, R13, P0 ;  /* 0x00000001020f6824 */ /* 0x000fe200000e060d */
[C---:B------:R-:W-:Y:S02]  /*70c0*/  @P6 IADD3 R23, P0, R4.reuse, R5, RZ ;  /* 0x0000000504176210 */ /* 0x040fe40007f1e0ff */
[C---:B------:R-:W-:Y:S02]  /*70d0*/  @P6 IADD3.X R36, R9.reuse, R7, RZ, P1, !PT ;  /* 0x0000000709246210 */ /* 0x040fe40000ffe4ff */
[----:B------:R-:W-:Y:S03]  /*70e0*/  @P6 IADD3 R12, P1, R4, R232, RZ ;  /* 0x000000e8040c6210 */ /* 0x000fe60007f3e0ff */
[----:B------:R2:W-:Y:S01]  /*70f0*/  MUFU.TANH R238, R44 ;  /* 0x0000002c00ee7308 */ /* 0x0005e20000002400 */
[----:B------:R-:W2:Y:S01]  /*7100*/  LDSM.16.M88.4 R4, [R218] ;  /* 0x00000000da04783b */ /* 0x000ea20000000200 */
[----:B------:R-:W-:Y:S01]  /*7110*/  IADD3 R0, R0, -c[0x0][0x168], RZ ;  /* 0x80005a0000007a10 */ /* 0x000fe20007ffe0ff */
[----:B------:R-:W-:Y:S04]  /*7120*/  DEPBAR.LE SB0, 0x0 ;  /* 0x000080000000791a */ /* 0x000fe80000000000 */
[C---:B----4-:R-:W-:Y:S01]  /*7130*/  @P6 IADD3.X R37, R9.reuse, R13, RZ, P0, !PT ;  /* 0x0000000d09256210 */ /* 0x050fe200007fe4ff */
[----:B------:R-:W-:Y:S01]  /*7140*/  @P6 IMAD.X R9, R9, 0x1, R231, P1 ;  /* 0x0000000109096824 */ /* 0x000fe200008e06e7 */
[----:B------:R-:W-:Y:S01]  /*7150*/  @P6 LEA R30, P1, R12, c[0x0][0x1c8], 0x1 ;  /* 0x000072000c1e6a11 */ /* 0x000fe200078208ff */
[----:B------:R4:W-:Y:S01]  /*7160*/  MUFU.TANH R239, R45 ;  /* 0x0000002d00ef7308 */ /* 0x0009e20000002400 */
[----:B---3--:R-:W-:Y:S01]  /*7170*/  IMAD.IADD R8, R0, 0x1, R17 ;  /* 0x0000000100087824 */ /* 0x008fe200078e0211 */
[----:B-1----:R-:W-:Y:S01]  /*7180*/  @P6 LEA R28, P0, R14, c[0x0][0x1c8], 0x1 ;  /* 0x000072000e1c6a11 */ /* 0x002fe200078008ff */
[----:B------:R-:W-:Y:S01]  /*7190*/  IMAD.IADD R2, R0, 0x1, R19 ;  /* 0x0000000100027824 */ /* 0x000fe200078e0213 */
[----:B------:R-:W-:Y:S06]  /*71a0*/  @P6 LEA.HI.X R31, R12, c[0x0][0x1cc], R9, 0x1, P1 ;  /* 0x000073000c1f6a11 */ /* 0x000fec00008f0c09 */
[----:B------:R-:W1:Y:S01]  /*71b0*/  MUFU.TANH R38, R38 ;  /* 0x0000002600267308 */ /* 0x000e620000002400 */
[----:B------:R-:W-:Y:S01]  /*71c0*/  IADD3 R3, R0, R16, RZ ;  /* 0x0000001000037210 */ /* 0x000fe20007ffe0ff */
[----:B------:R-:W-:Y:S01]  /*71d0*/  BAR.SYNC.DEFER_BLOCKING 0x0 ;  /* 0x0000000000007b1d */ /* 0x000fe20000010000 */
[----:B------:R-:W-:Y:S02]  /*71e0*/  ISETP.GT.AND P1, PT, R8, 0x1, PT ;  /* 0x000000010800780c */ /* 0x000fe40003f24270 */
[----:B------:R-:W-:Y:S02]  /*71f0*/  @P6 LEA.HI.X R29, R14, c[0x0][0x1cc], R15, 0x1, P0 ;  /* 0x000073000e1d6a11 */ /* 0x000fe400000f0c0f */
[----:B------:R-:W-:Y:S02]  /*7200*/  FSEL R13, R206, -INF , P1 ;  /* 0xff800000ce0d7808 */ /* 0x000fe40000800000 */
[----:B------:R-:W-:Y:S01]  /*7210*/  ISETP.GT.AND P1, PT, R3, 0x1, PT ;  /* 0x000000010300780c */ /* 0x000fe20003f24270 */
[----:B------:R-:W3:Y:S01]  /*7220*/  MUFU.TANH R39, R39 ;  /* 0x0000002700277308 */ /* 0x000ee20000002400 */
[----:B------:R-:W-:Y:S02]  /*7230*/  ISETP.GT.AND P0, PT, R8, RZ, PT ;  /* 0x000000ff0800720c */ /* 0x000fe40003f04270 */
[----:B-----5:R-:W-:Y:S02]  /*7240*/  FSEL R16, R209, -INF , P1 ;  /* 0xff800000d1107808 */ /* 0x020fe40000800000 */
[----:B------:R-:W-:Y:S02]  /*7250*/  IADD3 R0, R0, R18, RZ ;  /* 0x0000001200007210 */ /* 0x000fe40007ffe0ff */
[----:B------:R-:W-:Y:S02]  /*7260*/  FSEL R12, R207, -INF , P0 ;  /* 0xff800000cf0c7808 */ /* 0x000fe40000000000 */
[----:B------:R-:W-:Y:S01]  /*7270*/  ISETP.GT.AND P1, PT, R2, 0x1, PT ;  /* 0x000000010200780c */ /* 0x000fe20003f24270 */
[----:B------:R-:W5:Y:S01]  /*7280*/  MUFU.TANH R42, R42 ;  /* 0x0000002a002a7308 */ /* 0x000f620000002400 */
[----:B------:R-:W-:Y:S01]  /*7290*/  ISETP.GT.AND P0, PT, R3, RZ, PT ;  /* 0x000000ff0300720c */ /* 0x000fe20003f04270 */
[-C--:B--2---:R-:W-:Y:S05]  /*72a0*/  HMMA.16816.F32 R52, R188, R4.reuse, R52 ;  /* 0x00000004bc34723c */ /* 0x084fea0000001834 */
[----:B------:R-:W-:Y:S02]  /*72b0*/  FSEL R18, R205, -INF , P1 ;  /* 0xff800000cd127808 */ /* 0x000fe40000800000 */
[----:B------:R-:W-:Y:S01]  /*72c0*/  ISETP.GT.AND P1, PT, R0, 0x1, PT ;  /* 0x000000010000780c */ /* 0x000fe20003f24270 */
[----:B------:R-:W2:Y:S01]  /*72d0*/  MUFU.TANH R43, R43 ;  /* 0x0000002b002b7308 */ /* 0x000ea20000002400 */
[----:B------:R-:W-:Y:S01]  /*72e0*/  FSEL R15, R210, -INF , P0 ;  /* 0xff800000d20f7808 */ /* 0x000fe20000000000 */
[C---:B------:R-:W-:Y:S04]  /*72f0*/  HMMA.16816.F32 R56, R180.reuse, R4, R56 ;  /* 0x00000004b438723c */ /* 0x040fe80000001838 */
[----:B------:R-:W-:Y:S02]  /*7300*/  ISETP.GT.AND P0, PT, R2, RZ, PT ;  /* 0x000000ff0200720c */ /* 0x000fe40003f04270 */
[----:B------:R-:W-:Y:S02]  /*7310*/  FSEL R24, R202, -INF , P1 ;  /* 0xff800000ca187808 */ /* 0x000fe40000800000 */
[----:B------:R-:W1:Y:S01]  /*7320*/  MUFU.TANH R48, R48 ;  /* 0x0000003000307308 */ /* 0x000e620000002400 */
[----:B------:R-:W-:Y:S01]  /*7330*/  FSEL R17, R208, -INF , P0 ;  /* 0xff800000d0117808 */ /* 0x000fe20000000000 */
[-C--:B------:R-:W-:Y:S03]  /*7340*/  HMMA.16816.F32 R60, R180, R6.reuse, R60 ;  /* 0x00000006b43c723c */ /* 0x080fe6000000183c */
[----:B------:R-:W-:Y:S01]  /*7350*/  ISETP.GT.AND P1, PT, R2, 0x9, PT ;  /* 0x000000090200780c */ /* 0x000fe20003f24270 */
[----:B------:R-:W-:Y:S01]  /*7360*/  FMUL.FTZ R52, R52, c[0x0][0x320] ;  /* 0x0000c80034347a20 */ /* 0x000fe20000410000 */
[C---:B------:R-:W-:Y:S01]  /*7370*/  ISETP.GT.AND P0, PT, R0.reuse, RZ, PT ;  /* 0x000000ff0000720c */ /* 0x040fe20003f04270 */
[----:B------:R-:W-:Y:S01]  /*7380*/  FMUL.FTZ R53, R53, c[0x0][0x320] ;  /* 0x0000c80035357a20 */ /* 0x000fe20000410000 */
[----:B------:R-:W-:Y:S01]  /*7390*/  FSEL R22, R177, -INF , P1 ;  /* 0xff800000b1167808 */ /* 0x000fe20000800000 */
[----:B------:R-:W1:Y:S01]  /*73a0*/  MUFU.TANH R49, R49 ;  /* 0x0000003100317308 */ /* 0x000e620000002400 */
[----:B------:R-:W-:Y:S01]  /*73b0*/  FSEL R25, R203, -INF , P0 ;  /* 0xff800000cb197808 */ /* 0x000fe20000000000 */
[----:B------:R-:W-:Y:S04]  /*73c0*/  HMMA.16816.F32 R64, R188, R6, R64 ;  /* 0x00000006bc40723c */ /* 0x000fe80000001840 */
[----:B------:R-:W-:Y:S01]  /*73d0*/  ISETP.GT.AND P1, PT, R0, 0x9, PT ;  /* 0x000000090000780c */ /* 0x000fe20003f24270 */
[----:B------:R-:W-:Y:S01]  /*73e0*/  FMUL.FTZ R27, R55, c[0x0][0x320] ;  /* 0x0000c800371b7a20 */ /* 0x000fe20000410000 */
[----:B------:R-:W-:Y:S01]  /*73f0*/  ISETP.GT.AND P0, PT, R2, 0x8, PT ;  /* 0x000000080200780c */ /* 0x000fe20003f04270 */
[----:B------:R-:W-:Y:S01]  /*7400*/  FMUL.FTZ R54, R54, c[0x0][0x320] ;  /* 0x0000c80036367a20 */ /* 0x000fe20000410000 */
[----:B------:R-:W1:Y:S01]  /*7410*/  MUFU.TANH R7, R52 ;  /* 0x0000003400077308 */ /* 0x000e620000002400 */
[----:B------:R-:W-:Y:S02]  /*7420*/  FSEL R21, R200, -INF , P1 ;  /* 0xff800000c8157808 */ /* 0x000fe40000800000 */
[----:B------:R-:W-:Y:S01]  /*7430*/  ISETP.GT.AND P1, PT, R8, 0x9, PT ;  /* 0x000000090800780c */ /* 0x000fe20003f24270 */
[----:B------:R-:W-:Y:S01]  /*7440*/  FMUL.FTZ R59, R59, c[0x0][0x320] ;  /* 0x0000c8003b3b7a20 */ /* 0x000fe20000410000 */
[----:B------:R-:W-:Y:S01]  /*7450*/  FSEL R19, R178, -INF , P0 ;  /* 0xff800000b2137808 */ /* 0x000fe20000000000 */
[----:B------:R-:W-:Y:S01]  /*7460*/  FMUL.FTZ R63, R63, c[0x0][0x320] ;  /* 0x0000c8003f3f7a20 */ /* 0x000fe20000410000 */
[----:B------:R-:W-:Y:S01]  /*7470*/  ISETP.GT.AND P0, PT, R0, 0x8, PT ;  /* 0x000000080000780c */ /* 0x000fe20003f04270 */
[----:B------:R-:W-:Y:S01]  /*7480*/  FMUL.FTZ R56, R56, c[0x0][0x320] ;  /* 0x0000c80038387a20 */ /* 0x000fe20000410000 */
[----:B------:R-:W-:Y:S01]  /*7490*/  FSEL R10, R185, -INF , P1 ;  /* 0xff800000b90a7808 */ /* 0x000fe20000800000 */
[----:B------:R-:W1:Y:S01]  /*74a0*/  MUFU.TANH R6, R53 ;  /* 0x0000003500067308 */ /* 0x000e620000002400 */
[----:B------:R-:W-:Y:S01]  /*74b0*/  FSEL R26, R176, -INF , P0 ;  /* 0xff800000b01a7808 */ /* 0x000fe20000000000 */
[----:B------:R-:W-:Y:S01]  /*74c0*/  IMAD.MOV.U32 R176, RZ, RZ, R230 ;  /* 0x000000ffffb07224 */ /* 0x000fe200078e00e6 */
[----:B------:R-:W-:Y:S01]  /*74d0*/  ISETP.GT.AND P0, PT, R8, 0x8, PT ;  /* 0x000000080800780c */ /* 0x000fe20003f04270 */
[----:B------:R-:W-:Y:S01]  /*74e0*/  FMUL.FTZ R57, R57, c[0x0][0x320] ;  /* 0x0000c80039397a20 */ /* 0x000fe20000410000 */
[----:B------:R-:W-:Y:S01]  /*74f0*/  ISETP.GT.AND P1, PT, R3, 0x9, PT ;  /* 0x000000090300780c */ /* 0x000fe20003f24270 */
[----:B------:R-:W-:Y:S01]  /*7500*/  FMUL.FTZ R4, R64, c[0x0][0x320] ;  /* 0x0000c80040047a20 */ /* 0x000fe20000410000 */
[----:B------:R-:W-:Y:S01]  /*7510*/  FSEL R9, R199, -INF , P0 ;  /* 0xff800000c7097808 */ /* 0x000fe20000000000 */
[----:B------:R-:W-:Y:S01]  /*7520*/  FMUL.FTZ R5, R65, c[0x0][0x320] ;  /* 0x0000c80041057a20 */ /* 0x000fe20000410000 */
[----:B------:R-:W-:Y:S01]  /*7530*/  ISETP.GT.AND P0, PT, R3, 0x8, PT ;  /* 0x000000080300780c */ /* 0x000fe20003f04270 */
[----:B------:R-:W-:Y:S01]  /*7540*/  MUFU.TANH R46, R46 ;  /* 0x0000002e002e7308 */ /* 0x000fe20000002400 */
[----:B------:R-:W-:Y:S01]  /*7550*/  FSEL R14, R179, -INF , P1 ;  /* 0xff800000b30e7808 */ /* 0x000fe20000800000 */
[----:B------:R-:W-:Y:S01]  /*7560*/  FMUL.FTZ R60, R60, c[0x0][0x320] ;  /* 0x0000c8003c3c7a20 */ /* 0x000fe20000410000 */
[----:B------:R-:W-:Y:S01]  /*7570*/  ISETP.GT.AND P1, PT, R8, 0x11, PT ;  /* 0x000000110800780c */ /* 0x000fe20003f24270 */
[----:B------:R-:W-:Y:S01]  /*7580*/  FMUL.FTZ R61, R61, c[0x0][0x320] ;  /* 0x0000c8003d3d7a20 */ /* 0x000fe20000410000 */
[----:B------:R-:W-:Y:S01]  /*7590*/  FSEL R11, R184, -INF , P0 ;  /* 0xff800000b80b7808 */ /* 0x000fe20000000000 */
[----:B------:R-:W-:Y:S01]  /*75a0*/  FMUL.FTZ R58, R58, c[0x0][0x320] ;  /* 0x0000c8003a3a7a20 */ /* 0x000fe20000410000 */
[----:B------:R-:W-:Y:S01]  /*75b0*/  FSEL R41, R110, -INF , P1 ;  /* 0xff8000006e297808 */ /* 0x000fe20000800000 */
[----:B------:R-:W-:Y:S01]  /*75c0*/  FMUL.FTZ R62, R62, c[0x0][0x320] ;  /* 0x0000c8003e3e7a20 */ /* 0x000fe20000410000 */
[----:B------:R-:W-:Y:S01]  /*75d0*/  ISETP.GT.AND P1, PT, R3, 0x11, PT ;  /* 0x000000110300780c */ /* 0x000fe20003f24270 */
[----:B------:R-:W1:Y:S01]  /*75e0*/  MUFU.TANH R4, R4 ;  /* 0x0000000400047308 */ /* 0x000e620000002400 */
[----:B------:R-:W-:Y:S02]  /*75f0*/  ISETP.GT.AND P0, PT, R8, 0x10, PT ;  /* 0x000000100800780c */ /* 0x000fe40003f04270 */
[----:B------:R-:W-:Y:S02]  /*7600*/  FSEL R192, R192, -INF , P1 ;  /* 0xff800000c0c07808 */ /* 0x000fe40000800000 */
[----:B------:R-:W-:Y:S02]  /*7610*/  FSEL R40, R111, -INF , P0 ;  /* 0xff8000006f287808 */ /* 0x000fe40000000000 */
[----:B------:R-:W-:Y:S02]  /*7620*/  ISETP.GT.AND P1, PT, R2, 0x11, PT ;  /* 0x000000110200780c */ /* 0x000fe40003f24270 */
[----:B------:R-:W-:Y:S01]  /*7630*/  ISETP.GT.AND P0, PT, R3, 0x10, PT ;  /* 0x000000100300780c */ /* 0x000fe20003f04270 */
[----:B------:R-:W-:Y:S01]  /*7640*/  MUFU.TANH R62, R62 ;  /* 0x0000003e003e7308 */ /* 0x000fe20000002400 */
[----:B------:R-:W-:Y:S02]  /*7650*/  FSEL R194, R194, -INF , P1 ;  /* 0xff800000c2c27808 */ /* 0x000fe40000800000 */
[----:B------:R-:W-:Y:S02]  /*7660*/  ISETP.GT.AND P1, PT, R0, 0x11, PT ;  /* 0x000000110000780c */ /* 0x000fe40003f24270 */
[----:B------:R-:W-:Y:S02]  /*7670*/  FSEL R187, R187, -INF , P0 ;  /* 0xff800000bbbb7808 */ /* 0x000fe40000000000 */
[----:B------:R-:W-:Y:S02]  /*7680*/  ISETP.GT.AND P0, PT, R2, 0x10, PT ;  /* 0x000000100200780c */ /* 0x000fe40003f04270 */
[----:B------:R-:W-:Y:S01]  /*7690*/  FSEL R196, R196, -INF , P1 ;  /* 0xff800000c4c47808 */ /* 0x000fe20000800000 */
[----:B------:R-:W1:Y:S01]  /*76a0*/  MUFU.TANH R5, R5 ;  /* 0x0000000500057308 */ /* 0x000e620000002400 */
[----:B------:R-:W-:Y:S02]  /*76b0*/  ISETP.GT.AND P1, PT, R2, 0x19, PT ;  /* 0x000000190200780c */ /* 0x000fe40003f24270 */
[----:B------:R-:W-:Y:S02]  /*76c0*/  FSEL R193, R193, -INF , P0 ;  /* 0xff800000c1c17808 */ /* 0x000fe40000000000 */
[----:B------:R-:W-:Y:S02]  /*76d0*/  ISETP.GT.AND P0, PT, R0, 0x10, PT ;  /* 0x000000100000780c */ /* 0x000fe40003f04270 */
[----:B------:R-:W-:Y:S02]  /*76e0*/  FSEL R190, R105, -INF , P1 ;  /* 0xff80000069be7808 */ /* 0x000fe40000800000 */
[----:B------:R-:W-:Y:S01]  /*76f0*/  FMNMX.FTZ R105, R12, R100, !PT ;  /* 0x000000640c697209 */ /* 0x000fe20007810000 */
[----:B------:R-:W1:Y:S01]  /*7700*/  MUFU.TANH R50, R50 ;  /* 0x0000003200327308 */ /* 0x000e620000002400 */
[----:B------:R-:W-:Y:S02]  /*7710*/  FSEL R195, R195, -INF , P0 ;  /* 0xff800000c3c37808 */ /* 0x000fe40000000000 */
[----:B------:R-:W-:Y:S02]  /*7720*/  ISETP.GT.AND P0, PT, R2, 0x18, PT ;  /* 0x000000180200780c */ /* 0x000fe40003f04270 */
[----:B------:R-:W-:Y:S02]  /*7730*/  FMNMX.FTZ R105, R13, R105, !PT ;  /* 0x000000690d697209 */ /* 0x000fe40007810000 */
[----:B------:R-:W-:Y:S02]  /*7740*/  FSEL R189, R109, -INF , P0 ;  /* 0xff8000006dbd7808 */ /* 0x000fe40000000000 */
[C---:B------:R-:W-:Y:S01]  /*7750*/  ISETP.GT.AND P0, PT, R0.reuse, 0x18, PT ;  /* 0x000000180000780c */ /* 0x040fe20003f04270 */
[----:B------:R-:W-:Y:S01]  /*7760*/  MUFU.TANH R109, R63 ;  /* 0x0000003f006d7308 */ /* 0x000fe20000002400 */
[----:B------:R-:W-:Y:S02]  /*7770*/  FMNMX.FTZ R105, R9, R105, !PT ;  /* 0x0000006909697209 */ /* 0x000fe40007810000 */
[----:B------:R-:W-:Y:S02]  /*7780*/  ISETP.GT.AND P1, PT, R0, 0x19, PT ;  /* 0x000000190000780c */ /* 0x000fe40003f24270 */
[----:B------:R-:W-:Y:S02]  /*7790*/  FSEL R191, R104, -INF , P0 ;  /* 0xff80000068bf7808 */ /* 0x000fe40000000000 */
[----:B------:R-:W-:Y:S02]  /*77a0*/  ISETP.GT.AND P0, PT, R8, 0x18, PT ;  /* 0x000000180800780c */ /* 0x000fe40003f04270 */
[----:B------:R-:W-:Y:S01]  /*77b0*/  FMNMX.FTZ R105, R10, R105, !PT ;  /* 0x000000690a697209 */ /* 0x000fe20007810000 */
[----:B------:R-:W1:Y:S01]  /*77c0*/  MUFU.TANH R51, R51 ;  /* 0x0000003300337308 */ /* 0x000e620000002400 */
[----:B------:R-:W-:Y:S02]  /*77d0*/  FSEL R44, R103, -INF , P0 ;  /* 0xff800000672c7808 */ /* 0x000fe40000000000 */
[----:B------:R-:W-:Y:S02]  /*77e0*/  FSEL R197, R197, -INF , P1 ;  /* 0xff800000c5c57808 */ /* 0x000fe40000800000 */
[----:B------:R-:W-:Y:S02]  /*77f0*/  ISETP.GT.AND P1, PT, R8, 0x19, PT ;  /* 0x000000190800780c */ /* 0x000fe40003f24270 */
[C---:B------:R-:W-:Y:S02]  /*7800*/  ISETP.GT.AND P0, PT, R3.reuse, 0x18, PT ;  /* 0x000000180300780c */ /* 0x040fe40003f04270 */
[----:B----4-:R-:W-:Y:S01]  /*7810*/  FSEL R45, R102, -INF , P1 ;  /* 0xff800000662d7808 */ /* 0x010fe20000800000 */
[----:B------:R-:W4:Y:S01]  /*7820*/  MUFU.TANH R54, R54 ;  /* 0x0000003600367308 */ /* 0x000f220000002400 */
[----:B------:R-:W-:Y:S02]  /*7830*/  FSEL R186, R186, -INF , P0 ;  /* 0xff800000baba7808 */ /* 0x000fe40000000000 */
[----:B------:R-:W-:Y:S02]  /*7840*/  ISETP.GT.AND P0, PT, R8, 0x20, PT ;  /* 0x000000200800780c */ /* 0x000fe40003f04270 */
[----:B------:R-:W-:Y:S02]  /*7850*/  FMNMX.FTZ R105, R40, R105, !PT ;  /* 0x0000006928697209 */ /* 0x000fe40007810000 */
[C---:B------:R-:W-:Y:S02]  /*7860*/  ISETP.GT.AND P1, PT, R3.reuse, 0x19, PT ;  /* 0x000000190300780c */ /* 0x040fe40003f24270 */
[----:B------:R-:W-:Y:S01]  /*7870*/  FSEL R198, R198, -INF , P0 ;  /* 0xff800000c6c67808 */ /* 0x000fe20000000000 */
[----:B------:R-:W2:Y:S01]  /*7880*/  MUFU.TANH R27, R27 ;  /* 0x0000001b001b7308 */ /* 0x000ea20000002400 */
[----:B------:R-:W-:Y:S02]  /*7890*/  ISETP.GT.AND P0, PT, R3, 0x20, PT ;  /* 0x000000200300780c */ /* 0x000fe40003f04270 */
[----:B------:R-:W-:Y:S02]  /*78a0*/  FSEL R188, R101, -INF , P1 ;  /* 0xff80000065bc7808 */ /* 0x000fe40000800000 */
[----:B------:R-:W-:Y:S02]  /*78b0*/  ISETP.GT.AND P1, PT, R8, 0x21, PT ;  /* 0x000000210800780c */ /* 0x000fe40003f24270 */
[----:B------:R-:W-:Y:S02]  /*78c0*/  FMNMX.FTZ R105, R41, R105, !PT ;  /* 0x0000006929697209 */ /* 0x000fe40007810000 */
[----:B-1----:R-:W-:Y:S01]  /*78d0*/  FSEL R205, R38, -INF , P0 ;  /* 0xff80000026cd7808 */ /* 0x002fe20000000000 */
[----:B------:R-:W-:Y:S01]  /*78e0*/  MUFU.TANH R56, R56 ;  /* 0x0000003800387308 */ /* 0x000fe20000002400 */
[----:B------:R-:W-:Y:S02]  /*78f0*/  FSEL R201, R201, -INF , P1 ;  /* 0xff800000c9c97808 */ /* 0x000fe40000800000 */
[----:B------:R-:W-:Y:S02]  /*7900*/  ISETP.GT.AND P1, PT, R3, 0x21, PT ;  /* 0x000000210300780c */ /* 0x000fe40003f24270 */
[----:B------:R-:W-:Y:S02]  /*7910*/  FMNMX.FTZ R105, R44, R105, !PT ;  /* 0x000000692c697209 */ /* 0x000fe40007810000 */
[----:B------:R-:W-:Y:S02]  /*7920*/  ISETP.GT.AND P0, PT, R2, 0x20, PT ;  /* 0x000000200200780c */ /* 0x000fe40003f04270 */
[----:B---3--:R-:W-:Y:S01]  /*7930*/  FSEL R206, R39, -INF , P1 ;  /* 0xff80000027ce7808 */ /* 0x008fe20000800000 */
[----:B------:R-:W-:Y:S01]  /*7940*/  MUFU.TANH R57, R57 ;  /* 0x0000003900397308 */ /* 0x000fe20000002400 */
[----:B------:R-:W-:Y:S02]  /*7950*/  FSEL R243, R243, -INF , P0 ;  /* 0xff800000f3f37808 */ /* 0x000fe40000000000 */
[----:B------:R-:W-:Y:S02]  /*7960*/  ISETP.GT.AND P0, PT, R0, 0x20, PT ;  /* 0x000000200000780c */ /* 0x000fe40003f04270 */
[----:B------:R-:W-:Y:S02]  /*7970*/  FMNMX.FTZ R105, R45, R105, !PT ;  /* 0x000000692d697209 */ /* 0x000fe40007810000 */
[----:B------:R-:W-:Y:S02]  /*7980*/  ISETP.GT.AND P1, PT, R2, 0x21, PT ;  /* 0x000000210200780c */ /* 0x000fe40003f24270 */
[----:B-----5:R-:W-:Y:S01]  /*7990*/  FSEL R250, R42, -INF , P0 ;  /* 0xff8000002afa7808 */ /* 0x020fe20000000000 */
[----:B------:R-:W-:Y:S01]  /*79a0*/  MUFU.TANH R60, R60 ;  /* 0x0000003c003c7308 */ /* 0x000fe20000002400 */
[----:B------:R-:W-:Y:S02]  /*79b0*/  FSEL R245, R245, -INF , P1 ;  /* 0xff800000f5f57808 */ /* 0x000fe40000800000 */
[----:B------:R-:W-:Y:S02]  /*79c0*/  ISETP.GT.AND P1, PT, R0, 0x21, PT ;  /* 0x000000210000780c */ /* 0x000fe40003f24270 */
[----:B------:R-:W-:Y:S02]  /*79d0*/  ISETP.GT.AND P0, PT, R8, 0x28, PT ;  /* 0x000000280800780c */ /* 0x000fe40003f04270 */
[----:B------:R-:W-:Y:S02]  /*79e0*/  FMNMX.FTZ R105, R198, R105, !PT ;  /* 0x00000069c6697209 */ /* 0x000fe40007810000 */
[----:B--2---:R-:W-:Y:S01]  /*79f0*/  FSEL R252, R43, -INF , P1 ;  /* 0xff8000002bfc7808 */ /* 0x004fe20000800000 */
[----:B------:R-:W-:Y:S01]  /*7a00*/  MUFU.TANH R47, R47 ;  /* 0x0000002f002f7308 */ /* 0x000fe20000002400 */
[----:B------:R-:W-:Y:S02]  /*7a10*/  FSEL R199, R48, -INF , P0 ;  /* 0xff80000030c77808 */ /* 0x000fe40000000000 */
[C---:B------:R-:W-:Y:S02]  /*7a20*/  ISETP.GT.AND P1, PT, R8.reuse, 0x29, PT ;  /* 0x000000290800780c */ /* 0x040fe40003f24270 */
[----:B------:R-:W-:Y:S02]  /*7a30*/  FMNMX.FTZ R105, R201, R105, !PT ;  /* 0x00000069c9697209 */ /* 0x000fe40007810000 */
[----:B------:R-:W-:Y:S02]  /*7a40*/  FSEL R202, R49, -INF , P1 ;  /* 0xff80000031ca7808 */ /* 0x000fe40000800000 */
[C---:B------:R-:W-:Y:S01]  /*7a50*/  ISETP.GT.AND P0, PT, R8.reuse, 0x30, PT ;  /* 0x000000300800780c */ /* 0x040fe20003f04270 */
[----:B------:R-:W-:Y:S01]  /*7a60*/  MUFU.TANH R61, R61 ;  /* 0x0000003d003d7308 */ /* 0x000fe20000002400 */
[----:B------:R-:W-:Y:S02]  /*7a70*/  FMNMX.FTZ R105, R199, R105, !PT ;  /* 0x00000069c7697209 */ /* 0x000fe40007810000 */
[----:B------:R-:W-:Y:S02]  /*7a80*/  ISETP.GT.AND P1, PT, R8, 0x31, PT ;  /* 0x000000310800780c */ /* 0x000fe40003f24270 */
[----:B------:R-:W-:Y:S01]  /*7a90*/  FSEL R211, R7, -INF , P0 ;  /* 0xff80000007d37808 */ /* 0x000fe20000000000 */
[----:B------:R-:W-:Y:S01]  /*7aa0*/  FMUL.FTZ R7, R66, c[0x0][0x320] ;  /* 0x0000c80042077a20 */ /* 0x000fe20000410000 */
[----:B------:R-:W-:Y:S02]  /*7ab0*/  FMNMX.FTZ R105, R202, R105, !PT ;  /* 0x00000069ca697209 */ /* 0x000fe40007810000 */
[----:B------:R-:W-:Y:S01]  /*7ac0*/  FSEL R230, R6, -INF , P1 ;  /* 0xff80000006e67808 */ /* 0x000fe20000800000 */
[----:B------:R-:W-:Y:S01]  /*7ad0*/  MUFU.TANH R58, R58 ;  /* 0x0000003a003a7308 */ /* 0x000fe20000002400 */
[C---:B------:R-:W-:Y:S02]  /*7ae0*/  ISETP.GT.AND P0, PT, R8.reuse, 0x38, PT ;  /* 0x000000380800780c */ /* 0x040fe40003f04270 */
[----:B------:R-:W-:Y:S02]  /*7af0*/  FMNMX.FTZ R105, R211, R105, !PT ;  /* 0x00000069d3697209 */ /* 0x000fe40007810000 */
[----:B------:R-:W-:Y:S01]  /*7b00*/  ISETP.GT.AND P1, PT, R8, 0x39, PT ;  /* 0x000000390800780c */ /* 0x000fe20003f24270 */
[----:B------:R-:W-:Y:S01]  /*7b10*/  FMUL.FTZ R8, R67, c[0x0][0x320] ;  /* 0x0000c80043087a20 */ /* 0x000fe20000410000 */
[----:B------:R-:W-:Y:S02]  /*7b20*/  FSEL R251, R4, -INF , P0 ;  /* 0xff80000004fb7808 */ /* 0x000fe40000000000 */
[----:B------:R-:W-:Y:S01]  /*7b30*/  FMNMX.FTZ R105, R230, R105, !PT ;  /* 0x00000069e6697209 */ /* 0x000fe20007810000 */
[----:B------:R-:W1:Y:S01]  /*7b40*/  MUFU.TANH R7, R7 ;  /* 0x0000000700077308 */ /* 0x000e620000002400 */
[----:B------:R-:W-:Y:S02]  /*7b50*/  FSEL R231, R5, -INF , P1 ;  /* 0xff80000005e77808 */ /* 0x000fe40000800000 */
[----:B------:R-:W-:Y:S02]  /*7b60*/  FMNMX.FTZ R105, R251, R105, !PT ;  /* 0x00000069fb697209 */ /* 0x000fe40007810000 */
[----:B------:R-:W-:Y:S02]  /*7b70*/  FMNMX.FTZ R4, R15, R106, !PT ;  /* 0x0000006a0f047209 */ /* 0x000fe40007810000 */
[----:B------:R-:W-:Y:S02]  /*7b80*/  FMNMX.FTZ R105, R231, R105, !PT ;  /* 0x00000069e7697209 */ /* 0x000fe40007810000 */
[----:B------:R-:W-:Y:S01]  /*7b90*/  FMNMX.FTZ R4, R16, R4, !PT ;  /* 0x0000000410047209 */ /* 0x000fe20007810000 */
[----:B------:R-:W2:Y:S01]  /*7ba0*/  MUFU.TANH R8, R8 ;  /* 0x0000000800087308 */ /* 0x000ea20000002400 */
[----:B------:R-:W-:Y:S01]  /*7bb0*/  FMNMX.FTZ R5, R17, R107, !PT ;  /* 0x0000006b11057209 */ /* 0x000fe20007810000 */
[----:B------:R-:W3:Y:S01]  /*7bc0*/  SHFL.BFLY PT, R6, R105, 0x2, 0x1f ;  /* 0x0c401f0069067f89 */ /* 0x000ee200000e0000 */
[----:B------:R-:W-:Y:S02]  /*7bd0*/  FMNMX.FTZ R4, R11, R4, !PT ;  /* 0x000000040b047209 */ /* 0x000fe40007810000 */
[----:B------:R-:W-:Y:S02]  /*7be0*/  ISETP.GT.AND P0, PT, R2, 0x28, PT ;  /* 0x000000280200780c */ /* 0x000fe40003f04270 */
[----:B------:R-:W-:Y:S02]  /*7bf0*/  FMNMX.FTZ R4, R14, R4, !PT ;  /* 0x000000040e047209 */ /* 0x000fe40007810000 */
[----:B------:R-:W-:Y:S02]  /*7c00*/  ISETP.GT.AND P1, PT, R2, 0x29, PT ;  /* 0x000000290200780c */ /* 0x000fe40003f24270 */
[----:B------:R-:W-:Y:S02]  /*7c10*/  FMNMX.FTZ R4, R187, R4, !PT ;  /* 0x00000004bb047209 */ /* 0x000fe40007810000 */
[----:B------:R-:W-:Y:S02]  /*7c20*/  FMNMX.FTZ R5, R18, R5, !PT ;  /* 0x0000000512057209 */ /* 0x000fe40007810000 */
[----:B------:R-:W-:Y:S02]  /*7c30*/  FSEL R238, R238, -INF , P0 ;  /* 0xff800000eeee7808 */ /* 0x000fe40000000000 */
[----:B------:R-:W-:Y:S02]  /*7c40*/  ISETP.GT.AND P0, PT, R0, 0x28, PT ;  /* 0x000000280000780c */ /* 0x000fe40003f04270 */
[----:B------:R-:W-:Y:S02]  /*7c50*/  FMNMX.FTZ R4, R192, R4, !PT ;  /* 0x00000004c0047209 */ /* 0x000fe40007810000 */
[----:B------:R-:W-:Y:S02]  /*7c60*/  FSEL R239, R239, -INF , P1 ;  /* 0xff800000efef7808 */ /* 0x000fe40000800000 */
[----:B------:R-:W-:Y:S02]  /*7c70*/  ISETP.GT.AND P1, PT, R3, 0x28, PT ;  /* 0x000000280300780c */ /* 0x000fe40003f24270 */
[----:B------:R-:W-:Y:S02]  /*7c80*/  FMNMX.FTZ R5, R19, R5, !PT ;  /* 0x0000000513057209 */ /* 0x000fe40007810000 */
[----:B------:R-:W-:Y:S02]  /*7c90*/  FMNMX.FTZ R4, R186, R4, !PT ;  /* 0x00000004ba047209 */ /* 0x000fe40007810000 */
[----:B------:R-:W-:Y:S02]  /*7ca0*/  FSEL R246, R46, -INF , P0 ;  /* 0xff8000002ef67808 */ /* 0x000fe40000000000 */
[C---:B------:R-:W-:Y:S02]  /*7cb0*/  ISETP.GT.AND P0, PT, R3.reuse, 0x29, PT ;  /* 0x000000290300780c */ /* 0x040fe40003f04270 */
[----:B------:R-:W-:Y:S02]  /*7cc0*/  FSEL R200, R50, -INF , P1 ;  /* 0xff80000032c87808 */ /* 0x000fe40000800000 */
[----:B------:R-:W-:Y:S02]  /*7cd0*/  ISETP.GT.AND P1, PT, R3, 0x30, PT ;  /* 0x000000300300780c */ /* 0x000fe40003f24270 */
[----:B------:R-:W-:Y:S02]  /*7ce0*/  FMNMX.FTZ R5, R22, R5, !PT ;  /* 0x0000000516057209 */ /* 0x000fe40007810000 */
[----:B------:R-:W-:Y:S02]  /*7cf0*/  FSEL R203, R51, -INF , P0 ;  /* 0xff80000033cb7808 */ /* 0x000fe40000000000 */
[C---:B------:R-:W-:Y:S02]  /*7d00*/  ISETP.GT.AND P0, PT, R3.reuse, 0x31, PT ;  /* 0x000000310300780c */ /* 0x040fe40003f04270 */
[----:B------:R-:W-:Y:S02]  /*7d10*/  FMNMX.FTZ R4, R188, R4, !PT ;  /* 0x00000004bc047209 */ /* 0x000fe40007810000 */
[----:B----4-:R-:W-:Y:S02]  /*7d20*/  FSEL R64, R54, -INF , P1 ;  /* 0xff80000036407808 */ /* 0x010fe40000800000 */
[----:B------:R-:W-:Y:S02]  /*7d30*/  ISETP.GT.AND P1, PT, R3, 0x38, PT ;  /* 0x000000380300780c */ /* 0x000fe40003f24270 */
[----:B------:R-:W-:Y:S02]  /*7d40*/  FSEL R43, R27, -INF , P0 ;  /* 0xff8000001b2b7808 */ /* 0x000fe40000000000 */
[----:B---3--:R-:W-:Y:S02]  /*7d50*/  FMNMX.FTZ R105, R105, R6, !PT ;  /* 0x0000000669697209 */ /* 0x008fe40007810000 */
[----:B------:R-:W-:Y:S02]  /*7d60*/  ISETP.GT.AND P0, PT, R3, 0x39, PT ;  /* 0x000000390300780c */ /* 0x000fe40003f04270 */
[----:B------:R-:W-:Y:S02]  /*7d70*/  FMNMX.FTZ R3, R205, R4, !PT ;  /* 0x00000004cd037209 */ /* 0x000fe40007810000 */
[----:B------:R-:W-:Y:S02]  /*7d80*/  FMNMX.FTZ R4, R193, R5, !PT ;  /* 0x00000005c1047209 */ /* 0x000fe40007810000 */
[----:B-1----:R-:W-:Y:S02]  /*7d90*/  FSEL R233, R7, -INF , P1 ;  /* 0xff80000007e97808 */ /* 0x002fe40000800000 */
[----:B------:R-:W-:Y:S01]  /*7da0*/  FMNMX.FTZ R5, R25, R108, !PT ;  /* 0x0000006c19057209 */ /* 0x000fe20007810000 */
[----:B------:R-:W1:Y:S01]  /*7db0*/  SHFL.BFLY PT, R7, R105, 0x1, 0x1f ;  /* 0x0c201f0069077f89 */ /* 0x000e6200000e0000 */
[----:B------:R-:W-:Y:S02]  /*7dc0*/  FMNMX.FTZ R4, R194, R4, !PT ;  /* 0x00000004c2047209 */ /* 0x000fe40007810000 */
[----:B------:R-:W-:Y:S02]  /*7dd0*/  FMNMX.FTZ R5, R24, R5, !PT ;  /* 0x0000000518057209 */ /* 0x000fe40007810000 */
[----:B------:R-:W-:Y:S02]  /*7de0*/  FMNMX.FTZ R4, R189, R4, !PT ;  /* 0x00000004bd047209 */ /* 0x000fe40007810000 */
[----:B------:R-:W-:Y:S02]  /*7df0*/  FMNMX.FTZ R5, R26, R5, !PT ;  /* 0x000000051a057209 */ /* 0x000fe40007810000 */
[----:B------:R-:W-:Y:S02]  /*7e00*/  FMNMX.FTZ R4, R190, R4, !PT ;  /* 0x00000004be047209 */ /* 0x000fe40007810000 */
[----:B------:R-:W-:Y:S02]  /*7e10*/  FMNMX.FTZ R5, R21, R5, !PT ;  /* 0x0000000515057209 */ /* 0x000fe40007810000 */
[----:B------:R-:W-:Y:S02]  /*7e20*/  FMNMX.FTZ R4, R243, R4, !PT ;  /* 0x00000004f3047209 */ /* 0x000fe40007810000 */
[----:B--2---:R-:W-:Y:S02]  /*7e30*/  FSEL R65, R8, -INF , P0 ;  /* 0xff80000008417808 */ /* 0x004fe40000000000 */
[C---:B------:R-:W-:Y:S01]  /*7e40*/  ISETP.GT.AND P1, PT, R2.reuse, 0x30, PT ;  /* 0x000000300200780c */ /* 0x040fe20003f24270 */
[----:B------:R-:W2:Y:S01]  /*7e50*/  MUFU.TANH R8, R59 ;  /* 0x0000003b00087308 */ /* 0x000ea20000002400 */
        /* <DEDUP_REMOVED lines=8> */
[----:B------:R-:W-:Y:S02]  /*7ee0*/  FMNMX.FTZ R4, R196, R5, !PT ;  /* 0x00000005c4047209 */ /* 0x000fe40007810000 */
[----:B------:R-:W-:Y:S02]  /*7ef0*/  FMNMX.FTZ R3, R206, R3, !PT ;  /* 0x00000003ce037209 */ /* 0x000fe40007810000 */
[----:B------:R-:W-:Y:S02]  /*7f00*/  FMNMX.FTZ R4, R191, R4, !PT ;  /* 0x00000004bf047209 */ /* 0x000fe40007810000 */
[----:B-1----:R-:W-:Y:S02]  /*7f10*/  FMNMX.FTZ R105, R105, R7, !PT ;  /* 0x0000000769697209 */ /* 0x002fe40007810000 */
[----:B------:R-:W-:Y:S02]  /*7f20*/  FSEL R234, R60, -INF , P1 ;  /* 0xff8000003cea7808 */ /* 0x000fe40000800000 */
[----:B------:R-:W-:Y:S01]  /*7f30*/  ISETP.GT.AND P1, PT, R0, 0x29, PT ;  /* 0x000000290000780c */ /* 0x000fe20003f24270 */
[----:B------:R-:W-:Y:S01]  /*7f40*/  FMUL.FTZ R110, R105, c[0x0][0x2d0] ;  /* 0x0000b400696e7a20 */ /* 0x000fe20000410000 */
[----:B------:R-:W-:Y:S02]  /*7f50*/  FMNMX.FTZ R3, R200, R3, !PT ;  /* 0x00000003c8037209 */ /* 0x000fe40007810000 */
[----:B------:R-:W-:Y:S02]  /*7f60*/  FMNMX.FTZ R4, R197, R4, !PT ;  /* 0x00000004c5047209 */ /* 0x000fe40007810000 */
[----:B------:R-:W-:Y:S02]  /*7f70*/  FMNMX.FTZ R3, R203, R3, !PT ;  /* 0x00000003cb037209 */ /* 0x000fe40007810000 */
[----:B------:R-:W-:Y:S02]  /*7f80*/  FSEL R236, R47, -INF , P1 ;  /* 0xff8000002fec7808 */ /* 0x000fe40000800000 */
[----:B------:R-:W-:Y:S02]  /*7f90*/  FSETP.NEU.FTZ.AND P1, PT, R105, -INF , PT ;  /* 0xff8000006900780b */ /* 0x000fe40003f3d000 */
[----:B------:R-:W-:Y:S02]  /*7fa0*/  FMNMX.FTZ R4, R250, R4, !PT ;  /* 0x00000004fa047209 */ /* 0x000fe40007810000 */
[----:B------:R-:W-:Y:S02]  /*7fb0*/  FMNMX.FTZ R3, R64, R3, !PT ;  /* 0x0000000340037209 */ /* 0x000fe40007810000 */
[----:B------:R-:W-:Y:S02]  /*7fc0*/  FSEL R110, R110, RZ, P1 ;  /* 0x000000ff6e6e7208 */ /* 0x000fe40000800000 */
[----:B------:R-:W-:Y:S02]  /*7fd0*/  FMNMX.FTZ R4, R252, R4, !PT ;  /* 0x00000004fc047209 */ /* 0x000fe40007810000 */
[----:B------:R-:W-:Y:S02]  /*7fe0*/  FMNMX.FTZ R3, R43, R3, !PT ;  /* 0x000000032b037209 */ /* 0x000fe40007810000 */
[----:B------:R-:W-:Y:S01]  /*7ff0*/  FMNMX.FTZ R5, R246, R4, !PT ;  /* 0x00000004f6057209 */ /* 0x000fe20007810000 */
[--C-:B------:R-:W-:Y:S01]  /*8000*/  FFMA.FTZ R4, R12, c[0x0][0x2d0], -R110.reuse ;  /* 0x0000b4000c047a23 */ /* 0x100fe2000001086e */
[----:B------:R-:W-:Y:S02]  /*8010*/  FMNMX.FTZ R3, R233, R3, !PT ;  /* 0x00000003e9037209 */ /* 0x000fe40007810000 */
[----:B------:R-:W-:Y:S01]  /*8020*/  FSEL R244, R61, -INF , P0 ;  /* 0xff8000003df47808 */ /* 0x000fe20000000000 */
[----:B------:R1:W-:Y:S01]  /*8030*/  MUFU.EX2 R178, R4 ;  /* 0x0000000400b27308 */ /* 0x0003e20000000800 */
[----:B------:R-:W-:Y:S02]  /*8040*/  FMNMX.FTZ R3, R65, R3, !PT ;  /* 0x0000000341037209 */ /* 0x000fe40007810000 */
[----:B------:R-:W-:Y:S02]  /*8050*/  ISETP.GT.AND P0, PT, R0, 0x30, PT ;  /* 0x000000300000780c */ /* 0x000fe40003f04270 */
[----:B------:R-:W-:Y:S01]  /*8060*/  FMNMX.FTZ R5, R236, R5, !PT ;  /* 0x00000005ec057209 */ /* 0x000fe20007810000 */
[----:B------:R-:W3:Y:S01]  /*8070*/  SHFL.BFLY PT, R6, R3, 0x2, 0x1f ;  /* 0x0c401f0003067f89 */ /* 0x000ee200000e0000 */
[----:B------:R-:W-:Y:S02]  /*8080*/  FSEL R67, R58, -INF , P0 ;  /* 0xff8000003a437808 */ /* 0x000fe40000000000 */
[----:B------:R-:W-:Y:S02]  /*8090*/  FMNMX.FTZ R2, R239, R2, !PT ;  /* 0x00000002ef027209 */ /* 0x000fe40007810000 */
[----:B------:R-:W-:Y:S02]  /*80a0*/  ISETP.GT.AND P0, PT, R0, 0x31, PT ;  /* 0x000000310000780c */ /* 0x000fe40003f04270 */
[----:B------:R-:W-:Y:S02]  /*80b0*/  FMNMX.FTZ R2, R209, R2, !PT ;  /* 0x00000002d1027209 */ /* 0x000fe40007810000 */
[----:B--2---:R-:W-:Y:S02]  /*80c0*/  FSEL R235, R8, -INF , P0 ;  /* 0xff80000008eb7808 */ /* 0x004fe40000000000 */
[----:B------:R-:W-:Y:S02]  /*80d0*/  FMNMX.FTZ R2, R249, R2, !PT ;  /* 0x00000002f9027209 */ /* 0x000fe40007810000 */
[----:B------:R-:W-:Y:S02]  /*80e0*/  ISETP.GT.AND P0, PT, R0, 0x38, PT ;  /* 0x000000380000780c */ /* 0x000fe40003f04270 */
[----:B------:R-:W-:Y:S02]  /*80f0*/  FMNMX.FTZ R2, R234, R2, !PT ;  /* 0x00000002ea027209 */ /* 0x000fe40007810000 */
[----:B------:R-:W-:Y:S01]  /*8100*/  FSEL R241, R62, -INF , P0 ;  /* 0xff8000003ef17808 */ /* 0x000fe20000000000 */
[----:B------:R-:W-:Y:S01]  /*8110*/  IMAD.MOV.U32 R62, RZ, RZ, R251 ;  /* 0x000000ffff3e7224 */ /* 0x000fe200078e00fb */
[----:B-1----:R-:W-:Y:S01]  /*8120*/  FMNMX.FTZ R4, R67, R5, !PT ;  /* 0x0000000543047209 */ /* 0x002fe20007810000 */
[----:B------:R-:W-:Y:S01]  /*8130*/  FFMA.FTZ R5, R13, c[0x0][0x2d0], -R110 ;  /* 0x0000b4000d057a23 */ /* 0x000fe2000001086e */
[----:B------:R-:W-:Y:S02]  /*8140*/  FMNMX.FTZ R2, R244, R2, !PT ;  /* 0x00000002f4027209 */ /* 0x000fe40007810000 */
[----:B------:R-:W-:Y:S01]  /*8150*/  ISETP.GT.AND P0, PT, R0, 0x39, PT ;  /* 0x000000390000780c */ /* 0x000fe20003f04270 */
[----:B------:R1:W-:Y:S01]  /*8160*/  MUFU.EX2 R247, R5 ;  /* 0x0000000500f77308 */ /* 0x0003e20000000800 */
[----:B---3--:R-:W-:Y:S01]  /*8170*/  FMNMX.FTZ R3, R3, R6, !PT ;  /* 0x0000000603037209 */ /* 0x008fe20007810000 */
[----:B------:R-:W2:Y:S01]  /*8180*/  SHFL.BFLY PT, R103, R2, 0x2, 0x1f ;  /* 0x0c401f0002677f89 */ /* 0x000ea200000e0000 */
[----:B------:R-:W-:Y:S02]  /*8190*/  FMNMX.FTZ R0, R235, R4, !PT ;  /* 0x00000004eb007209 */ /* 0x000fe40007810000 */
[----:B------:R-:W-:Y:S02]  /*81a0*/  FSEL R109, R109, -INF , P0 ;  /* 0xff8000006d6d7808 */ /* 0x000fe40000000000 */
[----:B------:R-:W-:Y:S02]  /*81b0*/  FMNMX.FTZ R0, R241, R0, !PT ;  /* 0x00000000f1007209 */ /* 0x000fe40007810000 */
[C---:B------:R-:W-:Y:S01]  /*81c0*/  @P6 LEA R6, P0, R20.reuse, c[0x0][0x1c8], 0x1 ;  /* 0x0000720014066a11 */ /* 0x040fe200078008ff */
[----:B------:R-:W3:Y:S01]  /*81d0*/  SHFL.BFLY PT, R104, R3, 0x1, 0x1f ;  /* 0x0c201f0003687f89 */ /* 0x000ee200000e0000 */
[----:B------:R-:W-:Y:S02]  /*81e0*/  FMNMX.FTZ R0, R109, R0, !PT ;  /* 0x000000006d007209 */ /* 0x000fe40007810000 */
[----:B------:R-:W-:Y:S02]  /*81f0*/  @P6 LEA.HI.X R7, R20, c[0x0][0x1cc], R36, 0x1, P0 ;  /* 0x0000730014076a11 */ /* 0x000fe400000f0c24 */
[----:B------:R-:W-:Y:S02]  /*8200*/  @P6 LEA R4, P0, R23, c[0x0][0x1c8], 0x1 ;  /* 0x0000720017046a11 */ /* 0x000fe400078008ff */
[----:B------:R-:W-:Y:S02]  /*8210*/  MOV R63, R43 ;  /* 0x0000002b003f7202 */ /* 0x000fe40000000f00 */
[----:B------:R-:W-:Y:S01]  /*8220*/  MOV R58, R249 ;  /* 0x000000f9003a7202 */ /* 0x000fe20000000f00 */
[--C-:B-1----:R-:W-:Y:S01]  /*8230*/  FFMA.FTZ R5, R9, c[0x0][0x2d0], -R110.reuse ;  /* 0x0000b40009057a23 */ /* 0x102fe2000001086e */
[----:B--2---:R-:W-:Y:S03]  /*8240*/  FMNMX.FTZ R103, R2, R103, !PT ;  /* 0x0000006702677209 */ /* 0x004fe60007810000 */
[----:B------:R1:W-:Y:S01]  /*8250*/  MUFU.EX2 R208, R5 ;  /* 0x0000000500d07308 */ /* 0x0003e20000000800 */
[----:B------:R-:W2:Y:S01]  /*8260*/  SHFL.BFLY PT, R2, R0, 0x2, 0x1f ;  /* 0x0c401f0000027f89 */ /* 0x000ea200000e0000 */
[----:B---3--:R-:W-:Y:S01]  /*8270*/  FMNMX.FTZ R104, R3, R104, !PT ;  /* 0x0000006803687209 */ /* 0x008fe20007810000 */
[----:B------:R-:W-:Y:S06]  /*8280*/  FFMA.FTZ R3, R10, c[0x0][0x2d0], -R110 ;  /* 0x0000b4000a037a23 */ /* 0x000fec000001086e */
[----:B------:R-:W3:Y:S01]  /*8290*/  SHFL.BFLY PT, R8, R103, 0x1, 0x1f ;  /* 0x0c201f0067087f89 */ /* 0x000ee200000e0000 */
[----:B------:R4:W-:Y:S01]  /*82a0*/  MUFU.EX2 R207, R3 ;  /* 0x0000000300cf7308 */ /* 0x0009e20000000800 */
[C---:B------:R-:W-:Y:S01]  /*82b0*/  FMUL.FTZ R111, R104.reuse, c[0x0][0x2d0] ;  /* 0x0000b400686f7a20 */ /* 0x040fe20000410000 */
[----:B-1----:R-:W-:Y:S02]  /*82c0*/  @P6 LEA.HI.X R5, R23, c[0x0][0x1cc], R37, 0x1, P0 ;  /* 0x0000730017056a11 */ /* 0x002fe400000f0c25 */
[----:B------:R-:W-:Y:S02]  /*82d0*/  FSETP.NEU.FTZ.AND P0, PT, R104, -INF , PT ;  /* 0xff8000006800780b */ /* 0x000fe40003f1d000 */
[----:B--2---:R-:W-:Y:S02]  /*82e0*/  FMNMX.FTZ R0, R0, R2, !PT ;  /* 0x0000000200007209 */ /* 0x004fe40007810000 */
[----:B------:R-:W-:Y:S02]  /*82f0*/  FSEL R111, R111, RZ, P0 ;  /* 0x000000ff6f6f7208 */ /* 0x000fe40000000000 */
[----:B---3--:R-:W-:Y:S03]  /*8300*/  FMNMX.FTZ R103, R103, R8, !PT ;  /* 0x0000000867677209 */ /* 0x008fe60007810000 */
[--C-:B----4-:R-:W-:Y:S02]  /*8310*/  FFMA.FTZ R3, R15, c[0x0][0x2d0], -R111.reuse ;  /* 0x0000b4000f037a23 */ /* 0x110fe4000001086f */
[--C-:B------:R-:W-:Y:S02]  /*8320*/  FFMA.FTZ R2, R11, c[0x0][0x2d0], -R111.reuse ;  /* 0x0000b4000b027a23 */ /* 0x100fe4000001086f */
[----:B------:R1:W-:Y:S01]  /*8330*/  MUFU.EX2 R60, R3 ;  /* 0x00000003003c7308 */ /* 0x0003e20000000800 */
[----:B------:R-:W-:Y:S02]  /*8340*/  FMUL.FTZ R184, R103, c[0x0][0x2d0] ;  /* 0x0000b40067b87a20 */ /* 0x000fe40000410000 */
[--C-:B------:R-:W-:Y:S07]  /*8350*/  FFMA.FTZ R8, R14, c[0x0][0x2d0], -R111.reuse ;  /* 0x0000b4000e087a23 */ /* 0x100fee000001086f */
[----:B------:R2:W-:Y:S10]  /*8360*/  MUFU.EX2 R61, R2 ;  /* 0x00000002003d7308 */ /* 0x0005f40000000800 */
[----:B------:R-:W3:Y:S01]  /*8370*/  MUFU.EX2 R240, R8 ;  /* 0x0000000800f07308 */ /* 0x000ee20000000800 */
[----:B-1----:R-:W-:Y:S09]  /*8380*/  FFMA.FTZ R3, R16, c[0x0][0x2d0], -R111 ;  /* 0x0000b40010037a23 */ /* 0x002ff2000001086f */
[----:B------:R1:W-:Y:S01]  /*8390*/  MUFU.EX2 R248, R3 ;  /* 0x0000000300f87308 */ /* 0x0003e20000000800 */
[----:B--2---:R-:W2:Y:S01]  /*83a0*/  SHFL.BFLY PT, R2, R0, 0x1, 0x1f ;  /* 0x0c201f0000027f89 */ /* 0x004ea200000e0000 */
[----:B---3--:R-:W-:Y:S02]  /*83b0*/  F2FP.PACK_AB R179, R240, R61 ;  /* 0x0000003df0b3723e */ /* 0x008fe400000000ff */
[----:B-1----:R-:W-:Y:S02]  /*83c0*/  FSEL R3, R105, RZ, P1 ;  /* 0x000000ff69037208 */ /* 0x002fe40000800000 */
[----:B------:R-:W-:Y:S02]  /*83d0*/  FSETP.NEU.FTZ.AND P1, PT, R103, -INF , PT ;  /* 0xff8000006700780b */ /* 0x000fe40003f3d000 */
[----:B--2---:R-:W-:Y:S02]  /*83e0*/  FMNMX.FTZ R102, R0, R2, !PT ;  /* 0x0000000200667209 */ /* 0x004fe40007810000 */
[----:B------:R-:W-:Y:S02]  /*83f0*/  FSEL R184, R184, RZ, P1 ;  /* 0x000000ffb8b87208 */ /* 0x000fe40000800000 */
[----:B------:R-:W-:Y:S01]  /*8400*/  FSEL R2, R104, RZ, P0 ;  /* 0x000000ff68027208 */ /* 0x000fe20000000000 */
[C---:B------:R-:W-:Y:S01]  /*8410*/  FMUL.FTZ R185, R102.reuse, c[0x0][0x2d0] ;  /* 0x0000b40066b97a20 */ /* 0x040fe20000410000 */
[----:B------:R-:W-:Y:S01]  /*8420*/  FSETP.NEU.FTZ.AND P0, PT, R102, -INF , PT ;  /* 0xff8000006600780b */ /* 0x000fe20003f1d000 */
[--C-:B------:R-:W-:Y:S02]  /*8430*/  FFMA.FTZ R0, R19, c[0x0][0x2d0], -R184.reuse ;  /* 0x0000b40013007a23 */ /* 0x100fe400000108b8 */
[--C-:B------:R-:W-:Y:S01]  /*8440*/  FFMA.FTZ R8, R17, c[0x0][0x2d0], -R184.reuse ;  /* 0x0000b40011087a23 */ /* 0x100fe200000108b8 */
[----:B------:R-:W-:Y:S01]  /*8450*/  FSEL R185, R185, RZ, P0 ;  /* 0x000000ffb9b97208 */ /* 0x000fe20000000000 */
[----:B------:R1:W-:Y:S10]  /*8460*/  MUFU.EX2 R242, R0 ;  /* 0x0000000000f27308 */ /* 0x0003f40000000800 */
[----:B------:R2:W-:Y:S01]  /*8470*/  MUFU.EX2 R59, R8 ;  /* 0x00000008003b7308 */ /* 0x0005e20000000800 */
[--C-:B-1----:R-:W-:Y:S09]  /*8480*/  FFMA.FTZ R0, R22, c[0x0][0x2d0], -R184.reuse ;  /* 0x0000b40016007a23 */ /* 0x102ff200000108b8 */
[----:B------:R1:W3:Y:S01]  /*8490*/  MUFU.EX2 R210, R0 ;  /* 0x0000000000d27308 */ /* 0x0002e20000000800 */
[----:B--2---:R-:W-:Y:S09]  /*84a0*/  FFMA.FTZ R8, R18, c[0x0][0x2d0], -R184 ;  /* 0x0000b40012087a23 */ /* 0x004ff200000108b8 */
[----:B------:R2:W-:Y:S01]  /*84b0*/  MUFU.EX2 R177, R8 ;  /* 0x0000000800b17308 */ /* 0x0005e20000000800 */
[--C-:B-1----:R-:W-:Y:S01]  /*84c0*/  FFMA.FTZ R0, R25, c[0x0][0x2d0], -R185.reuse ;  /* 0x0000b40019007a23 */ /* 0x102fe200000108b9 */
[----:B---3--:R-:W-:Y:S08]  /*84d0*/  F2FP.PACK_AB R182, R210, R242 ;  /* 0x000000f2d2b6723e */ /* 0x008ff000000000ff */
[----:B------:R1:W-:Y:S01]  /*84e0*/  MUFU.EX2 R237, R0 ;  /* 0x0000000000ed7308 */ /* 0x0003e20000000800 */
[--C-:B--2---:R-:W-:Y:S09]  /*84f0*/  FFMA.FTZ R8, R21, c[0x0][0x2d0], -R185.reuse ;  /* 0x0000b40015087a23 */ /* 0x104ff200000108b9 */
[----:B------:R-:W-:Y:S01]  /*8500*/  MUFU.EX2 R57, R8 ;  /* 0x0000000800397308 */ /* 0x000fe20000000800 */
[--C-:B-1----:R-:W-:Y:S09]  /*8510*/  FFMA.FTZ R0, R24, c[0x0][0x2d0], -R185.reuse ;  /* 0x0000b40018007a23 */ /* 0x102ff200000108b9 */
[----:B------:R1:W2:Y:S02]  /*8520*/  MUFU.EX2 R66, R0 ;  /* 0x0000000000427308 */ /* 0x0002a40000000800 */
[----:B-1----:R-:W-:Y:S01]  /*8530*/  FFMA.FTZ R0, R26, c[0x0][0x2d0], -R185 ;  /* 0x0000b4001a007a23 */ /* 0x002fe200000108b9 */
[----:B--2---:R-:W-:Y:S07]  /*8540*/  F2FP.PACK_AB R181, R66, R237 ;  /* 0x000000ed42b5723e */ /* 0x004fee00000000ff */
[----:B------:R1:W2:Y:S02]  /*8550*/  MUFU.EX2 R232, R0 ;  /* 0x0000000000e87308 */ /* 0x0002a40000000800 */
[----:B-1----:R-:W-:Y:S01]  /*8560*/  FADD.FTZ R0, -R3, R100 ;  /* 0x0000006403007221 */ /* 0x002fe20000010100 */
[----:B------:R-:W-:Y:S02]  /*8570*/  @P6 SHF.L.U32 R3, R176, 0x1, RZ ;  /* 0x00000001b0036819 */ /* 0x000fe400000006ff */
[----:B--2---:R-:W-:Y:S01]  /*8580*/  F2FP.PACK_AB R183, R57, R232 ;  /* 0x000000e839b7723e */ /* 0x004fe200000000ff */
[----:B------:R-:W-:Y:S02]  /*8590*/  FMUL.FTZ R0, R0, c[0x0][0x2d0] ;  /* 0x0000b40000007a20 */ /* 0x000fe40000410000 */
[----:B------:R1:W-:Y:S02]  /*85a0*/  @P6 LDGSTS.E.BYPASS.LTC128B.128 [R3+0x3100], [R34.64], !P5 ;  /* 0x0310000022036fae */ /* 0x0003e4000e901d46 */
[----:B------:R2:W3:Y:S06]  /*85b0*/  MUFU.EX2 R101, R0 ;  /* 0x0000000000657308 */ /* 0x0004ec0000000800 */
[----:B------:R4:W-:Y:S08]  /*85c0*/  @P6 LDGSTS.E.BYPASS.LTC128B.128 [R3+0x4100], [R32.64], !P4 ;  /* 0x0410000020036fae */ /* 0x0009f0000e101d46 */
[----:B------:R1:W-:Y:S08]  /*85d0*/  @P6 LDGSTS.E.BYPASS.LTC128B.128 [R3+0x5100], [R28.64], !P3 ;  /* 0x051000001c036fae */ /* 0x0003f0000d901d46 */
[----:B------:R1:W-:Y:S01]  /*85e0*/  @P6 LDGSTS.E.BYPASS.LTC128B.128 [R3+0x3900], [R30.64], !P5 ;  /* 0x039000001e036fae */ /* 0x0003e2000e901d46 */
[----:B--2---:R-:W-:Y:S01]  /*85f0*/  FADD.FTZ R0, -R2, R106 ;  /* 0x0000006a02007221 */ /* 0x004fe20000010100 */
[----:B------:R-:W-:Y:S01]  /*8600*/  FSEL R2, R103, RZ, P1 ;  /* 0x000000ff67027208 */ /* 0x000fe20000800000 */
[C---:B---3--:R-:W-:Y:S02]  /*8610*/  FMUL.FTZ R16, R101.reuse, R124 ;  /* 0x0000007c65107220 */ /* 0x048fe40000410000 */
[----:B------:R-:W-:Y:S03]  /*8620*/  FMUL.FTZ R0, R0, c[0x0][0x2d0] ;  /* 0x0000b40000007a20 */ /* 0x000fe60000410000 */
[----:B------:R2:W-:Y:S01]  /*8630*/  @P6 LDGSTS.E.BYPASS.LTC128B.128 [R3+0x4900], [R6.64], !P4 ;  /* 0x0490000006036fae */ /* 0x0005e2000e101d46 */
[C---:B------:R-:W-:Y:S01]  /*8640*/  FMUL.FTZ R17, R101.reuse, R125 ;  /* 0x0000007d65117220 */ /* 0x040fe20000410000 */
[----:B------:R3:W2:Y:S01]  /*8650*/  MUFU.EX2 R100, R0 ;  /* 0x0000000000647308 */ /* 0x0006a20000000800 */
[C---:B----4-:R-:W-:Y:S02]  /*8660*/  FMUL.FTZ R32, R101.reuse, R140 ;  /* 0x0000008c65207220 */ /* 0x050fe40000410000 */
[C---:B------:R-:W-:Y:S01]  /*8670*/  FMUL.FTZ R33, R101.reuse, R141 ;  /* 0x0000008d65217220 */ /* 0x040fe20000410000 */
[----:B------:R-:W-:Y:S01]  /*8680*/  MOV R141, R242 ;  /* 0x000000f2008d7202 */ /* 0x000fe20000000f00 */
[C---:B------:R-:W-:Y:S01]  /*8690*/  FMUL.FTZ R49, R101.reuse, R157 ;  /* 0x0000009d65317220 */ /* 0x040fe20000410000 */
[----:B------:R1:W-:Y:S01]  /*86a0*/  @P6 LDGSTS.E.BYPASS.LTC128B.128 [R3+0x5900], [R4.64], !P3 ;  /* 0x0590000004036fae */ /* 0x0003e2000d901d46 */
[----:B------:R-:W-:Y:S02]  /*86b0*/  IMAD.MOV.U32 R157, RZ, RZ, R244 ;  /* 0x000000ffff9d7224 */ /* 0x000fe400078e00f4 */
[C---:B------:R-:W-:Y:S02]  /*86c0*/  FMUL.FTZ R48, R101.reuse, R156 ;  /* 0x0000009c65307220 */ /* 0x040fe40000410000 */
[----:B------:R-:W-:Y:S02]  /*86d0*/  IMAD.MOV.U32 R140, RZ, RZ, R57 ;  /* 0x000000ffff8c7224 */ /* 0x000fe400078e0039 */
[----:B------:R-:W-:Y:S01]  /*86e0*/  IMAD.MOV.U32 R156, RZ, RZ, R67 ;  /* 0x000000ffff9c7224 */ /* 0x000fe200078e0043 */
[----:B------:R-:W4:Y:S01]  /*86f0*/  LDSM.16.MT88.4 R20, [R213] ;  /* 0x00000000d514783b */ /* 0x000f220000004200 */
[C---:B------:R-:W-:Y:S02]  /*8700*/  FMUL.FTZ R68, R101.reuse, R68 ;  /* 0x0000004465447220 */ /* 0x040fe40000410000 */
[C---:B------:R-:W-:Y:S02]  /*8710*/  FMUL.FTZ R69, R101.reuse, R69 ;  /* 0x0000004565457220 */ /* 0x040fe40000410000 */
[C---:B------:R-:W-:Y:S02]  /*8720*/  FMUL.FTZ R80, R101.reuse, R80 ;  /* 0x0000005065507220 */ /* 0x040fe40000410000 */
[C---:B------:R-:W-:Y:S01]  /*8730*/  FMUL.FTZ R81, R101.reuse, R81 ;  /* 0x0000005165517220 */ /* 0x040fe20000410000 */
[----:B------:R-:W5:Y:S01]  /*8740*/  LDSM.16.MT88.4 R36, [R214] ;  /* 0x00000000d624783b */ /* 0x000f620000004200 */
[C---:B------:R-:W-:Y:S02]  /*8750*/  FMUL.FTZ R84, R101.reuse, R84 ;  /* 0x0000005465547220 */ /* 0x040fe40000410000 */
[----:B---3--:R-:W-:Y:S01]  /*8760*/  FADD.FTZ R0, -R2, R107 ;  /* 0x0000006b02007221 */ /* 0x008fe20000010100 */
[----:B------:R-:W-:Y:S01]  /*8770*/  FSEL R2, R102, RZ, P0 ;  /* 0x000000ff66027208 */ /* 0x000fe20000000000 */
[----:B--2---:R-:W-:Y:S02]  /*8780*/  FMUL.FTZ R6, R100, R114 ;  /* 0x0000007264067220 */ /* 0x004fe40000410000 */
[----:B------:R-:W-:Y:S01]  /*8790*/  FMUL.FTZ R0, R0, c[0x0][0x2d0] ;  /* 0x0000b40000007a20 */ /* 0x000fe20000410000 */
[----:B------:R-:W2:Y:S01]  /*87a0*/  LDSM.16.MT88.4 R52, [R213+0x1000] ;  /* 0x00100000d534783b */ /* 0x000ea20000004200 */
[----:B------:R-:W-:Y:S02]  /*87b0*/  FMUL.FTZ R7, R100, R115 ;  /* 0x0000007364077220 */ /* 0x000fe40000410000 */
[----:B-1----:R1:W3:Y:S01]  /*87c0*/  MUFU.EX2 R3, R0 ;  /* 0x0000000000037308 */ /* 0x0022e20000000800 */
[C---:B------:R-:W-:Y:S02]  /*87d0*/  FMUL.FTZ R4, R101.reuse, R112 ;  /* 0x0000007065047220 */ /* 0x040fe40000410000 */
[----:B------:R-:W-:Y:S02]  /*87e0*/  FMUL.FTZ R5, R101, R113 ;  /* 0x0000007165057220 */ /* 0x000fe40000410000 */
[----:B------:R-:W-:Y:S01]  /*87f0*/  IMAD.MOV.U32 R107, RZ, RZ, R177 ;  /* 0x000000ffff6b7224 */ /* 0x000fe200078e00b1 */
[----:B------:R-:W-:Y:S01]  /*8800*/  F2FP.PACK_AB R177, R248, R60 ;  /* 0x0000003cf8b1723e */ /* 0x000fe200000000ff */
[C---:B------:R-:W-:Y:S01]  /*8810*/  FMUL.FTZ R18, R100.reuse, R126 ;  /* 0x0000007e64127220 */ /* 0x040fe20000410000 */
[----:B------:R-:W2:Y:S01]  /*8820*/  LDSM.16.MT88.4 R112, [R214+0x1000] ;  /* 0x00100000d670783b */ /* 0x000ea20000004200 */
[C---:B------:R-:W-:Y:S01]  /*8830*/  FMUL.FTZ R19, R100.reuse, R127 ;  /* 0x0000007f64137220 */ /* 0x040fe20000410000 */
[----:B------:R-:W-:Y:S01]  /*8840*/  F2FP.PACK_AB R180, R107, R59 ;  /* 0x0000003b6bb4723e */ /* 0x000fe200000000ff */
[C---:B------:R-:W-:Y:S01]  /*8850*/  FMUL.FTZ R34, R100.reuse, R142 ;  /* 0x0000008e64227220 */ /* 0x040fe20000410000 */
[----:B------:R-:W-:Y:S01]  /*8860*/  MOV R142, R232 ;  /* 0x000000e8008e7202 */ /* 0x000fe20000000f00 */
[C---:B------:R-:W-:Y:S02]  /*8870*/  FMUL.FTZ R35, R100.reuse, R143 ;  /* 0x0000008f64237220 */ /* 0x040fe40000410000 */
[C---:B------:R-:W-:Y:S01]  /*8880*/  FMUL.FTZ R50, R100.reuse, R158 ;  /* 0x0000009e64327220 */ /* 0x040fe20000410000 */
[----:B------:R-:W-:Y:S01]  /*8890*/  MOV R158, R234 ;  /* 0x000000ea009e7202 */ /* 0x000fe20000000f00 */
[C---:B------:R-:W-:Y:S01]  /*88a0*/  FMUL.FTZ R51, R100.reuse, R159 ;  /* 0x0000009f64337220 */ /* 0x040fe20000410000 */
[----:B------:R-:W-:Y:S01]  /*88b0*/  MOV R159, R58 ;  /* 0x0000003a009f7202 */ /* 0x000fe20000000f00 */
[C---:B------:R-:W-:Y:S01]  /*88c0*/  FMUL.FTZ R67, R100.reuse, R175 ;  /* 0x000000af64437220 */ /* 0x040fe20000410000 */
[----:B------:R-:W-:Y:S01]  /*88d0*/  LDSM.16.MT88.4 R124, [R214+0x400] ;  /* 0x00040000d67c783b */ /* 0x000fe20000004200 */
[C---:B------:R-:W-:Y:S02]  /*88e0*/  FMUL.FTZ R70, R100.reuse, R70 ;  /* 0x0000004664467220 */ /* 0x040fe40000410000 */
[----:B------:R-:W-:Y:S02]  /*88f0*/  FMUL.FTZ R71, R100, R71 ;  /* 0x0000004764477220 */ /* 0x000fe40000410000 */
[----:B-1----:R-:W-:Y:S01]  /*8900*/  FADD.FTZ R0, -R2, R108 ;  /* 0x0000006c02007221 */ /* 0x002fe20000010100 */
[----:B------:R-:W-:Y:S01]  /*8910*/  MOV R108, R178 ;  /* 0x000000b2006c7202 */ /* 0x000fe20000000f00 */
[--C-:B------:R-:W-:Y:S01]  /*8920*/  FFMA.FTZ R2, R40, c[0x0][0x2d0], -R110.reuse ;  /* 0x0000b40028027a23 */ /* 0x100fe2000001086e */
[----:B------:R-:W-:Y:S01]  /*8930*/  F2FP.PACK_AB R178, R207, R208 ;  /* 0x000000d0cfb2723e */ /* 0x000fe200000000ff */
[----:B------:R-:W-:Y:S01]  /*8940*/  FMUL.FTZ R0, R0, c[0x0][0x2d0] ;  /* 0x0000b40000007a20 */ /* 0x000fe20000410000 */
[----:B------:R-:W-:Y:S01]  /*8950*/  F2FP.PACK_AB R176, R247, R108 ;  /* 0x0000006cf7b0723e */ /* 0x000fe200000000ff */
[----:B------:R1:W-:Y:S01]  /*8960*/  MUFU.EX2 R47, R2 ;  /* 0x00000002002f7308 */ /* 0x0003e20000000800 */
[----:B------:R-:W0:Y:S01]  /*8970*/  LDGDEPBAR ;  /* 0x00000000000079af */ /* 0x000e220000000000 */
[C---:B---3--:R-:W-:Y:S02]  /*8980*/  FMUL.FTZ R8, R3.reuse, R116 ;  /* 0x0000007403087220 */ /* 0x048fe40000410000 */
[C---:B------:R-:W-:Y:S02]  /*8990*/  FMUL.FTZ R9, R3.reuse, R117 ;  /* 0x0000007503097220 */ /* 0x040fe40000410000 */
[-C--:B----4-:R-:W-:Y:S04]  /*89a0*/  HMMA.16816.F32 R4, R176, R20.reuse, R4 ;  /* 0x00000014b004723c */ /* 0x090fe80000001804 */
[----:B------:R-:W3:Y:S01]  /*89b0*/  MUFU.EX2 R0, R0 ;  /* 0x0000000000007308 */ /* 0x000ee20000000800 */
[C---:B------:R-:W-:Y:S02]  /*89c0*/  FMUL.FTZ R12, R3.reuse, R120 ;  /* 0x00000078030c7220 */ /* 0x040fe40000410000 */
[C---:B------:R-:W-:Y:S02]  /*89d0*/  FMUL.FTZ R13, R3.reuse, R121 ;  /* 0x00000079030d7220 */ /* 0x040fe40000410000 */
[C---:B------:R-:W-:Y:S03]  /*89e0*/  FMUL.FTZ R24, R3.reuse, R132 ;  /* 0x0000008403187220 */ /* 0x040fe60000410000 */
[C---:B------:R-:W-:Y:S02]  /*89f0*/  FMUL.FTZ R25, R3.reuse, R133 ;  /* 0x0000008503197220 */ /* 0x040fe40000410000 */
[C---:B------:R-:W-:Y:S01]  /*8a00*/  FMUL.FTZ R28, R3.reuse, R136 ;  /* 0x00000088031c7220 */ /* 0x040fe20000410000 */
[----:B------:R-:W-:Y:S01]  /*8a10*/  MOV R136, R61 ;  /* 0x0000003d00887202 */ /* 0x000fe20000000f00 */
[----:B------:R-:W-:Y:S02]  /*8a20*/  FMUL.FTZ R29, R3, R137 ;  /* 0x00000089031d7220 */ /* 0x000fe40000410000 */
[----:B-1----:R-:W-:Y:S02]  /*8a30*/  FFMA.FTZ R2, R41, c[0x0][0x2d0], -R110 ;  /* 0x0000b40029027a23 */ /* 0x002fe4000001086e */
[C---:B------:R-:W-:Y:S01]  /*8a40*/  FMUL.FTZ R41, R3.reuse, R149 ;  /* 0x0000009503297220 */ /* 0x040fe20000410000 */
[----:B------:R-:W-:Y:S01]  /*8a50*/  MOV R149, R241 ;  /* 0x000000f100957202 */ /* 0x000fe20000000f00 */
[----:B------:R1:W4:Y:S01]  /*8a60*/  MUFU.EX2 R46, R2 ;  /* 0x00000002002e7308 */ /* 0x0003220000000800 */
[C---:B------:R-:W-:Y:S01]  /*8a70*/  FMUL.FTZ R40, R3.reuse, R148 ;  /* 0x0000009403287220 */ /* 0x040fe20000410000 */
[----:B------:R-:W-:Y:S01]  /*8a80*/  MOV R148, R237 ;  /* 0x000000ed00947202 */ /* 0x000fe20000000f00 */
[----:B------:R-:W-:Y:S01]  /*8a90*/  FMUL.FTZ R57, R3, R165 ;  /* 0x000000a503397220 */ /* 0x000fe20000410000 */
[----:B------:R-:W-:Y:S01]  /*8aa0*/  MOV R165, R230 ;  /* 0x000000e600a57202 */ /* 0x000fe20000000f00 */
[----:B------:R-:W-:Y:S02]  /*8ab0*/  IMAD.MOV.U32 R137, RZ, RZ, R208 ;  /* 0x000000ffff897224 */ /* 0x000fe400078e00d0 */
[C---:B---3--:R-:W-:Y:S02]  /*8ac0*/  FMUL.FTZ R43, R0.reuse, R151 ;  /* 0x00000097002b7220 */ /* 0x048fe40000410000 */
[C---:B------:R-:W-:Y:S02]  /*8ad0*/  FMUL.FTZ R10, R0.reuse, R118 ;  /* 0x00000076000a7220 */ /* 0x040fe40000410000 */
[C---:B------:R-:W-:Y:S02]  /*8ae0*/  FMUL.FTZ R11, R0.reuse, R119 ;  /* 0x00000077000b7220 */ /* 0x040fe40000410000 */
[----:B------:R-:W3:Y:S01]  /*8af0*/  LDSM.16.MT88.4 R116, [R213+0x2000] ;  /* 0x00200000d574783b */ /* 0x000ee20000004200 */
[C---:B------:R-:W-:Y:S02]  /*8b00*/  FMUL.FTZ R26, R0.reuse, R134 ;  /* 0x00000086001a7220 */ /* 0x040fe40000410000 */
[C---:B------:R-:W-:Y:S02]  /*8b10*/  FMUL.FTZ R27, R0.reuse, R135 ;  /* 0x00000087001b7220 */ /* 0x040fe40000410000 */
[C---:B------:R-:W-:Y:S03]  /*8b20*/  HMMA.16816.F32 R8, R180.reuse, R20, R8 ;  /* 0x00000014b408723c */ /* 0x040fe60000001808 */
[----:B------:R-:W-:Y:S01]  /*8b30*/  LDSM.16.MT88.4 R132, [R214+0x800] ;  /* 0x00080000d684783b */ /* 0x000fe20000004200 */
[----:B------:R-:W-:Y:S02]  /*8b40*/  FMUL.FTZ R14, R0, R122 ;  /* 0x0000007a000e7220 */ /* 0x000fe40000410000 */
[----:B-1----:R-:W-:Y:S02]  /*8b50*/  FFMA.FTZ R2, R44, c[0x0][0x2d0], -R110 ;  /* 0x0000b4002c027a23 */ /* 0x002fe4000001086e */
[----:B----4-:R-:W-:Y:S02]  /*8b60*/  IMAD.MOV.U32 R151, RZ, RZ, R46 ;  /* 0x000000ffff977224 */ /* 0x010fe400078e002e */
[----:B------:R-:W1:Y:S02]  /*8b70*/  MUFU.EX2 R46, R2 ;  /* 0x00000002002e7308 */ /* 0x000e640000000800 */
[C---:B------:R-:W-:Y:S02]  /*8b80*/  FMUL.FTZ R15, R0.reuse, R123 ;  /* 0x0000007b000f7220 */ /* 0x040fe40000410000 */
[C---:B------:R-:W-:Y:S02]  /*8b90*/  FMUL.FTZ R20, R101.reuse, R128 ;  /* 0x0000008065147220 */ /* 0x040fe40000410000 */
[----:B------:R-:W-:Y:S02]  /*8ba0*/  FMUL.FTZ R21, R101, R129 ;  /* 0x0000008165157220 */ /* 0x000fe40000410000 */
[----:B------:R-:W-:Y:S01]  /*8bb0*/  IMAD.MOV.U32 R143, RZ, RZ, R210 ;  /* 0x000000ffff8f7224 */ /* 0x000fe200078e00d2 */
[-C--:B------:R-:W-:Y:S03]  /*8bc0*/  HMMA.16816.F32 R12, R180, R22.reuse, R12 ;  /* 0x00000016b40c723c */ /* 0x080fe6000000180c */
[----:B------:R-:W-:Y:S01]  /*8bd0*/  FMUL.FTZ R30, R0, R138 ;  /* 0x0000008a001e7220 */ /* 0x000fe20000410000 */
[----:B------:R-:W-:Y:S01]  /*8be0*/  MOV R138, R66 ;  /* 0x00000042008a7202 */ /* 0x000fe20000000f00 */
[----:B------:R-:W-:Y:S02]  /*8bf0*/  FMUL.FTZ R66, R100, R174 ;  /* 0x000000ae64427220 */ /* 0x000fe40000410000 */
[C---:B------:R-:W-:Y:S01]  /*8c00*/  FMUL.FTZ R31, R0.reuse, R139 ;  /* 0x0000008b001f7220 */ /* 0x040fe20000410000 */
[C---:B------:R-:W-:Y:S04]  /*8c10*/  HMMA.16816.F32 R16, R176.reuse, R22, R16 ;  /* 0x00000016b010723c */ /* 0x040fe80000001810 */
[----:B------:R-:W-:Y:S02]  /*8c20*/  FMUL.FTZ R44, R3, R152 ;  /* 0x00000098032c7220 */ /* 0x000fe40000410000 */
[----:B------:R-:W-:Y:S01]  /*8c30*/  FMUL.FTZ R42, R0, R150 ;  /* 0x00000096002a7220 */ /* 0x000fe20000410000 */
[----:B-1----:R-:W-:Y:S01]  /*8c40*/  MOV R152, R46 ;  /* 0x0000002e00987202 */ /* 0x002fe20000000f00 */
[----:B------:R-:W-:Y:S04]  /*8c50*/  FFMA.FTZ R2, R45, c[0x0][0x2d0], -R110 ;  /* 0x0000b4002d027a23 */ /* 0x000fe8000001086e */
[C---:B------:R-:W-:Y:S02]  /*8c60*/  FMUL.FTZ R45, R3.reuse, R153 ;  /* 0x00000099032d7220 */ /* 0x040fe40000410000 */
[----:B------:R1:W-:Y:S01]  /*8c70*/  MUFU.EX2 R153, R2 ;  /* 0x0000000200997308 */ /* 0x0003e20000000800 */
[C---:B------:R-:W-:Y:S02]  /*8c80*/  FMUL.FTZ R22, R100.reuse, R130 ;  /* 0x0000008264167220 */ /* 0x040fe40000410000 */
[----:B------:R-:W-:Y:S02]  /*8c90*/  FMUL.FTZ R23, R100, R131 ;  /* 0x0000008364177220 */ /* 0x000fe40000410000 */
[----:B------:R-:W-:Y:S01]  /*8ca0*/  LDSM.16.MT88.4 R128, [R213+0x1400] ;  /* 0x00140000d580783b */ /* 0x000fe20000004200 */
[C---:B------:R-:W-:Y:S02]  /*8cb0*/  FMUL.FTZ R46, R0.reuse, R154 ;  /* 0x0000009a002e7220 */ /* 0x040fe40000410000 */
[C---:B------:R-:W-:Y:S02]  /*8cc0*/  FMUL.FTZ R58, R0.reuse, R166 ;  /* 0x000000a6003a7220 */ /* 0x040fe40000410000 */
[-C--:B-----5:R-:W-:Y:S03]  /*8cd0*/  HMMA.16816.F32 R20, R176, R36.reuse, R20 ;  /* 0x00000024b014723c */ /* 0x0a0fe60000001814 */
[C---:B------:R-:W-:Y:S02]  /*8ce0*/  FMUL.FTZ R56, R3.reuse, R164 ;  /* 0x000000a403387220 */ /* 0x040fe40000410000 */
[C---:B------:R-:W-:Y:S02]  /*8cf0*/  FMUL.FTZ R61, R3.reuse, R169 ;  /* 0x000000a9033d7220 */ /* 0x040fe40000410000 */
[C---:B------:R-:W-:Y:S01]  /*8d00*/  FMUL.FTZ R72, R3.reuse, R72 ;  /* 0x0000004803487220 */ /* 0x040fe20000410000 */
[C---:B------:R-:W-:Y:S04]  /*8d10*/  HMMA.16816.F32 R24, R180.reuse, R36, R24 ;  /* 0x00000024b418723c */ /* 0x040fe80000001818 */
[----:B------:R-:W-:Y:S02]  /*8d20*/  FMUL.FTZ R73, R3, R73 ;  /* 0x0000004903497220 */ /* 0x000fe40000410000 */
[----:B-1----:R-:W-:Y:S01]  /*8d30*/  FFMA.FTZ R2, R187, c[0x0][0x2d0], -R111 ;  /* 0x0000b400bb027a23 */ /* 0x002fe2000001086f */
[----:B------:R-:W-:Y:S01]  /*8d40*/  MOV R187, R209 ;  /* 0x000000d100bb7202 */ /* 0x000fe20000000f00 */
[-C--:B------:R-:W-:Y:S02]  /*8d50*/  HMMA.16816.F32 R28, R180, R38.reuse, R28 ;  /* 0x00000026b41c723c */ /* 0x080fe4000000181c */
[----:B------:R1:W-:Y:S02]  /*8d60*/  MUFU.EX2 R251, R2 ;  /* 0x0000000200fb7308 */ /* 0x0003e40000000800 */
[C---:B------:R-:W-:Y:S02]  /*8d70*/  FMUL.FTZ R74, R0.reuse, R74 ;  /* 0x0000004a004a7220 */ /* 0x040fe40000410000 */
[----:B------:R-:W-:Y:S02]  /*8d80*/  FMUL.FTZ R75, R0, R75 ;  /* 0x0000004b004b7220 */ /* 0x000fe40000410000 */
[C---:B------:R-:W-:Y:S04]  /*8d90*/  HMMA.16816.F32 R32, R176.reuse, R38, R32 ;  /* 0x00000026b020723c */ /* 0x040fe80000001820 */
[C---:B------:R-:W-:Y:S02]  /*8da0*/  FMUL.FTZ R36, R101.reuse, R144 ;  /* 0x0000009065247220 */ /* 0x040fe40000410000 */
[----:B------:R-:W-:Y:S02]  /*8db0*/  IMAD.MOV.U32 R144, RZ, RZ, R240 ;  /* 0x000000ffff907224 */ /* 0x000fe400078e00f0 */
[C---:B------:R-:W-:Y:S04]  /*8dc0*/  FMUL.FTZ R38, R100.reuse, R146 ;  /* 0x0000009264267220 */ /* 0x040fe80000410000 */
[----:B------:R-:W-:Y:S02]  /*8dd0*/  IMAD.MOV.U32 R146, RZ, RZ, R248 ;  /* 0x000000ffff927224 */ /* 0x000fe400078e00f8 */
[----:B------:R-:W-:Y:S01]  /*8de0*/  FMUL.FTZ R39, R100, R147 ;  /* 0x0000009364277220 */ /* 0x000fe20000410000 */
[----:B------:R-:W-:Y:S01]  /*8df0*/  MOV R147, R247 ;  /* 0x000000f700937202 */ /* 0x000fe20000000f00 */
[----:B------:R-:W-:Y:S02]  /*8e00*/  IMAD.MOV.U32 R154, RZ, RZ, R235 ;  /* 0x000000ffff9a7224 */ /* 0x000fe400078e00eb */
[----:B-1----:R-:W-:Y:S02]  /*8e10*/  FFMA.FTZ R2, R192, c[0x0][0x2d0], -R111 ;  /* 0x0000b400c0027a23 */ /* 0x002fe4000001086f */
[----:B------:R-:W-:Y:S02]  /*8e20*/  IMAD.MOV.U32 R192, RZ, RZ, R233 ;  /* 0x000000ffffc07224 */ /* 0x000fe400078e00e9 */
[----:B------:R1:W-:Y:S01]  /*8e30*/  MUFU.EX2 R249, R2 ;  /* 0x0000000200f97308 */ /* 0x0003e20000000800 */
[----:B------:R-:W-:Y:S01]  /*8e40*/  FMUL.FTZ R37, R101, R145 ;  /* 0x0000009165257220 */ /* 0x000fe20000410000 */
[----:B------:R-:W-:Y:S01]  /*8e50*/  MOV R145, R207 ;  /* 0x000000cf00917202 */ /* 0x000fe20000000f00 */
[C---:B------:R-:W-:Y:S02]  /*8e60*/  FMUL.FTZ R76, R3.reuse, R76 ;  /* 0x0000004c034c7220 */ /* 0x040fe40000410000 */
[----:B------:R-:W-:Y:S02]  /*8e70*/  FMUL.FTZ R77, R3, R77 ;  /* 0x0000004d034d7220 */ /* 0x000fe40000410000 */
[C---:B------:R-:W-:Y:S01]  /*8e80*/  FMUL.FTZ R78, R0.reuse, R78 ;  /* 0x0000004e004e7220 */ /* 0x040fe20000410000 */
[-C--:B--2---:R-:W-:Y:S03]  /*8e90*/  HMMA.16816.F32 R36, R176, R52.reuse, R36 ;  /* 0x00000034b024723c */ /* 0x084fe60000001824 */
[----:B------:R-:W-:Y:S02]  /*8ea0*/  IMAD.MOV.U32 R166, RZ, RZ, R211 ;  /* 0x000000ffffa67224 */ /* 0x000fe400078e00d3 */
[----:B------:R-:W-:Y:S02]  /*8eb0*/  FMUL.FTZ R79, R0, R79 ;  /* 0x0000004f004f7220 */ /* 0x000fe40000410000 */
[----:B------:R-:W-:Y:S01]  /*8ec0*/  FMUL.FTZ R82, R100, R82 ;  /* 0x0000005264527220 */ /* 0x000fe20000410000 */
[C---:B------:R-:W-:Y:S04]  /*8ed0*/  HMMA.16816.F32 R40, R180.reuse, R52, R40 ;  /* 0x00000034b428723c */ /* 0x040fe80000001828 */
[----:B------:R-:W-:Y:S02]  /*8ee0*/  IMAD.MOV.U32 R150, RZ, RZ, R47 ;  /* 0x000000ffff967224 */ /* 0x000fe400078e002f */
[----:B------:R-:W-:Y:S01]  /*8ef0*/  FMUL.FTZ R47, R0, R155 ;  /* 0x0000009b002f7220 */ /* 0x000fe20000410000 */
[----:B------:R-:W-:Y:S01]  /*8f00*/  MOV R155, R59 ;  /* 0x0000003b009b7202 */ /* 0x000fe20000000f00 */
[----:B-1----:R-:W-:Y:S04]  /*8f10*/  FFMA.FTZ R2, R186, c[0x0][0x2d0], -R111 ;  /* 0x0000b400ba027a23 */ /* 0x002fe8000001086f */
[----:B------:R1:W-:Y:S01]  /*8f20*/  MUFU.EX2 R248, R2 ;  /* 0x0000000200f87308 */ /* 0x0003e20000000800 */
[-C--:B------:R-:W-:Y:S03]  /*8f30*/  HMMA.16816.F32 R44, R180, R54.reuse, R44 ;  /* 0x00000036b42c723c */ /* 0x080fe6000000182c */
[C---:B------:R-:W-:Y:S02]  /*8f40*/  FMUL.FTZ R52, R101.reuse, R160 ;  /* 0x000000a065347220 */ /* 0x040fe40000410000 */
[C---:B------:R-:W-:Y:S02]  /*8f50*/  FMUL.FTZ R53, R101.reuse, R161 ;  /* 0x000000a165357220 */ /* 0x040fe40000410000 */
[C---:B------:R-:W-:Y:S01]  /*8f60*/  FMUL.FTZ R59, R0.reuse, R167 ;  /* 0x000000a7003b7220 */ /* 0x040fe20000410000 */
[C---:B------:R-:W-:Y:S04]  /*8f70*/  HMMA.16816.F32 R48, R176.reuse, R54, R48 ;  /* 0x00000036b030723c */ /* 0x040fe80000001830 */
[----:B------:R-:W-:Y:S02]  /*8f80*/  IMAD.MOV.U32 R164, RZ, RZ, R62 ;  /* 0x000000ffffa47224 */ /* 0x000fe400078e003e */
[----:B------:R-:W-:Y:S02]  /*8f90*/  FMUL.FTZ R62, R0, R170 ;  /* 0x000000aa003e7220 */ /* 0x000fe40000410000 */
[C---:B------:R-:W-:Y:S04]  /*8fa0*/  FMUL.FTZ R55, R100.reuse, R163 ;  /* 0x000000a364377220 */ /* 0x040fe80000410000 */
[----:B------:R-:W-:Y:S02]  /*8fb0*/  IMAD.MOV.U32 R163, RZ, RZ, R231 ;  /* 0x000000ffffa37224 */ /* 0x000fe400078e00e7 */
[----:B------:R-:W-:Y:S01]  /*8fc0*/  FMUL.FTZ R54, R100, R162 ;  /* 0x000000a264367220 */ /* 0x000fe20000410000 */
[----:B------:R-:W-:Y:S01]  /*8fd0*/  MOV R162, R64 ;  /* 0x0000004000a27202 */ /* 0x000fe20000000f00 */
[----:B-1----:R-:W-:Y:S02]  /*8fe0*/  FFMA.FTZ R2, R188, c[0x0][0x2d0], -R111 ;  /* 0x0000b400bc027a23 */ /* 0x002fe4000001086f */
[C---:B------:R-:W-:Y:S02]  /*8ff0*/  FMUL.FTZ R64, R101.reuse, R172 ;  /* 0x000000ac65407220 */ /* 0x040fe40000410000 */
[----:B------:R1:W-:Y:S01]  /*9000*/  MUFU.EX2 R247, R2 ;  /* 0x0000000200f77308 */ /* 0x0003e20000000800 */
[-C--:B------:R-:W-:Y:S03]  /*9010*/  HMMA.16816.F32 R52, R176, R112.reuse, R52 ;  /* 0x00000070b034723c */ /* 0x080fe60000001834 */
[----:B------:R-:W-:Y:S02]  /*9020*/  IMAD.MOV.U32 R160, RZ, RZ, R65 ;  /* 0x000000ffffa07224 */ /* 0x000fe400078e0041 */
[----:B------:R-:W-:Y:S02]  /*9030*/  FMUL.FTZ R65, R101, R173 ;  /* 0x000000ad65417220 */ /* 0x000fe40000410000 */
[----:B------:R-:W-:Y:S01]  /*9040*/  LDSM.16.MT88.4 R172, [R214+0x1c00] ;  /* 0x001c0000d6ac783b */ /* 0x000fe20000004200 */
[C---:B------:R-:W-:Y:S04]  /*9050*/  HMMA.16816.F32 R56, R180.reuse, R112, R56 ;  /* 0x00000070b438723c */ /* 0x040fe80000001838 */
[----:B------:R-:W-:Y:S02]  /*9060*/  IMAD.MOV.U32 R161, RZ, RZ, R63 ;  /* 0x000000ffffa17224 */ /* 0x000fe400078e003f */
[----:B------:R-:W-:Y:S02]  /*9070*/  FMUL.FTZ R63, R0, R171 ;  /* 0x000000ab003f7220 */ /* 0x000fe40000410000 */
[----:B------:R-:W-:Y:S04]  /*9080*/  IMAD.MOV.U32 R139, RZ, RZ, R60 ;  /* 0x000000ffff8b7224 */ /* 0x000fe800078e003c */
[----:B------:R-:W-:Y:S02]  /*9090*/  FMUL.FTZ R60, R3, R168 ;  /* 0x000000a8033c7220 */ /* 0x000fe40000410000 */
[----:B------:R-:W-:Y:S02]  /*90a0*/  FMUL.FTZ R83, R100, R83 ;  /* 0x0000005364537220 */ /* 0x000fe40000410000 */
[--C-:B-1----:R-:W-:Y:S02]  /*90b0*/  FFMA.FTZ R2, R193, c[0x0][0x2d0], -R184.reuse ;  /* 0x0000b400c1027a23 */ /* 0x102fe400000108b8 */
[C---:B------:R-:W-:Y:S01]  /*90c0*/  FMUL.FTZ R88, R3.reuse, R88 ;  /* 0x0000005803587220 */ /* 0x040fe20000410000 */
[-C--:B------:R-:W-:Y:S01]  /*90d0*/  HMMA.16816.F32 R60, R180, R114.reuse, R60 ;  /* 0x00000072b43c723c */ /* 0x080fe2000000183c */
[----:B------:R1:W-:Y:S02]  /*90e0*/  MUFU.EX2 R244, R2 ;  /* 0x0000000200f47308 */ /* 0x0003e40000000800 */
[C---:B------:R-:W-:Y:S02]  /*90f0*/  FMUL.FTZ R89, R3.reuse, R89 ;  /* 0x0000005903597220 */ /* 0x040fe40000410000 */
[C---:B------:R-:W-:Y:S02]  /*9100*/  FMUL.FTZ R90, R0.reuse, R90 ;  /* 0x0000005a005a7220 */ /* 0x040fe40000410000 */
[C---:B------:R-:W-:Y:S01]  /*9110*/  FMUL.FTZ R91, R0.reuse, R91 ;  /* 0x0000005b005b7220 */ /* 0x040fe20000410000 */
[C---:B------:R-:W-:Y:S01]  /*9120*/  HMMA.16816.F32 R64, R176.reuse, R114, R64 ;  /* 0x00000072b040723c */ /* 0x040fe20000001840 */
[----:B------:R-:W2:Y:S03]  /*9130*/  LDSM.16.MT88.4 R112, [R214+0x2000] ;  /* 0x00200000d670783b */ /* 0x000ea60000004200 */
[C---:B------:R-:W-:Y:S02]  /*9140*/  FMUL.FTZ R92, R3.reuse, R92 ;  /* 0x0000005c035c7220 */ /* 0x040fe40000410000 */
[----:B------:R-:W-:Y:S02]  /*9150*/  FMUL.FTZ R93, R3, R93 ;  /* 0x0000005d035d7220 */ /* 0x000fe40000410000 */
[-C--:B---3--:R-:W-:Y:S04]  /*9160*/  HMMA.16816.F32 R68, R176, R116.reuse, R68 ;  /* 0x00000074b044723c */ /* 0x088fe80000001844 */
[C---:B------:R-:W-:Y:S02]  /*9170*/  FMUL.FTZ R94, R0.reuse, R94 ;  /* 0x0000005e005e7220 */ /* 0x040fe40000410000 */
[----:B------:R-:W-:Y:S02]  /*9180*/  FMUL.FTZ R95, R0, R95 ;  /* 0x0000005f005f7220 */ /* 0x000fe40000410000 */
[C---:B------:R-:W-:Y:S04]  /*9190*/  HMMA.16816.F32 R72, R180.reuse, R116, R72 ;  /* 0x00000074b448723c */ /* 0x040fe80000001848 */
[--C-:B-1----:R-:W-:Y:S02]  /*91a0*/  FFMA.FTZ R2, R194, c[0x0][0x2d0], -R184.reuse ;  /* 0x0000b400c2027a23 */ /* 0x102fe400000108b8 */
[----:B------:R-:W-:Y:S02]  /*91b0*/  FFMA.FTZ R106, R205, c[0x0][0x2d0], -R111 ;  /* 0x0000b400cd6a7a23 */ /* 0x000fe4000001086f */
[-C--:B------:R-:W-:Y:S01]  /*91c0*/  HMMA.16816.F32 R76, R180, R118.reuse, R76 ;  /* 0x00000076b44c723c */ /* 0x080fe2000000184c */
[----:B------:R-:W1:Y:S03]  /*91d0*/  MUFU.EX2 R242, R2 ;  /* 0x0000000200f27308 */ /* 0x000e660000000800 */
[C---:B------:R-:W-:Y:S02]  /*91e0*/  FMUL.FTZ R85, R101.reuse, R85 ;  /* 0x0000005565557220 */ /* 0x040fe40000410000 */
[C---:B------:R-:W-:Y:S02]  /*91f0*/  FMUL.FTZ R86, R100.reuse, R86 ;  /* 0x0000005664567220 */ /* 0x040fe40000410000 */
[C---:B------:R-:W-:Y:S01]  /*9200*/  HMMA.16816.F32 R80, R176.reuse, R118, R80 ;  /* 0x00000076b050723c */ /* 0x040fe20000001850 */
[----:B------:R-:W3:Y:S02]  /*9210*/  LDSM.16.MT88.4 R116, [R213+0x400] ;  /* 0x00040000d574783b */ /* 0x000ee40000004200 */
[----:B------:R4:W-:Y:S01]  /*9220*/  MUFU.EX2 R210, R106 ;  /* 0x0000006a00d27308 */ /* 0x0009e20000000800 */
[C---:B------:R-:W-:Y:S02]  /*9230*/  FMUL.FTZ R87, R100.reuse, R87 ;  /* 0x0000005764577220 */ /* 0x040fe40000410000 */
[C---:B------:R-:W-:Y:S02]  /*9240*/  FMUL.FTZ R96, R101.reuse, R96 ;  /* 0x0000006065607220 */ /* 0x040fe40000410000 */
[----:B------:R-:W-:Y:S03]  /*9250*/  FMUL.FTZ R97, R101, R97 ;  /* 0x0000006165617220 */ /* 0x000fe60000410000 */
[-C--:B--2---:R-:W-:Y:S03]  /*9260*/  HMMA.16816.F32 R84, R176, R112.reuse, R84 ;  /* 0x00000070b054723c */ /* 0x084fe60000001854 */
[C---:B------:R-:W-:Y:S02]  /*9270*/  FMUL.FTZ R98, R100.reuse, R98 ;  /* 0x0000006264627220 */ /* 0x040fe40000410000 */
[----:B------:R-:W-:Y:S01]  /*9280*/  FMUL.FTZ R99, R100, R99 ;  /* 0x0000006364637220 */ /* 0x000fe20000410000 */
[----:B-1----:R-:W-:Y:S01]  /*9290*/  F2FP.PACK_AB R120, R242, R244 ;  /* 0x000000f4f278723e */ /* 0x002fe200000000ff */
[--C-:B------:R-:W-:Y:S01]  /*92a0*/  FFMA.FTZ R2, R189, c[0x0][0x2d0], -R184.reuse ;  /* 0x0000b400bd027a23 */ /* 0x100fe200000108b8 */
[C---:B------:R-:W-:Y:S03]  /*92b0*/  HMMA.16816.F32 R88, R180.reuse, R112, R88 ;  /* 0x00000070b458723c */ /* 0x040fe60000001858 */
[----:B------:R1:W-:Y:S04]  /*92c0*/  MUFU.EX2 R241, R2 ;  /* 0x0000000200f17308 */ /* 0x0003e80000000800 */
[----:B------:R-:W-:Y:S01]  /*92d0*/  F2FP.PACK_AB R112, R151, R150 ;  /* 0x000000969770723e */ /* 0x000fe200000000ff */
[-C--:B------:R-:W-:Y:S01]  /*92e0*/  HMMA.16816.F32 R92, R180, R114.reuse, R92 ;  /* 0x00000072b45c723c */ /* 0x080fe2000000185c */
[----:B------:R-:W-:Y:S03]  /*92f0*/  LDSM.16.MT88.4 R180, [R213+0x2c00] ;  /* 0x002c0000d5b4783b */ /* 0x000fe60000004200 */
[----:B------:R-:W-:Y:S01]  /*9300*/  F2FP.PACK_AB R113, R249, R251 ;  /* 0x000000fbf971723e */ /* 0x000fe200000000ff */
[--C-:B----4-:R-:W-:Y:S01]  /*9310*/  FFMA.FTZ R106, R243, c[0x0][0x2d0], -R184.reuse ;  /* 0x0000b400f36a7a23 */ /* 0x110fe200000108b8 */
[----:B------:R-:W-:Y:S02]  /*9320*/  MOV R243, R153 ;  /* 0x0000009900f37202 */ /* 0x000fe40000000f00 */
[----:B------:R-:W-:Y:S07]  /*9330*/  HMMA.16816.F32 R96, R176, R114, R96 ;  /* 0x00000072b060723c */ /* 0x000fee0000001860 */
[----:B------:R-:W-:Y:S02]  /*9340*/  F2FP.PACK_AB R114, R153, R152 ;  /* 0x000000989972723e */ /* 0x000fe400000000ff */
[----:B------:R-:W-:Y:S03]  /*9350*/  F2FP.PACK_AB R115, R247, R248 ;  /* 0x000000f8f773723e */ /* 0x000fe600000000ff */
[----:B-1----:R-:W-:Y:S04]  /*9360*/  FFMA.FTZ R2, R190, c[0x0][0x2d0], -R184 ;  /* 0x0000b400be027a23 */ /* 0x002fe800000108b8 */
[-C--:B---3--:R-:W-:Y:S01]  /*9370*/  HMMA.16816.F32 R4, R112, R116.reuse, R4 ;  /* 0x000000747004723c */ /* 0x088fe20000001804 */
[----:B------:R1:W2:Y:S04]  /*9380*/  MUFU.EX2 R240, R2 ;  /* 0x0000000200f07308 */ /* 0x0002a80000000800 */
[--C-:B-1----:R-:W-:Y:S01]  /*9390*/  FFMA.FTZ R2, R195, c[0x0][0x2d0], -R185.reuse ;  /* 0x0000b400c3027a23 */ /* 0x102fe200000108b9 */
[----:B--2---:R-:W-:Y:S05]  /*93a0*/  F2FP.PACK_AB R122, R240, R241 ;  /* 0x000000f1f07a723e */ /* 0x004fea00000000ff */
[----:B------:R1:W-:Y:S02]  /*93b0*/  MUFU.EX2 R237, R2 ;  /* 0x0000000200ed7308 */ /* 0x0003e40000000800 */
        /* <DEDUP_REMOVED lines=10> */
[C---:B------:R-:W-:Y:S08]  /*9460*/  HMMA.16816.F32 R8, R120.reuse, R116, R8 ;  /* 0x000000747808723c */ /* 0x040ff00000001808 */
[-C--:B------:R-:W-:Y:S08]  /*9470*/  HMMA.16816.F32 R12, R120, R118.reuse, R12 ;  /* 0x00000076780c723c */ /* 0x080ff0000000180c */
[C---:B------:R-:W-:Y:S01]  /*9480*/  HMMA.16816.F32 R16, R112.reuse, R118, R16 ;  /* 0x000000767010723c */ /* 0x040fe20000001810 */
[----:B------:R-:W2:Y:S03]  /*9490*/  LDSM.16.MT88.4 R116, [R214+0x1400] ;  /* 0x00140000d674783b */ /* 0x000ea60000004200 */
[--C-:B-1----:R-:W-:Y:S04]  /*94a0*/  FFMA.FTZ R2, R201, c[0x0][0x2d0], -R110.reuse ;  /* 0x0000b400c9027a23 */ /* 0x102fe8000001086e */
[-C--:B------:R-:W-:Y:S01]  /*94b0*/  HMMA.16816.F32 R20, R112, R124.reuse, R20 ;  /* 0x0000007c7014723c */ /* 0x080fe20000001814 */
[----:B------:R1:W3:Y:S07]  /*94c0*/  MUFU.EX2 R231, R2 ;  /* 0x0000000200e77308 */ /* 0x0002ee0000000800 */
        /* <DEDUP_REMOVED lines=18> */
[--C-:B-1----:R-:W-:Y:S02]  /*95f0*/  FFMA.FTZ R2, R206, c[0x0][0x2d0], -R111.reuse ;  /* 0x0000b400ce027a23 */ /* 0x102fe4000001086f */
[----:B------:R-:W-:Y:S02]  /*9600*/  MUFU.EX2 R206, R106 ;  /* 0x0000006a00ce7308 */ /* 0x000fe40000000800 */
[-C--:B----4-:R-:W-:Y:S08]  /*9610*/  HMMA.16816.F32 R68, R112, R124.reuse, R68 ;  /* 0x0000007c7044723c */ /* 0x090ff00000001844 */
[C---:B------:R-:W-:Y:S01]  /*9620*/  HMMA.16816.F32 R72, R120.reuse, R124, R72 ;  /* 0x0000007c7848723c */ /* 0x040fe20000001848 */
[----:B------:R1:W4:Y:S07]  /*9630*/  MUFU.EX2 R208, R2 ;  /* 0x0000000200d07308 */ /* 0x00032e0000000800 */
[-C--:B------:R-:W-:Y:S08]  /*9640*/  HMMA.16816.F32 R76, R120, R126.reuse, R76 ;  /* 0x0000007e784c723c */ /* 0x080ff0000000184c */
[C---:B------:R-:W-:Y:S01]  /*9650*/  HMMA.16816.F32 R80, R112.reuse, R126, R80 ;  /* 0x0000007e7050723c */ /* 0x040fe20000001850 */
[----:B------:R-:W2:Y:S07]  /*9660*/  LDSM.16.MT88.4 R124, [R213+0x1800] ;  /* 0x00180000d57c783b */ /* 0x000eae0000004200 */
[-C--:B-----5:R-:W-:Y:S04]  /*9670*/  HMMA.16816.F32 R84, R112, R128.reuse, R84 ;  /* 0x000000807054723c */ /* 0x0a0fe80000001854 */
[--C-:B-1----:R-:W-:Y:S04]  /*9680*/  FFMA.FTZ R2, R200, c[0x0][0x2d0], -R111.reuse ;  /* 0x0000b400c8027a23 */ /* 0x102fe8000001086f */
[C---:B------:R-:W-:Y:S01]  /*9690*/  HMMA.16816.F32 R88, R120.reuse, R128, R88 ;  /* 0x000000807858723c */ /* 0x040fe20000001858 */
[----:B------:R1:W-:Y:S07]  /*96a0*/  MUFU.EX2 R209, R2 ;  /* 0x0000000200d17308 */ /* 0x0003ee0000000800 */
[-C--:B------:R-:W-:Y:S08]  /*96b0*/  HMMA.16816.F32 R92, R120, R130.reuse, R92 ;  /* 0x00000082785c723c */ /* 0x080ff0000000185c */
[----:B------:R-:W-:Y:S01]  /*96c0*/  HMMA.16816.F32 R96, R112, R130, R96 ;  /* 0x000000827060723c */ /* 0x000fe20000001860 */
[----:B------:R-:W-:Y:S06]  /*96d0*/  LDSM.16.MT88.4 R128, [R213+0x2800] ;  /* 0x00280000d580783b */ /* 0x000fec0000004200 */
[----:B---3--:R-:W-:Y:S01]  /*96e0*/  F2FP.PACK_AB R112, R231, R211 ;  /* 0x000000d3e770723e */ /* 0x008fe200000000ff */
[----:B-1----:R-:W-:Y:S01]  /*96f0*/  FFMA.FTZ R2, R203, c[0x0][0x2d0], -R111 ;  /* 0x0000b400cb027a23 */ /* 0x002fe2000001086f */
[----:B--2---:R-:W-:Y:S03]  /*9700*/  F2FP.PACK_AB R114, R230, R232 ;  /* 0x000000e8e672723e */ /* 0x004fe600000000ff */
[----:B------:R1:W2:Y:S01]  /*9710*/  MUFU.EX2 R207, R2 ;  /* 0x0000000200cf7308 */ /* 0x0002a20000000800 */
[----:B----4-:R-:W-:Y:S01]  /*9720*/  F2FP.PACK_AB R113, R208, R210 ;  /* 0x000000d2d071723e */ /* 0x010fe200000000ff */
[----:B-1----:R-:W-:Y:S01]  /*9730*/  FFMA.FTZ R2, R245, c[0x0][0x2d0], -R184 ;  /* 0x0000b400f5027a23 */ /* 0x002fe200000108b8 */
[----:B--2---:R-:W-:Y:S01]  /*9740*/  F2FP.PACK_AB R115, R207, R209 ;  /* 0x000000d1cf73723e */ /* 0x004fe200000000ff */
[----:B------:R-:W-:Y:S06]  /*9750*/  IMAD.MOV.U32 R245, RZ, RZ, R152 ;  /* 0x000000fffff57224 */ /* 0x000fec00078e0098 */
[----:B------:R1:W2:Y:S01]  /*9760*/  MUFU.EX2 R203, R2 ;  /* 0x0000000200cb7308 */ /* 0x0002a20000000800 */
[-C--:B------:R-:W-:Y:S03]  /*9770*/  HMMA.16816.F32 R4, R112, R116.reuse, R4 ;  /* 0x000000747004723c */ /* 0x080fe60000001804 */
[--C-:B-1----:R-:W-:Y:S01]  /*9780*/  FFMA.FTZ R2, R238, c[0x0][0x2d0], -R184.reuse ;  /* 0x0000b400ee027a23 */ /* 0x102fe200000108b8 */
[----:B--2---:R-:W-:Y:S02]  /*9790*/  F2FP.PACK_AB R120, R203, R206 ;  /* 0x000000cecb78723e */ /* 0x004fe400000000ff */
[----:B------:R-:W-:Y:S03]  /*97a0*/  MOV R238, R151 ;  /* 0x0000009700ee7202 */ /* 0x000fe60000000f00 */
[----:B------:R1:W-:Y:S03]  /*97b0*/  MUFU.EX2 R205, R2 ;  /* 0x0000000200cd7308 */ /* 0x0003e60000000800 */
[----:B-1----:R-:W-:Y:S01]  /*97c0*/  FFMA.FTZ R2, R239, c[0x0][0x2d0], -R184 ;  /* 0x0000b400ef027a23 */ /* 0x002fe200000108b8 */
[----:B------:R-:W-:Y:S06]  /*97d0*/  MOV R239, R150 ;  /* 0x0000009600ef7202 */ /* 0x000fec0000000f00 */
[----:B------:R1:W2:Y:S02]  /*97e0*/  MUFU.EX2 R202, R2 ;  /* 0x0000000200ca7308 */ /* 0x0002a40000000800 */
[--C-:B-1----:R-:W-:Y:S01]  /*97f0*/  FFMA.FTZ R2, R250, c[0x0][0x2d0], -R185.reuse ;  /* 0x0000b400fa027a23 */ /* 0x102fe200000108b9 */
[----:B--2---:R-:W-:Y:S07]  /*9800*/  F2FP.PACK_AB R122, R202, R205 ;  /* 0x000000cdca7a723e */ /* 0x004fee00000000ff */
[----:B------:R1:W-:Y:S02]  /*9810*/  MUFU.EX2 R201, R2 ;  /* 0x0000000200c97308 */ /* 0x0003e40000000800 */
[--C-:B-1----:R-:W-:Y:S08]  /*9820*/  FFMA.FTZ R2, R252, c[0x0][0x2d0], -R185.reuse ;  /* 0x0000b400fc027a23 */ /* 0x102ff000000108b9 */
[----:B------:R1:W2:Y:S02]  /*9830*/  MUFU.EX2 R199, R2 ;  /* 0x0000000200c77308 */ /* 0x0002a40000000800 */
[--C-:B-1----:R-:W-:Y:S01]  /*9840*/  FFMA.FTZ R2, R246, c[0x0][0x2d0], -R185.reuse ;  /* 0x0000b400f6027a23 */ /* 0x102fe200000108b9 */
[----:B--2---:R-:W-:Y:S02]  /*9850*/  F2FP.PACK_AB R121, R199, R201 ;  /* 0x000000c9c779723e */ /* 0x004fe400000000ff */
[----:B------:R-:W-:Y:S05]  /*9860*/  MOV R246, R144 ;  /* 0x0000009000f67202 */ /* 0x000fea0000000f00 */
[----:B------:R1:W-:Y:S02]  /*9870*/  MUFU.EX2 R200, R2 ;  /* 0x0000000200c87308 */ /* 0x0003e40000000800 */
[----:B-1----:R-:W-:Y:S01]  /*9880*/  FFMA.FTZ R2, R236, c[0x0][0x2d0], -R185 ;  /* 0x0000b400ec027a23 */ /* 0x002fe200000108b9 */
[----:B------:R-:W-:Y:S07]  /*9890*/  MOV R236, R145 ;  /* 0x0000009100ec7202 */ /* 0x000fee0000000f00 */
        /* <DEDUP_REMOVED lines=10> */
[----:B------:R1:W-:Y:S07]  /*9940*/  MUFU.EX2 R195, R2 ;  /* 0x0000000200c37308 */ /* 0x0003ee0000000800 */
[C---:B------:R-:W-:Y:S08]  /*9950*/  HMMA.16816.F32 R24, R120.reuse, R132, R24 ;  /* 0x000000847818723c */ /* 0x040ff00000001818 */
[-C--:B------:R-:W-:Y:S08]  /*9960*/  HMMA.16816.F32 R28, R120, R134.reuse, R28 ;  /* 0x00000086781c723c */ /* 0x080ff0000000181c */
[C---:B------:R-:W-:Y:S01]  /*9970*/  HMMA.16816.F32 R32, R112.reuse, R134, R32 ;  /* 0x000000867020723c */ /* 0x040fe20000001820 */
[----:B------:R-:W-:Y:S03]  /*9980*/  LDSM.16.MT88.4 R132, [R213+0xc00] ;  /* 0x000c0000d584783b */ /* 0x000fe60000004200 */
[--C-:B-1----:R-:W-:Y:S02]  /*9990*/  FFMA.FTZ R2, R164, c[0x0][0x2d0], -R110.reuse ;  /* 0x0000b400a4027a23 */ /* 0x102fe4000001086e */
[----:B------:R-:W-:Y:S01]  /*99a0*/  FFMA.FTZ R110, R163, c[0x0][0x2d0], -R110 ;  /* 0x0000b400a36e7a23 */ /* 0x000fe2000001086e */
[----:B------:R-:W-:Y:S01]  /*99b0*/  MOV R163, R108 ;  /* 0x0000006c00a37202 */ /* 0x000fe20000000f00 */
[-C--:B------:R-:W-:Y:S01]  /*99c0*/  HMMA.16816.F32 R36, R112, R124.reuse, R36 ;  /* 0x0000007c7024723c */ /* 0x080fe20000001824 */
[----:B------:R1:W-:Y:S07]  /*99d0*/  MUFU.EX2 R196, R2 ;  /* 0x0000000200c47308 */ /* 0x0003ee0000000800 */
[C---:B------:R-:W-:Y:S03]  /*99e0*/  HMMA.16816.F32 R40, R120.reuse, R124, R40 ;  /* 0x0000007c7828723c */ /* 0x040fe60000001828 */
[----:B------:R-:W-:Y:S05]  /*99f0*/  MUFU.EX2 R194, R110 ;  /* 0x0000006e00c27308 */ /* 0x000fea0000000800 */
[-C--:B------:R-:W-:Y:S08]  /*9a00*/  HMMA.16816.F32 R44, R120, R126.reuse, R44 ;  /* 0x0000007e782c723c */ /* 0x080ff0000000182c */
[C---:B------:R-:W-:Y:S01]  /*9a10*/  HMMA.16816.F32 R48, R112.reuse, R126, R48 ;  /* 0x0000007e7030723c */ /* 0x040fe20000001830 */
[----:B------:R-:W3:Y:S03]  /*9a20*/  LDSM.16.MT88.4 R124, [R214+0x2800] ;  /* 0x00280000d67c783b */ /* 0x000ee60000004200 */
[----:B-1----:R-:W-:Y:S02]  /*9a30*/  FFMA.FTZ R2, R162, c[0x0][0x2d0], -R111 ;  /* 0x0000b400a2027a23 */ /* 0x002fe4000001086f */
[----:B------:R-:W-:Y:S02]  /*9a40*/  IMAD.MOV.U32 R162, RZ, RZ, R139 ;  /* 0x000000ffffa27224 */ /* 0x000fe400078e008b */
[-C--:B--2---:R-:W-:Y:S01]  /*9a50*/  HMMA.16816.F32 R52, R112, R116.reuse, R52 ;  /* 0x000000747034723c */ /* 0x084fe20000001834 */
[----:B------:R1:W-:Y:S03]  /*9a60*/  MUFU.EX2 R193, R2 ;  /* 0x0000000200c17308 */ /* 0x0003e60000000800 */
[----:B------:R-:W-:Y:S04]  /*9a70*/  IMAD.MOV.U32 R139, RZ, RZ, R107 ;  /* 0x000000ffff8b7224 */ /* 0x000fe800078e006b */
[C---:B------:R-:W-:Y:S01]  /*9a80*/  HMMA.16816.F32 R56, R120.reuse, R116, R56 ;  /* 0x000000747838723c */ /* 0x040fe20000001838 */
[----:B------:R-:W2:Y:S07]  /*9a90*/  LDL R117, [R1+0x38] ;  /* 0x0000380001757983 */ /* 0x000eae0000100800 */
[-C--:B------:R-:W-:Y:S08]  /*9aa0*/  HMMA.16816.F32 R60, R120, R118.reuse, R60 ;  /* 0x00000076783c723c */ /* 0x080ff0000000183c */
[C---:B------:R-:W-:Y:S04]  /*9ab0*/  HMMA.16816.F32 R64, R112.reuse, R118, R64 ;  /* 0x000000767040723c */ /* 0x040fe80000001840 */
[--C-:B-1----:R-:W-:Y:S01]  /*9ac0*/  FFMA.FTZ R2, R161, c[0x0][0x2d0], -R111.reuse ;  /* 0x0000b400a1027a23 */ /* 0x102fe2000001086f */
[----:B------:R-:W-:Y:S02]  /*9ad0*/  MOV R161, R155 ;  /* 0x0000009b00a17202 */ /* 0x000fe40000000f00 */
[----:B------:R-:W-:Y:S01]  /*9ae0*/  MOV R155, R147 ;  /* 0x00000093009b7202 */ /* 0x000fe20000000f00 */
[-C--:B------:R-:W-:Y:S01]  /*9af0*/  HMMA.16816.F32 R68, R112, R128.reuse, R68 ;  /* 0x000000807044723c */ /* 0x080fe20000001844 */
[----:B------:R1:W-:Y:S03]  /*9b00*/  MUFU.EX2 R191, R2 ;  /* 0x0000000200bf7308 */ /* 0x0003e60000000800 */
[----:B------:R-:W-:Y:S04]  /*9b10*/  MOV R147, R142 ;  /* 0x0000008e00937202 */ /* 0x000fe80000000f00 */
[C---:B------:R-:W-:Y:S08]  /*9b20*/  HMMA.16816.F32 R72, R120.reuse, R128, R72 ;  /* 0x000000807848723c */ /* 0x040ff00000001848 */
[-C--:B------:R-:W-:Y:S08]  /*9b30*/  HMMA.16816.F32 R76, R120, R130.reuse, R76 ;  /* 0x00000082784c723c */ /* 0x080ff0000000184c */
[C---:B------:R-:W-:Y:S04]  /*9b40*/  HMMA.16816.F32 R80, R112.reuse, R130, R80 ;  /* 0x000000827050723c */ /* 0x040fe80000001850 */
[--C-:B-1----:R-:W-:Y:S02]  /*9b50*/  FFMA.FTZ R2, R192, c[0x0][0x2d0], -R111.reuse ;  /* 0x0000b400c0027a23 */ /* 0x102fe4000001086f */
[----:B------:R-:W-:Y:S01]  /*9b60*/  FFMA.FTZ R111, R160, c[0x0][0x2d0], -R111 ;  /* 0x0000b400a06f7a23 */ /* 0x000fe2000001086f */
[----:B------:R-:W-:Y:S01]  /*9b70*/  MOV R160, R148 ;  /* 0x0000009400a07202 */ /* 0x000fe20000000f00 */
[-C--:B---3--:R-:W-:Y:S01]  /*9b80*/  HMMA.16816.F32 R84, R112, R124.reuse, R84 ;  /* 0x0000007c7054723c */ /* 0x088fe20000001854 */
[----:B------:R1:W-:Y:S03]  /*9b90*/  MUFU.EX2 R192, R2 ;  /* 0x0000000200c07308 */ /* 0x0003e60000000800 */
[----:B------:R-:W-:Y:S04]  /*9ba0*/  IMAD.MOV.U32 R148, RZ, RZ, R141 ;  /* 0x000000ffff947224 */ /* 0x000fe800078e008d */
[C---:B------:R-:W-:Y:S03]  /*9bb0*/  HMMA.16816.F32 R88, R120.reuse, R124, R88 ;  /* 0x0000007c7858723c */ /* 0x040fe60000001858 */
[----:B------:R3:W-:Y:S05]  /*9bc0*/  MUFU.EX2 R190, R111 ;  /* 0x0000006f00be7308 */ /* 0x0007ea0000000800 */
[-C--:B------:R-:W-:Y:S08]  /*9bd0*/  HMMA.16816.F32 R92, R120, R126.reuse, R92 ;  /* 0x0000007e785c723c */ /* 0x080ff0000000185c */
[----:B------:R-:W-:Y:S04]  /*9be0*/  HMMA.16816.F32 R96, R112, R126, R96 ;  /* 0x0000007e7060723c */ /* 0x000fe80000001860 */
[--C-:B-1----:R-:W-:Y:S04]  /*9bf0*/  FFMA.FTZ R2, R187, c[0x0][0x2d0], -R184.reuse ;  /* 0x0000b400bb027a23 */ /* 0x102fe800000108b8 */
[----:B------:R1:W-:Y:S01]  /*9c00*/  MUFU.EX2 R188, R2 ;  /* 0x0000000200bc7308 */ /* 0x0003e20000000800 */
[----:B---3--:R-:W3:Y:S04]  /*9c10*/  LDL.LU R111, [R1+0x20] ;  /* 0x00002000016f7983 */ /* 0x008ee80000300800 */
[----:B------:R-:W4:Y:S04]  /*9c20*/  LDL.LU R110, [R1+0x24] ;  /* 0x00002400016e7983 */ /* 0x000f280000300800 */
[----:B------:R-:W5:Y:S04]  /*9c30*/  LDL.LU R108, [R1+0x28] ;  /* 0x00002800016c7983 */ /* 0x000f680000300800 */
[----:B------:R-:W5:Y:S01]  /*9c40*/  LDL.LU R116, [R1+0x2c] ;  /* 0x00002c0001747983 */ /* 0x000f620000300800 */
[--C-:B-1----:R-:W-:Y:S04]  /*9c50*/  FFMA.FTZ R2, R159, c[0x0][0x2d0], -R184.reuse ;  /* 0x0000b4009f027a23 */ /* 0x102fe800000108b8 */
[----:B------:R1:W1:Y:S02]  /*9c60*/  MUFU.EX2 R189, R2 ;  /* 0x0000000200bd7308 */ /* 0x0002640000000800 */
[--C-:B-1----:R-:W-:Y:S01]  /*9c70*/  FFMA.FTZ R2, R158, c[0x0][0x2d0], -R184.reuse ;  /* 0x0000b4009e027a23 */ /* 0x102fe200000108b8 */
[----:B------:R-:W-:Y:S01]  /*9c80*/  F2FP.PACK_AB R176, R189, R188 ;  /* 0x000000bcbdb0723e */ /* 0x000fe200000000ff */
[----:B------:R-:W-:Y:S06]  /*9c90*/  FFMA.FTZ R184, R157, c[0x0][0x2d0], -R184 ;  /* 0x0000b4009db87a23 */ /* 0x000fec00000108b8 */
[----:B------:R1:W-:Y:S10]  /*9ca0*/  MUFU.EX2 R187, R2 ;  /* 0x0000000200bb7308 */ /* 0x0003f40000000800 */
[----:B------:R-:W1:Y:S02]  /*9cb0*/  MUFU.EX2 R186, R184 ;  /* 0x000000b800ba7308 */ /* 0x000e640000000800 */
[--C-:B-1----:R-:W-:Y:S02]  /*9cc0*/  FFMA.FTZ R2, R156, c[0x0][0x2d0], -R185.reuse ;  /* 0x0000b4009c027a23 */ /* 0x102fe400000108b9 */
[----:B------:R-:W-:Y:S06]  /*9cd0*/  LDSM.16.MT88.4 R156, [R213+0x1c00] ;  /* 0x001c0000d59c783b */ /* 0x000fec0000004200 */
[----:B------:R1:W-:Y:S01]  /*9ce0*/  MUFU.EX2 R107, R2 ;  /* 0x00000002006b7308 */ /* 0x0003e20000000800 */
[----:B------:R-:W-:Y:S01]  /*9cf0*/  F2FP.PACK_AB R178, R186, R187 ;  /* 0x000000bbbab2723e */ /* 0x000fe200000000ff */
[--C-:B-1----:R-:W-:Y:S02]  /*9d00*/  FFMA.FTZ R2, R154, c[0x0][0x2d0], -R185.reuse ;  /* 0x0000b4009a027a23 */ /* 0x102fe400000108b9 */
[----:B------:R-:W-:Y:S01]  /*9d10*/  IMAD.MOV.U32 R154, RZ, RZ, R146 ;  /* 0x000000ffff9a7224 */ /* 0x000fe200078e0092 */
[----:B------:R-:W-:Y:S05]  /*9d20*/  MOV R146, R143 ;  /* 0x0000008f00927202 */ /* 0x000fea0000000f00 */
[----:B------:R1:W1:Y:S01]  /*9d30*/  MUFU.EX2 R184, R2 ;  /* 0x0000000200b87308 */ /* 0x0002620000000800 */
[----:B------:R-:W-:Y:S02]  /*9d40*/  IMAD.MOV.U32 R252, RZ, RZ, R146 ;  /* 0x000000fffffc7224 */ /* 0x000fe400078e0092 */
[--C-:B-1----:R-:W-:Y:S01]  /*9d50*/  FFMA.FTZ R2, R149, c[0x0][0x2d0], -R185.reuse ;  /* 0x0000b40095027a23 */ /* 0x102fe200000108b9 */
[----:B------:R-:W-:Y:S01]  /*9d60*/  MOV R149, R140 ;  /* 0x0000008c00957202 */ /* 0x000fe20000000f00 */
[----:B------:R-:W-:Y:S01]  /*9d70*/  FFMA.FTZ R185, R109, c[0x0][0x2d0], -R185 ;  /* 0x0000b4006db97a23 */ /* 0x000fe200000108b9 */
[----:B------:R-:W1:Y:S04]  /*9d80*/  LDSM.16.MT88.4 R140, [R214+0xc00] ;  /* 0x000c0000d68c783b */ /* 0x000e680000004200 */
[----:B------:R-:W-:Y:S01]  /*9d90*/  MUFU.EX2 R106, R2 ;  /* 0x00000002006a7308 */ /* 0x000fe20000000800 */
[----:B------:R-:W-:Y:S01]  /*9da0*/  F2FP.PACK_AB R109, R191, R193 ;  /* 0x000000c1bf6d723e */ /* 0x000fe200000000ff */
[----:B------:R-:W-:Y:S01]  /*9db0*/  IMAD.MOV.U32 R250, RZ, RZ, R149 ;  /* 0x000000fffffa7224 */ /* 0x000fe200078e0095 */
[----:B------:R-:W-:Y:S07]  /*9dc0*/  F2FP.PACK_AB R177, R184, R107 ;  /* 0x0000006bb8b1723e */ /* 0x000fee00000000ff */
[----:B------:R-:W1:Y:S02]  /*9dd0*/  MUFU.EX2 R185, R185 ;  /* 0x000000b900b97308 */ /* 0x000e640000000800 */
[----:B-1----:R-:W-:Y:S02]  /*9de0*/  F2FP.PACK_AB R179, R185, R106 ;  /* 0x0000006ab9b3723e */ /* 0x002fe400000000ff */
[----:B--2---:R-:W-:Y:S02]  /*9df0*/  ISETP.GT.AND P0, PT, R229, R117, PT ;  /* 0x00000075e500720c */ /* 0x004fe40003f04270 */
[----:B------:R-:W-:Y:S01]  /*9e00*/  MOV R229, R147 ;  /* 0x0000009300e57202 */ /* 0x000fe20000000f00 */
[----:B---3--:R-:W-:Y:S01]  /*9e10*/  FFMA.FTZ R101, R101, R111, R163 ;  /* 0x0000006f65657223 */ /* 0x008fe200000100a3 */
[----:B------:R-:W-:Y:S01]  /*9e20*/  F2FP.PACK_AB R111, R190, R192 ;  /* 0x000000c0be6f723e */ /* 0x000fe200000000ff */
[----:B----4-:R-:W-:Y:S01]  /*9e30*/  FFMA.FTZ R100, R100, R110, R162 ;  /* 0x0000006e64647223 */ /* 0x010fe200000100a2 */
[----:B------:R-:W-:Y:S01]  /*9e40*/  F2FP.PACK_AB R110, R194, R196 ;  /* 0x000000c4c26e723e */ /* 0x000fe200000000ff */
[----:B-----5:R-:W-:Y:S01]  /*9e50*/  FFMA.FTZ R2, R3, R108, R161 ;  /* 0x0000006c03027223 */ /* 0x020fe200000100a1 */
[----:B------:R-:W-:Y:S01]  /*9e60*/  F2FP.PACK_AB R108, R195, R197 ;  /* 0x000000c5c36c723e */ /* 0x000fe200000000ff */
[----:B------:R-:W-:Y:S01]  /*9e70*/  FADD.FTZ R3, R155, R101 ;  /* 0x000000659b037221 */ /* 0x000fe20000010000 */
[----:B------:R-:W-:Y:S01]  /*9e80*/  MOV R101, R148 ;  /* 0x0000009400657202 */ /* 0x000fe20000000f00 */
[----:B------:R-:W-:Y:S02]  /*9e90*/  FFMA.FTZ R0, R0, R116, R160 ;  /* 0x0000007400007223 */ /* 0x000fe400000100a0 */
[----:B------:R-:W-:Y:S02]  /*9ea0*/  FADD.FTZ R100, R154, R100 ;  /* 0x000000649a647221 */ /* 0x000fe40000010000 */
[-C--:B------:R-:W-:Y:S01]  /*9eb0*/  HMMA.16816.F32 R112, R108, R132.reuse, R4 ;  /* 0x000000846c70723c */ /* 0x080fe20000001804 */
[----:B------:R-:W1:Y:S07]  /*9ec0*/  LDSM.16.MT88.4 R4, [R214+0x2c00] ;  /* 0x002c0000d604783b */ /* 0x000e6e0000004200 */
[C---:B------:R-:W-:Y:S07]  /*9ed0*/  HMMA.16816.F32 R116, R176.reuse, R132, R8 ;  /* 0x00000084b074723c */ /* 0x040fee0000001808 */
[----:B------:R-:W-:Y:S01]  /*9ee0*/  MOV R10, R137 ;  /* 0x00000089000a7202 */ /* 0x000fe20000000f00 */
[-C--:B------:R-:W-:Y:S04]  /*9ef0*/  HMMA.16816.F32 R120, R176, R134.reuse, R12 ;  /* 0x00000086b078723c */ /* 0x080fe8000000180c */
[----:B------:R-:W-:Y:S01]  /*9f00*/  FADD.FTZ R3, R10, R3 ;  /* 0x000000030a037221 */ /* 0x000fe20000010000 */
[----:B------:R-:W-:Y:S01]  /*9f10*/  MOV R9, R138 ;  /* 0x0000008a00097202 */ /* 0x000fe20000000f00 */
[----:B------:R-:W-:Y:S02]  /*9f20*/  IMAD.MOV.U32 R8, RZ, RZ, R139 ;  /* 0x000000ffff087224 */ /* 0x000fe400078e008b */
[C---:B------:R-:W-:Y:S04]  /*9f30*/  HMMA.16816.F32 R124, R108.reuse, R134, R16 ;  /* 0x000000866c7c723c */ /* 0x040fe80000001810 */
[----:B------:R-:W-:Y:S02]  /*9f40*/  FADD.FTZ R3, R236, R3 ;  /* 0x00000003ec037221 */ /* 0x000fe40000010000 */
[----:B------:R-:W-:Y:S02]  /*9f50*/  FADD.FTZ R2, R8, R2 ;  /* 0x0000000208027221 */ /* 0x000fe40000010000 */
[-C--:B------:R-:W-:Y:S04]  /*9f60*/  HMMA.16816.F32 R128, R108, R140.reuse, R20 ;  /* 0x0000008c6c80723c */ /* 0x080fe80000001814 */
[----:B------:R-:W-:Y:S02]  /*9f70*/  FADD.FTZ R10, R239, R3 ;  /* 0x00000003ef0a7221 */ /* 0x000fe40000010000 */
[----:B------:R-:W-:Y:S02]  /*9f80*/  FADD.FTZ R0, R9, R0 ;  /* 0x0000000009007221 */ /* 0x000fe40000010000 */
[C---:B------:R-:W-:Y:S04]  /*9f90*/  HMMA.16816.F32 R132, R176.reuse, R140, R24 ;  /* 0x0000008cb084723c */ /* 0x040fe80000001818 */
[----:B------:R-:W-:Y:S02]  /*9fa0*/  IMAD.MOV.U32 R11, RZ, RZ, R136 ;  /* 0x000000ffff0b7224 */ /* 0x000fe400078e0088 */
[----:B------:R-:W-:Y:S02]  /*9fb0*/  FADD.FTZ R8, R101, R2 ;  /* 0x0000000265087221 */ /* 0x000fe40000010000 */
[-C--:B------:R-:W-:Y:S04]  /*9fc0*/  HMMA.16816.F32 R136, R176, R142.reuse, R28 ;  /* 0x0000008eb088723c */ /* 0x080fe8000000181c */
[----:B------:R-:W-:Y:S01]  /*9fd0*/  FADD.FTZ R9, R11, R100 ;  /* 0x000000640b097221 */ /* 0x000fe20000010000 */
[----:B------:R-:W-:Y:S01]  /*9fe0*/  MOV R100, R105 ;  /* 0x0000006900647202 */ /* 0x000fe20000000f00 */
[----:B------:R-:W-:Y:S01]  /*9ff0*/  FADD.FTZ R11, R229, R0 ;  /* 0x00000000e50b7221 */ /* 0x000fe20000010000 */
[----:B------:R-:W-:Y:S01]  /*a000*/  MOV R229, R204 ;  /* 0x000000cc00e57202 */ /* 0x000fe20000000f00 */
        /* <DEDUP_REMOVED lines=44> */
[-C--:B-1----:R-:W-:Y:S03]  /*a2d0*/  HMMA.16816.F32 R84, R108, R4.reuse, R84 ;  /* 0x000000046c54723c */ /* 0x082fe60000001854 */
[----:B------:R-:W-:Y:S04]  /*a2e0*/  FADD.FTZ R3, R198, R9 ;  /* 0x00000009c6037221 */ /* 0x000fe80000010000 */
[----:B------:R-:W-:Y:S01]  /*a2f0*/  FADD.FTZ R3, R107, R3 ;  /* 0x000000036b037221 */ /* 0x000fe20000010000 */
[C---:B------:R-:W-:Y:S04]  /*a300*/  HMMA.16816.F32 R88, R176.reuse, R4, R88 ;  /* 0x00000004b058723c */ /* 0x040fe80000001858 */
[----:B------:R-:W-:Y:S01]  /*a310*/  FADD.FTZ R3, R184, R3 ;  /* 0x00000003b8037221 */ /* 0x000fe20000010000 */
[----:B------:R-:W-:Y:S02]  /*a320*/  MOV R107, R103 ;  /* 0x00000067006b7202 */ /* 0x000fe40000000f00 */
[----:B------:R-:W-:Y:S01]  /*a330*/  FADD.FTZ R4, R207, R2 ;  /* 0x00000002cf047221 */ /* 0x000fe20000010000 */
[-C--:B------:R-:W-:Y:S04]  /*a340*/  HMMA.16816.F32 R92, R176, R6.reuse, R92 ;  /* 0x00000006b05c723c */ /* 0x080fe8000000185c */
        /* <DEDUP_REMOVED lines=12> */
[----:B------:R-:W-:Y:S02]  /*a410*/  FADD.FTZ R2, R187, R0 ;  /* 0x00000000bb027221 */ /* 0x000fe40000010000 */
[----:B------:R-:W-:Y:S01]  /*a420*/  FADD.FTZ R0, R106, R3 ;  /* 0x000000036a007221 */ /* 0x000fe20000010000 */
[----:B------:R1:W-:Y:S01]  /*a430*/  STL [R1+0x20], R5 ;  /* 0x0000200501007387 */ /* 0x0003e20000100800 */
[----:B------:R-:W-:Y:S02]  /*a440*/  FADD.FTZ R3, R190, R4 ;  /* 0x00000004be037221 */ /* 0x000fe40000010000 */
[----:B------:R-:W-:Y:S02]  /*a450*/  FADD.FTZ R2, R186, R2 ;  /* 0x00000002ba027221 */ /* 0x000fe40000010000 */
[----:B------:R-:W-:Y:S01]  /*a460*/  FADD.FTZ R0, R185, R0 ;  /* 0x00000000b9007221 */ /* 0x000fe20000010000 */
[----:B------:R1:W-:Y:S01]  /*a470*/  STL [R1+0x24], R3 ;  /* 0x0000240301007387 */ /* 0x0003e20000100800 */
[----:B------:R-:W-:Y:S03]  /*a480*/  IMAD.MOV.U32 R106, RZ, RZ, R104 ;  /* 0x000000ffff6a7224 */ /* 0x000fe600078e0068 */
[----:B------:R1:W-:Y:S04]  /*a490*/  STL [R1+0x28], R2 ;  /* 0x0000280201007387 */ /* 0x0003e80000100800 */
[----:B------:R1:W-:Y:S01]  /*a4a0*/  STL [R1+0x2c], R0 ;  /* 0x00002c0001007387 */ /* 0x0003e20000100800 */
[----:B------:R-:W-:-:S05]  /*a4b0*/  @P0 BRA `(.L_x_1011) ;  /* 0xffffb88000000947 */ /* 0x000fca000383ffff */
.L_x_1010:
[----:B-1----:R-:W2:Y:S02]  /*a4c0*/  LDL R0, [R1+0x1c] ;  /* 0x00001c0001007983 */ /* 0x002ea40000100800 */
[----:B--2---:R-:W-:-:S13]  /*a4d0*/  ISETP.GE.AND P0, PT, R204, R0, PT ;  /* 0x00000000cc00720c */ /* 0x004fda0003f06270 */
[----:B------:R-:W-:Y:S05]  /*a4e0*/  @!P0 BRA `(.L_x_1012) ;  /* 0x00003ca000008947 */ /* 0x000fea0003800000 */
[----:B------:R-:W-:Y:S01]  /*a4f0*/  IMAD.MOV.U32 R3, RZ, RZ, R104 ;  /* 0x000000ffff037224 */ /* 0x000fe200078e0068 */
[----:B------:R-:W-:Y:S01]  /*a500*/  MOV R107, R102 ;  /* 0x00000066006b7202 */ /* 0x000fe20000000f00 */
[----:B------:R-:W-:Y:S01]  /*a510*/  IMAD.MOV.U32 R2, RZ, RZ, R105 ;  /* 0x000000ffff027224 */ /* 0x000fe200078e0069 */
[----:B------:R-:W-:Y:S02]  /*a520*/  MOV R106, R103 ;  /* 0x00000067006a7202 */ /* 0x000fe40000000f00 */
.L_x_1013:
[----:B------:R-:W2:Y:S01]  /*a530*/  LDL.64 R208, [R1+0x10] ;  /* 0x0000100001d07983 */ /* 0x000ea20000100a00 */
[----:B------:R-:W-:Y:S04]  /*a540*/  DEPBAR.LE SB0, 0x0 ;  /* 0x000080000000791a */ /* 0x000fe80000000000 */
[----:B------:R-:W-:Y:S01]  /*a550*/  WARPSYNC 0xffffffff ;  /* 0xffffffff00007948 */ /* 0x000fe20003800000 */
[----:B---3--:R-:W3:Y:S01]  /*a560*/  LDL R206, [R1+0x18] ;  /* 0x0000180001ce7983 */ /* 0x008ee20000100800 */
[----:B------:R-:W-:Y:S02]  /*a570*/  SHF.R.S32.HI R0, RZ, 0x1f, R204 ;  /* 0x0000001fff007819 */ /* 0x000fe400000114cc */
[----:B------:R-:W-:Y:S01]  /*a580*/  MOV R105, c[0x0][0x208] ;  /* 0x0000820000697a02 */ /* 0x000fe20000000f00 */
[----:B------:R-:W4:Y:S01]  /*a590*/  LDL R184, [R1+0x34] ;  /* 0x0000340001b87983 */ /* 0x000f220000100800 */
[----:B------:R-:W-:Y:S01]  /*a5a0*/  MOV R180, c[0x0][0x20c] ;  /* 0x0000830000b47a02 */ /* 0x000fe20000000f00 */
[----:B------:R-:W-:Y:S02]  /*a5b0*/  IMAD R0, R0, c[0x0][0x208], RZ ;  /* 0x0000820000007a24 */ /* 0x000fe400078e02ff */
[----:B------:R-:W-:Y:S02]  /*a5c0*/  BAR.SYNC.DEFER_BLOCKING 0x0 ;  /* 0x0000000000007b1d */ /* 0x000fe40000010000 */
[C---:B------:R-:W-:Y:S06]  /*a5d0*/  IMAD R0, R204.reuse, c[0x0][0x20c], R0 ;  /* 0x00008300cc007a24 */ /* 0x040fec00078e0200 */
[----:B------:R-:W-:Y:S08]  /*a5e0*/  LDSM.16.M88.4 R64, [R215] ;  /* 0x00000000d740783b */ /* 0x000ff00000000200 */
[----:B------:R-:W1:Y:S08]  /*a5f0*/  LDSM.16.M88.4 R16, [R212] ;  /* 0x00000000d410783b */ /* 0x000e700000000200 */
[----:B------:R-:W5:Y:S08]  /*a600*/  LDSM.16.M88.4 R60, [R215+0x1000] ;  /* 0x00100000d73c783b */ /* 0x000f700000000200 */
[----:B------:R-:W5:Y:S08]  /*a610*/  LDSM.16.M88.4 R32, [R212+0x400] ;  /* 0x00040000d420783b */ /* 0x000f700000000200 */
[----:B------:R-:W4:Y:S04]  /*a620*/  LDL R251, [R1+0x1c] ;  /* 0x00001c0001fb7983 */ /* 0x000f280000100800 */
[----:B------:R-:W5:Y:S08]  /*a630*/  LDSM.16.M88.4 R48, [R212+0x800] ;  /* 0x00080000d430783b */ /* 0x000f700000000200 */
[----:B------:R-:W5:Y:S01]  /*a640*/  LDSM.16.M88.4 R100, [R212+0xc00] ;  /* 0x000c0000d464783b */ /* 0x000f620000000200 */
[-C--:B-1----:R-:W-:Y:S07]  /*a650*/  HMMA.16816.F32 R4, R64, R16.reuse, RZ ;  /* 0x000000104004723c */ /* 0x082fee00000018ff */
[----:B------:R-:W-:Y:S01]  /*a660*/  LDSM.16.M88.4 R108, [R216] ;  /* 0x00000000d86c783b */ /* 0x000fe20000000200 */
[C---:B-----5:R-:W-:Y:S07]  /*a670*/  HMMA.16816.F32 R8, R60.reuse, R16, RZ ;  /* 0x000000103c08723c */ /* 0x060fee00000018ff */
[----:B------:R-:W1:Y:S01]  /*a680*/  LDSM.16.M88.4 R176, [R217] ;  /* 0x00000000d9b0783b */ /* 0x000e620000000200 */
[-C--:B------:R-:W-:Y:S07]  /*a690*/  HMMA.16816.F32 R12, R60, R18.reuse, RZ ;  /* 0x000000123c0c723c */ /* 0x080fee00000018ff */
[----:B------:R-:W-:Y:S01]  /*a6a0*/  LDSM.16.M88.4 R188, [R227] ;  /* 0x00000000e3bc783b */ /* 0x000fe20000000200 */
[C---:B------:R-:W-:Y:S07]  /*a6b0*/  HMMA.16816.F32 R16, R64.reuse, R18, RZ ;  /* 0x000000124010723c */ /* 0x040fee00000018ff */
[----:B------:R-:W-:Y:S01]  /*a6c0*/  LDSM.16.M88.4 R192, [R226] ;  /* 0x00000000e2c0783b */ /* 0x000fe20000000200 */
[-C--:B------:R-:W-:Y:S08]  /*a6d0*/  HMMA.16816.F32 R20, R64, R32.reuse, RZ ;  /* 0x000000204014723c */ /* 0x080ff000000018ff */
[C---:B------:R-:W-:Y:S08]  /*a6e0*/  HMMA.16816.F32 R24, R60.reuse, R32, RZ ;  /* 0x000000203c18723c */ /* 0x040ff000000018ff */
[-C--:B------:R-:W-:Y:S08]  /*a6f0*/  HMMA.16816.F32 R28, R60, R34.reuse, RZ ;  /* 0x000000223c1c723c */ /* 0x080ff000000018ff */
[C---:B------:R-:W-:Y:S08]  /*a700*/  HMMA.16816.F32 R32, R64.reuse, R34, RZ ;  /* 0x000000224020723c */ /* 0x040ff000000018ff */
[-C--:B------:R-:W-:Y:S08]  /*a710*/  HMMA.16816.F32 R36, R64, R48.reuse, RZ ;  /* 0x000000304024723c */ /* 0x080ff000000018ff */
[C---:B------:R-:W-:Y:S07]  /*a720*/  HMMA.16816.F32 R40, R60.reuse, R48, RZ ;  /* 0x000000303c28723c */ /* 0x040fee00000018ff */
[----:B------:R-:W-:Y:S01]  /*a730*/  IMAD.WIDE.U32 R48, R204, c[0x0][0x208], RZ ;  /* 0x00008200cc307a25 */ /* 0x000fe200078e00ff */
[-C--:B------:R-:W-:Y:S04]  /*a740*/  HMMA.16816.F32 R44, R60, R50.reuse, RZ ;  /* 0x000000323c2c723c */ /* 0x080fe800000018ff */
[----:B------:R-:W-:Y:S02]  /*a750*/  IADD3 R0, R49, R0, RZ ;  /* 0x0000000031007210 */ /* 0x000fe40007ffe0ff */
[C---:B------:R-:W-:Y:S02]  /*a760*/  SHF.L.U32 R196, R48.reuse, 0x6, RZ ;  /* 0x0000000630c47819 */ /* 0x040fe400000006ff */
[----:B------:R-:W-:Y:S02]  /*a770*/  SHF.L.U64.HI R0, R48, 0x6, R0 ;  /* 0x0000000630007819 */ /* 0x000fe40000010200 */
[C---:B------:R-:W-:Y:S08]  /*a780*/  HMMA.16816.F32 R48, R64.reuse, R50, RZ ;  /* 0x000000324030723c */ /* 0x040ff000000018ff */
[-C--:B------:R-:W-:Y:S01]  /*a790*/  HMMA.16816.F32 R52, R64, R100.reuse, RZ ;  /* 0x000000644034723c */ /* 0x080fe200000018ff */
[----:B--2---:R-:W-:Y:S03]  /*a7a0*/  IADD3 R200, P0, R208, 0x20, RZ ;  /* 0x00000020d0c87810 */ /* 0x004fe60007f1e0ff */
[C---:B------:R-:W-:Y:S02]  /*a7b0*/  IADD3 R57, P1, R196.reuse, R208, RZ ;  /* 0x000000d0c4397210 */ /* 0x040fe40007f3e0ff */
[----:B------:R-:W-:Y:S02]  /*a7c0*/  IADD3 R56, P2, R196, R200, RZ ;  /* 0x000000c8c4387210 */ /* 0x000fe40007f5e0ff */
[----:B---3--:R-:W-:Y:S04]  /*a7d0*/  IADD3.X R201, RZ, R206, RZ, P0, !PT ;  /* 0x000000ceffc97210 */ /* 0x008fe800007fe4ff */
[----:B------:R-:W-:Y:S02]  /*a7e0*/  LEA R104, P0, R105, R196, 0x5 ;  /* 0x000000c469687211 */ /* 0x000fe400078028ff */
[----:B------:R-:W-:Y:S02]  /*a7f0*/  LEA R198, P6, R57, c[0x0][0x1f8], 0x1 ;  /* 0x00007e0039c67a11 */ /* 0x000fe400078c08ff */
[----:B------:R-:W-:Y:S02]  /*a800*/  LEA.HI.X R105, R105, R0, R180, 0x5, P0 ;  /* 0x0000000069697211 */ /* 0x000fe400000f2cb4 */
[----:B------:R-:W2:Y:S01]  /*a810*/  LDSM.16.M88.4 R180, [R216+0x1000] ;  /* 0x00100000d8b4783b */ /* 0x000ea20000000200 */
[-C--:B------:R-:W-:Y:S02]  /*a820*/  IADD3.X R58, R0, R206.reuse, RZ, P1, !PT ;  /* 0x000000ce003a7210 */ /* 0x080fe40000ffe4ff */
[----:B------:R-:W-:Y:S02]  /*a830*/  LEA R202, P1, R56, c[0x0][0x1f8], 0x1 ;  /* 0x00007e0038ca7a11 */ /* 0x000fe400078208ff */
[----:B------:R-:W-:Y:S02]  /*a840*/  IADD3.X R59, R0, R201, RZ, P2, !PT ;  /* 0x000000c9003b7210 */ /* 0x000fe400017fe4ff */
[----:B------:R-:W-:Y:S02]  /*a850*/  LEA.HI.X R199, R57, c[0x0][0x1fc], R58, 0x1, P6 ;  /* 0x00007f0039c77a11 */ /* 0x000fe400030f0c3a */
[----:B------:R-:W-:Y:S02]  /*a860*/  LEA.HI.X R203, R56, c[0x0][0x1fc], R59, 0x1, P1 ;  /* 0x00007f0038cb7a11 */ /* 0x000fe400008f0c3b */
[C---:B------:R-:W-:Y:S02]  /*a870*/  HMMA.16816.F32 R56, R60.reuse, R100, RZ ;  /* 0x000000643c38723c */ /* 0x040fe400000018ff */
[----:B------:R-:W-:Y:S02]  /*a880*/  IADD3 R197, P1, R208, 0x40, RZ ;  /* 0x00000040d0c57810 */ /* 0x000fe40007f3e0ff */
[----:B----4-:R-:W-:Y:S02]  /*a890*/  SHF.L.U32 R205, R184, 0x1, RZ ;  /* 0x00000001b8cd7819 */ /* 0x010fe400000006ff */
[----:B------:R-:W3:Y:S01]  /*a8a0*/  LDSM.16.M88.4 R184, [R228] ;  /* 0x00000000e4b8783b */ /* 0x000ee20000000200 */
[-C--:B------:R-:W-:Y:S01]  /*a8b0*/  IADD3 R196, P0, R196, R197.reuse, RZ ;  /* 0x000000c5c4c47210 */ /* 0x080fe20007f1e0ff */
[-C--:B------:R-:W-:Y:S01]  /*a8c0*/  HMMA.16816.F32 R60, R60, R102.reuse, RZ ;  /* 0x000000663c3c723c */ /* 0x080fe200000018ff */
[----:B------:R-:W-:Y:S03]  /*a8d0*/  IADD3.X R100, RZ, R206, RZ, P1, !PT ;  /* 0x000000ceff647210 */ /* 0x000fe60000ffe4ff */
[----:B------:R-:W-:Y:S02]  /*a8e0*/  IADD3 R101, P1, R104, R200, RZ ;  /* 0x000000c868657210 */ /* 0x000fe40007f3e0ff */
[----:B------:R-:W-:Y:S01]  /*a8f0*/  @!PT LDS RZ, [RZ] ;  /* 0x00000000fffff984 */ /* 0x000fe20000000800 */
[----:B------:R-:W-:Y:S01]  /*a900*/  @!PT LDS RZ, [RZ] ;  /* 0x00000000fffff984 */ /* 0x000fe20000000800 */
[----:B------:R-:W-:Y:S01]  /*a910*/  @!PT LDS RZ, [RZ] ;  /* 0x00000000fffff984 */ /* 0x000fe20000000800 */
[----:B------:R4:W-:Y:S01]  /*a920*/  LDGSTS.E.BYPASS.LTC128B.128 [R205+0x100], [R198.64], !P5 ;  /* 0x00100000c6cd7fae */ /* 0x0009e2000e901d46 */
[----:B------:R-:W-:Y:S01]  /*a930*/  IADD3.X R0, R0, R100, RZ, P0, !PT ;  /* 0x0000006400007210 */ /* 0x000fe200007fe4ff */
[----:B------:R-:W-:Y:S04]  /*a940*/  HMMA.16816.F32 R64, R64, R102, RZ ;  /* 0x000000664040723c */ /* 0x000fe800000018ff */
[C---:B------:R-:W-:Y:S02]  /*a950*/  IADD3 R197, P0, R104.reuse, R197, RZ ;  /* 0x000000c568c57210 */ /* 0x040fe40007f1e0ff */
[----:B------:R3:W-:Y:S01]  /*a960*/  LDGSTS.E.BYPASS.LTC128B.128 [R205+0x1100], [R202.64], !P4 ;  /* 0x01100000cacd7fae */ /* 0x0007e2000e101d46 */
[----:B------:R-:W-:Y:S01]  /*a970*/  IADD3 R104, P6, R104, R208, RZ ;  /* 0x000000d068687210 */ /* 0x000fe20007fde0ff */
[-C--:B-1----:R-:W-:Y:S05]  /*a980*/  HMMA.16816.F32 R4, R108, R176.reuse, R4 ;  /* 0x000000b06c04723c */ /* 0x082fea0000001804 */
[C---:B------:R-:W-:Y:S01]  /*a990*/  IADD3.X R201, R105.reuse, R201, RZ, P1, !PT ;  /* 0x000000c969c97210 */ /* 0x040fe20000ffe4ff */
[----:B------:R-:W5:Y:S02]  /*a9a0*/  LDL R208, [R1+0x4] ;  /* 0x0000040001d07983 */ /* 0x000f640000100800 */
[C---:B--2---:R-:W-:Y:S08]  /*a9b0*/  HMMA.16816.F32 R8, R180.reuse, R176, R8 ;  /* 0x000000b0b408723c */ /* 0x044ff00000001808 */
[-C--:B------:R-:W-:Y:S04]  /*a9c0*/  HMMA.16816.F32 R12, R180, R178.reuse, R12 ;  /* 0x000000b2b40c723c */ /* 0x080fe8000000180c */
[C---:B----4-:R-:W-:Y:S04]  /*a9d0*/  LEA R198, P2, R196.reuse, c[0x0][0x1f8], 0x1 ;  /* 0x00007e00c4c67a11 */ /* 0x050fe800078408ff */
[C---:B------:R-:W-:Y:S04]  /*a9e0*/  HMMA.16816.F32 R16, R108.reuse, R178, R16 ;  /* 0x000000b26c10723c */ /* 0x040fe80000001810 */
[----:B------:R-:W-:Y:S02]  /*a9f0*/  LEA.HI.X R199, R196, c[0x0][0x1fc], R0, 0x1, P2 ;  /* 0x00007f00c4c77a11 */ /* 0x000fe400010f0c00 */
[C---:B------:R-:W-:Y:S02]  /*aa00*/  LEA R102, P2, R104.reuse, c[0x0][0x1f8], 0x1 ;  /* 0x00007e0068667a11 */ /* 0x040fe400078408ff */
[-C--:B---3--:R-:W-:Y:S01]  /*aa10*/  HMMA.16816.F32 R20, R108, R184.reuse, R20 ;  /* 0x000000b86c14723c */ /* 0x088fe20000001814 */
[----:B------:R1:W-:Y:S03]  /*aa20*/  LDGSTS.E.BYPASS.LTC128B.128 [R205+0x2100], [R198.64], !P3 ;  /* 0x02100000c6cd7fae */ /* 0x0003e6000d901d46 */
[C---:B------:R-:W-:Y:S02]  /*aa30*/  IADD3.X R0, R105.reuse, R100, RZ, P0, !PT ;  /* 0x0000006469007210 */ /* 0x040fe400007fe4ff */
[----:B------:R-:W-:Y:S02]  /*aa40*/  IADD3.X R105, R105, R206, RZ, P6, !PT ;  /* 0x000000ce69697210 */ /* 0x000fe400037fe4ff */
[C---:B------:R-:W-:Y:S04]  /*aa50*/  HMMA.16816.F32 R24, R180.reuse, R184, R24 ;  /* 0x000000b8b418723c */ /* 0x040fe80000001818 */
[----:B------:R-:W-:Y:S02]  /*aa60*/  LEA.HI.X R103, R104, c[0x0][0x1fc], R105, 0x1, P2 ;  /* 0x00007f0068677a11 */ /* 0x000fe400010f0c69 */
[C---:B------:R-:W-:Y:S02]  /*aa70*/  LEA R104, P0, R101.reuse, c[0x0][0x1f8], 0x1 ;  /* 0x00007e0065687a11 */ /* 0x040fe400078008ff */
[-C--:B------:R-:W-:Y:S01]  /*aa80*/  HMMA.16816.F32 R28, R180, R186.reuse, R28 ;  /* 0x000000bab41c723c */ /* 0x080fe2000000181c */
[----:B------:R2:W-:Y:S03]  /*aa90*/  LDGSTS.E.BYPASS.LTC128B.128 [R205+0x900], [R102.64], !P5 ;  /* 0x0090000066cd7fae */ /* 0x0005e6000e901d46 */
[----:B------:R-:W-:Y:S02]  /*aaa0*/  LEA.HI.X R105, R101, c[0x0][0x1fc], R201, 0x1, P0 ;  /* 0x00007f0065697a11 */ /* 0x000fe400000f0cc9 */
[C---:B------:R-:W-:Y:S02]  /*aab0*/  LEA R100, P0, R197.reuse, c[0x0][0x1f8], 0x1 ;  /* 0x00007e00c5647a11 */ /* 0x040fe400078008ff */
[C---:B------:R-:W-:Y:S01]  /*aac0*/  HMMA.16816.F32 R32, R108.reuse, R186, R32 ;  /* 0x000000ba6c20723c */ /* 0x040fe20000001820 */
[----:B------:R3:W-:Y:S03]  /*aad0*/  LDGSTS.E.BYPASS.LTC128B.128 [R205+0x1900], [R104.64], !P4 ;  /* 0x0190000068cd7fae */ /* 0x0007e6000e101d46 */
[----:B------:R-:W-:Y:S02]  /*aae0*/  LEA.HI.X R101, R197, c[0x0][0x1fc], R0, 0x1, P0 ;  /* 0x00007f00c5657a11 */ /* 0x000fe400000f0c00 */
[C---:B------:R-:W-:Y:S02]  /*aaf0*/  ISETP.GT.AND P0, PT, R204.reuse, R251, PT ;  /* 0x000000fbcc00720c */ /* 0x040fe40003f04270 */
[-C--:B------:R-:W-:Y:S01]  /*ab00*/  HMMA.16816.F32 R36, R108, R188.reuse, R36 ;  /* 0x000000bc6c24723c */ /* 0x080fe20000001824 */
[----:B------:R2:W-:Y:S03]  /*ab10*/  LDGSTS.E.BYPASS.LTC128B.128 [R205+0x2900], [R100.64], !P3 ;  /* 0x0290000064cd7fae */ /* 0x0005e6000d901d46 */
[----:B------:R-:W-:Y:S04]  /*ab20*/  IADD3 R204, R204, -0x1, RZ ;  /* 0xffffffffcccc7810 */ /* 0x000fe80007ffe0ff */
[C---:B------:R-:W-:Y:S01]  /*ab30*/  HMMA.16816.F32 R40, R180.reuse, R188, R40 ;  /* 0x000000bcb428723c */ /* 0x040fe20000001828 */
[----:B-1----:R-:W-:Y:S07]  /*ab40*/  LDSM.16.M88.4 R196, [R212+0x1000] ;  /* 0x00100000d4c4783b */ /* 0x002fee0000000200 */
[-C--:B------:R-:W-:Y:S01]  /*ab50*/  HMMA.16816.F32 R44, R180, R190.reuse, R44 ;  /* 0x000000beb42c723c */ /* 0x080fe2000000182c */
[----:B------:R-:W-:Y:S07]  /*ab60*/  LDSM.16.M88.4 R200, [R215+0x3000] ;  /* 0x00300000d7c8783b */ /* 0x000fee0000000200 */
[C---:B------:R-:W-:Y:S01]  /*ab70*/  HMMA.16816.F32 R48, R108.reuse, R190, R48 ;  /* 0x000000be6c30723c */ /* 0x040fe20000001830 */
[----:B------:R-:W-:Y:S07]  /*ab80*/  LDSM.16.M88.4 R176, [R212+0x1400] ;  /* 0x00140000d4b0783b */ /* 0x000fee0000000200 */
[-C--:B------:R-:W-:Y:S01]  /*ab90*/  HMMA.16816.F32 R52, R108, R192.reuse, R52 ;  /* 0x000000c06c34723c */ /* 0x080fe20000001834 */
[----:B--2---:R-:W1:Y:S07]  /*aba0*/  LDSM.16.M88.4 R100, [R215+0x2000] ;  /* 0x00200000d764783b */ /* 0x004e6e0000000200 */
[C---:B------:R-:W-:Y:S01]  /*abb0*/  HMMA.16816.F32 R56, R180.reuse, R192, R56 ;  /* 0x000000c0b438723c */ /* 0x040fe20000001838 */
[----:B------:R-:W2:Y:S07]  /*abc0*/  LDSM.16.M88.4 R184, [R212+0x1800] ;  /* 0x00180000d4b8783b */ /* 0x000eae0000000200 */
[-C--:B------:R-:W-:Y:S01]  /*abd0*/  HMMA.16816.F32 R60, R180, R194.reuse, R60 ;  /* 0x000000c2b43c723c */ /* 0x080fe2000000183c */
[----:B------:R-:W-:Y:S07]  /*abe0*/  LDSM.16.M88.4 R180, [R216+0x2000] ;  /* 0x00200000d8b4783b */ /* 0x000fee0000000200 */
[----:B------:R-:W-:Y:S01]  /*abf0*/  HMMA.16816.F32 R64, R108, R194, R64 ;  /* 0x000000c26c40723c */ /* 0x000fe20000001840 */
[----:B------:R-:W4:Y:S08]  /*ac00*/  LDSM.16.M88.4 R108, [R212+0x1c00] ;  /* 0x001c0000d46c783b */ /* 0x000f300000000200 */
[----:B------:R-:W2:Y:S01]  /*ac10*/  LDSM.16.M88.4 R188, [R225] ;  /* 0x00000000e1bc783b */ /* 0x000ea20000000200 */
[-C--:B-1----:R-:W-:Y:S07]  /*ac20*/  HMMA.16816.F32 R4, R100, R196.reuse, R4 ;  /* 0x000000c46404723c */ /* 0x082fee0000001804 */
[----:B------:R-:W1:Y:S01]  /*ac30*/  LDSM.16.M88.4 R192, [R216+0x3000] ;  /* 0x00300000d8c0783b */ /* 0x000e620000000200 */
[C---:B------:R-:W-:Y:S07]  /*ac40*/  HMMA.16816.F32 R8, R200.reuse, R196, R8 ;  /* 0x000000c4c808723c */ /* 0x040fee0000001808 */
[----:B------:R-:W0:Y:S01]  /*ac50*/  LDGDEPBAR ;  /* 0x00000000000079af */ /* 0x000e220000000000 */
        /* <DEDUP_REMOVED lines=11> */
[C---:B------:R-:W-:Y:S01]  /*ad10*/  HMMA.16816.F32 R48, R100.reuse, R186, R48 ;  /* 0x000000ba6430723c */ /* 0x040fe20000001830 */
[----:B------:R-:W2:Y:S07]  /*ad20*/  LDSM.16.M88.4 R184, [R222] ;  /* 0x00000000deb8783b */ /* 0x000eae0000000200 */
[-C--:B----4-:R-:W-:Y:S08]  /*ad30*/  HMMA.16816.F32 R52, R100, R108.reuse, R52 ;  /* 0x0000006c6434723c */ /* 0x090ff00000001834 */
[C---:B------:R-:W-:Y:S08]  /*ad40*/  HMMA.16816.F32 R56, R200.reuse, R108, R56 ;  /* 0x0000006cc838723c */ /* 0x040ff00000001838 */
[-C--:B------:R-:W-:Y:S08]  /*ad50*/  HMMA.16816.F32 R60, R200, R110.reuse, R60 ;  /* 0x0000006ec83c723c */ /* 0x080ff0000000183c */
[----:B------:R-:W-:Y:S01]  /*ad60*/  HMMA.16816.F32 R64, R100, R110, R64 ;  /* 0x0000006e6440723c */ /* 0x000fe20000001840 */
[----:B------:R-:W-:Y:S07]  /*ad70*/  LDSM.16.M88.4 R100, [R215+0x4000] ;  /* 0x00400000d764783b */ /* 0x000fee0000000200 */
[-C--:B------:R-:W-:Y:S01]  /*ad80*/  HMMA.16816.F32 R4, R180, R188.reuse, R4 ;  /* 0x000000bcb404723c */ /* 0x080fe20000001804 */
[----:B------:R-:W4:Y:S07]  /*ad90*/  LDSM.16.M88.4 R108, [R212+0x2000] ;  /* 0x00200000d46c783b */ /* 0x000f2e0000000200 */
[C---:B-1----:R-:W-:Y:S08]  /*ada0*/  HMMA.16816.F32 R8, R192.reuse, R188, R8 ;  /* 0x000000bcc008723c */ /* 0x042ff00000001808 */
        /* <DEDUP_REMOVED lines=17> */
[----:B------:R-:W-:Y:S01]  /*aec0*/  HMMA.16816.F32 R64, R180, R186, R64 ;  /* 0x000000bab440723c */ /* 0x000fe20000001840 */
[----:B------:R-:W-:Y:S07]  /*aed0*/  LDSM.16.M88.4 R180, [R216+0x4000] ;  /* 0x00400000d8b4783b */ /* 0x000fee0000000200 */
[-C--:B----4-:R-:W-:Y:S01]  /*aee0*/  HMMA.16816.F32 R4, R100, R108.reuse, R4 ;  /* 0x0000006c6404723c */ /* 0x090fe20000001804 */
[----:B------:R-:W4:Y:S07]  /*aef0*/  LDSM.16.M88.4 R184, [R221] ;  /* 0x00000000ddb8783b */ /* 0x000f2e0000000200 */
[C---:B-1----:R-:W-:Y:S08]  /*af00*/  HMMA.16816.F32 R8, R188.reuse, R108, R8 ;  /* 0x0000006cbc08723c */ /* 0x042ff00000001808 */
[-C--:B------:R-:W-:Y:S08]  /*af10*/  HMMA.16816.F32 R12, R188, R110.reuse, R12 ;  /* 0x0000006ebc0c723c */ /* 0x080ff0000000180c */
[C---:B------:R-:W-:Y:S01]  /*af20*/  HMMA.16816.F32 R16, R100.reuse, R110, R16 ;  /* 0x0000006e6410723c */ /* 0x040fe20000001810 */
[----:B------:R-:W1:Y:S07]  /*af30*/  LDSM.16.M88.4 R108, [R216+0x5000] ;  /* 0x00500000d86c783b */ /* 0x000e6e0000000200 */
[-C--:B------:R-:W-:Y:S08]  /*af40*/  HMMA.16816.F32 R20, R100, R176.reuse, R20 ;  /* 0x000000b06414723c */ /* 0x080ff00000001814 */
[C---:B------:R-:W-:Y:S08]  /*af50*/  HMMA.16816.F32 R24, R188.reuse, R176, R24 ;  /* 0x000000b0bc18723c */ /* 0x040ff00000001818 */
        /* <DEDUP_REMOVED lines=10> */
[-C--:B----4-:R-:W-:Y:S08]  /*b000*/  HMMA.16816.F32 R4, R180, R184.reuse, R4 ;  /* 0x000000b8b404723c */ /* 0x090ff00000001804 */
[C---:B-1----:R-:W-:Y:S08]  /*b010*/  HMMA.16816.F32 R8, R108.reuse, R184, R8 ;  /* 0x000000b86c08723c */ /* 0x042ff00000001808 */
[-C--:B------:R-:W-:Y:S08]  /*b020*/  HMMA.16816.F32 R12, R108, R186.reuse, R12 ;  /* 0x000000ba6c0c723c */ /* 0x080ff0000000180c */
[----:B------:R-:W-:Y:S01]  /*b030*/  FMUL.FTZ R4, R4, c[0x0][0x320] ;  /* 0x0000c80004047a20 */ /* 0x000fe20000410000 */
[C---:B------:R-:W-:Y:S03]  /*b040*/  HMMA.16816.F32 R16, R180.reuse, R186, R16 ;  /* 0x000000bab410723c */ /* 0x040fe60000001810 */
[----:B------:R-:W3:Y:S01]  /*b050*/  MUFU.TANH R176, R4 ;  /* 0x0000000400b07308 */ /* 0x000ee20000002400 */
        /* <DEDUP_REMOVED lines=11> */
[----:B------:R-:W-:Y:S02]  /*b110*/  FMUL.FTZ R16, R16, c[0x0][0x320] ;  /* 0x0000c80010107a20 */ /* 0x000fe40000410000 */
[----:B------:R-:W-:Y:S01]  /*b120*/  FMUL.FTZ R13, R13, c[0x0][0x320] ;  /* 0x0000c8000d0d7a20 */ /* 0x000fe20000410000 */
[----:B---3--:R-:W-:Y:S01]  /*b130*/  FMNMX.FTZ R105, R176, R2, !PT ;  /* 0x00000002b0697209 */ /* 0x008fe20007810000 */
[----:B------:R-:W-:Y:S02]  /*b140*/  FMUL.FTZ R17, R17, c[0x0][0x320] ;  /* 0x0000c80011117a20 */ /* 0x000fe40000410000 */
[----:B------:R-:W-:Y:S02]  /*b150*/  FMUL.FTZ R15, R15, c[0x0][0x320] ;  /* 0x0000c8000f0f7a20 */ /* 0x000fe40000410000 */
[----:B------:R-:W-:Y:S01]  /*b160*/  FMUL.FTZ R19, R19, c[0x0][0x320] ;  /* 0x0000c80013137a20 */ /* 0x000fe20000410000 */
[----:B------:R-:W-:Y:S01]  /*b170*/  MUFU.TANH R185, R12 ;  /* 0x0000000c00b97308 */ /* 0x000fe20000002400 */
[----:B------:R-:W-:Y:S01]  /*b180*/  FMUL.FTZ R18, R18, c[0x0][0x320] ;  /* 0x0000c80012127a20 */ /* 0x000fe20000410000 */
[----:B-1----:R-:W-:Y:S08]  /*b190*/  FMNMX.FTZ R105, R102, R105, !PT ;  /* 0x0000006966697209 */ /* 0x002ff00007810000 */
[----:B------:R1:W-:Y:S10]  /*b1a0*/  MUFU.TANH R178, R7 ;  /* 0x0000000700b27308 */ /* 0x0003f40000002400 */
[----:B------:R-:W-:Y:S10]  /*b1b0*/  MUFU.TANH R18, R18 ;  /* 0x0000001200127308 */ /* 0x000ff40000002400 */
[----:B------:R-:W2:Y:S01]  /*b1c0*/  MUFU.TANH R184, R8 ;  /* 0x0000000800b87308 */ /* 0x000ea20000002400 */
[----:B-1----:R-:W1:Y:S09]  /*b1d0*/  LDSM.16.M88.4 R4, [R220] ;  /* 0x00000000dc04783b */ /* 0x002e720000000200 */
[----:B------:R-:W-:Y:S10]  /*b1e0*/  MUFU.TANH R179, R13 ;  /* 0x0000000d00b37308 */ /* 0x000ff40000002400 */
[----:B------:R-:W3:Y:S01]  /*b1f0*/  MUFU.TANH R188, R9 ;  /* 0x0000000900bc7308 */ /* 0x000ee20000002400 */
[----:B--2---:R-:W-:Y:S09]  /*b200*/  FMNMX.FTZ R0, R184, R106, !PT ;  /* 0x0000006ab8007209 */ /* 0x004ff20007810000 */
[----:B------:R-:W-:Y:S10]  /*b210*/  MUFU.TANH R187, R14 ;  /* 0x0000000e00bb7308 */ /* 0x000ff40000002400 */
[----:B------:R-:W-:Y:S01]  /*b220*/  MUFU.TANH R189, R10 ;  /* 0x0000000a00bd7308 */ /* 0x000fe20000002400 */
[-C--:B-1----:R-:W-:Y:S03]  /*b230*/  HMMA.16816.F32 R20, R180, R4.reuse, R20 ;  /* 0x00000004b414723c */ /* 0x082fe60000001814 */
        /* <DEDUP_REMOVED lines=9> */
[----:B------:R-:W2:Y:S01]  /*b2d0*/  MUFU.TANH R16, R16 ;  /* 0x0000001000107308 */ /* 0x000ea20000002400 */
        /* <DEDUP_REMOVED lines=10> */
[----:B------:R3:W-:Y:S01]  /*b380*/  MUFU.TANH R194, R21 ;  /* 0x0000001500c27308 */ /* 0x0007e20000002400 */
[----:B------:R-:W-:Y:S01]  /*b390*/  FMUL.FTZ R31, R31, c[0x0][0x320] ;  /* 0x0000c8001f1f7a20 */ /* 0x000fe20000410000 */
[----:B------:R-:W-:Y:S01]  /*b3a0*/  BAR.SYNC.DEFER_BLOCKING 0x0 ;  /* 0x0000000000007b1d */ /* 0x000fe20000010000 */
[----:B------:R-:W-:Y:S01]  /*b3b0*/  FMUL.FTZ R32, R32, c[0x0][0x320] ;  /* 0x0000c80020207a20 */ /* 0x000fe20000410000 */
[----:B--2---:R-:W-:Y:S01]  /*b3c0*/  FMNMX.FTZ R105, R16, R105, !PT ;  /* 0x0000006910697209 */ /* 0x004fe20007810000 */
[----:B------:R-:W-:Y:S02]  /*b3d0*/  FMUL.FTZ R35, R35, c[0x0][0x320] ;  /* 0x0000c80023237a20 */ /* 0x000fe40000410000 */
[----:B------:R-:W-:Y:S02]  /*b3e0*/  FMUL.FTZ R33, R33, c[0x0][0x320] ;  /* 0x0000c80021217a20 */ /* 0x000fe40000410000 */
[----:B------:R-:W-:Y:S01]  /*b3f0*/  FMUL.FTZ R34, R34, c[0x0][0x320] ;  /* 0x0000c80022227a20 */ /* 0x000fe20000410000 */
[----:B------:R-:W2:Y:S01]  /*b400*/  MUFU.TANH R17, R17 ;  /* 0x0000001100117308 */ /* 0x000ea20000002400 */
[----:B------:R-:W-:Y:S02]  /*b410*/  FMUL.FTZ R28, R28, c[0x0][0x320] ;  /* 0x0000c8001c1c7a20 */ /* 0x000fe40000410000 */
[----:B------:R-:W-:Y:S02]  /*b420*/  FMUL.FTZ R29, R29, c[0x0][0x320] ;  /* 0x0000c8001d1d7a20 */ /* 0x000fe40000410000 */
[----:B------:R-:W-:Y:S02]  /*b430*/  FMUL.FTZ R26, R26, c[0x0][0x320] ;  /* 0x0000c8001a1a7a20 */ /* 0x000fe40000410000 */
[----:B------:R-:W-:Y:S03]  /*b440*/  FMUL.FTZ R27, R27, c[0x0][0x320] ;  /* 0x0000c8001b1b7a20 */ /* 0x000fe60000410000 */
[----:B------:R-:W-:Y:S01]  /*b450*/  MUFU.TANH R192, R33 ;  /* 0x0000002100c07308 */ /* 0x000fe20000002400 */
[----:B---3--:R-:W3:Y:S09]  /*b460*/  LDL.64 R20, [R1+0x8] ;  /* 0x0000080001147983 */ /* 0x008ef20000100a00 */
[----:B------:R-:W-:Y:S01]  /*b470*/  MUFU.TANH R19, R19 ;  /* 0x0000001300137308 */ /* 0x000fe20000002400 */
[-C--:B-1----:R-:W-:Y:S05]  /*b480*/  HMMA.16816.F32 R36, R180, R8.reuse, R36 ;  /* 0x00000008b424723c */ /* 0x082fea0000001824 */
[----:B--2---:R-:W-:Y:S04]  /*b490*/  FMNMX.FTZ R105, R17, R105, !PT ;  /* 0x0000006911697209 */ /* 0x004fe80007810000 */
[----:B------:R-:W1:Y:S01]  /*b4a0*/  MUFU.TANH R191, R32 ;  /* 0x0000002000bf7308 */ /* 0x000e620000002400 */
[C---:B------:R-:W-:Y:S04]  /*b4b0*/  HMMA.16816.F32 R40, R108.reuse, R8, R40 ;  /* 0x000000086c28723c */ /* 0x040fe80000001828 */
[----:B------:R-:W-:Y:S05]  /*b4c0*/  FMNMX.FTZ R105, R193, R105, !PT ;  /* 0x00000069c1697209 */ /* 0x000fea0007810000 */
[----:B------:R-:W-:Y:S01]  /*b4d0*/  MUFU.TANH R197, R22 ;  /* 0x0000001600c57308 */ /* 0x000fe20000002400 */
[-C--:B------:R-:W-:Y:S03]  /*b4e0*/  HMMA.16816.F32 R44, R108, R10.reuse, R44 ;  /* 0x0000000a6c2c723c */ /* 0x080fe6000000182c */
[----:B------:R-:W-:Y:S01]  /*b4f0*/  FMNMX.FTZ R105, R194, R105, !PT ;  /* 0x00000069c2697209 */ /* 0x000fe20007810000 */
[----:B------:R-:W-:Y:S04]  /*b500*/  FMUL.FTZ R36, R36, c[0x0][0x320] ;  /* 0x0000c80024247a20 */ /* 0x000fe80000410000 */
[C---:B------:R-:W-:Y:S01]  /*b510*/  HMMA.16816.F32 R48, R180.reuse, R10, R48 ;  /* 0x0000000ab430723c */ /* 0x040fe20000001830 */
[----:B------:R-:W2:Y:S03]  /*b520*/  MUFU.TANH R200, R24 ;  /* 0x0000001800c87308 */ /* 0x000ea60000002400 */
[----:B------:R-:W-:Y:S01]  /*b530*/  FMUL.FTZ R37, R37, c[0x0][0x320] ;  /* 0x0000c80025257a20 */ /* 0x000fe20000410000 */
[----:B-1----:R-:W-:Y:S01]  /*b540*/  FMNMX.FTZ R105, R191, R105, !PT ;  /* 0x00000069bf697209 */ /* 0x002fe20007810000 */
[----:B------:R-:W-:Y:S02]  /*b550*/  FMUL.FTZ R38, R38, c[0x0][0x320] ;  /* 0x0000c80026267a20 */ /* 0x000fe40000410000 */
[-C--:B------:R-:W-:Y:S03]  /*b560*/  HMMA.16816.F32 R52, R180, R4.reuse, R52 ;  /* 0x00000004b434723c */ /* 0x080fe60000001834 */
[----:B------:R-:W-:Y:S01]  /*b570*/  MUFU.TANH R198, R23 ;  /* 0x0000001700c67308 */ /* 0x000fe20000002400 */
[----:B------:R-:W-:Y:S01]  /*b580*/  FMUL.FTZ R39, R39, c[0x0][0x320] ;  /* 0x0000c80027277a20 */ /* 0x000fe20000410000 */
[----:B------:R-:W-:Y:S01]  /*b590*/  FMNMX.FTZ R105, R192, R105, !PT ;  /* 0x00000069c0697209 */ /* 0x000fe20007810000 */
[----:B------:R-:W-:Y:S02]  /*b5a0*/  FMUL.FTZ R40, R40, c[0x0][0x320] ;  /* 0x0000c80028287a20 */ /* 0x000fe40000410000 */
[C---:B------:R-:W-:Y:S04]  /*b5b0*/  HMMA.16816.F32 R56, R108.reuse, R4, R56 ;  /* 0x000000046c38723c */ /* 0x040fe80000001838 */
[----:B------:R-:W-:Y:S01]  /*b5c0*/  FMUL.FTZ R44, R44, c[0x0][0x320] ;  /* 0x0000c8002c2c7a20 */ /* 0x000fe20000410000 */
[----:B------:R-:W1:Y:S01]  /*b5d0*/  MUFU.TANH R199, R25 ;  /* 0x0000001900c77308 */ /* 0x000e620000002400 */
[----:B------:R-:W-:Y:S01]  /*b5e0*/  FMUL.FTZ R43, R43, c[0x0][0x320] ;  /* 0x0000c8002b2b7a20 */ /* 0x000fe20000410000 */
[----:B------:R-:W-:Y:S01]  /*b5f0*/  FMNMX.FTZ R5, R189, R107, !PT ;  /* 0x0000006bbd057209 */ /* 0x000fe20007810000 */
[-C--:B------:R-:W-:Y:S04]  /*b600*/  HMMA.16816.F32 R60, R108, R6.reuse, R60 ;  /* 0x000000066c3c723c */ /* 0x080fe8000000183c */
[----:B------:R-:W-:Y:S01]  /*b610*/  FMUL.FTZ R48, R48, c[0x0][0x320] ;  /* 0x0000c80030307a20 */ /* 0x000fe20000410000 */
[----:B--2---:R-:W-:Y:S01]  /*b620*/  FMNMX.FTZ R0, R200, R0, !PT ;  /* 0x00000000c8007209 */ /* 0x004fe20007810000 */
[----:B------:R-:W-:Y:S01]  /*b630*/  FMUL.FTZ R49, R49, c[0x0][0x320] ;  /* 0x0000c80031317a20 */ /* 0x000fe20000410000 */
[----:B------:R-:W2:Y:S01]  /*b640*/  MUFU.TANH R231, R36 ;  /* 0x0000002400e77308 */ /* 0x000ea20000002400 */
[----:B------:R-:W-:Y:S04]  /*b650*/  HMMA.16816.F32 R64, R180, R6, R64 ;  /* 0x00000006b440723c */ /* 0x000fe80000001840 */
[----:B------:R-:W-:Y:S01]  /*b660*/  FMUL.FTZ R52, R52, c[0x0][0x320] ;  /* 0x0000c80034347a20 */ /* 0x000fe20000410000 */
[----:B------:R-:W-:Y:S01]  /*b670*/  FMNMX.FTZ R4, R177, R3, !PT ;  /* 0x00000003b1047209 */ /* 0x000fe20007810000 */
[----:B------:R-:W-:Y:S01]  /*b680*/  FMUL.FTZ R53, R53, c[0x0][0x320] ;  /* 0x0000c80035357a20 */ /* 0x000fe20000410000 */
[----:B------:R-:W-:Y:S01]  /*b690*/  FMNMX.FTZ R5, R190, R5, !PT ;  /* 0x00000005be057209 */ /* 0x000fe20007810000 */
[----:B------:R-:W-:Y:S01]  /*b6a0*/  FMUL.FTZ R54, R54, c[0x0][0x320] ;  /* 0x0000c80036367a20 */ /* 0x000fe20000410000 */
[----:B------:R-:W4:Y:S03]  /*b6b0*/  MUFU.TANH R195, R34 ;  /* 0x0000002200c37308 */ /* 0x000f260000002400 */
[----:B------:R-:W-:Y:S01]  /*b6c0*/  FMUL.FTZ R55, R55, c[0x0][0x320] ;  /* 0x0000c80037377a20 */ /* 0x000fe20000410000 */
[----:B------:R-:W-:Y:S01]  /*b6d0*/  FMNMX.FTZ R4, R178, R4, !PT ;  /* 0x00000004b2047209 */ /* 0x000fe20007810000 */
[----:B------:R-:W-:Y:S01]  /*b6e0*/  FMUL.FTZ R50, R50, c[0x0][0x320] ;  /* 0x0000c80032327a20 */ /* 0x000fe20000410000 */
[----:B-1----:R-:W-:Y:S01]  /*b6f0*/  FMNMX.FTZ R0, R199, R0, !PT ;  /* 0x00000000c7007209 */ /* 0x002fe20007810000 */
[----:B------:R-:W-:Y:S01]  /*b700*/  FMUL.FTZ R51, R51, c[0x0][0x320] ;  /* 0x0000c80033337a20 */ /* 0x000fe20000410000 */
[----:B------:R-:W-:Y:S01]  /*b710*/  FMNMX.FTZ R4, R18, R4, !PT ;  /* 0x0000000412047209 */ /* 0x000fe20007810000 */
[----:B------:R-:W-:Y:S01]  /*b720*/  FMUL.FTZ R46, R46, c[0x0][0x320] ;  /* 0x0000c8002e2e7a20 */ /* 0x000fe20000410000 */
[----:B------:R-:W1:Y:S01]  /*b730*/  MUFU.TANH R206, R28 ;  /* 0x0000001c00ce7308 */ /* 0x000e620000002400 */
[----:B------:R-:W-:Y:S01]  /*b740*/  FMUL.FTZ R47, R47, c[0x0][0x320] ;  /* 0x0000c8002f2f7a20 */ /* 0x000fe20000410000 */
[----:B------:R-:W-:Y:S01]  /*b750*/  FMNMX.FTZ R4, R19, R4, !PT ;  /* 0x0000000413047209 */ /* 0x000fe20007810000 */
[----:B------:R-:W-:Y:S01]  /*b760*/  FMUL.FTZ R41, R41, c[0x0][0x320] ;  /* 0x0000c80029297a20 */ /* 0x000fe20000410000 */
[----:B--2---:R-:W-:Y:S01]  /*b770*/  FMNMX.FTZ R105, R231, R105, !PT ;  /* 0x00000069e7697209 */ /* 0x004fe20007810000 */
[----:B------:R-:W-:Y:S01]  /*b780*/  FMUL.FTZ R65, R65, c[0x0][0x320] ;  /* 0x0000c80041417a20 */ /* 0x000fe20000410000 */
[----:B------:R-:W-:Y:S01]  /*b790*/  FMNMX.FTZ R4, R197, R4, !PT ;  /* 0x00000004c5047209 */ /* 0x000fe20007810000 */
[----:B------:R-:W-:Y:S01]  /*b7a0*/  FMUL.FTZ R66, R66, c[0x0][0x320] ;  /* 0x0000c80042427a20 */ /* 0x000fe20000410000 */
[----:B------:R-:W-:Y:S01]  /*b7b0*/  FMNMX.FTZ R5, R187, R5, !PT ;  /* 0x00000005bb057209 */ /* 0x000fe20007810000 */
[----:B------:R-:W-:Y:S01]  /*b7c0*/  FMUL.FTZ R67, R67, c[0x0][0x320] ;  /* 0x0000c80043437a20 */ /* 0x000fe20000410000 */
[----:B------:R-:W2:Y:S01]  /*b7d0*/  MUFU.TANH R233, R37 ;  /* 0x0000002500e97308 */ /* 0x000ea20000002400 */
[----:B------:R-:W-:Y:S01]  /*b7e0*/  FMUL.FTZ R64, R64, c[0x0][0x320] ;  /* 0x0000c80040407a20 */ /* 0x000fe20000410000 */
[----:B------:R-:W-:Y:S01]  /*b7f0*/  FMNMX.FTZ R4, R198, R4, !PT ;  /* 0x00000004c6047209 */ /* 0x000fe20007810000 */
[----:B------:R-:W-:Y:S01]  /*b800*/  FMUL.FTZ R56, R56, c[0x0][0x320] ;  /* 0x0000c80038387a20 */ /* 0x000fe20000410000 */
[----:B------:R-:W-:Y:S01]  /*b810*/  FMNMX.FTZ R5, R186, R5, !PT ;  /* 0x00000005ba057209 */ /* 0x000fe20007810000 */
[----:B------:R-:W-:Y:S01]  /*b820*/  FMUL.FTZ R57, R57, c[0x0][0x320] ;  /* 0x0000c80039397a20 */ /* 0x000fe20000410000 */
[----:B----4-:R-:W-:Y:S01]  /*b830*/  FMNMX.FTZ R4, R195, R4, !PT ;  /* 0x00000004c3047209 */ /* 0x010fe20007810000 */
[----:B------:R-:W-:Y:S02]  /*b840*/  FMUL.FTZ R60, R60, c[0x0][0x320] ;  /* 0x0000c8003c3c7a20 */ /* 0x000fe40000410000 */
[----:B------:R-:W-:Y:S01]  /*b850*/  FMUL.FTZ R61, R61, c[0x0][0x320] ;  /* 0x0000c8003d3d7a20 */ /* 0x000fe20000410000 */
[----:B------:R-:W4:Y:S01]  /*b860*/  MUFU.TANH R196, R35 ;  /* 0x0000002300c47308 */ /* 0x000f220000002400 */
[----:B------:R-:W-:Y:S02]  /*b870*/  FMUL.FTZ R58, R58, c[0x0][0x320] ;  /* 0x0000c8003a3a7a20 */ /* 0x000fe40000410000 */
[----:B------:R-:W-:Y:S01]  /*b880*/  FMUL.FTZ R59, R59, c[0x0][0x320] ;  /* 0x0000c8003b3b7a20 */ /* 0x000fe20000410000 */
[----:B-1----:R-:W-:Y:S01]  /*b890*/  FMNMX.FTZ R0, R206, R0, !PT ;  /* 0x00000000ce007209 */ /* 0x002fe20007810000 */
[----:B------:R-:W-:Y:S02]  /*b8a0*/  FMUL.FTZ R62, R62, c[0x0][0x320] ;  /* 0x0000c8003e3e7a20 */ /* 0x000fe40000410000 */
[----:B------:R-:W-:Y:S02]  /*b8b0*/  FMUL.FTZ R45, R45, c[0x0][0x320] ;  /* 0x0000c8002d2d7a20 */ /* 0x000fe40000410000 */
[----:B------:R-:W-:Y:S01]  /*b8c0*/  FMUL.FTZ R42, R42, c[0x0][0x320] ;  /* 0x0000c8002a2a7a20 */ /* 0x000fe20000410000 */
[----:B------:R-:W1:Y:S01]  /*b8d0*/  MUFU.TANH R203, R29 ;  /* 0x0000001d00cb7308 */ /* 0x000e620000002400 */
[----:B--2---:R-:W-:Y:S09]  /*b8e0*/  FMNMX.FTZ R105, R233, R105, !PT ;  /* 0x00000069e9697209 */ /* 0x004ff20007810000 */
[----:B------:R-:W2:Y:S01]  /*b8f0*/  MUFU.TANH R229, R48 ;  /* 0x0000003000e57308 */ /* 0x000ea20000002400 */
[----:B----4-:R-:W-:Y:S09]  /*b900*/  FMNMX.FTZ R4, R196, R4, !PT ;  /* 0x00000004c4047209 */ /* 0x010ff20007810000 */
[----:B------:R-:W4:Y:S01]  /*b910*/  MUFU.TANH R234, R38 ;  /* 0x0000002600ea7308 */ /* 0x000f220000002400 */
[----:B-1----:R-:W-:Y:S09]  /*b920*/  FMNMX.FTZ R0, R203, R0, !PT ;  /* 0x00000000cb007209 */ /* 0x002ff20007810000 */
        /* <DEDUP_REMOVED lines=31> */
[----:B--2---:R-:W-:Y:S05]  /*bb20*/  FMNMX.FTZ R105, R244, R105, !PT ;  /* 0x00000069f4697209 */ /* 0x004fea0007810000 */
[----:B------:R-:W2:Y:S04]  /*bb30*/  SHFL.BFLY PT, R7, R105, 0x2, 0x1f ;  /* 0x0c401f0069077f89 */ /* 0x000ea800000e0000 */
[----:B------:R-:W3:Y:S01]  /*bb40*/  MUFU.TANH R209, R66 ;  /* 0x0000004200d17308 */ /* 0x000ee20000002400 */
[----:B----4-:R-:W-:Y:S09]  /*bb50*/  FMNMX.FTZ R4, R249, R4, !PT ;  /* 0x00000004f9047209 */ /* 0x010ff20007810000 */
[----:B------:R-:W4:Y:S01]  /*bb60*/  MUFU.TANH R243, R60 ;  /* 0x0000003c00f37308 */ /* 0x000f220000002400 */
[----:B-1----:R-:W-:Y:S09]  /*bb70*/  FMNMX.FTZ R0, R248, R0, !PT ;  /* 0x00000000f8007209 */ /* 0x002ff20007810000 */
[----:B------:R-:W-:Y:S01]  /*bb80*/  MUFU.TANH R210, R30 ;  /* 0x0000001e00d27308 */ /* 0x000fe20000002400 */
[----:B--2---:R-:W-:Y:S02]  /*bb90*/  FMNMX.FTZ R105, R105, R7, !PT ;  /* 0x0000000769697209 */ /* 0x004fe40007810000 */
[----:B---3--:R-:W-:Y:S03]  /*bba0*/  FMNMX.FTZ R4, R209, R4, !PT ;  /* 0x00000004d1047209 */ /* 0x008fe60007810000 */
[----:B------:R-:W1:Y:S04]  /*bbb0*/  SHFL.BFLY PT, R7, R105, 0x1, 0x1f ;  /* 0x0c201f0069077f89 */ /* 0x000e6800000e0000 */
[----:B------:R-:W2:Y:S01]  /*bbc0*/  MUFU.TANH R30, R67 ;  /* 0x00000043001e7308 */ /* 0x000ea20000002400 */
[----:B----4-:R-:W-:Y:S09]  /*bbd0*/  FMNMX.FTZ R0, R243, R0, !PT ;  /* 0x00000000f3007209 */ /* 0x010ff20007810000 */
[----:B------:R-:W3:Y:S10]  /*bbe0*/  MUFU.TANH R241, R61 ;  /* 0x0000003d00f17308 */ /* 0x000ef40000002400 */
[----:B------:R-:W4:Y:S01]  /*bbf0*/  MUFU.TANH R201, R26 ;  /* 0x0000001a00c97308 */ /* 0x000f220000002400 */
[----:B-1----:R-:W-:Y:S02]  /*bc00*/  FMNMX.FTZ R105, R105, R7, !PT ;  /* 0x0000000769697209 */ /* 0x002fe40007810000 */
[----:B--2---:R-:W-:Y:S03]  /*bc10*/  FMNMX.FTZ R4, R30, R4, !PT ;  /* 0x000000041e047209 */ /* 0x004fe60007810000 */
[----:B------:R-:W-:Y:S02]  /*bc20*/  FMUL.FTZ R110, R105, c[0x0][0x2d0] ;  /* 0x0000b400696e7a20 */ /* 0x000fe40000410000 */
[----:B------:R-:W1:Y:S02]  /*bc30*/  SHFL.BFLY PT, R6, R4, 0x2, 0x1f ;  /* 0x0c401f0004067f89 */ /* 0x000e6400000e0000 */
[----:B------:R-:W2:Y:S01]  /*bc40*/  MUFU.TANH R202, R27 ;  /* 0x0000001b00ca7308 */ /* 0x000ea20000002400 */
[--C-:B------:R-:W-:Y:S02]  /*bc50*/  FFMA.FTZ R48, R192, c[0x0][0x2d0], -R110.reuse ;  /* 0x0000b400c0307a23 */ /* 0x100fe4000001086e */
[--C-:B------:R-:W-:Y:S01]  /*bc60*/  FFMA.FTZ R44, R191, c[0x0][0x2d0], -R110.reuse ;  /* 0x0000b400bf2c7a23 */ /* 0x100fe2000001086e */
[----:B---3--:R-:W-:Y:S05]  /*bc70*/  FMNMX.FTZ R0, R241, R0, !PT ;  /* 0x00000000f1007209 */ /* 0x008fea0007810000 */
[----:B------:R-:W3:Y:S01]  /*bc80*/  SHFL.BFLY PT, R103, R0, 0x2, 0x1f ;  /* 0x0c401f0000677f89 */ /* 0x000ee200000e0000 */
[----:B------:R-:W2:Y:S01]  /*bc90*/  MUFU.TANH R211, R31 ;  /* 0x0000001f00d37308 */ /* 0x000ea20000002400 */
[----:B----4-:R-:W-:Y:S09]  /*bca0*/  FMNMX.FTZ R5, R201, R5, !PT ;  /* 0x00000005c9057209 */ /* 0x010ff20007810000 */
[----:B------:R-:W4:Y:S01]  /*bcb0*/  MUFU.TANH R237, R42 ;  /* 0x0000002a00ed7308 */ /* 0x000f220000002400 */
[----:B-1----:R-:W-:Y:S05]  /*bcc0*/  FMNMX.FTZ R4, R4, R6, !PT ;  /* 0x0000000604047209 */ /* 0x002fea0007810000 */
[----:B------:R-:W1:Y:S04]  /*bcd0*/  SHFL.BFLY PT, R104, R4, 0x1, 0x1f ;  /* 0x0c201f0004687f89 */ /* 0x000e6800000e0000 */
[----:B------:R-:W5:Y:S01]  /*bce0*/  MUFU.TANH R181, R43 ;  /* 0x0000002b00b57308 */ /* 0x000f620000002400 */
[----:B---3--:R-:W-:Y:S02]  /*bcf0*/  FMNMX.FTZ R103, R0, R103, !PT ;  /* 0x0000006700677209 */ /* 0x008fe40007810000 */
[----:B--2---:R-:W-:Y:S03]  /*bd00*/  FMNMX.FTZ R0, R202, R5, !PT ;  /* 0x00000005ca007209 */ /* 0x004fe60007810000 */
[----:B------:R-:W2:Y:S01]  /*bd10*/  SHFL.BFLY PT, R6, R103, 0x1, 0x1f ;  /* 0x0c201f0067067f89 */ /* 0x000ea200000e0000 */
[----:B------:R-:W-:Y:S03]  /*bd20*/  FMNMX.FTZ R0, R210, R0, !PT ;  /* 0x00000000d2007209 */ /* 0x000fe60007810000 */
[----:B------:R-:W3:Y:S01]  /*bd30*/  MUFU.TANH R182, R46 ;  /* 0x0000002e00b67308 */ /* 0x000ee20000002400 */
[----:B------:R-:W-:Y:S01]  /*bd40*/  FMNMX.FTZ R5, R211, R0, !PT ;  /* 0x00000000d3057209 */ /* 0x000fe20007810000 */
[----:B------:R-:W-:Y:S03]  /*bd50*/  FMUL.FTZ R0, R63, c[0x0][0x320] ;  /* 0x0000c8003f007a20 */ /* 0x000fe60000410000 */
[----:B----4-:R-:W-:Y:S05]  /*bd60*/  FMNMX.FTZ R5, R237, R5, !PT ;  /* 0x00000005ed057209 */ /* 0x010fea0007810000 */
[----:B------:R4:W-:Y:S01]  /*bd70*/  MUFU.TANH R109, R0 ;  /* 0x00000000006d7308 */ /* 0x0009e20000002400 */
[----:B-1----:R-:W-:Y:S01]  /*bd80*/  FMNMX.FTZ R104, R4, R104, !PT ;  /* 0x0000006804687209 */ /* 0x002fe20007810000 */
[----:B------:R-:W-:Y:S01]  /*bd90*/  FFMA.FTZ R4, R176, c[0x0][0x2d0], -R110 ;  /* 0x0000b400b0047a23 */ /* 0x000fe2000001086e */
[----:B-----5:R-:W-:Y:S03]  /*bda0*/  FMNMX.FTZ R5, R181, R5, !PT ;  /* 0x00000005b5057209 */ /* 0x020fe60007810000 */
[----:B------:R-:W-:Y:S04]  /*bdb0*/  FMUL.FTZ R111, R104, c[0x0][0x2d0] ;  /* 0x0000b400686f7a20 */ /* 0x000fe80000410000 */
[----:B------:R1:W-:Y:S01]  /*bdc0*/  MUFU.EX2 R180, R4 ;  /* 0x0000000400b47308 */ /* 0x0003e20000000800 */
[--C-:B------:R-:W-:Y:S01]  /*bdd0*/  FFMA.FTZ R7, R18, c[0x0][0x2d0], -R111.reuse ;  /* 0x0000b40012077a23 */ /* 0x100fe2000001086f */
[----:B--2---:R-:W-:Y:S01]  /*bde0*/  FMNMX.FTZ R103, R103, R6, !PT ;  /* 0x0000000667677209 */ /* 0x004fe20007810000 */
[--C-:B------:R-:W-:Y:S02]  /*bdf0*/  FFMA.FTZ R8, R19, c[0x0][0x2d0], -R111.reuse ;  /* 0x0000b40013087a23 */ /* 0x100fe4000001086f */
[--C-:B------:R-:W-:Y:S02]  /*be00*/  FFMA.FTZ R64, R196, c[0x0][0x2d0], -R111.reuse ;  /* 0x0000b400c4407a23 */ /* 0x100fe4000001086f */
[----:B------:R-:W-:Y:S02]  /*be10*/  FMUL.FTZ R176, R103, c[0x0][0x2d0] ;  /* 0x0000b40067b07a20 */ /* 0x000fe40000410000 */
[--C-:B------:R-:W-:Y:S01]  /*be20*/  FFMA.FTZ R56, R198, c[0x0][0x2d0], -R111.reuse ;  /* 0x0000b400c6387a23 */ /* 0x100fe2000001086f */
[----:B------:R-:W2:Y:S01]  /*be30*/  MUFU.TANH R183, R47 ;  /* 0x0000002f00b77308 */ /* 0x000ea20000002400 */
[--C-:B------:R-:W-:Y:S02]  /*be40*/  FFMA.FTZ R15, R184, c[0x0][0x2d0], -R176.reuse ;  /* 0x0000b400b80f7a23 */ /* 0x100fe400000108b0 */
[----:B------:R-:W-:Y:S02]  /*be50*/  FFMA.FTZ R19, R185, c[0x0][0x2d0], -R176 ;  /* 0x0000b400b9137a23 */ /* 0x000fe400000108b0 */
[----:B----4-:R-:W-:Y:S01]  /*be60*/  FADD.FTZ R0, -R105, R2 ;  /* 0x0000000269007221 */ /* 0x010fe20000010100 */
[----:B---3--:R-:W-:Y:S01]  /*be70*/  FMNMX.FTZ R2, R182, R5, !PT ;  /* 0x00000005b6027209 */ /* 0x008fe20007810000 */
[--C-:B------:R-:W-:Y:S02]  /*be80*/  FFMA.FTZ R5, R178, c[0x0][0x2d0], -R111.reuse ;  /* 0x0000b400b2057a23 */ /* 0x100fe4000001086f */
[----:B------:R-:W-:Y:S01]  /*be90*/  FMUL.FTZ R0, R0, c[0x0][0x2d0] ;  /* 0x0000b40000007a20 */ /* 0x000fe20000410000 */
[----:B------:R-:W3:Y:S01]  /*bea0*/  MUFU.TANH R247, R58 ;  /* 0x0000003a00f77308 */ /* 0x000ee20000002400 */
[----:B------:R-:W-:Y:S02]  /*beb0*/  FFMA.FTZ R60, R195, c[0x0][0x2d0], -R111 ;  /* 0x0000b400c33c7a23 */ /* 0x000fe4000001086f */
[--C-:B-1----:R-:W-:Y:S07]  /*bec0*/  FFMA.FTZ R4, R102, c[0x0][0x2d0], -R110.reuse ;  /* 0x0000b40066047a23 */ /* 0x102fee000001086e */
[----:B------:R1:W4:Y:S01]  /*bed0*/  MUFU.EX2 R100, R0 ;  /* 0x0000000000647308 */ /* 0x0003220000000800 */
[----:B--2---:R-:W-:Y:S09]  /*bee0*/  FMNMX.FTZ R2, R183, R2, !PT ;  /* 0x00000002b7027209 */ /* 0x004ff20007810000 */
[----:B------:R2:W-:Y:S01]  /*bef0*/  MUFU.EX2 R207, R4 ;  /* 0x0000000400cf7308 */ /* 0x0005e20000000800 */
[----:B---3--:R-:W-:Y:S09]  /*bf00*/  MOV R184, R247 ;  /* 0x000000f700b87202 */ /* 0x008ff20000000f00 */
[----:B------:R-:W3:Y:S01]  /*bf10*/  MUFU.TANH R245, R59 ;  /* 0x0000003b00f57308 */ /* 0x000ee20000002400 */
[----:B-1----:R-:W-:Y:S01]  /*bf20*/  FADD.FTZ R0, -R104, R3 ;  /* 0x0000000368007221 */ /* 0x002fe20000010100 */
[----:B------:R-:W-:Y:S01]  /*bf30*/  FMNMX.FTZ R3, R247, R2, !PT ;  /* 0x00000002f7037209 */ /* 0x000fe20007810000 */
[----:B----4-:R-:W-:Y:S02]  /*bf40*/  FMUL.FTZ R49, R100, R157 ;  /* 0x0000009d64317220 */ /* 0x010fe40000410000 */
[----:B------:R-:W-:Y:S05]  /*bf50*/  FMUL.FTZ R2, R0, c[0x0][0x2d0] ;  /* 0x0000b40000027a20 */ /* 0x000fea0000410000 */
[----:B------:R-:W1:Y:S01]  /*bf60*/  MUFU.TANH R108, R62 ;  /* 0x0000003e006c7308 */ /* 0x000e620000002400 */
[C---:B------:R-:W-:Y:S02]  /*bf70*/  FMUL.FTZ R65, R100.reuse, R173 ;  /* 0x000000ad64417220 */ /* 0x040fe40000410000 */
[----:B------:R-:W-:Y:S02]  /*bf80*/  FMUL.FTZ R68, R100, R68 ;  /* 0x0000004464447220 */ /* 0x000fe40000410000 */
[----:B--2---:R-:W-:Y:S01]  /*bf90*/  FFMA.FTZ R4, R16, c[0x0][0x2d0], -R110 ;  /* 0x0000b40010047a23 */ /* 0x004fe2000001086e */
[----:B------:R-:W-:Y:S01]  /*bfa0*/  @P0 IADD3 R16, P1, R20, 0x20, RZ ;  /* 0x0000002014100810 */ /* 0x000fe20007f3e0ff */
[C---:B------:R-:W-:Y:S02]  /*bfb0*/  FMUL.FTZ R69, R100.reuse, R69 ;  /* 0x0000004564457220 */ /* 0x040fe40000410000 */
[C---:B------:R-:W-:Y:S01]  /*bfc0*/  FMUL.FTZ R80, R100.reuse, R80 ;  /* 0x0000005064507220 */ /* 0x040fe20000410000 */
[----:B------:R2:W4:Y:S01]  /*bfd0*/  MUFU.EX2 R101, R2 ;  /* 0x0000000200657308 */ /* 0x0005220000000800 */
[----:B------:R-:W-:Y:S01]  /*bfe0*/  @P0 IADD3.X R9, RZ, R208, RZ, P1, !PT ;  /* 0x000000d0ff090210 */ /* 0x000fe20000ffe4ff */
[C---:B------:R-:W-:Y:S01]  /*bff0*/  FMUL.FTZ R81, R100.reuse, R81 ;  /* 0x0000005164517220 */ /* 0x040fe20000410000 */
[----:B---3--:R-:W-:Y:S01]  /*c000*/  FMNMX.FTZ R0, R245, R3, !PT ;  /* 0x00000003f5007209 */ /* 0x008fe20007810000 */
[C---:B------:R-:W-:Y:S01]  /*c010*/  FMUL.FTZ R84, R100.reuse, R84 ;  /* 0x0000005464547220 */ /* 0x040fe20000410000 */
[----:B------:R-:W-:Y:S01]  /*c020*/  MOV R185, R245 ;  /* 0x000000f500b97202 */ /* 0x000fe20000000f00 */
[C---:B------:R-:W-:Y:S02]  /*c030*/  FMUL.FTZ R85, R100.reuse, R85 ;  /* 0x0000005564557220 */ /* 0x040fe40000410000 */
[C---:B------:R-:W-:Y:S02]  /*c040*/  FMUL.FTZ R96, R100.reuse, R96 ;  /* 0x0000006064607220 */ /* 0x040fe40000410000 */
[----:B------:R3:W-:Y:S01]  /*c050*/  MUFU.EX2 R34, R4 ;  /* 0x0000000400227308 */ /* 0x0007e20000000800 */
[----:B------:R-:W-:Y:S01]  /*c060*/  FMUL.FTZ R97, R100, R97 ;  /* 0x0000006164617220 */ /* 0x000fe20000410000 */
[----:B-1----:R-:W-:Y:S04]  /*c070*/  FMNMX.FTZ R0, R108, R0, !PT ;  /* 0x000000006c007209 */ /* 0x002fe80007810000 */
[----:B------:R-:W-:Y:S04]  /*c080*/  FMNMX.FTZ R0, R109, R0, !PT ;  /* 0x000000006d007209 */ /* 0x000fe80007810000 */
[----:B------:R-:W-:Y:S01]  /*c090*/  MUFU.EX2 R25, R5 ;  /* 0x0000000500197308 */ /* 0x000fe20000000800 */
[----:B--2---:R-:W-:Y:S02]  /*c0a0*/  FADD.FTZ R2, -R103, R106 ;  /* 0x0000006a67027221 */ /* 0x004fe40000010100 */
[----:B------:R-:W-:Y:S02]  /*c0b0*/  FFMA.FTZ R106, R200, c[0x0][0x2d0], -R176 ;  /* 0x0000b400c86a7a23 */ /* 0x000fe400000108b0 */
[----:B------:R-:W-:Y:S05]  /*c0c0*/  FMUL.FTZ R2, R2, c[0x0][0x2d0] ;  /* 0x0000b40002027a20 */ /* 0x000fea0000410000 */
[----:B------:R1:W-:Y:S01]  /*c0d0*/  MUFU.EX2 R24, R7 ;  /* 0x0000000700187308 */ /* 0x0003e20000000800 */
[C---:B----4-:R-:W-:Y:S02]  /*c0e0*/  FMUL.FTZ R50, R101.reuse, R158 ;  /* 0x0000009e65327220 */ /* 0x050fe40000410000 */
[----:B------:R-:W-:Y:S02]  /*c0f0*/  FMUL.FTZ R51, R101, R159 ;  /* 0x0000009f65337220 */ /* 0x000fe40000410000 */
[--C-:B---3--:R-:W-:Y:S01]  /*c100*/  FFMA.FTZ R4, R17, c[0x0][0x2d0], -R110.reuse ;  /* 0x0000b40011047a23 */ /* 0x108fe2000001086e */
[----:B------:R-:W-:Y:S01]  /*c110*/  @P0 IADD3 R17, P2, R20, 0x40, RZ ;  /* 0x0000004014110810 */ /* 0x000fe20007f5e0ff */
[C---:B------:R-:W-:Y:S02]  /*c120*/  FMUL.FTZ R66, R101.reuse, R174 ;  /* 0x000000ae65427220 */ /* 0x040fe40000410000 */
[C---:B------:R-:W-:Y:S01]  /*c130*/  FMUL.FTZ R67, R101.reuse, R175 ;  /* 0x000000af65437220 */ /* 0x040fe20000410000 */
[----:B------:R2:W3:Y:S01]  /*c140*/  MUFU.EX2 R3, R2 ;  /* 0x0000000200037308 */ /* 0x0004e20000000800 */
[----:B------:R-:W-:Y:S01]  /*c150*/  @P0 IADD3.X R18, RZ, R208, RZ, P2, !PT ;  /* 0x000000d0ff120210 */ /* 0x000fe200017fe4ff */
[C---:B------:R-:W-:Y:S02]  /*c160*/  FMUL.FTZ R70, R101.reuse, R70 ;  /* 0x0000004665467220 */ /* 0x040fe40000410000 */
[C---:B------:R-:W-:Y:S02]  /*c170*/  FMUL.FTZ R71, R101.reuse, R71 ;  /* 0x0000004765477220 */ /* 0x040fe40000410000 */
[C---:B------:R-:W-:Y:S02]  /*c180*/  FMUL.FTZ R82, R101.reuse, R82 ;  /* 0x0000005265527220 */ /* 0x040fe40000410000 */
[C---:B------:R-:W-:Y:S02]  /*c190*/  FMUL.FTZ R83, R101.reuse, R83 ;  /* 0x0000005365537220 */ /* 0x040fe40000410000 */
[----:B------:R4:W-:Y:S01]  /*c1a0*/  MUFU.EX2 R29, R4 ;  /* 0x00000004001d7308 */ /* 0x0009e20000000800 */
[C---:B------:R-:W-:Y:S02]  /*c1b0*/  FMUL.FTZ R86, R101.reuse, R86 ;  /* 0x0000005665567220 */ /* 0x040fe40000410000 */
[C---:B------:R-:W-:Y:S01]  /*c1c0*/  FMUL.FTZ R87, R101.reuse, R87 ;  /* 0x0000005765577220 */ /* 0x040fe20000410000 */
[----:B-1----:R-:W-:Y:S01]  /*c1d0*/  @P0 MOV R7, c[0x0][0x1e0] ;  /* 0x0000780000070a02 */ /* 0x002fe20000000f00 */
[C---:B------:R-:W-:Y:S02]  /*c1e0*/  FMUL.FTZ R98, R101.reuse, R98 ;  /* 0x0000006265627220 */ /* 0x040fe40000410000 */
[----:B------:R-:W-:Y:S03]  /*c1f0*/  FMUL.FTZ R99, R101, R99 ;  /* 0x0000006365637220 */ /* 0x000fe60000410000 */
[----:B------:R-:W-:Y:S01]  /*c200*/  MUFU.EX2 R178, R15 ;  /* 0x0000000f00b27308 */ /* 0x000fe20000000800 */
[----:B--2---:R-:W1:Y:S01]  /*c210*/  SHFL.BFLY PT, R2, R0, 0x2, 0x1f ;  /* 0x0c401f0000027f89 */ /* 0x004e6200000e0000 */
[C---:B---3--:R-:W-:Y:S01]  /*c220*/  FMUL.FTZ R28, R3.reuse, R136 ;  /* 0x00000088031c7220 */ /* 0x048fe20000410000 */
[----:B------:R-:W-:Y:S01]  /*c230*/  MOV R136, R40 ;  /* 0x0000002800887202 */ /* 0x000fe20000000f00 */
[----:B------:R-:W-:Y:S01]  /*c240*/  FFMA.FTZ R40, R194, c[0x0][0x2d0], -R110 ;  /* 0x0000b400c2287a23 */ /* 0x000fe2000001086e */
[----:B------:R-:W-:Y:S01]  /*c250*/  MOV R194, R244 ;  /* 0x000000f400c27202 */ /* 0x000fe20000000f00 */
[C---:B------:R-:W-:Y:S04]  /*c260*/  FMUL.FTZ R57, R3.reuse, R165 ;  /* 0x000000a503397220 */ /* 0x040fe80000410000 */
[----:B------:R-:W-:Y:S01]  /*c270*/  MUFU.EX2 R31, R8 ;  /* 0x00000008001f7308 */ /* 0x000fe20000000800 */
[C---:B------:R-:W-:Y:S02]  /*c280*/  FMUL.FTZ R61, R3.reuse, R169 ;  /* 0x000000a9033d7220 */ /* 0x040fe40000410000 */
[----:B------:R-:W-:Y:S02]  /*c290*/  FMUL.FTZ R72, R3, R72 ;  /* 0x0000004803487220 */ /* 0x000fe40000410000 */
[----:B----4-:R-:W-:Y:S02]  /*c2a0*/  FFMA.FTZ R4, R177, c[0x0][0x2d0], -R111 ;  /* 0x0000b400b1047a23 */ /* 0x010fe4000001086f */
[C---:B------:R-:W-:Y:S02]  /*c2b0*/  FMUL.FTZ R73, R3.reuse, R73 ;  /* 0x0000004903497220 */ /* 0x040fe40000410000 */
[C---:B------:R-:W-:Y:S01]  /*c2c0*/  FMUL.FTZ R76, R3.reuse, R76 ;  /* 0x0000004c034c7220 */ /* 0x040fe20000410000 */
[----:B------:R2:W-:Y:S01]  /*c2d0*/  MUFU.EX2 R41, R4 ;  /* 0x0000000400297308 */ /* 0x0005e20000000800 */
[C---:B------:R-:W-:Y:S02]  /*c2e0*/  FMUL.FTZ R77, R3.reuse, R77 ;  /* 0x0000004d034d7220 */ /* 0x040fe40000410000 */
[C---:B------:R-:W-:Y:S02]  /*c2f0*/  FMUL.FTZ R88, R3.reuse, R88 ;  /* 0x0000005803587220 */ /* 0x040fe40000410000 */
[C---:B------:R-:W-:Y:S02]  /*c300*/  FMUL.FTZ R89, R3.reuse, R89 ;  /* 0x0000005903597220 */ /* 0x040fe40000410000 */
[C---:B------:R-:W-:Y:S01]  /*c310*/  FMUL.FTZ R92, R3.reuse, R92 ;  /* 0x0000005c035c7220 */ /* 0x040fe20000410000 */
[----:B-1----:R-:W-:Y:S01]  /*c320*/  FMNMX.FTZ R0, R0, R2, !PT ;  /* 0x0000000200007209 */ /* 0x002fe20007810000 */
[C---:B------:R-:W-:Y:S01]  /*c330*/  FMUL.FTZ R93, R3.reuse, R93 ;  /* 0x0000005d035d7220 */ /* 0x040fe20000410000 */
[----:B------:R1:W-:Y:S01]  /*c340*/  MUFU.EX2 R252, R19 ;  /* 0x0000001300fc7308 */ /* 0x0003e20000000800 */
[----:B------:R-:W-:Y:S02]  /*c350*/  FMUL.FTZ R45, R3, R153 ;  /* 0x00000099032d7220 */ /* 0x000fe40000410000 */
[----:B------:R-:W3:Y:S07]  /*c360*/  SHFL.BFLY PT, R2, R0, 0x1, 0x1f ;  /* 0x0c201f0000027f89 */ /* 0x000eee00000e0000 */
[----:B------:R4:W-:Y:S01]  /*c370*/  MUFU.EX2 R247, R48 ;  /* 0x0000003000f77308 */ /* 0x0009e20000000800 */
[----:B--2---:R-:W-:Y:S05]  /*c380*/  @P0 SHF.R.S32.HI R4, RZ, 0x1f, R204 ;  /* 0x0000001fff040819 */ /* 0x004fea00000114cc */
[----:B------:R-:W-:Y:S04]  /*c390*/  @P0 IMAD R6, R4, c[0x0][0x1e0], RZ ;  /* 0x0000780004060a24 */ /* 0x000fe800078e02ff */
[----:B------:R2:W-:Y:S01]  /*c3a0*/  MUFU.EX2 R245, R56 ;  /* 0x0000003800f57308 */ /* 0x0005e20000000800 */
[C---:B------:R-:W-:Y:S04]  /*c3b0*/  @P0 IMAD.WIDE.U32 R4, R204.reuse, c[0x0][0x1e0], RZ ;  /* 0x00007800cc040a25 */ /* 0x040fe800078e00ff */
[----:B------:R-:W-:Y:S01]  /*c3c0*/  @P0 IMAD R6, R204, c[0x0][0x1e4], R6 ;  /* 0x00007900cc060a24 */ /* 0x000fe200078e0206 */
[----:B---3--:R-:W-:Y:S01]  /*c3d0*/  FMNMX.FTZ R102, R0, R2, !PT ;  /* 0x0000000200667209 */ /* 0x008fe20007810000 */
[----:B-1----:R-:W-:Y:S01]  /*c3e0*/  FMUL.FTZ R19, R101, R127 ;  /* 0x0000007f65137220 */ /* 0x002fe20000410000 */
[----:B------:R-:W-:Y:S02]  /*c3f0*/  @P0 MOV R2, c[0x0][0x1e4] ;  /* 0x0000790000020a02 */ /* 0x000fe40000000f00 */
[----:B------:R1:W-:Y:S01]  /*c400*/  MUFU.EX2 R244, R60 ;  /* 0x0000003c00f47308 */ /* 0x0003e20000000800 */
[----:B------:R-:W-:Y:S01]  /*c410*/  @P0 IADD3 R6, R5, R6, RZ ;  /* 0x0000000605060210 */ /* 0x000fe20007ffe0ff */
[----:B------:R-:W-:Y:S01]  /*c420*/  FADD.FTZ R0, -R102, R107 ;  /* 0x0000006b66007221 */ /* 0x000fe20000010100 */
[----:B------:R-:W-:Y:S01]  /*c430*/  @P0 SHF.L.U32 R5, R4, 0x6, RZ ;  /* 0x0000000604050819 */ /* 0x000fe200000006ff */
[----:B------:R-:W-:Y:S01]  /*c440*/  FFMA.FTZ R107, R230, c[0x0][0x2d0], -R110 ;  /* 0x0000b400e66b7a23 */ /* 0x000fe2000001086e */
[----:B------:R-:W-:Y:S01]  /*c450*/  @P0 SHF.L.U64.HI R4, R4, 0x6, R6 ;  /* 0x0000000604040819 */ /* 0x000fe20000010206 */
[----:B------:R-:W-:Y:S01]  /*c460*/  FMUL.FTZ R0, R0, c[0x0][0x2d0] ;  /* 0x0000b40000007a20 */ /* 0x000fe20000410000 */
[----:B------:R-:W-:Y:S01]  /*c470*/  @P0 LEA R6, P6, R7, R5, 0x5 ;  /* 0x0000000507060211 */ /* 0x000fe200078c28ff */
[----:B----4-:R-:W-:Y:S01]  /*c480*/  FMUL.FTZ R48, R100, R156 ;  /* 0x0000009c64307220 */ /* 0x010fe20000410000 */
[----:B------:R-:W-:Y:S02]  /*c490*/  @P0 IADD3 R8, P2, R5, R16, RZ ;  /* 0x0000001005080210 */ /* 0x000fe40007f5e0ff */
[----:B------:R-:W-:Y:S01]  /*c4a0*/  @P0 LEA.HI.X R2, R7, R4, R2, 0x5, P6 ;  /* 0x0000000407020211 */ /* 0x000fe200030f2c02 */
[----:B------:R-:W3:Y:S01]  /*c4b0*/  MUFU.EX2 R0, R0 ;  /* 0x0000000000007308 */ /* 0x000ee20000000800 */
[----:B------:R-:W-:Y:S01]  /*c4c0*/  @P0 IADD3 R7, P6, R5, R20, RZ ;  /* 0x0000001405070210 */ /* 0x000fe20007fde0ff */
[----:B--2---:R-:W-:Y:S01]  /*c4d0*/  FMUL.FTZ R56, R3, R164 ;  /* 0x000000a403387220 */ /* 0x004fe20000410000 */
[----:B------:R-:W-:Y:S02]  /*c4e0*/  @P0 IADD3 R5, P1, R5, R17, RZ ;  /* 0x0000001105050210 */ /* 0x000fe40007f3e0ff */
[C---:B------:R-:W-:Y:S02]  /*c4f0*/  @P0 IADD3.X R11, R4.reuse, R208, RZ, P6, !PT ;  /* 0x000000d0040b0210 */ /* 0x040fe400037fe4ff */
[C---:B------:R-:W-:Y:S02]  /*c500*/  @P0 LEA R14, P6, R7.reuse, c[0x0][0x1c8], 0x1 ;  /* 0x00007200070e0a11 */ /* 0x040fe400078c08ff */
[----:B------:R-:W-:Y:S02]  /*c510*/  @P0 IADD3.X R13, R4, R9, RZ, P2, !PT ;  /* 0x00000009040d0210 */ /* 0x000fe400017fe4ff */
[----:B------:R-:W-:Y:S01]  /*c520*/  @P0 LEA.HI.X R15, R7, c[0x0][0x1cc], R11, 0x1, P6 ;  /* 0x00007300070f0a11 */ /* 0x000fe200030f0c0b */
[----:B-1----:R-:W-:Y:S01]  /*c530*/  FMUL.FTZ R60, R3, R168 ;  /* 0x000000a8033c7220 */ /* 0x002fe20000410000 */
[----:B------:R-:W-:Y:S02]  /*c540*/  @P0 LEA R12, P2, R8, c[0x0][0x1c8], 0x1 ;  /* 0x00007200080c0a11 */ /* 0x000fe400078408ff */
[----:B------:R-:W-:Y:S01]  /*c550*/  @P0 IADD3.X R4, R4, R18, RZ, P1, !PT ;  /* 0x0000001204040210 */ /* 0x000fe20000ffe4ff */
[----:B------:R1:W-:Y:S01]  /*c560*/  @P0 LDGSTS.E.BYPASS.LTC128B.128 [R205+0x3100], [R14.64], !P5 ;  /* 0x031000000ecd0fae */ /* 0x0003e2000e901d46 */
[C---:B------:R-:W-:Y:S02]  /*c570*/  @P0 LEA R10, P1, R5.reuse, c[0x0][0x1c8], 0x1 ;  /* 0x00007200050a0a11 */ /* 0x040fe400078208ff */
[----:B------:R-:W-:Y:S02]  /*c580*/  @P0 LEA.HI.X R13, R8, c[0x0][0x1cc], R13, 0x1, P2 ;  /* 0x00007300080d0a11 */ /* 0x000fe400010f0c0d */
[----:B------:R-:W-:Y:S01]  /*c590*/  @P0 LEA.HI.X R11, R5, c[0x0][0x1cc], R4, 0x1, P1 ;  /* 0x00007300050b0a11 */ /* 0x000fe200008f0c04 */
[----:B------:R-:W-:Y:S01]  /*c5a0*/  FFMA.FTZ R4, R188, c[0x0][0x2d0], -R176 ;  /* 0x0000b400bc047a23 */ /* 0x000fe200000108b0 */
[C---:B------:R-:W-:Y:S01]  /*c5b0*/  @P0 IADD3 R7, P2, R6.reuse, R20, RZ ;  /* 0x0000001406070210 */ /* 0x040fe20007f5e0ff */
[----:B------:R2:W-:Y:S01]  /*c5c0*/  @P0 LDGSTS.E.BYPASS.LTC128B.128 [R205+0x4100], [R12.64], !P4 ;  /* 0x041000000ccd0fae */ /* 0x0005e2000e101d46 */
[C---:B------:R-:W-:Y:S01]  /*c5d0*/  @P0 IADD3 R16, P6, R6.reuse, R16, RZ ;  /* 0x0000001006100210 */ /* 0x040fe20007fde0ff */
[----:B------:R4:W5:Y:S01]  /*c5e0*/  MUFU.EX2 R33, R4 ;  /* 0x0000000400217308 */ /* 0x0009620000000800 */
[----:B------:R-:W-:Y:S01]  /*c5f0*/  @P0 IADD3 R5, P1, R6, R17, RZ ;  /* 0x0000001106050210 */ /* 0x000fe20007f3e0ff */
[----:B---3--:R-:W-:Y:S01]  /*c600*/  FMUL.FTZ R26, R0, R134 ;  /* 0x00000086001a7220 */ /* 0x008fe20000410000 */
[----:B------:R-:W-:Y:S01]  /*c610*/  @P0 IADD3.X R17, R2, R9, RZ, P6, !PT ;  /* 0x0000000902110210 */ /* 0x000fe200037fe4ff */
[----:B------:R-:W-:Y:S01]  /*c620*/  FMUL.FTZ R27, R0, R135 ;  /* 0x00000087001b7220 */ /* 0x000fe20000410000 */
[C---:B------:R-:W-:Y:S01]  /*c630*/  @P0 LEA R8, P6, R7.reuse, c[0x0][0x1c8], 0x1 ;  /* 0x0000720007080a11 */ /* 0x040fe200078c08ff */
[----:B------:R3:W-:Y:S01]  /*c640*/  @P0 LDGSTS.E.BYPASS.LTC128B.128 [R205+0x5100], [R10.64], !P3 ;  /* 0x051000000acd0fae */ /* 0x0007e2000d901d46 */
[----:B------:R-:W-:Y:S01]  /*c650*/  @P0 IADD3.X R18, R2, R18, RZ, P1, !PT ;  /* 0x0000001202120210 */ /* 0x000fe20000ffe4ff */
[----:B------:R-:W-:Y:S01]  /*c660*/  FMUL.FTZ R42, R0, R150 ;  /* 0x00000096002a7220 */ /* 0x000fe20000410000 */
[----:B------:R-:W-:Y:S01]  /*c670*/  @P0 IADD3.X R2, R2, R208, RZ, P2, !PT ;  /* 0x000000d002020210 */ /* 0x000fe200017fe4ff */
[----:B------:R-:W-:Y:S01]  /*c680*/  FMUL.FTZ R43, R0, R151 ;  /* 0x00000097002b7220 */ /* 0x000fe20000410000 */
[----:B------:R-:W-:Y:S01]  /*c690*/  @P0 LEA R6, P2, R16, c[0x0][0x1c8], 0x1 ;  /* 0x0000720010060a11 */ /* 0x000fe200078408ff */
[----:B------:R-:W-:Y:S01]  /*c6a0*/  FMUL.FTZ R58, R0, R166 ;  /* 0x000000a6003a7220 */ /* 0x000fe20000410000 */
[----:B------:R-:W-:Y:S01]  /*c6b0*/  @P0 LEA.HI.X R9, R7, c[0x0][0x1cc], R2, 0x1, P6 ;  /* 0x0000730007090a11 */ /* 0x000fe200030f0c02 */
[----:B------:R-:W-:Y:S01]  /*c6c0*/  FFMA.FTZ R2, R179, c[0x0][0x2d0], -R176 ;  /* 0x0000b400b3027a23 */ /* 0x000fe200000108b0 */
[----:B------:R-:W-:Y:S01]  /*c6d0*/  @P0 LEA.HI.X R7, R16, c[0x0][0x1cc], R17, 0x1, P2 ;  /* 0x0000730010070a11 */ /* 0x000fe200010f0c11 */
[----:B------:R-:W-:Y:S01]  /*c6e0*/  FMUL.FTZ R16, R100, R124 ;  /* 0x0000007c64107220 */ /* 0x000fe20000410000 */
[----:B------:R-:W-:Y:S01]  /*c6f0*/  MOV R179, R207 ;  /* 0x000000cf00b37202 */ /* 0x000fe20000000f00 */
[----:B------:R5:W-:Y:S01]  /*c700*/  @P0 LDGSTS.E.BYPASS.LTC128B.128 [R205+0x3900], [R8.64], !P5 ;  /* 0x0390000008cd0fae */ /* 0x000be2000e901d46 */
[----:B------:R5:W5:Y:S01]  /*c710*/  MUFU.EX2 R251, R2 ;  /* 0x0000000200fb7308 */ /* 0x000b620000000800 */
[C---:B-1----:R-:W-:Y:S01]  /*c720*/  FMUL.FTZ R14, R0.reuse, R122 ;  /* 0x0000007a000e7220 */ /* 0x042fe20000410000 */
[----:B------:R-:W-:Y:S01]  /*c730*/  MOV R134, R31 ;  /* 0x0000001f00867202 */ /* 0x000fe20000000f00 */
[----:B------:R-:W-:Y:S01]  /*c740*/  FMUL.FTZ R15, R0, R123 ;  /* 0x0000007b000f7220 */ /* 0x000fe20000410000 */
[----:B------:R-:W-:Y:S01]  /*c750*/  MOV R135, R29 ;  /* 0x0000001d00877202 */ /* 0x000fe20000000f00 */
[----:B------:R-:W-:Y:S01]  /*c760*/  FMUL.FTZ R17, R100, R125 ;  /* 0x0000007d64117220 */ /* 0x000fe20000410000 */
[----:B----4-:R-:W-:Y:S01]  /*c770*/  @P0 LEA R4, P1, R5, c[0x0][0x1c8], 0x1 ;  /* 0x0000720005040a11 */ /* 0x010fe200078208ff */
[----:B------:R1:W-:Y:S01]  /*c780*/  @P0 LDGSTS.E.BYPASS.LTC128B.128 [R205+0x4900], [R6.64], !P4 ;  /* 0x0490000006cd0fae */ /* 0x0003e2000e101d46 */
[C---:B--2---:R-:W-:Y:S01]  /*c790*/  FMUL.FTZ R12, R3.reuse, R120 ;  /* 0x00000078030c7220 */ /* 0x044fe20000410000 */
[----:B------:R-:W-:Y:S01]  /*c7a0*/  MOV R188, R237 ;  /* 0x000000ed00bc7202 */ /* 0x000fe20000000f00 */
[----:B------:R-:W-:Y:S01]  /*c7b0*/  FMUL.FTZ R13, R3, R121 ;  /* 0x00000079030d7220 */ /* 0x000fe20000410000 */
[----:B------:R-:W-:Y:S01]  /*c7c0*/  @P0 LEA.HI.X R5, R5, c[0x0][0x1cc], R18, 0x1, P1 ;  /* 0x0000730005050a11 */ /* 0x000fe200008f0c12 */
[----:B------:R-:W-:Y:S02]  /*c7d0*/  FMUL.FTZ R18, R101, R126 ;  /* 0x0000007e65127220 */ /* 0x000fe40000410000 */
[C---:B---3--:R-:W-:Y:S02]  /*c7e0*/  FMUL.FTZ R11, R0.reuse, R119 ;  /* 0x00000077000b7220 */ /* 0x048fe40000410000 */
[----:B------:R2:W-:Y:S01]  /*c7f0*/  @P0 LDGSTS.E.BYPASS.LTC128B.128 [R205+0x5900], [R4.64], !P3 ;  /* 0x0590000004cd0fae */ /* 0x0005e2000d901d46 */
[C---:B------:R-:W-:Y:S02]  /*c800*/  FMUL.FTZ R59, R0.reuse, R167 ;  /* 0x000000a7003b7220 */ /* 0x040fe40000410000 */
[C---:B------:R-:W-:Y:S02]  /*c810*/  FMUL.FTZ R62, R0.reuse, R170 ;  /* 0x000000aa003e7220 */ /* 0x040fe40000410000 */
[C---:B------:R-:W-:Y:S02]  /*c820*/  FMUL.FTZ R63, R0.reuse, R171 ;  /* 0x000000ab003f7220 */ /* 0x040fe40000410000 */
[----:B------:R-:W-:Y:S01]  /*c830*/  FMUL.FTZ R74, R0, R74 ;  /* 0x0000004a004a7220 */ /* 0x000fe20000410000 */
[----:B------:R-:W3:Y:S01]  /*c840*/  LDSM.16.MT88.4 R20, [R213] ;  /* 0x00000000d514783b */ /* 0x000ee20000004200 */
[----:B-----5:R-:W-:Y:S02]  /*c850*/  FMUL.FTZ R2, R102, c[0x0][0x2d0] ;  /* 0x0000b40066027a20 */ /* 0x020fe40000410000 */
[----:B------:R-:W-:Y:S01]  /*c860*/  FMUL.FTZ R8, R3, R116 ;  /* 0x0000007403087220 */ /* 0x000fe20000410000 */
[----:B------:R-:W-:Y:S01]  /*c870*/  F2FP.PACK_AB R116, R33, R178 ;  /* 0x000000b22174723e */ /* 0x000fe200000000ff */
[--C-:B------:R-:W-:Y:S01]  /*c880*/  FFMA.FTZ R10, R189, c[0x0][0x2d0], -R2.reuse ;  /* 0x0000b400bd0a7a23 */ /* 0x100fe20000010802 */
[----:B------:R-:W-:Y:S01]  /*c890*/  MOV R189, R209 ;  /* 0x000000d100bd7202 */ /* 0x000fe20000000f00 */
[----:B------:R-:W-:Y:S01]  /*c8a0*/  FMUL.FTZ R9, R3, R117 ;  /* 0x0000007503097220 */ /* 0x000fe20000410000 */
[----:B------:R-:W4:Y:S01]  /*c8b0*/  LDSM.16.MT88.4 R36, [R214] ;  /* 0x00000000d624783b */ /* 0x000f220000004200 */
[----:B------:R5:W-:Y:S01]  /*c8c0*/  MUFU.EX2 R177, R10 ;  /* 0x0000000a00b17308 */ /* 0x000be20000000800 */
[----:B-1----:R-:W-:Y:S01]  /*c8d0*/  FMUL.FTZ R6, R101, R114 ;  /* 0x0000007265067220 */ /* 0x002fe20000410000 */
[----:B------:R-:W-:Y:S01]  /*c8e0*/  F2FP.PACK_AB R114, R29, R34 ;  /* 0x000000221d72723e */ /* 0x000fe200000000ff */
[----:B------:R-:W-:Y:S02]  /*c8f0*/  FMUL.FTZ R7, R101, R115 ;  /* 0x0000007365077220 */ /* 0x000fe40000410000 */
[C---:B------:R-:W-:Y:S01]  /*c900*/  FMUL.FTZ R29, R3.reuse, R137 ;  /* 0x00000089031d7220 */ /* 0x040fe20000410000 */
[----:B------:R-:W-:Y:S01]  /*c910*/  MOV R137, R30 ;  /* 0x0000001e00897202 */ /* 0x000fe20000000f00 */
[----:B------:R-:W1:Y:S01]  /*c920*/  LDSM.16.MT88.4 R52, [R213+0x1000] ;  /* 0x00100000d534783b */ /* 0x000e620000004200 */
[----:B------:R-:W-:Y:S01]  /*c930*/  FMUL.FTZ R30, R0, R138 ;  /* 0x0000008a001e7220 */ /* 0x000fe20000410000 */
[----:B------:R-:W-:Y:S01]  /*c940*/  MOV R138, R41 ;  /* 0x00000029008a7202 */ /* 0x000fe20000000f00 */
[--C-:B--2---:R-:W-:Y:S01]  /*c950*/  FFMA.FTZ R4, R190, c[0x0][0x2d0], -R2.reuse ;  /* 0x0000b400be047a23 */ /* 0x104fe20000010802 */
[----:B------:R-:W-:Y:S01]  /*c960*/  MOV R190, R25 ;  /* 0x0000001900be7202 */ /* 0x000fe20000000f00 */
[----:B------:R-:W-:Y:S01]  /*c970*/  FMUL.FTZ R5, R100, R113 ;  /* 0x0000007164057220 */ /* 0x000fe20000410000 */
[----:B------:R-:W-:Y:S01]  /*c980*/  MOV R205, R32 ;  /* 0x0000002000cd7202 */ /* 0x000fe20000000f00 */
[----:B------:R2:W2:Y:S01]  /*c990*/  MUFU.EX2 R207, R4 ;  /* 0x0000000400cf7308 */ /* 0x0004a20000000800 */
[----:B------:R-:W-:Y:S01]  /*c9a0*/  F2FP.PACK_AB R113, R190, R41 ;  /* 0x00000029be71723e */ /* 0x000fe200000000ff */
[C---:B------:R-:W-:Y:S01]  /*c9b0*/  FMUL.FTZ R25, R3.reuse, R133 ;  /* 0x0000008503197220 */ /* 0x040fe20000410000 */
[----:B------:R-:W-:Y:S01]  /*c9c0*/  MOV R133, R33 ;  /* 0x0000002100857202 */ /* 0x000fe20000000f00 */
[C---:B------:R-:W-:Y:S01]  /*c9d0*/  FMUL.FTZ R33, R100.reuse, R141 ;  /* 0x0000008d64217220 */ /* 0x040fe20000410000 */
[----:B------:R-:W-:Y:S01]  /*c9e0*/  MOV R141, R250 ;  /* 0x000000fa008d7202 */ /* 0x000fe20000000f00 */
[----:B------:R-:W-:Y:S01]  /*c9f0*/  FMUL.FTZ R32, R100, R140 ;  /* 0x0000008c64207220 */ /* 0x000fe20000410000 */
[----:B------:R-:W-:Y:S01]  /*ca00*/  MOV R140, R248 ;  /* 0x000000f8008c7202 */ /* 0x000fe20000000f00 */
[----:B------:R-:W-:Y:S01]  /*ca10*/  FMUL.FTZ R41, R3, R149 ;  /* 0x0000009503297220 */ /* 0x000fe20000410000 */
[----:B------:R-:W-:Y:S01]  /*ca20*/  MOV R149, R236 ;  /* 0x000000ec00957202 */ /* 0x000fe20000000f00 */
[C---:B-----5:R-:W-:Y:S01]  /*ca30*/  FMUL.FTZ R10, R0.reuse, R118 ;  /* 0x00000076000a7220 */ /* 0x060fe20000410000 */
[----:B------:R-:W-:Y:S01]  /*ca40*/  F2FP.PACK_AB R118, R251, R252 ;  /* 0x000000fcfb76723e */ /* 0x000fe200000000ff */
[----:B------:R5:W-:Y:S01]  /*ca50*/  MUFU.EX2 R248, R44 ;  /* 0x0000002c00f87308 */ /* 0x000be20000000800 */
[----:B------:R-:W1:Y:S01]  /*ca60*/  LDSM.16.MT88.4 R120, [R214+0x1000] ;  /* 0x00100000d678783b */ /* 0x000e620000004200 */
[C---:B------:R-:W-:Y:S02]  /*ca70*/  FMUL.FTZ R75, R0.reuse, R75 ;  /* 0x0000004b004b7220 */ /* 0x040fe40000410000 */
[C---:B------:R-:W-:Y:S02]  /*ca80*/  FMUL.FTZ R78, R0.reuse, R78 ;  /* 0x0000004e004e7220 */ /* 0x040fe40000410000 */
[C---:B------:R-:W-:Y:S02]  /*ca90*/  FMUL.FTZ R79, R0.reuse, R79 ;  /* 0x0000004f004f7220 */ /* 0x040fe40000410000 */
[C---:B------:R-:W-:Y:S01]  /*caa0*/  FMUL.FTZ R90, R0.reuse, R90 ;  /* 0x0000005a005a7220 */ /* 0x040fe20000410000 */
[----:B------:R-:W1:Y:S01]  /*cab0*/  LDSM.16.MT88.4 R124, [R213+0x2000] ;  /* 0x00200000d57c783b */ /* 0x000e620000004200 */
[C---:B------:R-:W-:Y:S02]  /*cac0*/  FMUL.FTZ R91, R0.reuse, R91 ;  /* 0x0000005b005b7220 */ /* 0x040fe40000410000 */
[--C-:B--2---:R-:W-:Y:S01]  /*cad0*/  FFMA.FTZ R4, R187, c[0x0][0x2d0], -R2.reuse ;  /* 0x0000b400bb047a23 */ /* 0x104fe20000010802 */
[----:B------:R-:W-:Y:S01]  /*cae0*/  F2FP.PACK_AB R117, R207, R177 ;  /* 0x000000b1cf75723e */ /* 0x000fe200000000ff */
[C---:B------:R-:W-:Y:S01]  /*caf0*/  FMUL.FTZ R94, R0.reuse, R94 ;  /* 0x0000005e005e7220 */ /* 0x040fe20000410000 */
[----:B------:R-:W-:Y:S01]  /*cb00*/  MOV R187, R241 ;  /* 0x000000f100bb7202 */ /* 0x000fe20000000f00 */
[----:B------:R2:W-:Y:S01]  /*cb10*/  MUFU.EX2 R208, R4 ;  /* 0x0000000400d07308 */ /* 0x0005e20000000800 */
[----:B------:R-:W-:Y:S01]  /*cb20*/  LDSM.16.MT88.4 R156, [R213+0x1c00] ;  /* 0x001c0000d59c783b */ /* 0x000fe20000004200 */
[C---:B------:R-:W-:Y:S02]  /*cb30*/  FMUL.FTZ R95, R0.reuse, R95 ;  /* 0x0000005f005f7220 */ /* 0x040fe40000410000 */
[C---:B------:R-:W-:Y:S02]  /*cb40*/  FMUL.FTZ R46, R0.reuse, R154 ;  /* 0x0000009a002e7220 */ /* 0x040fe40000410000 */
[----:B------:R-:W-:Y:S02]  /*cb50*/  FMUL.FTZ R47, R0, R155 ;  /* 0x0000009b002f7220 */ /* 0x000fe40000410000 */
[C---:B-----5:R-:W-:Y:S01]  /*cb60*/  FMUL.FTZ R44, R3.reuse, R152 ;  /* 0x00000098032c7220 */ /* 0x060fe20000410000 */
[----:B------:R-:W0:Y:S01]  /*cb70*/  LDGDEPBAR ;  /* 0x00000000000079af */ /* 0x000e220000000000 */
[--C-:B------:R-:W-:Y:S02]  /*cb80*/  FFMA.FTZ R108, R108, c[0x0][0x2d0], -R2.reuse ;  /* 0x0000b4006c6c7a23 */ /* 0x100fe40000010802 */
[----:B--2---:R-:W-:Y:S01]  /*cb90*/  FFMA.FTZ R4, R186, c[0x0][0x2d0], -R2 ;  /* 0x0000b400ba047a23 */ /* 0x004fe20000010802 */
[----:B------:R-:W-:Y:S01]  /*cba0*/  MOV R186, R24 ;  /* 0x0000001800ba7202 */ /* 0x000fe20000000f00 */
[----:B------:R-:W-:Y:S01]  /*cbb0*/  FMUL.FTZ R24, R3, R132 ;  /* 0x0000008403187220 */ /* 0x000fe20000410000 */
[----:B------:R-:W-:Y:S01]  /*cbc0*/  MOV R132, R34 ;  /* 0x0000002200847202 */ /* 0x000fe20000000f00 */
[----:B------:R2:W5:Y:S01]  /*cbd0*/  MUFU.EX2 R209, R4 ;  /* 0x0000000400d17308 */ /* 0x0005620000000800 */
[----:B------:R-:W-:Y:S01]  /*cbe0*/  F2FP.PACK_AB R115, R31, R186 ;  /* 0x000000ba1f73723e */ /* 0x000fe200000000ff */
[----:B------:R-:W-:Y:S01]  /*cbf0*/  FMUL.FTZ R31, R0, R139 ;  /* 0x0000008b001f7220 */ /* 0x000fe20000410000 */
[----:B------:R-:W-:Y:S01]  /*cc00*/  MOV R139, R243 ;  /* 0x000000f3008b7202 */ /* 0x000fe20000000f00 */
[C---:B------:R-:W-:Y:S01]  /*cc10*/  FMUL.FTZ R34, R101.reuse, R142 ;  /* 0x0000008e65227220 */ /* 0x040fe20000410000 */
[----:B------:R-:W-:Y:S01]  /*cc20*/  MOV R142, R35 ;  /* 0x00000023008e7202 */ /* 0x000fe20000000f00 */
[----:B------:R-:W-:Y:S01]  /*cc30*/  FMUL.FTZ R35, R101, R143 ;  /* 0x0000008f65237220 */ /* 0x000fe20000410000 */
[----:B------:R-:W-:Y:S03]  /*cc40*/  MOV R143, R249 ;  /* 0x000000f9008f7202 */ /* 0x000fe60000000f00 */
[----:B------:R1:W-:Y:S10]  /*cc50*/  MUFU.EX2 R249, R40 ;  /* 0x0000002800f97308 */ /* 0x0003f40000000800 */
[----:B------:R4:W-:Y:S01]  /*cc60*/  MUFU.EX2 R243, R64 ;  /* 0x0000004000f37308 */ /* 0x0009e20000000800 */
[C---:B--2---:R-:W-:Y:S01]  /*cc70*/  FMUL.FTZ R4, R100.reuse, R112 ;  /* 0x0000007064047220 */ /* 0x044fe20000410000 */
[----:B------:R-:W-:Y:S02]  /*cc80*/  F2FP.PACK_AB R112, R179, R180 ;  /* 0x000000b4b370723e */ /* 0x000fe400000000ff */
[----:B-----5:R-:W-:Y:S05]  /*cc90*/  F2FP.PACK_AB R119, R209, R208 ;  /* 0x000000d0d177723e */ /* 0x020fea00000000ff */
[-C--:B---3--:R-:W-:Y:S05]  /*cca0*/  HMMA.16816.F32 R4, R112, R20.reuse, R4 ;  /* 0x000000147004723c */ /* 0x088fea0000001804 */
[----:B-1----:R-:W-:Y:S01]  /*ccb0*/  FMUL.FTZ R40, R3, R148 ;  /* 0x0000009403287220 */ /* 0x002fe20000410000 */
[----:B------:R-:W-:Y:S02]  /*ccc0*/  MOV R148, R238 ;  /* 0x000000ee00947202 */ /* 0x000fe40000000f00 */
[C---:B------:R-:W-:Y:S04]  /*ccd0*/  HMMA.16816.F32 R8, R116.reuse, R20, R8 ;  /* 0x000000147408723c */ /* 0x040fe80000001808 */
[C---:B----4-:R-:W-:Y:S02]  /*cce0*/  FMUL.FTZ R64, R100.reuse, R172 ;  /* 0x000000ac64407220 */ /* 0x050fe40000410000 */
[----:B------:R-:W-:Y:S01]  /*ccf0*/  LDSM.16.MT88.4 R172, [R214+0x1c00] ;  /* 0x001c0000d6ac783b */ /* 0x000fe20000004200 */
        /* <DEDUP_REMOVED lines=9> */
[C---:B------:R-:W-:Y:S01]  /*cd90*/  FMUL.FTZ R37, R100.reuse, R145 ;  /* 0x0000009164257220 */ /* 0x040fe20000410000 */
[-C--:B------:R-:W-:Y:S04]  /*cda0*/  HMMA.16816.F32 R28, R116, R38.reuse, R28 ;  /* 0x00000026741c723c */ /* 0x080fe8000000181c */
[----:B------:R-:W-:Y:S01]  /*cdb0*/  MOV R145, R242 ;  /* 0x000000f200917202 */ /* 0x000fe20000000f00 */
[----:B------:R-:W-:Y:S01]  /*cdc0*/  FFMA.FTZ R36, R193, c[0x0][0x2d0], -R110 ;  /* 0x0000b400c1247a23 */ /* 0x000fe2000001086e */
[----:B------:R1:W-:Y:S02]  /*cdd0*/  MUFU.EX2 R242, R106 ;  /* 0x0000006a00f27308 */ /* 0x0003e40000000800 */
[C---:B------:R-:W-:Y:S07]  /*cde0*/  HMMA.16816.F32 R32, R112.reuse, R38, R32 ;  /* 0x000000267020723c */ /* 0x040fee0000001820 */
[C---:B------:R-:W-:Y:S01]  /*cdf0*/  FMUL.FTZ R38, R101.reuse, R146 ;  /* 0x0000009265267220 */ /* 0x040fe20000410000 */
[----:B------:R2:W-:Y:S01]  /*ce00*/  MUFU.EX2 R250, R36 ;  /* 0x0000002400fa7308 */ /* 0x0005e20000000800 */
[----:B------:R-:W-:Y:S03]  /*ce10*/  FMUL.FTZ R39, R101, R147 ;  /* 0x0000009365277220 */ /* 0x000fe60000410000 */
[----:B------:R-:W-:Y:S02]  /*ce20*/  MOV R146, R240 ;  /* 0x000000f000927202 */ /* 0x000fe40000000f00 */
[----:B------:R-:W-:Y:S01]  /*ce30*/  MOV R147, R239 ;  /* 0x000000ef00937202 */ /* 0x000fe20000000f00 */
[----:B-1----:R-:W-:Y:S04]  /*ce40*/  FFMA.FTZ R106, R199, c[0x0][0x2d0], -R176 ;  /* 0x0000b400c76a7a23 */ /* 0x002fe800000108b0 */
[----:B------:R1:W3:Y:S01]  /*ce50*/  MUFU.EX2 R241, R106 ;  /* 0x0000006a00f17308 */ /* 0x0002e20000000800 */
[C---:B--2---:R-:W-:Y:S01]  /*ce60*/  FMUL.FTZ R36, R100.reuse, R144 ;  /* 0x0000009064247220 */ /* 0x044fe20000410000 */
[----:B------:R-:W-:Y:S06]  /*ce70*/  MOV R144, R246 ;  /* 0x000000f600907202 */ /* 0x000fec0000000f00 */
[-C--:B------:R-:W-:Y:S08]  /*ce80*/  HMMA.16816.F32 R36, R112, R52.reuse, R36 ;  /* 0x000000347024723c */ /* 0x080ff00000001824 */
[C---:B------:R-:W-:Y:S04]  /*ce90*/  HMMA.16816.F32 R40, R116.reuse, R52, R40 ;  /* 0x000000347428723c */ /* 0x040fe80000001828 */
[--C-:B-1----:R-:W-:Y:S03]  /*cea0*/  FFMA.FTZ R106, R201, c[0x0][0x2d0], -R2.reuse ;  /* 0x0000b400c96a7a23 */ /* 0x102fe60000010802 */
[--C-:B------:R-:W-:Y:S01]  /*ceb0*/  FFMA.FTZ R52, R197, c[0x0][0x2d0], -R111.reuse ;  /* 0x0000b400c5347a23 */ /* 0x100fe2000001086f */
[-C--:B------:R-:W-:Y:S01]  /*cec0*/  HMMA.16816.F32 R44, R116, R54.reuse, R44 ;  /* 0x00000036742c723c */ /* 0x080fe2000000182c */
[----:B------:R1:W-:Y:S03]  /*ced0*/  MUFU.EX2 R197, R106 ;  /* 0x0000006a00c57308 */ /* 0x0003e60000000800 */
[----:B------:R-:W-:Y:S04]  /*cee0*/  FMUL.FTZ R53, R100, R161 ;  /* 0x000000a164357220 */ /* 0x000fe80000410000 */
[C---:B------:R-:W-:Y:S03]  /*cef0*/  HMMA.16816.F32 R48, R112.reuse, R54, R48 ;  /* 0x000000367030723c */ /* 0x040fe60000001830 */
[----:B------:R2:W-:Y:S04]  /*cf00*/  MUFU.EX2 R246, R52 ;  /* 0x0000003400f67308 */ /* 0x0005e80000000800 */
[C---:B------:R-:W-:Y:S02]  /*cf10*/  FMUL.FTZ R54, R101.reuse, R162 ;  /* 0x000000a265367220 */ /* 0x040fe40000410000 */
[----:B------:R-:W-:Y:S03]  /*cf20*/  FMUL.FTZ R55, R101, R163 ;  /* 0x000000a365377220 */ /* 0x000fe60000410000 */
[----:B-1----:R-:W-:Y:S04]  /*cf30*/  FFMA.FTZ R106, R202, c[0x0][0x2d0], -R2 ;  /* 0x0000b400ca6a7a23 */ /* 0x002fe80000010802 */
[----:B------:R1:W4:Y:S01]  /*cf40*/  MUFU.EX2 R196, R106 ;  /* 0x0000006a00c47308 */ /* 0x0003220000000800 */
[----:B--2---:R-:W-:Y:S07]  /*cf50*/  FMUL.FTZ R52, R100, R160 ;  /* 0x000000a064347220 */ /* 0x004fee0000410000 */
[-C--:B------:R-:W-:Y:S08]  /*cf60*/  HMMA.16816.F32 R52, R112, R120.reuse, R52 ;  /* 0x000000787034723c */ /* 0x080ff00000001834 */
[C---:B------:R-:W-:Y:S04]  /*cf70*/  HMMA.16816.F32 R56, R116.reuse, R120, R56 ;  /* 0x000000787438723c */ /* 0x040fe80000001838 */
[--C-:B-1----:R-:W-:Y:S04]  /*cf80*/  FFMA.FTZ R106, R206, c[0x0][0x2d0], -R176.reuse ;  /* 0x0000b400ce6a7a23 */ /* 0x102fe800000108b0 */
[-C--:B------:R-:W-:Y:S01]  /*cf90*/  HMMA.16816.F32 R60, R116, R122.reuse, R60 ;  /* 0x0000007a743c723c */ /* 0x080fe2000000183c */
[----:B------:R1:W-:Y:S07]  /*cfa0*/  MUFU.EX2 R240, R106 ;  /* 0x0000006a00f07308 */ /* 0x0003ee0000000800 */
[C---:B------:R-:W-:Y:S01]  /*cfb0*/  HMMA.16816.F32 R64, R112.reuse, R122, R64 ;  /* 0x0000007a7040723c */ /* 0x040fe20000001840 */
[----:B------:R-:W2:Y:S07]  /*cfc0*/  LDSM.16.MT88.4 R120, [R214+0x2000] ;  /* 0x00200000d678783b */ /* 0x000eae0000004200 */
[-C--:B------:R-:W-:Y:S08]  /*cfd0*/  HMMA.16816.F32 R68, R112, R124.reuse, R68 ;  /* 0x0000007c7044723c */ /* 0x080ff00000001844 */
[C---:B------:R-:W-:Y:S04]  /*cfe0*/  HMMA.16816.F32 R72, R116.reuse, R124, R72 ;  /* 0x0000007c7448723c */ /* 0x040fe80000001848 */
[----:B-1----:R-:W-:Y:S04]  /*cff0*/  FFMA.FTZ R106, R203, c[0x0][0x2d0], -R176 ;  /* 0x0000b400cb6a7a23 */ /* 0x002fe800000108b0 */
[-C--:B------:R-:W-:Y:S01]  /*d000*/  HMMA.16816.F32 R76, R116, R126.reuse, R76 ;  /* 0x0000007e744c723c */ /* 0x080fe2000000184c */
[----:B------:R1:W5:Y:S07]  /*d010*/  MUFU.EX2 R239, R106 ;  /* 0x0000006a00ef7308 */ /* 0x00036e0000000800 */
[C---:B------:R-:W-:Y:S01]  /*d020*/  HMMA.16816.F32 R80, R112.reuse, R126, R80 ;  /* 0x0000007e7050723c */ /* 0x040fe20000001850 */
[----:B------:R-:W5:Y:S07]  /*d030*/  LDSM.16.MT88.4 R124, [R213+0x400] ;  /* 0x00040000d57c783b */ /* 0x000f6e0000004200 */
[-C--:B--2---:R-:W-:Y:S08]  /*d040*/  HMMA.16816.F32 R84, R112, R120.reuse, R84 ;  /* 0x000000787054723c */ /* 0x084ff00000001854 */
[C---:B------:R-:W-:Y:S04]  /*d050*/  HMMA.16816.F32 R88, R116.reuse, R120, R88 ;  /* 0x000000787458723c */ /* 0x040fe80000001858 */
[--C-:B-1----:R-:W-:Y:S04]  /*d060*/  FFMA.FTZ R106, R210, c[0x0][0x2d0], -R2.reuse ;  /* 0x0000b400d26a7a23 */ /* 0x102fe80000010802 */
[-C--:B------:R-:W-:Y:S01]  /*d070*/  HMMA.16816.F32 R92, R116, R122.reuse, R92 ;  /* 0x0000007a745c723c */ /* 0x080fe2000000185c */
[----:B------:R1:W-:Y:S06]  /*d080*/  MUFU.EX2 R193, R106 ;  /* 0x0000006a00c17308 */ /* 0x0003ec0000000800 */
[----:B---3--:R-:W-:Y:S01]  /*d090*/  F2FP.PACK_AB R116, R241, R242 ;  /* 0x000000f2f174723e */ /* 0x008fe200000000ff */
[----:B------:R-:W-:Y:S01]  /*d0a0*/  HMMA.16816.F32 R96, R112, R122, R96 ;  /* 0x0000007a7060723c */ /* 0x000fe20000001860 */
[----:B------:R-:W2:Y:S03]  /*d0b0*/  LDSM.16.MT88.4 R120, [R213+0x1400] ;  /* 0x00140000d578783b */ /* 0x000ea60000004200 */
[----:B----4-:R-:W-:Y:S02]  /*d0c0*/  F2FP.PACK_AB R117, R196, R197 ;  /* 0x000000c5c475723e */ /* 0x010fe400000000ff */
[----:B-----5:R-:W-:Y:S02]  /*d0d0*/  F2FP.PACK_AB R118, R239, R240 ;  /* 0x000000f0ef76723e */ /* 0x020fe400000000ff */
[----:B------:R-:W-:Y:S04]  /*d0e0*/  F2FP.PACK_AB R112, R249, R250 ;  /* 0x000000faf970723e */ /* 0x000fe800000000ff */
[----:B------:R-:W-:Y:S02]  /*d0f0*/  F2FP.PACK_AB R114, R247, R248 ;  /* 0x000000f8f772723e */ /* 0x000fe400000000ff */
[----:B------:R-:W-:Y:S02]  /*d100*/  F2FP.PACK_AB R113, R245, R246 ;  /* 0x000000f6f571723e */ /* 0x000fe400000000ff */
[----:B------:R-:W-:Y:S01]  /*d110*/  F2FP.PACK_AB R115, R243, R244 ;  /* 0x000000f4f373723e */ /* 0x000fe200000000ff */
[----:B-1----:R-:W-:Y:S04]  /*d120*/  FFMA.FTZ R106, R211, c[0x0][0x2d0], -R2 ;  /* 0x0000b400d36a7a23 */ /* 0x002fe80000010802 */
[----:B------:R1:W3:Y:S02]  /*d130*/  MUFU.EX2 R192, R106 ;  /* 0x0000006a00c07308 */ /* 0x0002e40000000800 */
[-C--:B------:R-:W-:Y:S03]  /*d140*/  HMMA.16816.F32 R4, R112, R124.reuse, R4 ;  /* 0x0000007c7004723c */ /* 0x080fe60000001804 */
[--C-:B-1----:R-:W-:Y:S01]  /*d150*/  FFMA.FTZ R106, R231, c[0x0][0x2d0], -R110.reuse ;  /* 0x0000b400e76a7a23 */ /* 0x102fe2000001086e */
[----:B---3--:R-:W-:Y:S04]  /*d160*/  F2FP.PACK_AB R119, R192, R193 ;  /* 0x000000c1c077723e */ /* 0x008fe800000000ff */
[----:B------:R1:W-:Y:S03]  /*d170*/  MUFU.EX2 R238, R106 ;  /* 0x0000006a00ee7308 */ /* 0x0003e60000000800 */
[C---:B------:R-:W-:Y:S08]  /*d180*/  HMMA.16816.F32 R8, R116.reuse, R124, R8 ;  /* 0x0000007c7408723c */ /* 0x040ff00000001808 */
[-C--:B------:R-:W-:Y:S08]  /*d190*/  HMMA.16816.F32 R12, R116, R126.reuse, R12 ;  /* 0x0000007e740c723c */ /* 0x080ff0000000180c */
[C---:B------:R-:W-:Y:S01]  /*d1a0*/  HMMA.16816.F32 R16, R112.reuse, R126, R16 ;  /* 0x0000007e7010723c */ /* 0x040fe20000001810 */
[----:B------:R-:W3:Y:S03]  /*d1b0*/  LDSM.16.MT88.4 R124, [R214+0x1400] ;  /* 0x00140000d67c783b */ /* 0x000ee60000004200 */
[----:B-1----:R-:W-:Y:S02]  /*d1c0*/  FFMA.FTZ R106, R233, c[0x0][0x2d0], -R110 ;  /* 0x0000b400e96a7a23 */ /* 0x002fe4000001086e */
[----:B------:R1:W-:Y:S02]  /*d1d0*/  MUFU.EX2 R233, R107 ;  /* 0x0000006b00e97308 */ /* 0x0003e40000000800 */
[-C--:B------:R-:W-:Y:S08]  /*d1e0*/  HMMA.16816.F32 R20, R112, R128.reuse, R20 ;  /* 0x000000807014723c */ /* 0x080ff00000001814 */
[C---:B------:R-:W-:Y:S01]  /*d1f0*/  HMMA.16816.F32 R24, R116.reuse, R128, R24 ;  /* 0x000000807418723c */ /* 0x040fe20000001818 */
[----:B------:R4:W5:Y:S07]  /*d200*/  MUFU.EX2 R237, R106 ;  /* 0x0000006a00ed7308 */ /* 0x00096e0000000800 */
[-C--:B------:R-:W-:Y:S04]  /*d210*/  HMMA.16816.F32 R28, R116, R130.reuse, R28 ;  /* 0x00000082741c723c */ /* 0x080fe8000000181c */
[----:B-1----:R-:W-:Y:S01]  /*d220*/  FFMA.FTZ R107, R146, c[0x0][0x2d0], -R176 ;  /* 0x0000b400926b7a23 */ /* 0x002fe200000108b0 */
[----:B------:R-:W-:Y:S03]  /*d230*/  MOV R146, R145 ;  /* 0x0000009100927202 */ /* 0x000fe60000000f00 */
[C---:B------:R-:W-:Y:S01]  /*d240*/  HMMA.16816.F32 R32, R112.reuse, R130, R32 ;  /* 0x000000827020723c */ /* 0x040fe20000001820 */
[----:B------:R-:W1:Y:S01]  /*d250*/  LDSM.16.MT88.4 R128, [R213+0x2400] ;  /* 0x00240000d580783b */ /* 0x000e620000004200 */
[----:B------:R3:W-:Y:S02]  /*d260*/  MUFU.EX2 R230, R107 ;  /* 0x0000006b00e67308 */ /* 0x0007e40000000800 */
[----:B------:R-:W-:Y:S02]  /*d270*/  MOV R145, R143 ;  /* 0x0000008f00917202 */ /* 0x000fe40000000f00 */
[----:B------:R-:W-:Y:S02]  /*d280*/  MOV R143, R142 ;  /* 0x0000008e008f7202 */ /* 0x000fe40000000f00 */
[-C--:B--2---:R-:W-:Y:S04]  /*d290*/  HMMA.16816.F32 R36, R112, R120.reuse, R36 ;  /* 0x000000787024723c */ /* 0x084fe80000001824 */
[--C-:B----4-:R-:W-:Y:S01]  /*d2a0*/  FFMA.FTZ R106, R234, c[0x0][0x2d0], -R111.reuse ;  /* 0x0000b400ea6a7a23 */ /* 0x110fe2000001086f */
[----:B------:R-:W-:Y:S02]  /*d2b0*/  MOV R142, R137 ;  /* 0x00000089008e7202 */ /* 0x000fe40000000f00 */
[----:B------:R-:W-:Y:S01]  /*d2c0*/  MOV R137, R136 ;  /* 0x0000008800897202 */ /* 0x000fe20000000f00 */
[C---:B------:R-:W-:Y:S01]  /*d2d0*/  HMMA.16816.F32 R40, R116.reuse, R120, R40 ;  /* 0x000000787428723c */ /* 0x040fe20000001828 */
[----:B------:R2:W-:Y:S03]  /*d2e0*/  MUFU.EX2 R236, R106 ;  /* 0x0000006a00ec7308 */ /* 0x0005e60000000800 */
[----:B------:R-:W-:Y:S04]  /*d2f0*/  MOV R136, R189 ;  /* 0x000000bd00887202 */ /* 0x000fe80000000f00 */
[-C--:B------:R-:W-:Y:S04]  /*d300*/  HMMA.16816.F32 R44, R116, R122.reuse, R44 ;  /* 0x0000007a742c723c */ /* 0x080fe8000000182c */
[----:B---3--:R-:W-:Y:S04]  /*d310*/  FFMA.FTZ R107, R194, c[0x0][0x2d0], -R110 ;  /* 0x0000b400c26b7a23 */ /* 0x008fe8000001086e */
[C---:B------:R-:W-:Y:S01]  /*d320*/  HMMA.16816.F32 R48, R112.reuse, R122, R48 ;  /* 0x0000007a7030723c */ /* 0x040fe20000001830 */
[----:B------:R-:W3:Y:S01]  /*d330*/  LDSM.16.MT88.4 R120, [R214+0x2400] ;  /* 0x00240000d678783b */ /* 0x000ee20000004200 */
[----:B------:R4:W-:Y:S06]  /*d340*/  MUFU.EX2 R200, R107 ;  /* 0x0000006b00c87308 */ /* 0x0009ec0000000800 */
[-C--:B------:R-:W-:Y:S04]  /*d350*/  HMMA.16816.F32 R52, R112, R124.reuse, R52 ;  /* 0x0000007c7034723c */ /* 0x080fe80000001834 */
[--C-:B--2---:R-:W-:Y:S04]  /*d360*/  FFMA.FTZ R106, R235, c[0x0][0x2d0], -R111.reuse ;  /* 0x0000b400eb6a7a23 */ /* 0x104fe8000001086f */
[C---:B------:R-:W-:Y:S01]  /*d370*/  HMMA.16816.F32 R56, R116.reuse, R124, R56 ;  /* 0x0000007c7438723c */ /* 0x040fe20000001838 */
[----:B------:R2:W2:Y:S07]  /*d380*/  MUFU.EX2 R234, R106 ;  /* 0x0000006a00ea7308 */ /* 0x0004ae0000000800 */
[-C--:B------:R-:W-:Y:S04]  /*d390*/  HMMA.16816.F32 R60, R116, R126.reuse, R60 ;  /* 0x0000007e743c723c */ /* 0x080fe8000000183c */
[----:B----4-:R-:W-:Y:S04]  /*d3a0*/  FFMA.FTZ R107, R140, c[0x0][0x2d0], -R176 ;  /* 0x0000b4008c6b7a23 */ /* 0x010fe800000108b0 */
[C---:B------:R-:W-:Y:S01]  /*d3b0*/  HMMA.16816.F32 R64, R112.reuse, R126, R64 ;  /* 0x0000007e7040723c */ /* 0x040fe20000001840 */
[----:B------:R-:W4:Y:S01]  /*d3c0*/  LDSM.16.MT88.4 R124, [R213+0x800] ;  /* 0x00080000d57c783b */ /* 0x000f220000004200 */
[----:B------:R-:W-:Y:S06]  /*d3d0*/  MUFU.EX2 R195, R107 ;  /* 0x0000006b00c37308 */ /* 0x000fec0000000800 */
[-C--:B-1----:R-:W-:Y:S04]  /*d3e0*/  HMMA.16816.F32 R68, R112, R128.reuse, R68 ;  /* 0x000000807044723c */ /* 0x082fe80000001844 */
[----:B--2---:R-:W-:Y:S01]  /*d3f0*/  FFMA.FTZ R106, R229, c[0x0][0x2d0], -R110 ;  /* 0x0000b400e56a7a23 */ /* 0x004fe2000001086e */
[----:B------:R-:W-:Y:S03]  /*d400*/  MUFU.EX2 R107, R108 ;  /* 0x0000006c006b7308 */ /* 0x000fe60000000800 */
[C---:B------:R-:W-:Y:S07]  /*d410*/  HMMA.16816.F32 R72, R116.reuse, R128, R72 ;  /* 0x000000807448723c */ /* 0x040fee0000001848 */
[----:B------:R1:W2:Y:S01]  /*d420*/  MUFU.EX2 R235, R106 ;  /* 0x0000006a00eb7308 */ /* 0x0002a20000000800 */
[-C--:B------:R-:W-:Y:S08]  /*d430*/  HMMA.16816.F32 R76, R116, R130.reuse, R76 ;  /* 0x00000082744c723c */ /* 0x080ff0000000184c */
[C---:B------:R-:W-:Y:S01]  /*d440*/  HMMA.16816.F32 R80, R112.reuse, R130, R80 ;  /* 0x000000827050723c */ /* 0x040fe20000001850 */
[----:B------:R-:W2:Y:S07]  /*d450*/  LDSM.16.MT88.4 R128, [R214+0x800] ;  /* 0x00080000d680783b */ /* 0x000eae0000004200 */
[-C--:B---3--:R-:W-:Y:S04]  /*d460*/  HMMA.16816.F32 R84, R112, R120.reuse, R84 ;  /* 0x000000787054723c */ /* 0x088fe80000001854 */
[--C-:B-1----:R-:W-:Y:S04]  /*d470*/  FFMA.FTZ R106, R232, c[0x0][0x2d0], -R111.reuse ;  /* 0x0000b400e86a7a23 */ /* 0x102fe8000001086f */
[C---:B------:R-:W-:Y:S01]  /*d480*/  HMMA.16816.F32 R88, R116.reuse, R120, R88 ;  /* 0x000000787458723c */ /* 0x040fe20000001858 */
[----:B------:R1:W-:Y:S07]  /*d490*/  MUFU.EX2 R231, R106 ;  /* 0x0000006a00e77308 */ /* 0x0003ee0000000800 */
[-C--:B------:R-:W-:Y:S08]  /*d4a0*/  HMMA.16816.F32 R92, R116, R122.reuse, R92 ;  /* 0x0000007a745c723c */ /* 0x080ff0000000185c */
[----:B------:R-:W-:Y:S01]  /*d4b0*/  HMMA.16816.F32 R96, R112, R122, R96 ;  /* 0x0000007a7060723c */ /* 0x000fe20000001860 */
[----:B------:R-:W3:Y:S06]  /*d4c0*/  LDSM.16.MT88.4 R120, [R213+0x1800] ;  /* 0x00180000d578783b */ /* 0x000eec0000004200 */
[----:B-----5:R-:W-:Y:S02]  /*d4d0*/  F2FP.PACK_AB R112, R237, R238 ;  /* 0x000000eeed70723e */ /* 0x020fe400000000ff */
[----:B------:R-:W-:Y:S03]  /*d4e0*/  F2FP.PACK_AB R113, R234, R236 ;  /* 0x000000ecea71723e */ /* 0x000fe600000000ff */
[--C-:B-1----:R-:W-:Y:S01]  /*d4f0*/  FFMA.FTZ R106, R149, c[0x0][0x2d0], -R111.reuse ;  /* 0x0000b400956a7a23 */ /* 0x102fe2000001086f */
[----:B--2---:R-:W-:Y:S03]  /*d500*/  F2FP.PACK_AB R114, R233, R235 ;  /* 0x000000ebe972723e */ /* 0x004fe600000000ff */
[----:B------:R1:W2:Y:S02]  /*d510*/  MUFU.EX2 R232, R106 ;  /* 0x0000006a00e87308 */ /* 0x0002a40000000800 */
[----:B-1----:R-:W-:Y:S01]  /*d520*/  FFMA.FTZ R106, R148, c[0x0][0x2d0], -R176 ;  /* 0x0000b400946a7a23 */ /* 0x002fe200000108b0 */
[----:B--2---:R-:W-:Y:S07]  /*d530*/  F2FP.PACK_AB R115, R232, R231 ;  /* 0x000000e7e873723e */ /* 0x004fee00000000ff */
[----:B------:R1:W2:Y:S01]  /*d540*/  MUFU.EX2 R229, R106 ;  /* 0x0000006a00e57308 */ /* 0x0002a20000000800 */
[-C--:B----4-:R-:W-:Y:S03]  /*d550*/  HMMA.16816.F32 R4, R112, R124.reuse, R4 ;  /* 0x0000007c7004723c */ /* 0x090fe60000001804 */
[--C-:B-1----:R-:W-:Y:S01]  /*d560*/  FFMA.FTZ R106, R188, c[0x0][0x2d0], -R2.reuse ;  /* 0x0000b400bc6a7a23 */ /* 0x102fe20000010802 */
[----:B--2---:R-:W-:Y:S05]  /*d570*/  F2FP.PACK_AB R116, R230, R229 ;  /* 0x000000e5e674723e */ /* 0x004fea00000000ff */
[----:B------:R1:W-:Y:S03]  /*d580*/  MUFU.EX2 R188, R106 ;  /* 0x0000006a00bc7308 */ /* 0x0003e60000000800 */
[----:B-1----:R-:W-:Y:S07]  /*d590*/  FFMA.FTZ R106, R181, c[0x0][0x2d0], -R2 ;  /* 0x0000b400b56a7a23 */ /* 0x002fee0000010802 */
[----:B------:R1:W2:Y:S02]  /*d5a0*/  MUFU.EX2 R189, R106 ;  /* 0x0000006a00bd7308 */ /* 0x0002a40000000800 */
[--C-:B-1----:R-:W-:Y:S01]  /*d5b0*/  FFMA.FTZ R106, R147, c[0x0][0x2d0], -R176.reuse ;  /* 0x0000b400936a7a23 */ /* 0x102fe200000108b0 */
[----:B------:R-:W-:Y:S02]  /*d5c0*/  MOV R147, R137 ;  /* 0x0000008900937202 */ /* 0x000fe40000000f00 */
[----:B------:R-:W-:Y:S05]  /*d5d0*/  MOV R137, R187 ;  /* 0x000000bb00897202 */ /* 0x000fea0000000f00 */
[----:B------:R1:W-:Y:S01]  /*d5e0*/  MUFU.EX2 R210, R106 ;  /* 0x0000006a00d27308 */ /* 0x0003e20000000800 */
[----:B--2---:R-:W-:Y:S01]  /*d5f0*/  F2FP.PACK_AB R117, R189, R188 ;  /* 0x000000bcbd75723e */ /* 0x004fe200000000ff */
[----:B-1----:R-:W-:Y:S01]  /*d600*/  FFMA.FTZ R106, R146, c[0x0][0x2d0], -R176 ;  /* 0x0000b400926a7a23 */ /* 0x002fe200000108b0 */
[----:B------:R-:W-:Y:S02]  /*d610*/  MOV R146, R143 ;  /* 0x0000008f00927202 */ /* 0x000fe40000000f00 */
[----:B------:R-:W-:Y:S05]  /*d620*/  MOV R143, R136 ;  /* 0x00000088008f7202 */ /* 0x000fea0000000f00 */
[----:B------:R1:W2:Y:S01]  /*d630*/  MUFU.EX2 R211, R106 ;  /* 0x0000006a00d37308 */ /* 0x0002a20000000800 */
[----:B------:R-:W-:Y:S01]  /*d640*/  MOV R136, R186 ;  /* 0x000000ba00887202 */ /* 0x000fe20000000f00 */
        /* <DEDUP_REMOVED lines=14> */
[----:B------:R1:W4:Y:S07]  /*d730*/  MUFU.EX2 R206, R106 ;  /* 0x0000006a00ce7308 */ /* 0x00032e0000000800 */
[C---:B------:R-:W-:Y:S08]  /*d740*/  HMMA.16816.F32 R24, R116.reuse, R128, R24 ;  /* 0x000000807418723c */ /* 0x040ff00000001818 */
[-C--:B------:R-:W-:Y:S08]  /*d750*/  HMMA.16816.F32 R28, R116, R130.reuse, R28 ;  /* 0x00000082741c723c */ /* 0x080ff0000000181c */
[C---:B------:R-:W-:Y:S01]  /*d760*/  HMMA.16816.F32 R32, R112.reuse, R130, R32 ;  /* 0x000000827020723c */ /* 0x040fe20000001820 */
[----:B------:R-:W5:Y:S03]  /*d770*/  LDSM.16.MT88.4 R128, [R213+0x2800] ;  /* 0x00280000d580783b */ /* 0x000f660000004200 */
[--C-:B-1----:R-:W-:Y:S01]  /*d780*/  FFMA.FTZ R106, R146, c[0x0][0x2d0], -R111.reuse ;  /* 0x0000b400926a7a23 */ /* 0x102fe2000001086f */
[----:B----4-:R-:W-:Y:S03]  /*d790*/  F2FP.PACK_AB R108, R206, R205 ;  /* 0x000000cdce6c723e */ /* 0x010fe600000000ff */
[-C--:B---3--:R-:W-:Y:S01]  /*d7a0*/  HMMA.16816.F32 R36, R112, R120.reuse, R36 ;  /* 0x000000787024723c */ /* 0x088fe20000001824 */
[----:B------:R1:W-:Y:S07]  /*d7b0*/  MUFU.EX2 R202, R106 ;  /* 0x0000006a00ca7308 */ /* 0x0003ee0000000800 */
[C---:B------:R-:W-:Y:S08]  /*d7c0*/  HMMA.16816.F32 R40, R116.reuse, R120, R40 ;  /* 0x000000787428723c */ /* 0x040ff00000001828 */
[-C--:B------:R-:W-:Y:S08]  /*d7d0*/  HMMA.16816.F32 R44, R116, R122.reuse, R44 ;  /* 0x0000007a742c723c */ /* 0x080ff0000000182c */
[C---:B------:R-:W-:Y:S01]  /*d7e0*/  HMMA.16816.F32 R48, R112.reuse, R122, R48 ;  /* 0x0000007a7030723c */ /* 0x040fe20000001830 */
[----:B------:R-:W3:Y:S03]  /*d7f0*/  LDSM.16.MT88.4 R120, [R214+0x2800] ;  /* 0x00280000d678783b */ /* 0x000ee60000004200 */
[--C-:B-1----:R-:W-:Y:S01]  /*d800*/  FFMA.FTZ R106, R145, c[0x0][0x2d0], -R111.reuse ;  /* 0x0000b400916a7a23 */ /* 0x102fe2000001086f */
[----:B------:R-:W-:Y:S03]  /*d810*/  MOV R145, R138 ;  /* 0x0000008a00917202 */ /* 0x000fe60000000f00 */
[-C--:B--2---:R-:W-:Y:S01]  /*d820*/  HMMA.16816.F32 R52, R112, R124.reuse, R52 ;  /* 0x0000007c7034723c */ /* 0x084fe20000001834 */
[----:B------:R1:W-:Y:S07]  /*d830*/  MUFU.EX2 R203, R106 ;  /* 0x0000006a00cb7308 */ /* 0x0003ee0000000800 */
[C---:B------:R-:W-:Y:S08]  /*d840*/  HMMA.16816.F32 R56, R116.reuse, R124, R56 ;  /* 0x0000007c7438723c */ /* 0x040ff00000001838 */
[-C--:B------:R-:W-:Y:S08]  /*d850*/  HMMA.16816.F32 R60, R116, R126.reuse, R60 ;  /* 0x0000007e743c723c */ /* 0x080ff0000000183c */
[C---:B------:R-:W-:Y:S01]  /*d860*/  HMMA.16816.F32 R64, R112.reuse, R126, R64 ;  /* 0x0000007e7040723c */ /* 0x040fe20000001840 */
[----:B------:R-:W2:Y:S03]  /*d870*/  LDSM.16.MT88.4 R124, [R213+0xc00] ;  /* 0x000c0000d57c783b */ /* 0x000ea60000004200 */
[----:B-1----:R-:W-:Y:S04]  /*d880*/  FFMA.FTZ R106, R144, c[0x0][0x2d0], -R110 ;  /* 0x0000b400906a7a23 */ /* 0x002fe8000001086e */
[-C--:B-----5:R-:W-:Y:S01]  /*d890*/  HMMA.16816.F32 R68, R112, R128.reuse, R68 ;  /* 0x000000807044723c */ /* 0x0a0fe20000001844 */
[----:B------:R1:W-:Y:S01]  /*d8a0*/  MUFU.EX2 R201, R106 ;  /* 0x0000006a00c97308 */ /* 0x0003e20000000800 */
[----:B------:R-:W4:Y:S04]  /*d8b0*/  LDL.LU R110, [R1+0x20] ;  /* 0x00002000016e7983 */ /* 0x000f280000300800 */
[----:B------:R-:W5:Y:S02]  /*d8c0*/  LDL.LU R144, [R1+0x24] ;  /* 0x0000240001907983 */ /* 0x000f640000300800 */
[C---:B------:R-:W-:Y:S08]  /*d8d0*/  HMMA.16816.F32 R72, R116.reuse, R128, R72 ;  /* 0x000000807448723c */ /* 0x040ff00000001848 */
[-C--:B------:R-:W-:Y:S08]  /*d8e0*/  HMMA.16816.F32 R76, R116, R130.reuse, R76 ;  /* 0x00000082744c723c */ /* 0x080ff0000000184c */
[C---:B------:R-:W-:Y:S04]  /*d8f0*/  HMMA.16816.F32 R80, R112.reuse, R130, R80 ;  /* 0x000000827050723c */ /* 0x040fe80000001850 */
[--C-:B-1----:R-:W-:Y:S04]  /*d900*/  FFMA.FTZ R106, R143, c[0x0][0x2d0], -R111.reuse ;  /* 0x0000b4008f6a7a23 */ /* 0x102fe8000001086f */
[-C--:B---3--:R-:W-:Y:S01]  /*d910*/  HMMA.16816.F32 R84, R112, R120.reuse, R84 ;  /* 0x000000787054723c */ /* 0x088fe20000001854 */
[----:B------:R1:W-:Y:S07]  /*d920*/  MUFU.EX2 R199, R106 ;  /* 0x0000006a00c77308 */ /* 0x0003ee0000000800 */
[C---:B------:R-:W-:Y:S08]  /*d930*/  HMMA.16816.F32 R88, R116.reuse, R120, R88 ;  /* 0x000000787458723c */ /* 0x040ff00000001858 */
[-C--:B------:R-:W-:Y:S08]  /*d940*/  HMMA.16816.F32 R92, R116, R122.reuse, R92 ;  /* 0x0000007a745c723c */ /* 0x080ff0000000185c */
[----:B------:R-:W-:Y:S04]  /*d950*/  HMMA.16816.F32 R96, R112, R122, R96 ;  /* 0x0000007a7060723c */ /* 0x000fe80000001860 */
[----:B-1----:R-:W-:Y:S04]  /*d960*/  FFMA.FTZ R106, R142, c[0x0][0x2d0], -R111 ;  /* 0x0000b4008e6a7a23 */ /* 0x002fe8000001086f */
[----:B------:R1:W3:Y:S04]  /*d970*/  MUFU.EX2 R198, R106 ;  /* 0x0000006a00c67308 */ /* 0x0002e80000000800 */
[----:B-1----:R-:W-:Y:S01]  /*d980*/  FFMA.FTZ R106, R141, c[0x0][0x2d0], -R176 ;  /* 0x0000b4008d6a7a23 */ /* 0x002fe200000108b0 */
[----:B---3--:R-:W-:Y:S01]  /*d990*/  F2FP.PACK_AB R111, R198, R199 ;  /* 0x000000c7c66f723e */ /* 0x008fe200000000ff */
[----:B------:R-:W1:Y:S04]  /*d9a0*/  LDSM.16.MT88.4 R140, [R214+0xc00] ;  /* 0x000c0000d68c783b */ /* 0x000e680000004200 */
[----:B------:R3:W1:Y:S02]  /*d9b0*/  MUFU.EX2 R194, R106 ;  /* 0x0000006a00c27308 */ /* 0x0006640000000800 */
[--C-:B---3--:R-:W-:Y:S08]  /*d9c0*/  FFMA.FTZ R106, R184, c[0x0][0x2d0], -R2.reuse ;  /* 0x0000b400b86a7a23 */ /* 0x108ff00000010802 */
[----:B------:R3:W-:Y:S02]  /*d9d0*/  MUFU.EX2 R184, R106 ;  /* 0x0000006a00b87308 */ /* 0x0007e40000000800 */
[--C-:B---3--:R-:W-:Y:S02]  /*d9e0*/  FFMA.FTZ R106, R185, c[0x0][0x2d0], -R2.reuse ;  /* 0x0000b400b96a7a23 */ /* 0x108fe40000010802 */
[----:B------:R-:W-:Y:S01]  /*d9f0*/  FFMA.FTZ R2, R109, c[0x0][0x2d0], -R2 ;  /* 0x0000b4006d027a23 */ /* 0x000fe20000010802 */
[----:B------:R-:W-:Y:S05]  /*da00*/  F2FP.PACK_AB R109, R203, R202 ;  /* 0x000000cacb6d723e */ /* 0x000fea00000000ff */
[----:B------:R3:W-:Y:S02]  /*da10*/  MUFU.EX2 R185, R106 ;  /* 0x0000006a00b97308 */ /* 0x0007e40000000800 */
[--C-:B---3--:R-:W-:Y:S02]  /*da20*/  FFMA.FTZ R106, R139, c[0x0][0x2d0], -R176.reuse ;  /* 0x0000b4008b6a7a23 */ /* 0x108fe400000108b0 */
[----:B------:R-:W3:Y:S06]  /*da30*/  LDL.LU R139, [R1+0x28] ;  /* 0x00002800018b7983 */ /* 0x000eec0000300800 */
[----:B------:R1:W-:Y:S01]  /*da40*/  MUFU.EX2 R191, R106 ;  /* 0x0000006a00bf7308 */ /* 0x0003e20000000800 */
[----:B------:R-:W3:Y:S01]  /*da50*/  LDL.LU R138, [R1+0x2c] ;  /* 0x00002c00018a7983 */ /* 0x000ee20000300800 */
[----:B-1----:R-:W-:Y:S01]  /*da60*/  FFMA.FTZ R106, R137, c[0x0][0x2d0], -R176 ;  /* 0x0000b400896a7a23 */ /* 0x002fe200000108b0 */
[----:B------:R-:W-:Y:S02]  /*da70*/  MOV R137, R190 ;  /* 0x000000be00897202 */ /* 0x000fe40000000f00 */
[----:B------:R-:W-:Y:S05]  /*da80*/  F2FP.PACK_AB R176, R195, R194 ;  /* 0x000000c2c3b0723e */ /* 0x000fea00000000ff */
[----:B------:R-:W1:Y:S10]  /*da90*/  MUFU.EX2 R190, R106 ;  /* 0x0000006a00be7308 */ /* 0x000e740000000800 */
[----:B------:R1:W1:Y:S01]  /*daa0*/  MUFU.EX2 R106, R2 ;  /* 0x00000002006a7308 */ /* 0x0002620000000800 */
[----:B----4-:R-:W-:Y:S01]  /*dab0*/  FFMA.FTZ R100, R100, R110, R180 ;  /* 0x0000006e64647223 */ /* 0x010fe200000100b4 */
[----:B------:R-:W-:Y:S01]  /*dac0*/  F2FP.PACK_AB R110, R200, R201 ;  /* 0x000000c9c86e723e */ /* 0x000fe200000000ff */
[----:B------:R-:W4:Y:S01]  /*dad0*/  LDSM.16.MT88.4 R180, [R213+0x2c00] ;  /* 0x002c0000d5b4783b */ /* 0x000f220000004200 */
[----:B-----5:R-:W-:Y:S05]  /*dae0*/  FFMA.FTZ R101, R101, R144, R145 ;  /* 0x0000009065657223 */ /* 0x020fea0000010091 */
[-C--:B--2---:R-:W-:Y:S02]  /*daf0*/  HMMA.16816.F32 R112, R108, R124.reuse, R4 ;  /* 0x0000007c6c70723c */ /* 0x084fe40000001804 */
[----:B------:R-:W2:Y:S03]  /*db00*/  LDSM.16.MT88.4 R4, [R214+0x2c00] ;  /* 0x002c0000d604783b */ /* 0x000ea60000004200 */
[----:B---3--:R-:W-:Y:S01]  /*db10*/  FFMA.FTZ R3, R3, R139, R178 ;  /* 0x0000008b03037223 */ /* 0x008fe200000100b2 */
[----:B-1----:R-:W-:Y:S01]  /*db20*/  F2FP.PACK_AB R178, R190, R191 ;  /* 0x000000bfbeb2723e */ /* 0x002fe200000000ff */
[----:B------:R-:W-:Y:S01]  /*db30*/  FFMA.FTZ R2, R0, R138, R177 ;  /* 0x0000008a00027223 */ /* 0x000fe200000100b1 */
[----:B------:R-:W-:Y:S04]  /*db40*/  F2FP.PACK_AB R177, R185, R184 ;  /* 0x000000b8b9b1723e */ /* 0x000fe800000000ff */
[----:B------:R-:W-:Y:S01]  /*db50*/  MOV R0, R179 ;  /* 0x000000b300007202 */ /* 0x000fe20000000f00 */
[----:B------:R-:W-:Y:S01]  /*db60*/  FADD.FTZ R2, R207, R2 ;  /* 0x00000002cf027221 */ /* 0x000fe20000010000 */
[----:B------:R-:W-:Y:S03]  /*db70*/  F2FP.PACK_AB R179, R106, R107 ;  /* 0x0000006b6ab3723e */ /* 0x000fe600000000ff */
[----:B------:R-:W-:Y:S02]  /*db80*/  FADD.FTZ R2, R208, R2 ;  /* 0x00000002d0027221 */ /* 0x000fe40000010000 */
[----:B------:R-:W-:Y:S02]  /*db90*/  FADD.FTZ R0, R0, R100 ;  /* 0x0000006400007221 */ /* 0x000fe40000010000 */
[C---:B------:R-:W-:Y:S07]  /*dba0*/  HMMA.16816.F32 R116, R176.reuse, R124, R8 ;  /* 0x0000007cb074723c */ /* 0x040fee0000001808 */
[----:B------:R-:W-:Y:S01]  /*dbb0*/  MOV R9, R135 ;  /* 0x0000008700097202 */ /* 0x000fe20000000f00 */
[-C--:B------:R-:W-:Y:S04]  /*dbc0*/  HMMA.16816.F32 R120, R176, R126.reuse, R12 ;  /* 0x0000007eb078723c */ /* 0x080fe8000000180c */
[----:B------:R-:W-:Y:S02]  /*dbd0*/  MOV R10, R134 ;  /* 0x00000086000a7202 */ /* 0x000fe40000000f00 */
[----:B------:R-:W-:Y:S02]  /*dbe0*/  MOV R8, R136 ;  /* 0x0000008800087202 */ /* 0x000fe40000000f00 */
[C---:B------:R-:W-:Y:S04]  /*dbf0*/  HMMA.16816.F32 R124, R108.reuse, R126, R16 ;  /* 0x0000007e6c7c723c */ /* 0x040fe80000001810 */
[----:B------:R-:W-:Y:S02]  /*dc00*/  MOV R14, R133 ;  /* 0x00000085000e7202 */ /* 0x000fe40000000f00 */
[----:B------:R-:W-:Y:S02]  /*dc10*/  MOV R15, R132 ;  /* 0x00000084000f7202 */ /* 0x000fe40000000f00 */
[-C--:B------:R-:W-:Y:S04]  /*dc20*/  HMMA.16816.F32 R128, R108, R140.reuse, R20 ;  /* 0x0000008c6c80723c */ /* 0x080fe80000001814 */
[----:B------:R-:W-:Y:S01]  /*dc30*/  FADD.FTZ R3, R14, R3 ;  /* 0x000000030e037221 */ /* 0x000fe20000010000 */
[----:B------:R-:W-:Y:S01]  /*dc40*/  MOV R11, R137 ;  /* 0x00000089000b7202 */ /* 0x000fe20000000f00 */
        /* <DEDUP_REMOVED lines=50> */
[-C--:B--2---:R-:W-:Y:S04]  /*df70*/  HMMA.16816.F32 R84, R108, R4.reuse, R84 ;  /* 0x000000046c54723c */ /* 0x084fe80000001854 */
[----:B------:R-:W-:Y:S04]  /*df80*/  FADD.FTZ R8, R205, R8 ;  /* 0x00000008cd087221 */ /* 0x000fe80000010000 */
[C---:B------:R-:W-:Y:S07]  /*df90*/  HMMA.16816.F32 R88, R176.reuse, R4, R88 ;  /* 0x00000004b058723c */ /* 0x040fee0000001858 */
[----:B------:R-:W-:Y:S01]  /*dfa0*/  FADD.FTZ R5, R210, R3 ;  /* 0x00000003d2057221 */ /* 0x000fe20000010000 */
[-C--:B------:R-:W-:Y:S04]  /*dfb0*/  HMMA.16816.F32 R92, R176, R6.reuse, R92 ;  /* 0x00000006b05c723c */ /* 0x080fe8000000185c */
        /* <DEDUP_REMOVED lines=16> */
[----:B------:R-:W-:Y:S01]  /*e0c0*/  STL [R1+0x20], R4 ;  /* 0x0000200401007387 */ /* 0x000fe20000100800 */
[----:B------:R-:W-:Y:S02]  /*e0d0*/  FADD.FTZ R2, R190, R2 ;  /* 0x00000002be027221 */ /* 0x000fe40000010000 */
[----:B------:R-:W-:Y:S02]  /*e0e0*/  FADD.FTZ R3, R198, R3 ;  /* 0x00000003c6037221 */ /* 0x000fe40000010000 */
[----:B------:R-:W-:Y:S01]  /*e0f0*/  FADD.FTZ R0, R107, R6 ;  /* 0x000000066b007221 */ /* 0x000fe20000010000 */
[----:B------:R-:W-:Y:S02]  /*e100*/  MOV R107, R102 ;  /* 0x00000066006b7202 */ /* 0x000fe40000000f00 */
[----:B------:R1:W-:Y:S01]  /*e110*/  STL [R1+0x24], R3 ;  /* 0x0000240301007387 */ /* 0x0003e20000100800 */
[----:B------:R-:W-:Y:S01]  /*e120*/  FADD.FTZ R0, R106, R0 ;  /* 0x000000006a007221 */ /* 0x000fe20000010000 */
[----:B------:R-:W-:Y:S02]  /*e130*/  MOV R106, R103 ;  /* 0x00000067006a7202 */ /* 0x000fe40000000f00 */
[----:B------:R2:W-:Y:S04]  /*e140*/  STL [R1+0x28], R2 ;  /* 0x0000280201007387 */ /* 0x0005e80000100800 */
[----:B------:R3:W-:Y:S01]  /*e150*/  STL [R1+0x2c], R0 ;  /* 0x00002c0001007387 */ /* 0x0007e20000100800 */
[----:B-1----:R-:W-:Y:S02]  /*e160*/  MOV R3, R104 ;  /* 0x0000006800037202 */ /* 0x002fe40000000f00 */
[----:B--2---:R-:W-:Y:S01]  /*e170*/  MOV R2, R105 ;  /* 0x0000006900027202 */ /* 0x004fe20000000f00 */
[----:B------:R-:W-:-:S05]  /*e180*/  @P0 BRA `(.L_x_1013) ;  /* 0xffffc3a000000947 */ /* 0x000fca000383ffff */
.L_x_1012:
[----:B------:R-:W-:Y:S02]  /*e190*/  MOV R10, 0x1f ;  /* 0x0000001f000a7802 */ /* 0x000fe40000000f00 */
[----:B------:R-:W-:Y:S01]  /*e1a0*/  MOV R9, 0xffffffff ;  /* 0xffffffff00097802 */ /* 0x000fe20000000f00 */
[----:B------:R-:W-:Y:S05]  /*e1b0*/  BRA.DIV ~URZ, `(.L_x_1014) ;  /* 0x000028a27f007947 */ /* 0x000fea000b800000 */
[----:B---3--:R-:W2:Y:S04]  /*e1c0*/  LDL R0, [R1+0x20] ;  /* 0x0000200001007983 */ /* 0x008ea80000100800 */
[----:B--2---:R1:W2:Y:S02]  /*e1d0*/  SHFL.BFLY PT, R5, R0, 0x2, 0x1f ;  /* 0x0c401f0000057f89 */ /* 0x0042a400000e0000 */
.L_x_1038:
[----:B-1----:R-:W3:Y:S02]  /*e1e0*/  LDL.LU R0, [R1+0x20] ;  /* 0x0000200001007983 */ /* 0x002ee40000300800 */
[----:B--23--:R-:W-:Y:S01]  /*e1f0*/  FADD.FTZ R5, R5, R0 ;  /* 0x0000000005057221 */ /* 0x00cfe20000010000 */
[----:B------:R-:W-:Y:S05]  /*e200*/  BRA.DIV ~URZ, `(.L_x_1015) ;  /* 0x000028b27f007947 */ /* 0x000fea000b800000 */
[----:B------:R-:W2:Y:S04]  /*e210*/  LDL.LU R2, [R1+0x24] ;  /* 0x0000240001027983 */ /* 0x000ea80000300800 */
        /* <DEDUP_REMOVED lines=15> */
.L_x_1039:
        /* <DEDUP_REMOVED lines=13> */
[----:B------:R-:W2:Y:S08]  /*e3e0*/  @P3 MUFU.LG2 R5, R5 ;  /* 0x0000000500053308 */ /* 0x000eb00000000c00 */
[----:B------:R-:W3:Y:S01]  /*e3f0*/  @P2 MUFU.RCP R3, R4 ;  /* 0x0000000400032308 */ /* 0x000ee20000001000 */
        /* <DEDUP_REMOVED lines=9> */
[----:B------:R-:W4:Y:S01]  /*e490*/  @P2 MUFU.LG2 R4, R4 ;  /* 0x0000000400042308 */ /* 0x000f220000000c00 */
[C---:B------:R-:W-:Y:S02]  /*e4a0*/  FMUL.FTZ R144, R0.reuse, R144 ;  /* 0x0000009000907220 */ /* 0x040fe40000410000 */
[C---:B------:R-:W-:Y:S02]  /*e4b0*/  FMUL.FTZ R145, R0.reuse, R145 ;  /* 0x0000009100917220 */ /* 0x040fe40000410000 */
[C---:B------:R-:W-:Y:S02]  /*e4c0*/  FMUL.FTZ R156, R0.reuse, R156 ;  /* 0x0000009c009c7220 */ /* 0x040fe40000410000 */
[C---:B------:R-:W-:Y:S01]  /*e4d0*/  FMUL.FTZ R157, R0.reuse, R157 ;  /* 0x0000009d009d7220 */ /* 0x040fe20000410000 */
[----:B------:R-:W5:Y:S01]  /*e4e0*/  @P1 MUFU.LG2 R7, R7 ;  /* 0x0000000700071308 */ /* 0x000f620000000c00 */
        /* <DEDUP_REMOVED lines=13> */
[----:B--2---:R-:W-:-:S02]  /*e5c0*/  @P3 FMUL.FTZ R9, R5, 0.69314718246459960938 ;  /* 0x3f31721805093820 */ /* 0x004fc40000410000 */
[C---:B---3--:R-:W-:Y:S02]  /*e5d0*/  FMUL.FTZ R114, R3.reuse, R114 ;  /* 0x0000007203727220 */ /* 0x048fe40000410000 */
[----:B------:R-:W-:Y:S01]  /*e5e0*/  @P3 FMUL.FTZ R5, R0, c[0x0][0x2d0] ;  /* 0x0000b40000053a20 */ /* 0x000fe20000410000 */
[----:B------:R-:W-:Y:S01]  /*e5f0*/  MOV R0, RZ ;  /* 0x000000ff00007202 */ /* 0x000fe20000000f00 */
[C---:B------:R-:W-:Y:S02]  /*e600*/  FMUL.FTZ R115, R3.reuse, R115 ;  /* 0x0000007303737220 */ /* 0x040fe40000410000 */
[C---:B------:R-:W-:Y:S02]  /*e610*/  FMUL.FTZ R126, R3.reuse, R126 ;  /* 0x0000007e037e7220 */ /* 0x040fe40000410000 */
[C---:B------:R-:W-:Y:S01]  /*e620*/  FMUL.FTZ R127, R3.reuse, R127 ;  /* 0x0000007f037f7220 */ /* 0x040fe20000410000 */
[----:B------:R-:W2:Y:S01]  /*e630*/  @P0 MUFU.RCP R0, R6 ;  /* 0x0000000600000308 */ /* 0x000ea20000001000 */
        /* <DEDUP_REMOVED lines=20> */
[----:B------:R-:W-:Y:S01]  /*e780*/  @P2 MOV R3, 0x3f317218 ;  /* 0x3f31721800032802 */ /* 0x000fe20000000f00 */
[C---:B-1----:R-:W-:Y:S02]  /*e790*/  FMUL.FTZ R116, R2.reuse, R116 ;  /* 0x0000007402747220 */ /* 0x042fe40000410000 */
        /* <DEDUP_REMOVED lines=23> */
[----:B------:R-:W1:Y:S01]  /*e910*/  @P0 MUFU.LG2 R2, R6 ;  /* 0x0000000600020308 */ /* 0x000e620000000c00 */
[----:B----4-:R-:W-:Y:S02]  /*e920*/  @P2 FMUL.FTZ R8, R4, 0.69314718246459960938 ;  /* 0x3f31721804082820 */ /* 0x010fe40000410000 */
[----:B------:R-:W-:Y:S02]  /*e930*/  @P2 FMUL.FTZ R4, R3, c[0x0][0x2d0] ;  /* 0x0000b40003042a20 */ /* 0x000fe40000410000 */
[----:B-----5:R-:W-:Y:S02]  /*e940*/  @P1 FMUL.FTZ R7, R7, 0.69314718246459960938 ;  /* 0x3f31721807071820 */ /* 0x020fe40000410000 */
[----:B------:R-:W-:Y:S02]  /*e950*/  @P1 FMUL.FTZ R3, R10, c[0x0][0x2d0] ;  /* 0x0000b4000a031a20 */ /* 0x000fe40000410000 */
[----:B------:R-:W-:Y:S01]  /*e960*/  @P2 FFMA.FTZ R20, R4, R104, R8 ;  /* 0x0000006804142223 */ /* 0x000fe20000010008 */
[----:B------:R-:W-:Y:S01]  /*e970*/  MOV R4, 0x1 ;  /* 0x0000000100047802 */ /* 0x000fe20000000f00 */
[----:B------:R-:W-:Y:S01]  /*e980*/  @P1 FFMA.FTZ R21, R3, R103, R7 ;  /* 0x0000006703151223 */ /* 0x000fe20000010007 */
[----:B------:R-:W-:Y:S01]  /*e990*/  @P0 MOV R3, 0x3f317218 ;  /* 0x3f31721800030802 */ /* 0x000fe20000000f00 */
[----:B--2---:R-:W-:-:S02]  /*e9a0*/  FMUL.FTZ R118, R0, R118 ;  /* 0x0000007600767220 */ /* 0x004fc40000410000 */
[----:B------:R-:W-:Y:S02]  /*e9b0*/  FMUL.FTZ R119, R0, R119 ;  /* 0x0000007700777220 */ /* 0x000fe40000410000 */
[----:B-1----:R-:W-:Y:S02]  /*e9c0*/  @P0 FMUL.FTZ R2, R2, 0.69314718246459960938 ;  /* 0x3f31721802020820 */ /* 0x002fe40000410000 */
[----:B------:R-:W-:Y:S02]  /*e9d0*/  @P0 FMUL.FTZ R3, R3, c[0x0][0x2d0] ;  /* 0x0000b40003030a20 */ /* 0x000fe40000410000 */
        /* <DEDUP_REMOVED lines=25> */
.L_x_995:
[----:B--2---:R2:W5:Y:S01]  /*eb70*/  LDL R7, [R1+0x58] ;  /* 0x0000580001077983 */ /* 0x0045620000100800 */
[----:B------:R-:W-:Y:S03]  /*eb80*/  BSSY B0, `(.L_x_1016) ;  /* 0x0000012000007945 */ /* 0x000fe60003800000 */
[----:B------:R-:W3:Y:S02]  /*eb90*/  S2R R6, SR_TID.X ;  /* 0x0000000000067919 */ /* 0x000ee40000002100 */
[----:B---3--:R-:W-:-:S13]  /*eba0*/  LOP3.LUT P0, RZ, R6, 0x7f, RZ, 0xc0, !PT ;  /* 0x0000007f06ff7812 */ /* 0x008fda000780c0ff */
[----:B------:R-:W-:Y:S05]  /*ebb0*/  @P0 BRA `(.L_x_1017) ;  /* 0x000000e000000947 */ /* 0x000fea0003800000 */
[----:B--2---:R-:W2:Y:S01]  /*ebc0*/  S2R R4, SR_LANEID ;  /* 0x0000000000047919 */ /* 0x004ea20000000000 */
[----:B------:R-:W-:Y:S01]  /*ebd0*/  VOTEU.ANY UR4, UPT, PT ;  /* 0x0000000000047886 */ /* 0x000fe200038e0100 */
[----:B------:R-:W-:Y:S01]  /*ebe0*/  IMAD.MOV.U32 R5, RZ, RZ, c[0x0][0x584] ;  /* 0x00016100ff057624 */ /* 0x000fe200078e00ff */
[----:B------:R-:W2:Y:S08]  /*ebf0*/  FLO.U32 R3, UR4 ;  /* 0x0000000400037d00 */ /* 0x000eb000080e0000 */
[----:B------:R-:W3:Y:S01]  /*ec00*/  POPC R2, UR4 ;  /* 0x0000000400027d09 */ /* 0x000ee20008000000 */
[----:B--2---:R-:W-:Y:S01]  /*ec10*/  ISETP.EQ.U32.AND P0, PT, R3, R4, PT ;  /* 0x000000040300720c */ /* 0x004fe20003f02070 */
[----:B------:R-:W-:-:S12]  /*ec20*/  IMAD.MOV.U32 R4, RZ, RZ, c[0x0][0x580] ;  /* 0x00016000ff047624 */ /* 0x000fd800078e00ff */
[----:B---3--:R2:W3:Y:S04]  /*ec30*/  @P0 ATOMG.E.ADD.STRONG.GPU PT, R2, [R4.64], R2 ;  /* 0x00000002040209a8 */ /* 0x0084e800081ee1c6 */
[----:B--2---:R-:W2:Y:S04]  /*ec40*/  S2R R4, SR_LTMASK ;  /* 0x0000000000047919 */ /* 0x004ea80000003900 */
[----:B---3--:R2:W3:Y:S02]  /*ec50*/  SHFL.IDX PT, R3, R2, R3, 0x1f ;  /* 0x00001f0302037589 */ /* 0x0084e400000e0000 */
[----:B--2---:R-:W-:-:S06]  /*ec60*/  LOP3.LUT R2, R4, UR4, RZ, 0xc0, !PT ;  /* 0x0000000404027c12 */ /* 0x004fcc000f8ec0ff */
[----:B------:R-:W3:Y:S02]  /*ec70*/  POPC R2, R2 ;  /* 0x0000000200027309 */ /* 0x000ee40000000000 */
[----:B---3-5:R-:W-:-:S05]  /*ec80*/  IADD3 R7, R3, c[0x0][0xc], R2 ;  /* 0x0000030003077a10 */ /* 0x028fca0007ffe002 */
[----:B------:R2:W-:Y:S02]  /*ec90*/  STL [R1+0x58], R7 ;  /* 0x0000580701007387 */ /* 0x0005e40000100800 */
.L_x_1017:
[----:B--2---:R-:W-:Y:S05]  /*eca0*/  BSYNC B0 ;  /* 0x0000000000007941 */ /* 0x004fea0003800000 */
.L_x_1016:
[----:B------:R-:W-:Y:S01]  /*ecb0*/  PRMT R0, R0, 0x9910, RZ ;  /* 0x0000991000007816 */ /* 0x000fe200000000ff */
[----:B------:R-:W-:Y:S01]  /*ecc0*/  BSSY B1, `(.L_x_1018) ;  /* 0x000018d000017945 */ /* 0x000fe20003800000 */
[----:B-----5:R-:W-:Y:S02]  /*ecd0*/  IMAD.MOV.U32 R36, RZ, RZ, R7 ;  /* 0x000000ffff247224 */ /* 0x020fe400078e0007 */
[----:B------:R-:W-:-:S13]  /*ece0*/  ISETP.NE.AND P0, PT, R0, RZ, PT ;  /* 0x000000ff0000720c */ /* 0x000fda0003f05270 */
[----:B------:R-:W-:Y:S05]  /*ecf0*/  @!P0 BRA `(.L_x_1019) ;  /* 0x000015d000008947 */ /* 0x000fea0003800000 */
[----:B------:R-:W-:Y:S01]  /*ed00*/  WARPSYNC 0xffffffff ;  /* 0xffffffff00007948 */ /* 0x000fe20003800000 */
[----:B------:R-:W-:Y:S06]  /*ed10*/  BAR.SYNC.DEFER_BLOCKING 0x1, 0x80 ;  /* 0x0042000000007b1d */ /* 0x000fec0000010000 */
[----:B------:R-:W-:Y:S05]  /*ed20*/  BRA.CONV ~URZ, `(.L_x_1020) ;  /* 0x000000737f007947 */ /* 0x000fea000b800000 */
[----:B------:R-:W-:Y:S01]  /*ed30*/  SHF.R.S32.HI R7, RZ, 0x1f, R6 ;  /* 0x0000001fff077819 */ /* 0x000fe20000011406 */
[----:B------:R-:W-:Y:S01]  /*ed40*/  IMAD.MOV.U32 R3, RZ, RZ, 0x1f ;  /* 0x0000001fff037424 */ /* 0x000fe200078e00ff */
[----:B------:R-:W-:Y:S02]  /*ed50*/  MOV R2, 0xeda0 ;  /* 0x0000eda000027802 */ /* 0x000fe40000000f00 */
[----:B------:R-:W-:Y:S01]  /*ed60*/  LEA.HI R7, R7, R6, RZ, 0x7 ;  /* 0x0000000607077211 */ /* 0x000fe200078f38ff */
[----:B------:R-:W-:-:S03]  /*ed70*/  IMAD.MOV.U32 R6, RZ, RZ, RZ ;  /* 0x000000ffff067224 */ /* 0x000fc600078e00ff */
[----:B------:R-:W-:Y:S02]  /*ed80*/  SHF.R.S32.HI R7, RZ, 0x7, R7 ;  /* 0x00000007ff077819 */ /* 0x000fe40000011407 */
[----:B-1----:R-:W-:Y:S05]  /*ed90*/  CALL.REL.NOINC `($__internal_17_$__cuda_sm70_shflsync_idx_p) ;  /* 0x0000203000007944 */ /* 0x002fea0003c00000 */
.L_x_1020:
[----:B------:R-:W2:Y:S04]  /*eda0*/  LDL R8, [R1+0x64] ;  /* 0x0000640001087983 */ /* 0x000ea80000100800 */
[----:B------:R-:W3:Y:S04]  /*edb0*/  LDL.LU R5, [R1+0x40] ;  /* 0x0000400001057983 */ /* 0x000ee80000300800 */
[----:B-1----:R-:W4:Y:S04]  /*edc0*/  LDL.LU R11, [R1+0x44] ;  /* 0x00004400010b7983 */ /* 0x002f280000300800 */
[----:B------:R-:W5:Y:S04]  /*edd0*/  LDL.LU R17, [R1+0x50] ;  /* 0x0000500001117983 */ /* 0x000f680000300800 */
[----:B------:R-:W2:Y:S01]  /*ede0*/  LDL.LU R16, [R1+0x54] ;  /* 0x0000540001107983 */ /* 0x000ea20000300800 */
[----:B------:R-:W-:-:S03]  /*edf0*/  IMAD.MOV.U32 R3, RZ, RZ, 0x1 ;  /* 0x00000001ff037424 */ /* 0x000fc600078e00ff */
[----:B------:R-:W5:Y:S02]  /*ee00*/  LDL R15, [R1+0x6c] ;  /* 0x00006c00010f7983 */ /* 0x000f640000100800 */
[----:B------:R-:W-:Y:S02]  /*ee10*/  ISETP.NE.AND P1, PT, R3, c[0x0][0x4e8], PT ;  /* 0x00013a0003007a0c */ /* 0x000fe40003f25270 */
[----:B------:R-:W5:Y:S01]  /*ee20*/  LDL R37, [R1+0x3c] ;  /* 0x00003c0001257983 */ /* 0x000f620000100800 */
[----:B------:R-:W-:Y:S02]  /*ee30*/  ULDC UR5, c[0x0][0x4e8] ;  /* 0x00013a0000057ab9 */ /* 0x000fe40000000800 */
[----:B------:R-:W-:Y:S02]  /*ee40*/  ULDC UR4, c[0x0][0x388] ;  /* 0x0000e20000047ab9 */ /* 0x000fe40000000800 */
[----:B------:R-:W-:Y:S01]  /*ee50*/  UIMAD UR4, UR5, UR4, URZ ;  /* 0x00000004050472a4 */ /* 0x000fe2000f8e023f */
[----:B------:R-:W-:Y:S01]  /*ee60*/  BSSY B0, `(.L_x_1021) ;  /* 0x00000a7000007945 */ /* 0x000fe20003800000 */
[----:B---3--:R-:W-:Y:S01]  /*ee70*/  SHF.R.S32.HI R0, RZ, 0x1f, R5 ;  /* 0x0000001fff007819 */ /* 0x008fe20000011405 */
[----:B------:R-:W-:-:S04]  /*ee80*/  IMAD.WIDE.U32 R6, R5, c[0x0][0x4d0], RZ ;  /* 0x0001340005067a25 */ /* 0x000fc800078e00ff */
[C---:B------:R-:W-:Y:S02]  /*ee90*/  IMAD R2, R0.reuse, c[0x0][0x4d0], RZ ;  /* 0x0001340000027a24 */ /* 0x040fe400078e02ff */
[----:B------:R-:W-:Y:S02]  /*eea0*/  IMAD R4, R0, c[0x0][0x438], RZ ;  /* 0x00010e0000047a24 */ /* 0x000fe400078e02ff */
[----:B------:R-:W-:Y:S01]  /*eeb0*/  IMAD R3, R5, c[0x0][0x4d4], R2 ;  /* 0x0001350005037a24 */ /* 0x000fe200078e0202 */
[----:B----4-:R-:W-:Y:S01]  /*eec0*/  SHF.R.S32.HI R2, RZ, 0x1f, R11 ;  /* 0x0000001fff027819 */ /* 0x010fe2000001140b */
[----:B--2---:R-:W-:Y:S02]  /*eed0*/  IMAD.IADD R0, R8, 0x1, R16 ;  /* 0x0000000108007824 */ /* 0x004fe400078e0210 */
[----:B------:R-:W-:Y:S02]  /*eee0*/  IMAD.IADD R7, R7, 0x1, R3 ;  /* 0x0000000107077824 */ /* 0x000fe400078e0203 */
[----:B------:R-:W-:-:S02]  /*eef0*/  IMAD R9, R2, c[0x0][0x4d8], RZ ;  /* 0x0001360002097a24 */ /* 0x000fc400078e02ff */
[----:B------:R-:W-:-:S04]  /*ef00*/  IMAD.WIDE.U32 R6, R11, c[0x0][0x4d8], R6 ;  /* 0x000136000b067a25 */ /* 0x000fc800078e0006 */
[----:B------:R-:W-:Y:S02]  /*ef10*/  IMAD R9, R11, c[0x0][0x4dc], R9 ;  /* 0x000137000b097a24 */ /* 0x000fe400078e0209 */
[----:B------:R-:W-:Y:S02]  /*ef20*/  IMAD R8, R5, c[0x0][0x43c], R4 ;  /* 0x00010f0005087a24 */ /* 0x000fe400078e0204 */
[----:B------:R-:W-:-:S04]  /*ef30*/  @P1 IMAD.HI.U32 R10, R0, c[0x0][0x4ec], RZ ;  /* 0x00013b00000a1a27 */ /* 0x000fc800078e00ff */
[----:B------:R-:W-:Y:S01]  /*ef40*/  IMAD.IADD R7, R7, 0x1, R9 ;  /* 0x0000000107077824 */ /* 0x000fe200078e0209 */
[----:B-----5:R-:W-:Y:S01]  /*ef50*/  SHF.R.S32.HI R9, RZ, 0x1f, R17 ;  /* 0x0000001fff097819 */ /* 0x020fe20000011411 */
[----:B------:R-:W-:-:S04]  /*ef60*/  IMAD.WIDE.U32 R4, R5, c[0x0][0x438], RZ ;  /* 0x00010e0005047a25 */ /* 0x000fc800078e00ff */
[----:B------:R-:W-:Y:S01]  /*ef70*/  IMAD.MOV.U32 R3, RZ, RZ, R0 ;  /* 0x000000ffff037224 */ /* 0x000fe200078e0000 */
[----:B------:R-:W-:Y:S01]  /*ef80*/  @P1 SHF.R.U32.HI R3, RZ, c[0x0][0x4f0], R10 ;  /* 0x00013c00ff031a19 */ /* 0x000fe2000001160a */
[----:B------:R-:W-:Y:S02]  /*ef90*/  IMAD.IADD R5, R5, 0x1, R8 ;  /* 0x0000000105057824 */ /* 0x000fe400078e0208 */
[----:B------:R-:W-:Y:S02]  /*efa0*/  IMAD R2, R2, c[0x0][0x440], RZ ;  /* 0x0001100002027a24 */ /* 0x000fe400078e02ff */
[----:B------:R-:W-:Y:S02]  /*efb0*/  IMAD R10, R9, c[0x0][0x4e0], RZ ;  /* 0x00013800090a7a24 */ /* 0x000fe400078e02ff */
[C---:B------:R-:W-:Y:S02]  /*efc0*/  IMAD R14, R11.reuse, c[0x0][0x444], R2 ;  /* 0x000111000b0e7a24 */ /* 0x040fe400078e0202 */
[----:B------:R-:W-:-:S04]  /*efd0*/  IMAD.WIDE.U32 R4, R11, c[0x0][0x440], R4 ;  /* 0x000110000b047a25 */ /* 0x000fc800078e0004 */
[----:B------:R-:W-:-:S04]  /*efe0*/  IMAD.WIDE.U32 R6, R17, c[0x0][0x4e0], R6 ;  /* 0x0001380011067a25 */ /* 0x000fc800078e0006 */
[----:B------:R-:W-:Y:S02]  /*eff0*/  IMAD R11, R17, c[0x0][0x4e4], R10 ;  /* 0x00013900110b7a24 */ /* 0x000fe400078e020a */
[----:B------:R-:W-:Y:S01]  /*f000*/  @P1 IMAD.HI.U32 R10, R0, c[0x0][0x4ec], RZ ;  /* 0x00013b00000a1a27 */ /* 0x000fe200078e00ff */
[----:B------:R-:W-:Y:S02]  /*f010*/  SHF.R.S32.HI R12, RZ, 0x1f, R3 ;  /* 0x0000001fff0c7819 */ /* 0x000fe40000011403 */
[----:B------:R-:W-:Y:S01]  /*f020*/  IADD3 R6, P0, R3, R6, RZ ;  /* 0x0000000603067210 */ /* 0x000fe20007f1e0ff */
[----:B------:R-:W-:Y:S01]  /*f030*/  IMAD.MOV.U32 R2, RZ, RZ, R0 ;  /* 0x000000ffff027224 */ /* 0x000fe200078e0000 */
[----:B------:R-:W-:Y:S01]  /*f040*/  @P1 SHF.R.U32.HI R2, RZ, c[0x0][0x4f0], R10 ;  /* 0x00013c00ff021a19 */ /* 0x000fe2000001160a */
[----:B------:R-:W-:Y:S01]  /*f050*/  IMAD.IADD R5, R5, 0x1, R14 ;  /* 0x0000000105057824 */ /* 0x000fe200078e020e */
[----:B------:R-:W-:Y:S01]  /*f060*/  IADD3.X R7, R12, R7, R11, P0, !PT ;  /* 0x000000070c077210 */ /* 0x000fe200007fe40b */
[----:B------:R-:W-:-:S02]  /*f070*/  IMAD.MOV R8, RZ, RZ, -R3 ;  /* 0x000000ffff087224 */ /* 0x000fc400078e0a03 */
[----:B------:R-:W-:Y:S01]  /*f080*/  IMAD.WIDE.U32 R10, R17, c[0x0][0x448], R4 ;  /* 0x00011200110a7a25 */ /* 0x000fe200078e0004 */
[----:B------:R-:W-:-:S03]  /*f090*/  SHF.R.S32.HI R5, RZ, 0x1f, R2 ;  /* 0x0000001fff057819 */ /* 0x000fc60000011402 */
[----:B------:R-:W-:Y:S02]  /*f0a0*/  IMAD.MOV R14, RZ, RZ, -R2 ;  /* 0x000000ffff0e7224 */ /* 0x000fe400078e0a02 */
[--C-:B------:R-:W-:Y:S02]  /*f0b0*/  IMAD R8, R8, c[0x0][0x4e8], R0.reuse ;  /* 0x00013a0008087a24 */ /* 0x100fe400078e0200 */
[----:B------:R-:W-:Y:S02]  /*f0c0*/  IMAD R9, R9, c[0x0][0x448], RZ ;  /* 0x0001120009097a24 */ /* 0x000fe400078e02ff */
[----:B------:R-:W-:Y:S02]  /*f0d0*/  IMAD R14, R14, c[0x0][0x4e8], R0 ;  /* 0x00013a000e0e7a24 */ /* 0x000fe400078e0200 */
[----:B------:R-:W-:Y:S02]  /*f0e0*/  IMAD R0, R5, c[0x0][0x430], RZ ;  /* 0x00010c0005007a24 */ /* 0x000fe400078e02ff */
[----:B------:R-:W-:-:S02]  /*f0f0*/  IMAD R9, R17, c[0x0][0x44c], R9 ;  /* 0x0001130011097a24 */ /* 0x000fc400078e0209 */
[----:B------:R-:W-:Y:S02]  /*f100*/  IMAD R17, R2, c[0x0][0x434], R0 ;  /* 0x00010d0002117a24 */ /* 0x000fe400078e0200 */
[----:B------:R-:W-:Y:S02]  /*f110*/  IMAD.IADD R0, R15, 0x1, R16 ;  /* 0x000000010f007824 */ /* 0x000fe400078e0210 */
[----:B------:R-:W1:Y:S01]  /*f120*/  S2R R16, SR_TID.X ;  /* 0x0000000000107919 */ /* 0x000e620000002100 */
[----:B------:R-:W-:Y:S01]  /*f130*/  SHF.R.S32.HI R13, RZ, 0x1f, R8 ;  /* 0x0000001fff0d7819 */ /* 0x000fe20000011408 */
[----:B------:R-:W-:-:S04]  /*f140*/  IMAD.WIDE.U32 R6, R8, c[0x0][0x4c8], R6 ;  /* 0x0001320008067a25 */ /* 0x000fc800078e0006 */
[----:B------:R-:W-:-:S04]  /*f150*/  IMAD R3, R13, c[0x0][0x4c8], RZ ;  /* 0x000132000d037a24 */ /* 0x000fc800078e02ff */
[----:B------:R-:W-:Y:S01]  /*f160*/  IMAD R3, R8, c[0x0][0x4cc], R3 ;  /* 0x0001330008037a24 */ /* 0x000fe200078e0203 */
[----:B------:R-:W-:-:S03]  /*f170*/  LEA R4, P0, R6, c[0x0][0x4a8], 0x2 ;  /* 0x00012a0006047a11 */ /* 0x000fc600078010ff */
[----:B------:R-:W-:Y:S01]  /*f180*/  IMAD.IADD R3, R7, 0x1, R3 ;  /* 0x0000000107037824 */ /* 0x000fe200078e0203 */
[----:B-1----:R-:W-:-:S04]  /*f190*/  SHF.R.S32.HI R15, RZ, 0x1f, R16 ;  /* 0x0000001fff0f7819 */ /* 0x002fc80000011410 */
[----:B------:R-:W-:Y:S02]  /*f1a0*/  LEA.HI.X R3, R6, c[0x0][0x4ac], R3, 0x2, P0 ;  /* 0x00012b0006037a11 */ /* 0x000fe400000f1403 */
[----:B------:R-:W-:Y:S01]  /*f1b0*/  LEA.HI R15, R15, R16, RZ, 0x5 ;  /* 0x000000100f0f7211 */ /* 0x000fe200078f28ff */
[----:B------:R-:W-:-:S03]  /*f1c0*/  IMAD.IADD R9, R11, 0x1, R9 ;  /* 0x000000010b097824 */ /* 0x000fc600078e0209 */
[----:B------:R-:W-:Y:S01]  /*f1d0*/  LOP3.LUT R15, R15, 0xffffffe0, RZ, 0xc0, !PT ;  /* 0xffffffe00f0f7812 */ /* 0x000fe200078ec0ff */
[----:B------:R-:W-:Y:S01]  /*f1e0*/  IMAD.MOV.U32 R8, RZ, RZ, R10 ;  /* 0x000000ffff087224 */ /* 0x000fe200078e000a */
[----:B------:R-:W-:Y:S04]  /*f1f0*/  SHFL.IDX PT, R12, R4, RZ, 0x1c1f ;  /* 0x001c1fff040c7589 */ /* 0x000fe800000e0000 */
[----:B------:R-:W1:Y:S01]  /*f200*/  SHFL.IDX PT, R13, R3, RZ, 0x1c1f ;  /* 0x001c1fff030d7589 */ /* 0x000e6200000e0000 */
[----:B------:R-:W-:-:S03]  /*f210*/  IMAD.IADD R15, R16, 0x1, -R15 ;  /* 0x00000001100f7824 */ /* 0x000fc600078e0a0f */
[----:B------:R-:W-:Y:S04]  /*f220*/  SHFL.IDX PT, R10, R4, 0x1, 0x1c1f ;  /* 0x003c1f00040a7f89 */ /* 0x000fe800000e0000 */
[----:B------:R-:W2:Y:S01]  /*f230*/  SHFL.IDX PT, R11, R3, 0x1, 0x1c1f ;  /* 0x003c1f00030b7f89 */ /* 0x000ea200000e0000 */
[----:B------:R-:W-:Y:S01]  /*f240*/  IMAD.WIDE.U32 R8, R2, c[0x0][0x430], R8 ;  /* 0x00010c0002087a25 */ /* 0x000fe200078e0008 */
[----:B------:R-:W-:Y:S02]  /*f250*/  LOP3.LUT P5, RZ, R15, 0x3, RZ, 0xc0, !PT ;  /* 0x000000030fff7812 */ /* 0x000fe400078ac0ff */
[C---:B------:R-:W-:Y:S01]  /*f260*/  IADD3 R2, R0.reuse, 0x8, RZ ;  /* 0x0000000800027810 */ /* 0x040fe20007ffe0ff */
[----:B------:R-:W-:Y:S01]  /*f270*/  SHFL.IDX PT, R6, R4, 0x2, 0x1c1f ;  /* 0x005c1f0004067f89 */ /* 0x000fe200000e0000 */
[----:B------:R-:W-:-:S03]  /*f280*/  ISETP.GE.OR P1, PT, R0, UR4, P5 ;  /* 0x0000000400007c0c */ /* 0x000fc6000af26670 */
[----:B------:R-:W3:Y:S01]  /*f290*/  SHFL.IDX PT, R7, R3, 0x2, 0x1c1f ;  /* 0x005c1f0003077f89 */ /* 0x000ee200000e0000 */
[----:B------:R-:W-:-:S03]  /*f2a0*/  SHF.R.S32.HI R16, RZ, 0x1f, R14 ;  /* 0x0000001fff107819 */ /* 0x000fc6000001140e */
[----:B------:R-:W-:Y:S01]  /*f2b0*/  SHFL.IDX PT, R4, R4, 0x3, 0x1c1f ;  /* 0x007c1f0004047f89 */ /* 0x000fe200000e0000 */
[----:B------:R-:W-:-:S03]  /*f2c0*/  ISETP.GE.OR P4, PT, R2, UR4, P5 ;  /* 0x0000000402007c0c */ /* 0x000fc6000af86670 */
[----:B------:R4:W5:Y:S01]  /*f2d0*/  SHFL.IDX PT, R5, R3, 0x3, 0x1c1f ;  /* 0x007c1f0003057f89 */ /* 0x00096200000e0000 */
[C---:B------:R-:W-:Y:S02]  /*f2e0*/  IADD3 R15, R0.reuse, 0x40, RZ ;  /* 0x00000040000f7810 */ /* 0x040fe40007ffe0ff */
[----:B------:R-:W-:Y:S02]  /*f2f0*/  ISETP.GE.AND P3, PT, R0, UR4, PT ;  /* 0x0000000400007c0c */ /* 0x000fe4000bf66270 */
[----:B------:R-:W-:Y:S01]  /*f300*/  ISETP.GE.AND P2, PT, R2, UR4, PT ;  /* 0x0000000402007c0c */ /* 0x000fe2000bf46270 */
[----:B------:R-:W-:Y:S01]  /*f310*/  IMAD.MOV.U32 R2, RZ, RZ, R8 ;  /* 0x000000ffff027224 */ /* 0x000fe200078e0008 */
[----:B------:R-:W-:Y:S02]  /*f320*/  IADD3 R0, R0, 0x48, RZ ;  /* 0x0000004800007810 */ /* 0x000fe40007ffe0ff */
[----:B------:R-:W-:Y:S02]  /*f330*/  ISETP.GE.OR P0, PT, R15, UR4, P5 ;  /* 0x000000040f007c0c */ /* 0x000fe4000af06670 */
[----:B------:R-:W-:Y:S01]  /*f340*/  ISETP.GE.OR P5, PT, R0, UR4, P5 ;  /* 0x0000000400007c0c */ /* 0x000fe2000afa6670 */
[----:B-1----:R1:W-:Y:S01]  /*f350*/  @!P1 ST.E [R12.64], R19 ;  /* 0x000000130c009985 */ /* 0x0023e2000c101906 */
[----:B----4-:R-:W-:-:S02]  /*f360*/  IMAD.IADD R3, R9, 0x1, R17 ;  /* 0x0000000109037824 */ /* 0x010fc400078e0211 */
[----:B------:R-:W-:Y:S02]  /*f370*/  IMAD R9, R16, c[0x0][0x428], RZ ;  /* 0x00010a0010097a24 */ /* 0x000fe400078e02ff */
[----:B------:R-:W-:-:S04]  /*f380*/  IMAD.WIDE.U32 R2, R14, c[0x0][0x428], R2 ;  /* 0x00010a000e027a25 */ /* 0x000fc800078e0002 */
[----:B------:R-:W-:Y:S01]  /*f390*/  IMAD R8, R14, c[0x0][0x42c], R9 ;  /* 0x00010b000e087a24 */ /* 0x000fe200078e0209 */
[----:B--2---:R2:W-:Y:S01]  /*f3a0*/  @!P4 ST.E [R10.64], R20 ;  /* 0x000000140a00c985 */ /* 0x0045e2000c101906 */
[C---:B------:R-:W-:Y:S02]  /*f3b0*/  LEA R26, P4, R2.reuse, c[0x0][0x400], 0x2 ;  /* 0x00010000021a7a11 */ /* 0x040fe400078810ff */
[----:B------:R-:W-:Y:S01]  /*f3c0*/  IMAD.IADD R3, R3, 0x1, R8 ;  /* 0x0000000103037824 */ /* 0x000fe200078e0208 */
[----:B---3--:R3:W-:Y:S04]  /*f3d0*/  @!P0 ST.E [R6.64], R21 ;  /* 0x0000001506008985 */ /* 0x0087e8000c101906 */
[----:B------:R-:W-:Y:S01]  /*f3e0*/  LEA.HI.X R22, R2, c[0x0][0x404], R3, 0x2, P4 ;  /* 0x0001010002167a11 */ /* 0x000fe200020f1403 */
[----:B-----5:R4:W-:Y:S01]  /*f3f0*/  @!P5 ST.E [R4.64], R18 ;  /* 0x000000120400d985 */ /* 0x0209e2000c101906 */
[----:B------:R-:W-:-:S02]  /*f400*/  ISETP.GE.AND P0, PT, R0, UR4, PT ;  /* 0x0000000400007c0c */ /* 0x000fc4000bf06270 */
[C---:B-1----:R-:W-:Y:S01]  /*f410*/  IADD3 R13, R37.reuse, 0x8, RZ ;  /* 0x00000008250d7810 */ /* 0x042fe20007ffe0ff */
[----:B------:R1:W1:Y:S01]  /*f420*/  SHFL.IDX PT, R0, R26, RZ, 0x1c1f ;  /* 0x001c1fff1a007589 */ /* 0x00026200000e0000 */
[C---:B------:R-:W-:Y:S02]  /*f430*/  IADD3 R12, R37.reuse, 0x10, RZ ;  /* 0x00000010250c7810 */ /* 0x040fe40007ffe0ff */
[C---:B------:R-:W-:Y:S01]  /*f440*/  IADD3 R9, R37.reuse, 0x28, RZ ;  /* 0x0000002825097810 */ /* 0x040fe20007ffe0ff */
[----:B------:R1:W1:Y:S01]  /*f450*/  SHFL.IDX PT, R2, R22, RZ, 0x1c1f ;  /* 0x001c1fff16027589 */ /* 0x00026200000e0000 */
[C---:B------:R-:W-:Y:S02]  /*f460*/  IADD3 R8, R37.reuse, 0x30, RZ ;  /* 0x0000003025087810 */ /* 0x040fe40007ffe0ff */
[----:B------:R-:W-:Y:S02]  /*f470*/  IADD3 R3, R37, 0x40, RZ ;  /* 0x0000004025037810 */ /* 0x000fe40007ffe0ff */
[----:B------:R-:W-:-:S02]  /*f480*/  ISETP.GE.AND P1, PT, R15, UR4, PT ;  /* 0x000000040f007c0c */ /* 0x000fc4000bf26270 */
[C---:B--2---:R-:W-:Y:S02]  /*f490*/  IADD3 R11, R37.reuse, 0x18, RZ ;  /* 0x00000018250b7810 */ /* 0x044fe40007ffe0ff */
[C---:B------:R-:W-:Y:S02]  /*f4a0*/  IADD3 R10, R37.reuse, 0x20, RZ ;  /* 0x00000020250a7810 */ /* 0x040fe40007ffe0ff */
[C---:B---3--:R-:W-:Y:S02]  /*f4b0*/  IADD3 R7, R37.reuse, 0x38, RZ ;  /* 0x0000003825077810 */ /* 0x048fe40007ffe0ff */
[C---:B------:R-:W-:Y:S02]  /*f4c0*/  IADD3 R6, R37.reuse, 0x48, RZ ;  /* 0x0000004825067810 */ /* 0x040fe40007ffe0ff */
[C---:B----4-:R-:W-:Y:S02]  /*f4d0*/  IADD3 R5, R37.reuse, 0x50, RZ ;  /* 0x0000005025057810 */ /* 0x050fe40007ffe0ff */
        /* <DEDUP_REMOVED lines=11> */
[----:B------:R-:W-:Y:S02]  /*f590*/  SHF.R.S32.HI R34, RZ, 0x1f, R5 ;  /* 0x0000001fff227819 */ /* 0x000fe40000011405 */
[----:B------:R-:W-:Y:S01]  /*f5a0*/  SHF.R.S32.HI R35, RZ, 0x1f, R4 ;  /* 0x0000001fff237819 */ /* 0x000fe20000011404 */
[----:B------:R-:W-:Y:S05]  /*f5b0*/  @P3 BRA `(.L_x_1022) ;  /* 0x0000031000003947 */ /* 0x000fea0003800000 */
[----:B-1----:R-:W-:Y:S02]  /*f5c0*/  ISETP.GE.AND P4, PT, R37, c[0x0][0x3c8], PT ;  /* 0x0000f20025007a0c */ /* 0x002fe40003f86270 */
[----:B------:R-:W-:-:S02]  /*f5d0*/  ISETP.GE.AND P3, PT, R13, c[0x0][0x3c8], PT ;  /* 0x0000f2000d007a0c */ /* 0x000fc40003f66270 */
[----:B------:R-:W-:-:S09]  /*f5e0*/  ISETP.GE.AND P6, PT, R6, c[0x0][0x3c8], PT ;  /* 0x0000f20006007a0c */ /* 0x000fd20003fc6270 */
[----:B------:R-:W-:-:S04]  /*f5f0*/  @!P4 LEA R14, P5, R37, R0, 0x2 ;  /* 0x00000000250ec211 */ /* 0x000fc800078a10ff */
[----:B------:R-:W-:Y:S02]  /*f600*/  @!P4 LEA.HI.X R15, R37, R2, R24, 0x2, P5 ;  /* 0x00000002250fc211 */ /* 0x000fe400028f1418 */
[----:B------:R-:W-:-:S03]  /*f610*/  ISETP.GE.AND P5, PT, R12, c[0x0][0x3c8], PT ;  /* 0x0000f2000c007a0c */ /* 0x000fc60003fa6270 */
[----:B------:R1:W-:Y:S02]  /*f620*/  @!P4 ST.E.64 [R14.64], R112 ;  /* 0x000000700e00c985 */ /* 0x0003e4000c101b06 */
[----:B-1----:R-:W-:-:S04]  /*f630*/  @!P3 LEA R14, P4, R13, R0, 0x2 ;  /* 0x000000000d0eb211 */ /* 0x002fc800078810ff */
        /* <DEDUP_REMOVED lines=26> */
[----:B------:R1:W-:Y:S01]  /*f7e0*/  @!P3 ST.E.64 [R14.64], R172 ;  /* 0x000000ac0e00b985 */ /* 0x0003e2000c101b06 */
[----:B------:R-:W-:-:S04]  /*f7f0*/  @!P5 LEA R20, P3, R3, R0, 0x2 ;  /* 0x000000000314d211 */ /* 0x000fc800078610ff */
[----:B------:R-:W-:Y:S02]  /*f800*/  @!P5 LEA.HI.X R21, R3, R2, R32, 0x2, P3 ;  /* 0x000000020315d211 */ /* 0x000fe400018f1420 */
[----:B------:R-:W-:Y:S02]  /*f810*/  ISETP.GE.AND P5, PT, R5, c[0x0][0x3c8], PT ;  /* 0x0000f20005007a0c */ /* 0x000fe40003fa6270 */
[----:B------:R-:W-:-:S04]  /*f820*/  @!P6 LEA R18, P3, R6, R0, 0x2 ;  /* 0x000000000612e211 */ /* 0x000fc800078610ff */
[----:B------:R-:W-:-:S07]  /*f830*/  @!P6 LEA.HI.X R19, R6, R2, R33, 0x2, P3 ;  /* 0x000000020613e211 */ /* 0x000fce00018f1421 */
[----:B------:R-:W-:-:S04]  /*f840*/  @!P5 LEA R16, P3, R5, R0, 0x2 ;  /* 0x000000000510d211 */ /* 0x000fc800078610ff */
[----:B------:R-:W-:Y:S02]  /*f850*/  @!P5 LEA.HI.X R17, R5, R2, R34, 0x2, P3 ;  /* 0x000000020511d211 */ /* 0x000fe400018f1422 */
[----:B-1----:R-:W-:-:S04]  /*f860*/  @!P4 LEA R14, P3, R4, R0, 0x2 ;  /* 0x00000000040ec211 */ /* 0x002fc800078610ff */
[----:B------:R-:W-:Y:S02]  /*f870*/  @!P4 LEA.HI.X R15, R4, R2, R35, 0x2, P3 ;  /* 0x00000002040fc211 */ /* 0x000fe400018f1423 */
[----:B------:R-:W-:-:S13]  /*f880*/  ISETP.GE.AND P3, PT, R3, c[0x0][0x3c8], PT ;  /* 0x0000f20003007a0c */ /* 0x000fda0003f66270 */
[----:B------:R1:W-:Y:S04]  /*f890*/  @!P3 ST.E.64 [R20.64], R68 ;  /* 0x000000441400b985 */ /* 0x0003e8000c101b06 */
[----:B------:R1:W-:Y:S04]  /*f8a0*/  @!P6 ST.E.64 [R18.64], R80 ;  /* 0x000000501200e985 */ /* 0x0003e8000c101b06 */
[----:B------:R1:W-:Y:S04]  /*f8b0*/  @!P5 ST.E.64 [R16.64], R84 ;  /* 0x000000541000d985 */ /* 0x0003e8000c101b06 */
[----:B------:R1:W-:Y:S02]  /*f8c0*/  @!P4 ST.E.64 [R14.64], R96 ;  /* 0x000000600e00c985 */ /* 0x0003e4000c101b06 */
.L_x_1022:
[----:B-1----:R-:W-:Y:S05]  /*f8d0*/  BSYNC B0 ;  /* 0x0000000000007941 */ /* 0x002fea0003800000 */
.L_x_1021:
[----:B------:R1:W2:Y:S01]  /*f8e0*/  SHFL.IDX PT, R2, R22, 0x1, 0x1c1f ;  /* 0x003c1f0016027f89 */ /* 0x0002a200000e0000 */
[----:B------:R-:W-:Y:S03]  /*f8f0*/  BSSY B0, `(.L_x_1023) ;  /* 0x0000033000007945 */ /* 0x000fe60003800000 */
[----:B------:R1:W3:Y:S01]  /*f900*/  SHFL.IDX PT, R0, R26, 0x1, 0x1c1f ;  /* 0x003c1f001a007f89 */ /* 0x0002e200000e0000 */
[----:B------:R-:W-:Y:S05]  /*f910*/  @P2 BRA `(.L_x_1024) ;  /* 0x0000030000002947 */ /* 0x000fea0003800000 */
[----:B------:R-:W-:Y:S02]  /*f920*/  ISETP.GE.AND P2, PT, R37, c[0x0][0x3c8], PT ;  /* 0x0000f20025007a0c */ /* 0x000fe40003f46270 */
[----:B------:R-:W-:-:S02]  /*f930*/  ISETP.GE.AND P3, PT, R13, c[0x0][0x3c8], PT ;  /* 0x0000f2000d007a0c */ /* 0x000fc40003f66270 */
[----:B------:R-:W-:-:S09]  /*f940*/  ISETP.GE.AND P5, PT, R12, c[0x0][0x3c8], PT ;  /* 0x0000f2000c007a0c */ /* 0x000fd20003fa6270 */
[----:B---3--:R-:W-:-:S04]  /*f950*/  @!P2 LEA R14, P4, R37, R0, 0x2 ;  /* 0x00000000250ea211 */ /* 0x008fc800078810ff */
[----:B--2---:R-:W-:Y:S02]  /*f960*/  @!P2 LEA.HI.X R15, R37, R2, R24, 0x2, P4 ;  /* 0x00000002250fa211 */ /* 0x004fe400020f1418 */
[----:B------:R-:W-:-:S03]  /*f970*/  @!P3 LEA R16, P4, R13, R0, 0x2 ;  /* 0x000000000d10b211 */ /* 0x000fc600078810ff */
[----:B------:R2:W-:Y:S01]  /*f980*/  @!P2 ST.E.64 [R14.64], R114 ;  /* 0x000000720e00a985 */ /* 0x0005e2000c101b06 */
[----:B------:R-:W-:Y:S02]  /*f990*/  @!P3 LEA.HI.X R17, R13, R2, R23, 0x2, P4 ;  /* 0x000000020d11b211 */ /* 0x000fe400020f1417 */
[----:B------:R-:W-:-:S03]  /*f9a0*/  ISETP.GE.AND P2, PT, R11, c[0x0][0x3c8], PT ;  /* 0x0000f2000b007a0c */ /* 0x000fc60003f46270 */
[----:B------:R3:W-:Y:S01]  /*f9b0*/  @!P3 ST.E.64 [R16.64], R126 ;  /* 0x0000007e1000b985 */ /* 0x0007e2000c101b06 */
[----:B------:R-:W-:Y:S02]  /*f9c0*/  ISETP.GE.AND P3, PT, R10, c[0x0][0x3c8], PT ;  /* 0x0000f2000a007a0c */ /* 0x000fe40003f66270 */
[----:B--2---:R-:W-:-:S04]  /*f9d0*/  @!P5 LEA R14, P4, R12, R0, 0x2 ;  /* 0x000000000c0ed211 */ /* 0x004fc800078810ff */
[----:B------:R-:W-:-:S03]  /*f9e0*/  @!P5 LEA.HI.X R15, R12, R2, R25, 0x2, P4 ;  /* 0x000000020c0fd211 */ /* 0x000fc600020f1419 */
[----:B---3--:R-:W-:Y:S02]  /*f9f0*/  @!P2 LEA R16, P4, R11, R0, 0x2 ;  /* 0x000000000b10a211 */ /* 0x008fe400078810ff */
[----:B------:R2:W-:Y:S01]  /*fa00*/  @!P5 ST.E.64 [R14.64], R130 ;  /* 0x000000820e00d985 */ /* 0x0005e2000c101b06 */
[----:B------:R-:W-:Y:S02]  /*fa10*/  ISETP.GE.AND P5, PT, R9, c[0x0][0x3c8], PT ;  /* 0x0000f20009007a0c */ /* 0x000fe40003fa6270 */
[----:B------:R-:W-:-:S05]  /*fa20*/  @!P2 LEA.HI.X R17, R11, R2, R27, 0x2, P4 ;  /* 0x000000020b11a211 */ /* 0x000fca00020f141b */
[----:B------:R3:W-:Y:S01]  /*fa30*/  @!P2 ST.E.64 [R16.64], R142 ;  /* 0x0000008e1000a985 */ /* 0x0007e2000c101b06 */
[----:B------:R-:W-:Y:S02]  /*fa40*/  ISETP.GE.AND P2, PT, R8, c[0x0][0x3c8], PT ;  /* 0x0000f20008007a0c */ /* 0x000fe40003f46270 */
[----:B--2---:R-:W-:-:S04]  /*fa50*/  @!P3 LEA R14, P4, R10, R0, 0x2 ;  /* 0x000000000a0eb211 */ /* 0x004fc800078810ff */
[----:B------:R-:W-:Y:S02]  /*fa60*/  @!P3 LEA.HI.X R15, R10, R2, R28, 0x2, P4 ;  /* 0x000000020a0fb211 */ /* 0x000fe400020f141c */
[----:B---3--:R-:W-:-:S03]  /*fa70*/  @!P5 LEA R16, P4, R9, R0, 0x2 ;  /* 0x000000000910d211 */ /* 0x008fc600078810ff */
        /* <DEDUP_REMOVED lines=9> */
[----:B------:R-:W-:Y:S02]  /*fb10*/  @!P3 LEA.HI.X R17, R7, R2, R30, 0x2, P4 ;  /* 0x000000020711b211 */ /* 0x000fe400020f141e */
[----:B------:R-:W-:-:S03]  /*fb20*/  ISETP.GE.AND P4, PT, R6, c[0x0][0x3c8], PT ;  /* 0x0000f20006007a0c */ /* 0x000fc60003f86270 */
[----:B------:R3:W-:Y:S01]  /*fb30*/  @!P3 ST.E.64 [R16.64], R174 ;  /* 0x000000ae1000b985 */ /* 0x0007e2000c101b06 */
[----:B------:R-:W-:Y:S02]  /*fb40*/  ISETP.GE.AND P3, PT, R5, c[0x0][0x3c8], PT ;  /* 0x0000f20005007a0c */ /* 0x000fe40003f66270 */
[----:B--2---:R-:W-:-:S04]  /*fb50*/  @!P5 LEA R14, P2, R3, R0, 0x2 ;  /* 0x00000000030ed211 */ /* 0x004fc800078410ff */
[----:B------:R-:W-:Y:S02]  /*fb60*/  @!P5 LEA.HI.X R15, R3, R2, R32, 0x2, P2 ;  /* 0x00000002030fd211 */ /* 0x000fe400010f1420 */
[----:B------:R-:W-:-:S03]  /*fb70*/  ISETP.GE.AND P2, PT, R4, c[0x0][0x3c8], PT ;  /* 0x0000f20004007a0c */ /* 0x000fc60003f46270 */
[----:B------:R2:W-:Y:S01]  /*fb80*/  @!P5 ST.E.64 [R14.64], R70 ;  /* 0x000000460e00d985 */ /* 0x0005e2000c101b06 */
[----:B------:R-:W-:-:S04]  /*fb90*/  @!P4 LEA R18, P5, R6, R0, 0x2 ;  /* 0x000000000612c211 */ /* 0x000fc800078a10ff */
[----:B------:R-:W-:Y:S02]  /*fba0*/  @!P4 LEA.HI.X R19, R6, R2, R33, 0x2, P5 ;  /* 0x000000020613c211 */ /* 0x000fe400028f1421 */
[----:B---3--:R-:W-:-:S03]  /*fbb0*/  @!P3 LEA R16, P5, R5, R0, 0x2 ;  /* 0x000000000510b211 */ /* 0x008fc600078a10ff */
[----:B------:R3:W-:Y:S01]  /*fbc0*/  @!P4 ST.E.64 [R18.64], R82 ;  /* 0x000000521200c985 */ /* 0x0007e2000c101b06 */
[----:B------:R-:W-:-:S05]  /*fbd0*/  @!P3 LEA.HI.X R17, R5, R2, R34, 0x2, P5 ;  /* 0x000000020511b211 */ /* 0x000fca00028f1422 */
[----:B------:R3:W-:Y:S01]  /*fbe0*/  @!P3 ST.E.64 [R16.64], R86 ;  /* 0x000000561000b985 */ /* 0x0007e2000c101b06 */
[----:B--2---:R-:W-:-:S04]  /*fbf0*/  @!P2 LEA R14, P5, R4, R0, 0x2 ;  /* 0x00000000040ea211 */ /* 0x004fc800078a10ff */
[----:B------:R-:W-:-:S05]  /*fc00*/  @!P2 LEA.HI.X R15, R4, R2, R35, 0x2, P5 ;  /* 0x00000002040fa211 */ /* 0x000fca00028f1423 */
[----:B------:R3:W-:Y:S04]  /*fc10*/  @!P2 ST.E.64 [R14.64], R98 ;  /* 0x000000620e00a985 */ /* 0x0007e8000c101b06 */
.L_x_1024:
[----:B------:R-:W-:Y:S05]  /*fc20*/  BSYNC B0 ;  /* 0x0000000000007941 */ /* 0x000fea0003800000 */
.L_x_1023:
[----:B--2---:R2:W4:Y:S01]  /*fc30*/  SHFL.IDX PT, R2, R22, 0x2, 0x1c1f ;  /* 0x005c1f0016027f89 */ /* 0x00452200000e0000 */
[----:B------:R-:W-:Y:S03]  /*fc40*/  BSSY B0, `(.L_x_1025) ;  /* 0x0000033000007945 */ /* 0x000fe60003800000 */
[----:B---3--:R2:W3:Y:S01]  /*fc50*/  SHFL.IDX PT, R0, R26, 0x2, 0x1c1f ;  /* 0x005c1f001a007f89 */ /* 0x0084e200000e0000 */
[----:B------:R-:W-:Y:S05]  /*fc60*/  @P1 BRA `(.L_x_1026) ;  /* 0x0000030000001947 */ /* 0x000fea0003800000 */
[----:B------:R-:W-:Y:S02]  /*fc70*/  ISETP.GE.AND P3, PT, R37, c[0x0][0x3c8], PT ;  /* 0x0000f20025007a0c */ /* 0x000fe40003f66270 */
[----:B------:R-:W-:Y:S02]  /*fc80*/  ISETP.GE.AND P5, PT, R13, c[0x0][0x3c8], PT ;  /* 0x0000f2000d007a0c */ /* 0x000fe40003fa6270 */
[----:B------:R-:W-:Y:S02]  /*fc90*/  ISETP.GE.AND P2, PT, R12, c[0x0][0x3c8], PT ;  /* 0x0000f2000c007a0c */ /* 0x000fe40003f46270 */
[----:B------:R-:W-:-:S07]  /*fca0*/  ISETP.GE.AND P1, PT, R11, c[0x0][0x3c8], PT ;  /* 0x0000f2000b007a0c */ /* 0x000fce0003f26270 */
[----:B---3--:R-:W-:-:S04]  /*fcb0*/  @!P3 LEA R14, P4, R37, R0, 0x2 ;  /* 0x00000000250eb211 */ /* 0x008fc800078810ff */
[----:B----4-:R-:W-:Y:S02]  /*fcc0*/  @!P3 LEA.HI.X R15, R37, R2, R24, 0x2, P4 ;  /* 0x00000002250fb211 */ /* 0x010fe400020f1418 */
[----:B------:R-:W-:-:S03]  /*fcd0*/  @!P5 LEA R16, P4, R13, R0, 0x2 ;  /* 0x000000000d10d211 */ /* 0x000fc600078810ff */
[----:B------:R3:W-:Y:S01]  /*fce0*/  @!P3 ST.E.64 [R14.64], R116 ;  /* 0x000000740e00b985 */ /* 0x0007e2000c101b06 */
[----:B------:R-:W-:Y:S02]  /*fcf0*/  @!P5 LEA.HI.X R17, R13, R2, R23, 0x2, P4 ;  /* 0x000000020d11d211 */ /* 0x000fe400020f1417 */
[----:B------:R-:W-:-:S03]  /*fd00*/  ISETP.GE.AND P3, PT, R10, c[0x0][0x3c8], PT ;  /* 0x0000f2000a007a0c */ /* 0x000fc60003f66270 */
[----:B------:R4:W-:Y:S01]  /*fd10*/  @!P5 ST.E.64 [R16.64], R120 ;  /* 0x000000781000d985 */ /* 0x0009e2000c101b06 */
[----:B------:R-:W-:Y:S02]  /*fd20*/  ISETP.GE.AND P5, PT, R9, c[0x0][0x3c8], PT ;  /* 0x0000f20009007a0c */ /* 0x000fe40003fa6270 */
[----:B---3--:R-:W-:-:S04]  /*fd30*/  @!P2 LEA R14, P4, R12, R0, 0x2 ;  /* 0x000000000c0ea211 */ /* 0x008fc800078810ff */
[----:B------:R-:W-:Y:S02]  /*fd40*/  @!P2 LEA.HI.X R15, R12, R2, R25, 0x2, P4 ;  /* 0x000000020c0fa211 */ /* 0x000fe400020f1419 */
[----:B----4-:R-:W-:-:S03]  /*fd50*/  @!P1 LEA R16, P4, R11, R0, 0x2 ;  /* 0x000000000b109211 */ /* 0x010fc600078810ff */
[----:B------:R3:W-:Y:S01]  /*fd60*/  @!P2 ST.E.64 [R14.64], R132 ;  /* 0x000000840e00a985 */ /* 0x0007e2000c101b06 */
[----:B------:R-:W-:Y:S02]  /*fd70*/  @!P1 LEA.HI.X R17, R11, R2, R27, 0x2, P4 ;  /* 0x000000020b119211 */ /* 0x000fe400020f141b */
[----:B------:R-:W-:-:S03]  /*fd80*/  ISETP.GE.AND P2, PT, R8, c[0x0][0x3c8], PT ;  /* 0x0000f20008007a0c */ /* 0x000fc60003f46270 */
[----:B------:R4:W-:Y:S01]  /*fd90*/  @!P1 ST.E.64 [R16.64], R136 ;  /* 0x0000008810009985 */ /* 0x0009e2000c101b06 */
[----:B------:R-:W-:Y:S02]  /*fda0*/  ISETP.GE.AND P1, PT, R7, c[0x0][0x3c8], PT ;  /* 0x0000f20007007a0c */ /* 0x000fe40003f26270 */
[----:B---3--:R-:W-:-:S04]  /*fdb0*/  @!P3 LEA R14, P4, R10, R0, 0x2 ;  /* 0x000000000a0eb211 */ /* 0x008fc800078810ff */
[----:B------:R-:W-:Y:S02]  /*fdc0*/  @!P3 LEA.HI.X R15, R10, R2, R28, 0x2, P4 ;  /* 0x000000020a0fb211 */ /* 0x000fe400020f141c */
[----:B------:R-:W-:-:S03]  /*fdd0*/  @!P5 LEA R18, P4, R9, R0, 0x2 ;  /* 0x000000000912d211 */ /* 0x000fc600078810ff */
[----:B------:R3:W-:Y:S01]  /*fde0*/  @!P3 ST.E.64 [R14.64], R148 ;  /* 0x000000940e00b985 */ /* 0x0007e2000c101b06 */
[----:B------:R-:W-:Y:S02]  /*fdf0*/  @!P5 LEA.HI.X R19, R9, R2, R29, 0x2, P4 ;  /* 0x000000020913d211 */ /* 0x000fe400020f141d */
[----:B------:R-:W-:Y:S02]  /*fe00*/  ISETP.GE.AND P4, PT, R3, c[0x0][0x3c8], PT ;  /* 0x0000f20003007a0c */ /* 0x000fe40003f86270 */
[C---:B----4-:R-:W-:Y:S01]  /*fe10*/  @!P2 LEA R16, P3, R8.reuse, R0, 0x2 ;  /* 0x000000000810a211 */ /* 0x050fe200078610ff */
[----:B------:R4:W-:Y:S03]  /*fe20*/  @!P5 ST.E.64 [R18.64], R152 ;  /* 0x000000981200d985 */ /* 0x0009e6000c101b06 */
        /* <DEDUP_REMOVED lines=8> */
[----:B------:R-:W-:Y:S02]  /*feb0*/  ISETP.GE.AND P1, PT, R4, c[0x0][0x3c8], PT ;  /* 0x0000f20004007a0c */ /* 0x000fe40003f26270 */
[----:B------:R-:W-:Y:S02]  /*fec0*/  @!P4 LEA.HI.X R21, R3, R2, R32, 0x2, P5 ;  /* 0x000000020315c211 */ /* 0x000fe400028f1420 */
[----:B----4-:R-:W-:-:S03]  /*fed0*/  @!P3 LEA R18, P5, R6, R0, 0x2 ;  /* 0x000000000612b211 */ /* 0x010fc600078a10ff */
[----:B------:R4:W-:Y:S01]  /*fee0*/  @!P4 ST.E.64 [R20.64], R72 ;  /* 0x000000481400c985 */ /* 0x0009e2000c101b06 */
[----:B------:R-:W-:Y:S02]  /*fef0*/  @!P3 LEA.HI.X R19, R6, R2, R33, 0x2, P5 ;  /* 0x000000020613b211 */ /* 0x000fe400028f1421 */
[----:B-----5:R-:W-:-:S03]  /*ff00*/  @!P2 LEA R16, P5, R5, R0, 0x2 ;  /* 0x000000000510a211 */ /* 0x020fc600078a10ff */
[----:B------:R4:W-:Y:S01]  /*ff10*/  @!P3 ST.E.64 [R18.64], R76 ;  /* 0x0000004c1200b985 */ /* 0x0009e2000c101b06 */
[----:B------:R-:W-:-:S05]  /*ff20*/  @!P2 LEA.HI.X R17, R5, R2, R34, 0x2, P5 ;  /* 0x000000020511a211 */ /* 0x000fca00028f1422 */
[----:B------:R4:W-:Y:S01]  /*ff30*/  @!P2 ST.E.64 [R16.64], R88 ;  /* 0x000000581000a985 */ /* 0x0009e2000c101b06 */
[----:B---3--:R-:W-:-:S04]  /*ff40*/  @!P1 LEA R14, P5, R4, R0, 0x2 ;  /* 0x00000000040e9211 */ /* 0x008fc800078a10ff */
[----:B------:R-:W-:-:S05]  /*ff50*/  @!P1 LEA.HI.X R15, R4, R2, R35, 0x2, P5 ;  /* 0x00000002040f9211 */ /* 0x000fca00028f1423 */
[----:B------:R4:W-:Y:S04]  /*ff60*/  @!P1 ST.E.64 [R14.64], R92 ;  /* 0x0000005c0e009985 */ /* 0x0009e8000c101b06 */
.L_x_1026:
[----:B------:R-:W-:Y:S05]  /*ff70*/  BSYNC B0 ;  /* 0x0000000000007941 */ /* 0x000fea0003800000 */
.L_x_1025:
[----:B----4-:R4:W1:Y:S04]  /*ff80*/  SHFL.IDX PT, R2, R22, 0x3, 0x1c1f ;  /* 0x007c1f0016027f89 */ /* 0x01086800000e0000 */
[----:B---3--:R4:W3:Y:S01]  /*ff90*/  SHFL.IDX PT, R0, R26, 0x3, 0x1c1f ;  /* 0x007c1f001a007f89 */ /* 0x0088e200000e0000 */
[----:B------:R-:W-:Y:S05]  /*ffa0*/  @P0 BRA `(.L_x_1027) ;  /* 0x000005e000000947 */ /* 0x000fea0003800000 */
[----:B------:R-:W-:Y:S02]  /*ffb0*/  ISETP.GE.AND P3, PT, R13, c[0x0][0x3c8], PT ;  /* 0x0000f2000d007a0c */ /* 0x000fe40003f66270 */
[----:B------:R-:W-:Y:S02]  /*ffc0*/  ISETP.GE.AND P4, PT, R37, c[0x0][0x3c8], PT ;  /* 0x0000f20025007a0c */ /* 0x000fe40003f86270 */
[----:B------:R-:W-:Y:S02]  /*ffd0*/  ISETP.GE.AND P2, PT, R12, c[0x0][0x3c8], PT ;  /* 0x0000f2000c007a0c */ /* 0x000fe40003f46270 */
[----:B------:R-:W-:-:S07]  /*ffe0*/  ISETP.GE.AND P1, PT, R11, c[0x0][0x3c8], PT ;  /* 0x0000f2000b007a0c */ /* 0x000fce0003f26270 */
[-C--:B---3--:R-:W-:Y:S02]  /*fff0*/  @!P3 LEA R20, P0, R13, R0.reuse, 0x2 ;  /* 0x000000000d14b211 */ /* 0x088fe400078010ff */
[----:B------:R-:W-:Y:S02]  /*10000*/  @!P4 LEA R18, P5, R37, R0, 0x2 ;  /* 0x000000002512c211 */ /* 0x000fe400078a10ff */
[-C--:B-1----:R-:W-:Y:S02]  /*10010*/  @!P3 LEA.HI.X R21, R13, R2.reuse, R23, 0x2, P0 ;  /* 0x000000020d15b211 */ /* 0x082fe400000f1417 */
[----:B------:R-:W-:Y:S02]  /*10020*/  @!P4 LEA.HI.X R19, R37, R2, R24, 0x2, P5 ;  /* 0x000000022513c211 */ /* 0x000fe400028f1418 */
[----:B------:R-:W-:Y:S02]  /*10030*/  ISETP.GE.AND P0, PT, R10, c[0x0][0x3c8], PT ;  /* 0x0000f2000a007a0c */ /* 0x000fe40003f06270 */
[C---:B------:R-:W-:Y:S01]  /*10040*/  @!P2 LEA R16, P5, R12.reuse, R0, 0x2 ;  /* 0x000000000c10a211 */ /* 0x040fe200078a10ff */
[----:B------:R-:W-:Y:S03]  /*10050*/  @!P4 ST.E.64 [R18.64], R118 ;  /* 0x000000761200c985 */ /* 0x000fe6000c101b06 */
[----:B------:R-:W-:Y:S01]  /*10060*/  @!P2 LEA.HI.X R17, R12, R2, R25, 0x2, P5 ;  /* 0x000000020c11a211 */ /* 0x000fe200028f1419 */
[----:B------:R-:W-:Y:S01]  /*10070*/  @!P3 ST.E.64 [R20.64], R122 ;  /* 0x0000007a1400b985 */ /* 0x000fe2000c101b06 */
[----:B------:R-:W-:-:S02]  /*10080*/  @!P1 LEA R14, P5, R11, R0, 0x2 ;  /* 0x000000000b0e9211 */ /* 0x000fc400078a10ff */
[----:B------:R-:W-:Y:S01]  /*10090*/  ISETP.GE.AND P3, PT, R7, c[0x0][0x3c8], PT ;  /* 0x0000f20007007a0c */ /* 0x000fe20003f66270 */
[----:B------:R-:W-:Y:S01]  /*100a0*/  @!P2 ST.E.64 [R16.64], R134 ;  /* 0x000000861000a985 */ /* 0x000fe2000c101b06 */
[----:B------:R-:W-:Y:S02]  /*100b0*/  @!P1 LEA.HI.X R15, R11, R2, R27, 0x2, P5 ;  /* 0x000000020b0f9211 */ /* 0x000fe400028f141b */
[----:B------:R-:W-:Y:S02]  /*100c0*/  ISETP.GE.AND P5, PT, R9, c[0x0][0x3c8], PT ;  /* 0x0000f20009007a0c */ /* 0x000fe40003fa6270 */
[C---:B------:R-:W-:Y:S01]  /*100d0*/  @!P0 LEA R12, P4, R10.reuse, R0, 0x2 ;  /* 0x000000000a0c8211 */ /* 0x040fe200078810ff */
[----:B------:R1:W-:Y:S01]  /*100e0*/  @!P1 ST.E.64 [R14.64], R138 ;  /* 0x0000008a0e009985 */ /* 0x0003e2000c101b06 */
[----:B------:R-:W-:Y:S02]  /*100f0*/  ISETP.GE.AND P2, PT, R3, c[0x0][0x3c8], PT ;  /* 0x0000f20003007a0c */ /* 0x000fe40003f46270 */
[----:B------:R-:W-:-:S02]  /*10100*/  @!P0 LEA.HI.X R13, R10, R2, R28, 0x2, P4 ;  /* 0x000000020a0d8211 */ /* 0x000fc400020f141c */
[----:B------:R-:W-:-:S03]  /*10110*/  ISETP.GE.AND P4, PT, R8, c[0x0][0x3c8], PT ;  /* 0x0000f20008007a0c */ /* 0x000fc60003f86270 */
[----:B------:R3:W-:Y:S02]  /*10120*/  @!P0 ST.E.64 [R12.64], R150 ;  /* 0x000000960c008985 */ /* 0x0007e4000c101b06 */
[----:B------:R-:W-:-:S04]  /*10130*/  @!P5 LEA R10, P1, R9, R0, 0x2 ;  /* 0x00000000090ad211 */ /* 0x000fc800078210ff */
[----:B------:R-:W-:Y:S02]  /*10140*/  @!P5 LEA.HI.X R11, R9, R2, R29, 0x2, P1 ;  /* 0x00000002090bd211 */ /* 0x000fe400008f141d */
[----:B------:R-:W-:-:S03]  /*10150*/  ISETP.GE.AND P1, PT, R6, c[0x0][0x3c8], PT ;  /* 0x0000f20006007a0c */ /* 0x000fc60003f26270 */
[----:B------:R5:W-:Y:S01]  /*10160*/  @!P5 ST.E.64 [R10.64], R154 ;  /* 0x0000009a0a00d985 */ /* 0x000be2000c101b06 */
[----:B-1----:R-:W-:-:S04]  /*10170*/  @!P4 LEA R14, P0, R8, R0, 0x2 ;  /* 0x00000000080ec211 */ /* 0x002fc800078010ff */
[----:B------:R-:W-:Y:S02]  /*10180*/  @!P4 LEA.HI.X R15, R8, R2, R31, 0x2, P0 ;  /* 0x00000002080fc211 */ /* 0x000fe400000f141f */
[----:B------:R-:W-:Y:S02]  /*10190*/  ISETP.GE.AND P0, PT, R5, c[0x0][0x3c8], PT ;  /* 0x0000f20005007a0c */ /* 0x000fe40003f06270 */
[C---:B---3--:R-:W-:Y:S01]  /*101a0*/  @!P3 LEA R12, P5, R7.reuse, R0, 0x2 ;  /* 0x00000000070cb211 */ /* 0x048fe200078a10ff */
[----:B------:R1:W-:Y:S03]  /*101b0*/  @!P4 ST.E.64 [R14.64], R166 ;  /* 0x000000a60e00c985 */ /* 0x0003e6000c101b06 */
[----:B------:R-:W-:-:S05]  /*101c0*/  @!P3 LEA.HI.X R13, R7, R2, R30, 0x2, P5 ;  /* 0x00000002070db211 */ /* 0x000fca00028f141e */
[----:B------:R1:W-:Y:S01]  /*101d0*/  @!P3 ST.E.64 [R12.64], R170 ;  /* 0x000000aa0c00b985 */ /* 0x0003e2000c101b06 */
[----:B-----5:R-:W-:-:S04]  /*101e0*/  @!P2 LEA R10, P5, R3, R0, 0x2 ;  /* 0x00000000030aa211 */ /* 0x020fc800078a10ff */
[----:B------:R-:W-:Y:S02]  /*101f0*/  @!P2 LEA.HI.X R11, R3, R2, R32, 0x2, P5 ;  /* 0x00000002030ba211 */ /* 0x000fe400028f1420 */
[----:B------:R-:W-:-:S03]  /*10200*/  @!P1 LEA R8, P5, R6, R0, 0x2 ;  /* 0x0000000006089211 */ /* 0x000fc600078a10ff */
[----:B------:R1:W-:Y:S01]  /*10210*/  @!P2 ST.E.64 [R10.64], R74 ;  /* 0x0000004a0a00a985 */ /* 0x0003e2000c101b06 */
[----:B------:R-:W-:Y:S02]  /*10220*/  @!P1 LEA.HI.X R9, R6, R2, R33, 0x2, P5 ;  /* 0x0000000206099211 */ /* 0x000fe400028f1421 */
[----:B------:R-:W-:-:S03]  /*10230*/  @!P0 LEA R6, P5, R5, R0, 0x2 ;  /* 0x0000000005068211 */ /* 0x000fc600078a10ff */
[----:B------:R1:W-:Y:S01]  /*10240*/  @!P1 ST.E.64 [R8.64], R78 ;  /* 0x0000004e08009985 */ /* 0x0003e2000c101b06 */
[----:B------:R-:W-:-:S05]  /*10250*/  @!P0 LEA.HI.X R7, R5, R2, R34, 0x2, P5 ;  /* 0x0000000205078211 */ /* 0x000fca00028f1422 */
[----:B------:R1:W-:Y:S01]  /*10260*/  @!P0 ST.E.64 [R6.64], R90 ;  /* 0x0000005a06008985 */ /* 0x0003e2000c101b06 */
[----:B------:R-:W-:-:S13]  /*10270*/  ISETP.GE.AND P0, PT, R4, c[0x0][0x3c8], PT ;  /* 0x0000f20004007a0c */ /* 0x000fda0003f06270 */
[----:B------:R-:W-:Y:S05]  /*10280*/  @P0 BRA `(.L_x_1027) ;  /* 0x0000030000000947 */ /* 0x000fea0003800000 */
[----:B-1----:R-:W-:-:S04]  /*10290*/  LEA R6, P0, R4, R0, 0x2 ;  /* 0x0000000004067211 */ /* 0x002fc800078010ff */
[----:B------:R-:W-:-:S05]  /*102a0*/  LEA.HI.X R7, R4, R2, R35, 0x2, P0 ;  /* 0x0000000204077211 */ /* 0x000fca00000f1423 */
[----:B------:R1:W-:Y:S01]  /*102b0*/  ST.E.64 [R6.64], R94 ;  /* 0x0000005e06007985 */ /* 0x0003e2000c101b06 */
[----:B------:R-:W-:Y:S05]  /*102c0*/  BRA `(.L_x_1027) ;  /* 0x000002c000007947 */ /* 0x000fea0003800000 */
.L_x_1019:
[----:B------:R-:W2:Y:S02]  /*102d0*/  S2R R4, SR_TID.X ;  /* 0x0000000000047919 */ /* 0x000ea40000002100 */
[----:B--2---:R-:W-:-:S13]  /*102e0*/  ISETP.GT.AND P0, PT, R4, 0x7f, PT ;  /* 0x0000007f0400780c */ /* 0x004fda0003f04270 */
[----:B------:R-:W-:Y:S05]  /*102f0*/  @P0 BRA `(.L_x_1027) ;  /* 0x0000029000000947 */ /* 0x000fea0003800000 */
[----:B------:R-:W2:Y:S01]  /*10300*/  LDL.LU R3, [R1+0x54] ;  /* 0x0000540001037983 */ /* 0x000ea20000300800 */
[----:B------:R-:W-:-:S05]  /*10310*/  MOV R2, c[0x0][0x4e8] ;  /* 0x00013a0000027a02 */ /* 0x000fca0000000f00 */
[----:B------:R-:W-:Y:S01]  /*10320*/  IMAD R0, R2, c[0x0][0x388], RZ ;  /* 0x0000e20002007a24 */ /* 0x000fe200078e02ff */
[----:B--2---:R-:W-:-:S04]  /*10330*/  IADD3 R4, R3, R4, RZ ;  /* 0x0000000403047210 */ /* 0x004fc80007ffe0ff */
[----:B------:R-:W-:-:S13]  /*10340*/  ISETP.GE.AND P0, PT, R4, R0, PT ;  /* 0x000000000400720c */ /* 0x000fda0003f06270 */
[----:B------:R-:W-:Y:S05]  /*10350*/  @P0 BRA `(.L_x_1027) ;  /* 0x0000023000000947 */ /* 0x000fea0003800000 */
[----:B------:R-:W2:Y:S04]  /*10360*/  LDL.LU R3, [R1+0x40] ;  /* 0x0000400001037983 */ /* 0x000ea80000300800 */
[----:B------:R-:W3:Y:S04]  /*10370*/  LDL.LU R9, [R1+0x44] ;  /* 0x0000440001097983 */ /* 0x000ee80000300800 */
[----:B------:R-:W4:Y:S01]  /*10380*/  LDL.LU R8, [R1+0x50] ;  /* 0x0000500001087983 */ /* 0x000f220000300800 */
[----:B------:R-:W-:-:S13]  /*10390*/  ISETP.NE.AND P0, PT, R2, 0x1, PT ;  /* 0x000000010200780c */ /* 0x000fda0003f05270 */
[----:B------:R-:W-:Y:S01]  /*103a0*/  @P0 IMAD.HI.U32 R7, R4, c[0x0][0x4ec], RZ ;  /* 0x00013b0004070a27 */ /* 0x000fe200078e00ff */
[----:B--2---:R-:W-:Y:S02]  /*103b0*/  SHF.R.S32.HI R0, RZ, 0x1f, R3 ;  /* 0x0000001fff007819 */ /* 0x004fe40000011403 */
[----:B---3--:R-:W-:-:S03]  /*103c0*/  SHF.R.S32.HI R6, RZ, 0x1f, R9 ;  /* 0x0000001fff067819 */ /* 0x008fc60000011409 */
[----:B------:R-:W-:-:S04]  /*103d0*/  IMAD R0, R0, c[0x0][0x4d0], RZ ;  /* 0x0001340000007a24 */ /* 0x000fc800078e02ff */
[C---:B------:R-:W-:Y:S01]  /*103e0*/  IMAD R5, R3.reuse, c[0x0][0x4d4], R0 ;  /* 0x0001350003057a24 */ /* 0x040fe200078e0200 */
[----:B------:R-:W-:Y:S01]  /*103f0*/  MOV R0, R4 ;  /* 0x0000000400007202 */ /* 0x000fe20000000f00 */
[----:B------:R-:W-:Y:S01]  /*10400*/  IMAD.WIDE.U32 R2, R3, c[0x0][0x4d0], RZ ;  /* 0x0001340003027a25 */ /* 0x000fe200078e00ff */
[----:B------:R-:W-:-:S03]  /*10410*/  @P0 SHF.R.U32.HI R0, RZ, c[0x0][0x4f0], R7 ;  /* 0x00013c00ff000a19 */ /* 0x000fc60000011607 */
[----:B------:R-:W-:Y:S01]  /*10420*/  IMAD R6, R6, c[0x0][0x4d8], RZ ;  /* 0x0001360006067a24 */ /* 0x000fe200078e02ff */
[----:B------:R-:W-:Y:S02]  /*10430*/  IADD3 R3, R3, R5, RZ ;  /* 0x0000000503037210 */ /* 0x000fe40007ffe0ff */
[----:B----4-:R-:W-:Y:S01]  /*10440*/  SHF.R.S32.HI R5, RZ, 0x1f, R8 ;  /* 0x0000001fff057819 */ /* 0x010fe20000011408 */
[C---:B------:R-:W-:Y:S01]  /*10450*/  IMAD R7, R9.reuse, c[0x0][0x4dc], R6 ;  /* 0x0001370009077a24 */ /* 0x040fe200078e0206 */
[----:B------:R-:W-:Y:S01]  /*10460*/  IADD3 R6, -R0, RZ, RZ ;  /* 0x000000ff00067210 */ /* 0x000fe20007ffe1ff */
[----:B------:R-:W-:-:S04]  /*10470*/  IMAD.WIDE.U32 R2, R9, c[0x0][0x4d8], R2 ;  /* 0x0001360009027a25 */ /* 0x000fc800078e0002 */
[----:B------:R-:W-:Y:S01]  /*10480*/  IMAD R5, R5, c[0x0][0x4e0], RZ ;  /* 0x0001380005057a24 */ /* 0x000fe200078e02ff */
[----:B------:R-:W-:Y:S01]  /*10490*/  IADD3 R3, R3, R7, RZ ;  /* 0x0000000703037210 */ /* 0x000fe20007ffe0ff */
[----:B------:R-:W-:Y:S01]  /*104a0*/  IMAD R4, R6, c[0x0][0x4e8], R4 ;  /* 0x00013a0006047a24 */ /* 0x000fe200078e0204 */
[----:B------:R-:W-:Y:S01]  /*104b0*/  SHF.R.S32.HI R7, RZ, 0x1f, R0 ;  /* 0x0000001fff077819 */ /* 0x000fe20000011400 */
[C---:B------:R-:W-:Y:S02]  /*104c0*/  IMAD R6, R8.reuse, c[0x0][0x4e4], R5 ;  /* 0x0001390008067a24 */ /* 0x040fe400078e0205 */
[----:B------:R-:W-:Y:S01]  /*104d0*/  IMAD.WIDE.U32 R2, R8, c[0x0][0x4e0], R2 ;  /* 0x0001380008027a25 */ /* 0x000fe200078e0002 */
[----:B------:R-:W-:-:S04]  /*104e0*/  SHF.R.S32.HI R5, RZ, 0x1f, R4 ;  /* 0x0000001fff057819 */ /* 0x000fc80000011404 */
[----:B------:R-:W-:Y:S01]  /*104f0*/  IADD3 R2, P0, R0, R2, RZ ;  /* 0x0000000200027210 */ /* 0x000fe20007f1e0ff */
[----:B------:R-:W-:-:S03]  /*10500*/  IMAD R0, R5, c[0x0][0x4c8], RZ ;  /* 0x0001320005007a24 */ /* 0x000fc600078e02ff */
[----:B------:R-:W-:Y:S01]  /*10510*/  IADD3.X R3, R7, R3, R6, P0, !PT ;  /* 0x0000000307037210 */ /* 0x000fe200007fe406 */
[----:B------:R-:W-:-:S04]  /*10520*/  IMAD R0, R4, c[0x0][0x4cc], R0 ;  /* 0x0001330004007a24 */ /* 0x000fc800078e0200 */
[----:B------:R-:W-:-:S05]  /*10530*/  IMAD.WIDE.U32 R2, R4, c[0x0][0x4c8], R2 ;  /* 0x0001320004027a25 */ /* 0x000fca00078e0002 */
[----:B------:R-:W-:Y:S02]  /*10540*/  IADD3 R0, R3, R0, RZ ;  /* 0x0000000003007210 */ /* 0x000fe40007ffe0ff */
[----:B------:R-:W-:-:S04]  /*10550*/  LEA R4, P0, R2, c[0x0][0x4a8], 0x2 ;  /* 0x00012a0002047a11 */ /* 0x000fc800078010ff */
[----:B------:R-:W-:Y:S02]  /*10560*/  LEA.HI.X R5, R2, c[0x0][0x4ac], R0, 0x2, P0 ;  /* 0x00012b0002057a11 */ /* 0x000fe400000f1400 */
[----:B------:R-:W-:-:S05]  /*10570*/  MOV R0, 0xff800000 ;  /* 0xff80000000007802 */ /* 0x000fca0000000f00 */
[----:B------:R2:W-:Y:S02]  /*10580*/  STG.E [R4.64], R0 ;  /* 0x0000000004007986 */ /* 0x0005e4000c101906 */
.L_x_1027:
[----:B------:R-:W-:Y:S05]  /*10590*/  BSYNC B1 ;  /* 0x0000000000017941 */ /* 0x000fea0003800000 */
.L_x_1018:
[----:B--23--:R-:W2:Y:S02]  /*105a0*/  LDL R0, [R1+0x68] ;  /* 0x0000680001007983 */ /* 0x00cea40000100800 */
[----:B--2---:R-:W-:-:S13]  /*105b0*/  ISETP.NE.AND P0, PT, R0, RZ, PT ;  /* 0x000000ff0000720c */ /* 0x004fda0003f05270 */
[----:B------:R-:W-:Y:S01]  /*105c0*/  @P0 WARPSYNC 0xffffffff ;  /* 0xffffffff00000948 */ /* 0x000fe20003800000 */
[----:B------:R-:W-:Y:S06]  /*105d0*/  @P0 BAR.SYNC.DEFER_BLOCKING 0x5, 0x80 ;  /* 0x0142000000000b1d */ /* 0x000fec0000010000 */
[----:B------:R-:W2:Y:S04]  /*105e0*/  @P0 LDS R0, [0xc100] ;  /* 0x00c10000ff000984 */ /* 0x000ea80000000800 */
[----:B--2---:R2:W-:Y:S04]  /*105f0*/  @P0 STL [R1+0x58], R0 ;  /* 0x0000580001000387 */ /* 0x0045e80000100800 */
[----:B------:R-:W-:Y:S06]  /*10600*/  @P0 BAR.ARV 0x4, 0x80 ;  /* 0x0102000000000b1d */ /* 0x000fec0000002000 */
[----:B------:R-:W-:Y:S05]  /*10610*/  @P0 BRA `(.L_x_1028) ;  /* 0x0000009000000947 */ /* 0x000fea0003800000 */
[----:B------:R-:W-:Y:S05]  /*10620*/  BRA.DIV ~URZ, `(.L_x_1029) ;  /* 0x000006f27f007947 */ /* 0x000fea000b800000 */
[----:B--2---:R2:W3:Y:S02]  /*10630*/  SHFL.IDX PT, R0, R36, RZ, 0x1f ;  /* 0x00001fff24007589 */ /* 0x0044e400000e0000 */
.L_x_1040:
[----:B-1----:R-:W1:Y:S01]  /*10640*/  S2R R2, SR_TID.X ;  /* 0x0000000000027919 */ /* 0x002e620000002100 */
[----:B------:R-:W-:Y:S03]  /*10650*/  WARPSYNC 0xffffffff ;  /* 0xffffffff00007948 */ /* 0x000fe60003800000 */
[----:B------:R-:W-:Y:S06]  /*10660*/  BAR.SYNC.DEFER_BLOCKING 0x4, 0x80 ;  /* 0x0102000000007b1d */ /* 0x000fec0000010000 */
[----:B---3--:R3:W-:Y:S01]  /*10670*/  STL [R1+0x58], R0 ;  /* 0x0000580001007387 */ /* 0x0087e20000100800 */
[----:B-1----:R-:W-:-:S13]  /*10680*/  LOP3.LUT P0, RZ, R2, 0x7f, RZ, 0xc0, !PT ;  /* 0x0000007f02ff7812 */ /* 0x002fda000780c0ff */
[----:B------:R3:W-:Y:S04]  /*10690*/  @!P0 STS [0xc100], R36 ;  /* 0x00c10024ff008388 */ /* 0x0007e80000000800 */
[----:B------:R-:W-:Y:S06]  /*106a0*/  BAR.ARV 0x5, 0x80 ;  /* 0x0142000000007b1d */ /* 0x000fec0000002000 */
.L_x_1028:
[----:B--23--:R-:W2:Y:S02]  /*106b0*/  LDL R0, [R1+0x58] ;  /* 0x0000580001007983 */ /* 0x00cea40000100800 */
[----:B--2---:R-:W-:-:S13]  /*106c0*/  ISETP.GE.AND P0, PT, R0, c[0x0][0x538], PT ;  /* 0x00014e0000007a0c */ /* 0x004fda0003f06270 */
[----:B-1--4-:R-:W-:Y:S01]  /*106d0*/  @P0 CALL.REL.NOINC `(.L_x_1030) ;  /* 0x0000001000000944 */ /* 0x012fe20003c00000 */
[----:B------:R-:W-:Y:S05]  /*106e0*/  BRA `(.L_x_1031) ;  /* 0xffff014000007947 */ /* 0x000fea000383ffff */
.L_x_1030:
[----:B------:R-:W-:Y:S05]  /*106f0*/  EXIT ;  /* 0x000000000000794d */ /* 0x000fea0003800000 */
.L_x_996:
[----:B------:R-:W-:Y:S01]  /*10700*/  IMAD.MOV.U32 R7, RZ, RZ, R14 ;  /* 0x000000ffff077224 */ /* 0x000fe200078e000e */
[----:B------:R-:W-:Y:S01]  /*10710*/  MOV R6, RZ ;  /* 0x000000ff00067202 */ /* 0x000fe20000000f00 */
[----:B-1----:R-:W-:Y:S01]  /*10720*/  IMAD.MOV.U32 R3, RZ, RZ, 0x1c1f ;  /* 0x00001c1fff037424 */ /* 0x002fe200078e00ff */
[----:B------:R-:W-:Y:S02]  /*10730*/  MOV R2, 0x10750 ;  /* 0x0001075000027802 */ /* 0x000fe40000000f00 */
[----:B------:R-:W-:Y:S05]  /*10740*/  CALL.REL.NOINC `($__internal_17_$__cuda_sm70_shflsync_idx_p) ;  /* 0x0000068000007944 */ /* 0x000fea0003c00000 */
[----:B------:R-:W-:Y:S01]  /*10750*/  MOV R5, R6 ;  /* 0x0000000600057202 */ /* 0x000fe20000000f00 */
[----:B------:R-:W-:Y:S05]  /*10760*/  BRA `(.L_x_1032) ;  /* 0xffff10d000007947 */ /* 0x000fea000383ffff */
.L_x_997:
[----:B------:R-:W-:Y:S01]  /*10770*/  IMAD.MOV.U32 R7, RZ, RZ, R16 ;  /* 0x000000ffff077224 */ /* 0x000fe200078e0010 */
[----:B------:R-:W-:Y:S01]  /*10780*/  MOV R6, RZ ;  /* 0x000000ff00067202 */ /* 0x000fe20000000f00 */
[----:B-1----:R-:W-:Y:S01]  /*10790*/  IMAD.MOV.U32 R3, RZ, RZ, 0x1c1f ;  /* 0x00001c1fff037424 */ /* 0x002fe200078e00ff */
[----:B------:R-:W-:Y:S02]  /*107a0*/  MOV R2, 0x107c0 ;  /* 0x000107c000027802 */ /* 0x000fe40000000f00 */
[----:B--23--:R-:W-:Y:S05]  /*107b0*/  CALL.REL.NOINC `($__internal_17_$__cuda_sm70_shflsync_idx_p) ;  /* 0x0000061000007944 */ /* 0x00cfea0003c00000 */
[----:B------:R-:W-:Y:S01]  /*107c0*/  MOV R2, R6 ;  /* 0x0000000600027202 */ /* 0x000fe20000000f00 */
[----:B------:R-:W-:Y:S05]  /*107d0*/  BRA `(.L_x_1033) ;  /* 0xffff108000007947 */ /* 0x000fea000383ffff */
.L_x_1000:
[----:B--2---:R-:W-:Y:S01]  /*107e0*/  IMAD.MOV.U32 R7, RZ, RZ, R14 ;  /* 0x000000ffff077224 */ /* 0x004fe200078e000e */
[----:B------:R-:W-:Y:S01]  /*107f0*/  MOV R6, 0x1 ;  /* 0x0000000100067802 */ /* 0x000fe20000000f00 */
[----:B------:R-:W-:Y:S01]  /*10800*/  IMAD.MOV.U32 R3, RZ, RZ, 0x1c1f ;  /* 0x00001c1fff037424 */ /* 0x000fe200078e00ff */
[----:B----4-:R-:W-:-:S02]  /*10810*/  MOV R2, 0x10830 ;  /* 0x0001083000027802 */ /* 0x010fc40000000f00 */
[----:B-1-3--:R-:W-:Y:S05]  /*10820*/  CALL.REL.NOINC `($__internal_17_$__cuda_sm70_shflsync_idx_p) ;  /* 0x000005a000007944 */ /* 0x00afea0003c00000 */
[----:B------:R-:W-:Y:S01]  /*10830*/  IMAD.MOV.U32 R5, RZ, RZ, R6 ;  /* 0x000000ffff057224 */ /* 0x000fe200078e0006 */
[----:B------:R-:W-:Y:S01]  /*10840*/  MOV R6, 0x1 ;  /* 0x0000000100067802 */ /* 0x000fe20000000f00 */
[----:B------:R-:W-:Y:S01]  /*10850*/  IMAD.MOV.U32 R7, RZ, RZ, R16 ;  /* 0x000000ffff077224 */ /* 0x000fe200078e0010 */
[----:B------:R-:W-:-:S02]  /*10860*/  MOV R3, 0x1c1f ;  /* 0x00001c1f00037802 */ /* 0x000fc40000000f00 */
[----:B------:R-:W-:Y:S02]  /*10870*/  MOV R2, 0x10890 ;  /* 0x0001089000027802 */ /* 0x000fe40000000f00 */
[----:B------:R-:W-:Y:S05]  /*10880*/  CALL.REL.NOINC `($__internal_17_$__cuda_sm70_shflsync_idx_p) ;  /* 0x0000054000007944 */ /* 0x000fea0003c00000 */
[----:B------:R-:W-:Y:S01]  /*10890*/  MOV R2, R6 ;  /* 0x0000000600027202 */ /* 0x000fe20000000f00 */
[----:B------:R-:W-:Y:S05]  /*108a0*/  BRA `(.L_x_1034) ;  /* 0xffff118000007947 */ /* 0x000fea000383ffff */
.L_x_1003:
[----:B-1----:R-:W-:Y:S01]  /*108b0*/  IMAD.MOV.U32 R7, RZ, RZ, R14 ;  /* 0x000000ffff077224 */ /* 0x002fe200078e000e */
[----:B------:R-:W-:Y:S01]  /*108c0*/  MOV R6, 0x2 ;  /* 0x0000000200067802 */ /* 0x000fe20000000f00 */
[----:B------:R-:W-:Y:S01]  /*108d0*/  IMAD.MOV.U32 R3, RZ, RZ, 0x1c1f ;  /* 0x00001c1fff037424 */ /* 0x000fe200078e00ff */
[----:B--2---:R-:W-:Y:S02]  /*108e0*/  MOV R2, 0x10900 ;  /* 0x0001090000027802 */ /* 0x004fe40000000f00 */
[----:B---3--:R-:W-:Y:S05]  /*108f0*/  CALL.REL.NOINC `($__internal_17_$__cuda_sm70_shflsync_idx_p) ;  /* 0x000004d000007944 */ /* 0x008fea0003c00000 */
[----:B------:R-:W-:Y:S01]  /*10900*/  MOV R5, R6 ;  /* 0x0000000600057202 */ /* 0x000fe20000000f00 */
[----:B------:R-:W-:Y:S05]  /*10910*/  BRA `(.L_x_1035) ;  /* 0xffff12c000007947 */ /* 0x000fea000383ffff */
.L_x_1004:
[----:B------:R-:W-:Y:S01]  /*10920*/  IMAD.MOV.U32 R7, RZ, RZ, R16 ;  /* 0x000000ffff077224 */ /* 0x000fe200078e0010 */
[----:B------:R-:W-:Y:S01]  /*10930*/  MOV R6, 0x2 ;  /* 0x0000000200067802 */ /* 0x000fe20000000f00 */
[----:B------:R-:W-:Y:S01]  /*10940*/  IMAD.MOV.U32 R3, RZ, RZ, 0x1c1f ;  /* 0x00001c1fff037424 */ /* 0x000fe200078e00ff */
[----:B--2---:R-:W-:Y:S02]  /*10950*/  MOV R2, 0x10970 ;  /* 0x0001097000027802 */ /* 0x004fe40000000f00 */
[----:B-1-34-:R-:W-:Y:S05]  /*10960*/  CALL.REL.NOINC `($__internal_17_$__cuda_sm70_shflsync_idx_p) ;  /* 0x0000046000007944 */ /* 0x01afea0003c00000 */
[----:B------:R-:W-:Y:S01]  /*10970*/  MOV R2, R6 ;  /* 0x0000000600027202 */ /* 0x000fe20000000f00 */
[----:B------:R-:W-:Y:S05]  /*10980*/  BRA `(.L_x_1036) ;  /* 0xffff127000007947 */ /* 0x000fea000383ffff */
.L_x_1007:
[----:B-1----:R-:W-:Y:S01]  /*10990*/  IMAD.MOV.U32 R7, RZ, RZ, R14 ;  /* 0x000000ffff077224 */ /* 0x002fe200078e000e */
[----:B------:R-:W-:Y:S01]  /*109a0*/  MOV R6, 0x3 ;  /* 0x0000000300067802 */ /* 0x000fe20000000f00 */
[----:B------:R-:W-:Y:S01]  /*109b0*/  IMAD.MOV.U32 R3, RZ, RZ, 0x1c1f ;  /* 0x00001c1fff037424 */ /* 0x000fe200078e00ff */
[----:B------:R-:W-:-:S02]  /*109c0*/  MOV R2, 0x109e0 ;  /* 0x000109e000027802 */ /* 0x000fc40000000f00 */
[----:B--234-:R-:W-:Y:S05]  /*109d0*/  CALL.REL.NOINC `($__internal_17_$__cuda_sm70_shflsync_idx_p) ;  /* 0x000003f000007944 */ /* 0x01cfea0003c00000 */
        /* <DEDUP_REMOVED lines=8> */
.L_x_1014:
[----:B---3--:R1:W5:Y:S01]  /*10a60*/  LDL R0, [R1+0x20] ;  /* 0x0000200001007983 */ /* 0x0083620000100800 */
[----:B------:R-:W-:Y:S02]  /*10a70*/  MOV R3, 0x2 ;  /* 0x0000000200037802 */ /* 0x000fe40000000f00 */
[----:B------:R-:W-:Y:S02]  /*10a80*/  MOV R2, 0x10aa0 ;  /* 0x00010aa000027802 */ /* 0x000fe40000000f00 */
[----:B-1---5:R-:W-:Y:S05]  /*10a90*/  CALL.REL.NOINC `($__internal_16_$__cuda_sm70_shflsync_bfly_p) ;  /* 0x000002f000007944 */ /* 0x022fea0003c00000 */
[----:B------:R-:W-:Y:S01]  /*10aa0*/  MOV R5, R8 ;  /* 0x0000000800057202 */ /* 0x000fe20000000f00 */
[----:B------:R-:W-:Y:S05]  /*10ab0*/  BRA `(.L_x_1038) ;  /* 0xffffd72000007947 */ /* 0x000fea000383ffff */
.L_x_1015:
[----:B------:R-:W-:Y:S01]  /*10ac0*/  IMAD.MOV.U32 R0, RZ, RZ, R5 ;  /* 0x000000ffff007224 */ /* 0x000fe200078e0005 */
[----:B------:R-:W-:Y:S02]  /*10ad0*/  MOV R3, 0x1 ;  /* 0x0000000100037802 */ /* 0x000fe40000000f00 */
[----:B------:R-:W-:Y:S02]  /*10ae0*/  MOV R2, 0x10b00 ;  /* 0x00010b0000027802 */ /* 0x000fe40000000f00 */
[----:B------:R-:W-:Y:S05]  /*10af0*/  CALL.REL.NOINC `($__internal_16_$__cuda_sm70_shflsync_bfly_p) ;  /* 0x0000029000007944 */ /* 0x000fea0003c00000 */
[----:B------:R1:W5:Y:S01]  /*10b00*/  LDL R0, [R1+0x24] ;  /* 0x0000240001007983 */ /* 0x0003620000100800 */
[----:B------:R-:W-:Y:S01]  /*10b10*/  FADD.FTZ R5, R5, R8 ;  /* 0x0000000805057221 */ /* 0x000fe20000010000 */
[----:B------:R-:W-:-:S02]  /*10b20*/  MOV R3, 0x2 ;  /* 0x0000000200037802 */ /* 0x000fc40000000f00 */
[----:B------:R-:W-:Y:S02]  /*10b30*/  MOV R2, 0x10b50 ;  /* 0x00010b5000027802 */ /* 0x000fe40000000f00 */
[----:B-1---5:R-:W-:Y:S05]  /*10b40*/  CALL.REL.NOINC `($__internal_16_$__cuda_sm70_shflsync_bfly_p) ;  /* 0x0000024000007944 */ /* 0x022fea0003c00000 */
[----:B------:R-:W2:Y:S01]  /*10b50*/  LDL.LU R0, [R1+0x24] ;  /* 0x0000240001007983 */ /* 0x000ea20000300800 */
[----:B------:R-:W-:Y:S02]  /*10b60*/  MOV R3, 0x1 ;  /* 0x0000000100037802 */ /* 0x000fe40000000f00 */
[----:B------:R-:W-:Y:S01]  /*10b70*/  MOV R2, 0x10bb0 ;  /* 0x00010bb000027802 */ /* 0x000fe20000000f00 */
[----:B--2---:R-:W-:-:S05]  /*10b80*/  FADD.FTZ R4, R0, R8 ;  /* 0x0000000800047221 */ /* 0x004fca0000010000 */
[----:B------:R-:W-:Y:S02]  /*10b90*/  MOV R0, R4 ;  /* 0x0000000400007202 */ /* 0x000fe40000000f00 */
[----:B------:R-:W-:Y:S05]  /*10ba0*/  CALL.REL.NOINC `($__internal_16_$__cuda_sm70_shflsync_bfly_p) ;  /* 0x000001e000007944 */ /* 0x000fea0003c00000 */
[----:B------:R1:W5:Y:S01]  /*10bb0*/  LDL R0, [R1+0x28] ;  /* 0x0000280001007983 */ /* 0x0003620000100800 */
[----:B------:R-:W-:Y:S01]  /*10bc0*/  FADD.FTZ R4, R4, R8 ;  /* 0x0000000804047221 */ /* 0x000fe20000010000 */
[----:B------:R-:W-:Y:S02]  /*10bd0*/  MOV R3, 0x2 ;  /* 0x0000000200037802 */ /* 0x000fe40000000f00 */
        /* <DEDUP_REMOVED lines=19> */
[----:B------:R-:W-:Y:S05]  /*10d10*/  BRA `(.L_x_1039) ;  /* 0xffffd5f000007947 */ /* 0x000fea000383ffff */
.L_x_1029:
[----:B-1----:R-:W-:Y:S01]  /*10d20*/  IMAD.MOV.U32 R7, RZ, RZ, R36 ;  /* 0x000000ffff077224 */ /* 0x002fe200078e0024 */
[----:B------:R-:W-:Y:S01]  /*10d30*/  MOV R6, RZ ;  /* 0x000000ff00067202 */ /* 0x000fe20000000f00 */
[----:B------:R-:W-:Y:S01]  /*10d40*/  IMAD.MOV.U32 R3, RZ, RZ, 0x1f ;  /* 0x0000001fff037424 */ /* 0x000fe200078e00ff */
[----:B------:R-:W-:Y:S02]  /*10d50*/  MOV R2, 0x10d70 ;  /* 0x00010d7000027802 */ /* 0x000fe40000000f00 */
[----:B--2-4-:R-:W-:Y:S05]  /*10d60*/  CALL.REL.NOINC `($__internal_17_$__cuda_sm70_shflsync_idx_p) ;  /* 0x0000006000007944 */ /* 0x014fea0003c00000 */
[----:B------:R-:W-:Y:S01]  /*10d70*/  MOV R0, R6 ;  /* 0x0000000600007202 */ /* 0x000fe20000000f00 */
[----:B------:R-:W-:Y:S05]  /*10d80*/  BRA `(.L_x_1040) ;  /* 0xfffff8b000007947 */ /* 0x000fea000383ffff */
        .weak           $__internal_16_$__cuda_sm70_shflsync_bfly_p
        .type           $__internal_16_$__cuda_sm70_shflsync_bfly_p,@function
        .size           $__internal_16_$__cuda_sm70_shflsync_bfly_p,($__internal_17_$__cuda_sm70_shflsync_idx_p - $__internal_16_$__cuda_sm70_shflsync_bfly_p)
$__internal_16_$__cuda_sm70_shflsync_bfly_p:
[----:B------:R-:W-:Y:S04]  /*10d90*/  WARPSYNC R9 ;  /* 0x0000000900007348 */ /* 0x000fe80003800000 */
[----:B------:R1:W2:Y:S02]  /*10da0*/  SHFL.BFLY PT, R8, R0, R3, R10 ;  /* 0x0c00000300087389 */ /* 0x0002a400000e000a */
[----:B-1----:R-:W-:-:S04]  /*10db0*/  MOV R3, 0x0 ;  /* 0x0000000000037802 */ /* 0x002fc80000000f00 */
[----:B--2---:R-:W-:Y:S05]  /*10dc0*/  RET.REL.NODEC R2 `(_ZN7cutlass13device_kernelIN5flash19enable_sm80_to_sm89INS1_16FlashAttnFwdSm80INS1_25CollectiveMainloopFwdSm80ILi4ELi1ELb0EN4cute5tupleIJNS5_1CILi128EEENS7_ILi64EEENS7_ILi96EEEEEELi96ENS_6half_tEfNS_4arch4Sm80ELb1ELb0ELb1ELb0ELb0ELb0ELb1ELb1EEENS1_21CollectiveEpilogueFwdINS6_IJS8_SA_S9_EEENS6_IJNS7_ILi1EEESI_SI_EEESC_SE_Li128ELb0ELb1ELb1ELb0EEENS1_30DynamicPersistentTileSchedulerILi128ELi128ELb1ELb1ELb0EEEEEEEEEvNT_6ParamsE) ;  /* 0xfffef23002007950 */ /* 0x004fea0003c3ffff */
        .weak           $__internal_17_$__cuda_sm70_shflsync_idx_p
        .type           $__internal_17_$__cuda_sm70_shflsync_idx_p,@function
        .size           $__internal_17_$__cuda_sm70_shflsync_idx_p,(.L_x_1446 - $__internal_17_$__cuda_sm70_shflsync_idx_p)
$__internal_17_$__cuda_sm70_shflsync_idx_p:
[----:B------:R-:W-:-:S04]  /*10dd0*/  MOV R8, 0xffffffff ;  /* 0xffffffff00087802 */ /* 0x000fc80000000f00 */
[----:B------:R-:W-:Y:S04]  /*10de0*/  WARPSYNC R8 ;  /* 0x0000000800007348 */ /* 0x000fe80003800000 */
[----:B------:R1:W2:Y:S02]  /*10df0*/  SHFL.IDX PT, R6, R7, R6, R3 ;  /* 0x0000000607067389 */ /* 0x0002a400000e0003 */
[----:B-1----:R-:W-:-:S04]  /*10e00*/  MOV R3, 0x0 ;  /* 0x0000000000037802 */ /* 0x002fc80000000f00 */
[----:B--2---:R-:W-:Y:S05]  /*10e10*/  RET.REL.NODEC R2 `(_ZN7cutlass13device_kernelIN5flash19enable_sm80_to_sm89INS1_16FlashAttnFwdSm80INS1_25CollectiveMainloopFwdSm80ILi4ELi1ELb0EN4cute5tupleIJNS5_1CILi128EEENS7_ILi64EEENS7_ILi96EEEEEELi96ENS_6half_tEfNS_4arch4Sm80ELb1ELb0ELb1ELb0ELb0ELb0ELb1ELb1EEENS1_21CollectiveEpilogueFwdINS6_IJS8_SA_S9_EEENS6_IJNS7_ILi1EEESI_SI_EEESC_SE_Li128ELb0ELb1ELb1ELb0EEENS1_30DynamicPersistentTileSchedulerILi128ELi128ELb1ELb1ELb0EEEEEEEEEvNT_6ParamsE) ;  /* 0xfffef1e002007950 */ /* 0x004fea0003c3ffff */
.L_x_1041:
        /* <DEDUP_REMOVED lines=14> */
.L_x_1446:


//--------------------- .text._ZN7cutlass13device_kernelIN5flash19enable_sm80_to_sm89INS1_16FlashAttnFwdSm80INS1_25CollectiveMainloopFwdSm80ILi4ELi1ELb0EN4cute5tupleIJNS5_1CILi128EEENS7_ILi48EEENS7_ILi96EEEEEELi96ENS_6half_tEfNS_4arch4Sm80ELb1ELb0ELb1ELb1ELb0ELb0ELb1ELb1EEENS1_21CollectiveEpilogueFwdINS6_IJS8_SA_S9_EEENS6_IJNS7_ILi1EEESI_SI_EEESC_SE_Li128ELb1ELb1ELb1ELb0EEENS1_36VarlenDynamicPersistentTileSchedulerILi128ELi48ELi128ELi128ELb1ELb1ELb0ELb1ELb1ELb1EEEEEEEEEvNT_6ParamsE --------------------------
	.section	.text._ZN7cutlass13device_kernelIN5flash19enable_sm80_to_sm89INS1_16FlashAttnFwdSm80INS1_25CollectiveMainloopFwdSm80ILi4ELi1ELb0EN4cute5tupleIJNS5_1CILi128EEENS7_ILi48EEENS7_ILi96EEEEEELi96ENS_6half_tEfNS_4arch4Sm80ELb1ELb0ELb1ELb1ELb0ELb0ELb1ELb1EEENS1_21CollectiveEpilogueFwdINS6_IJS8_SA_S9_EEENS6_IJNS7_ILi1EEESI_SI_EEESC_SE_Li128ELb1ELb1ELb1ELb0EEENS1_36VarlenDynamicPersistentTileSchedulerILi128ELi48ELi128ELi128ELb1ELb1ELb0ELb1ELb1ELb1EEEEEEEEEvNT_6ParamsE,"ax",@progbits
	.sectioninfo	@"SHI_REGISTERS=255"
	.align	128
.text._ZN7cutlass13device_kernelIN5flash19enable_sm80_to_sm89INS1_16FlashAttnFwdSm80INS1_25CollectiveMainloopFwdSm80ILi4ELi1ELb0EN4cute5tupleIJNS5_1CILi128EEENS7_ILi48EEENS7_ILi96EEEEEELi96ENS_6half_tEfNS_4arch4Sm80ELb1ELb0ELb1ELb1ELb0ELb0ELb1ELb1EEENS1_21CollectiveEpilogueFwdINS6_IJS8_SA_S9_EEENS6_IJNS7_ILi1EEESI_SI_EEESC_SE_Li128ELb1ELb1ELb1ELb0EEENS1_36VarlenDynamicPersistentTileSchedulerILi128ELi48ELi128ELi128ELb1ELb1ELb0ELb1ELb1ELb1EEEEEEEEEvNT_6ParamsE:
        .type           _ZN7cutlass13device_kernelIN5flash19enable_sm80_to_sm89INS1_16FlashAttnFwdSm80INS1_25CollectiveMainloopFwdSm80ILi4ELi1ELb0EN4cute5tupleIJNS5_1CILi128EEENS7_ILi48EEENS7_ILi96EEEEEELi96ENS_6half_tEfNS_4arch4Sm80ELb1ELb0ELb1ELb1ELb0ELb0ELb1ELb1EEENS1_21CollectiveEpilogueFwdINS6_IJS8_SA_S9_EEENS6_IJNS7_ILi1EEESI_SI_EEESC_SE_Li128ELb1ELb1ELb1ELb0EEENS1_36VarlenDynamicPersistentTileSchedulerILi128ELi48ELi128ELi128ELb1ELb1ELb0ELb1ELb1ELb1EEEEEEEEEvNT_6ParamsE,@function
        .size           _ZN7cutlass13device_kernelIN5flash19enable_sm80_to_sm89INS1_16FlashAttnFwdSm80INS1_25CollectiveMainloopFwdSm80ILi4ELi1ELb0EN4cute5tupleIJNS5_1CILi128EEENS7_ILi48EEENS7_ILi96EEEEEELi96ENS_6half_tEfNS_4arch4Sm80ELb1ELb0ELb1ELb1ELb0ELb0ELb1ELb1EEENS1_21CollectiveEpilogueFwdINS6_IJS8_SA_S9_EEENS6_IJNS7_ILi1EEESI_SI_EEESC_SE_Li128ELb1ELb1ELb1ELb0EEENS1_36VarlenDynamicPersistentTileSchedulerILi128ELi48ELi128ELi128ELb1ELb1ELb0ELb1ELb1ELb1EEEEEEEEEvNT_6ParamsE,(.L_x_1449 - _ZN7cutlass13device_kernelIN5flash19enable_sm80_to_sm89INS1_16FlashAttnFwdSm80INS1_25CollectiveMainloopFwdSm80ILi4ELi1ELb0EN4cute5tupleIJNS5_1CILi128EEENS7_ILi48EEENS7_ILi96EEEEEELi96ENS_6half_tEfNS_4arch4Sm80ELb1ELb0ELb1ELb1ELb0ELb0ELb1ELb1EEENS1_21CollectiveEpilogueFwdINS6_IJS8_SA_S9_EEENS6_IJNS7_ILi1EEESI_SI_EEESC_SE_Li128ELb1ELb1ELb1ELb0EEENS1_36VarlenDynamicPersistentTileSchedulerILi128ELi48ELi128ELi128ELb1ELb1ELb0ELb1ELb1ELb1EEEEEEEEEvNT_6ParamsE)
        .other          _ZN7cutlass13device_kernelIN5flash19enable_sm80_to_sm89INS1_16FlashAttnFwdSm80INS1_25CollectiveMainloopFwdSm80ILi4ELi1ELb0EN4cute5tupleIJNS5_1CILi128EEENS7_ILi48EEENS7_ILi96EEEEEELi96ENS_6half_tEfNS_4arch4Sm80ELb1ELb0ELb1ELb1ELb0ELb0ELb1ELb1EEENS1_21CollectiveEpilogueFwdINS6_IJS8_SA_S9_EEENS6_IJNS7_ILi1EEESI_SI_EEESC_SE_Li128ELb1ELb1ELb1ELb0EEENS1_36VarlenDynamicPersistentTileSchedulerILi128ELi48ELi128ELi128ELb1ELb1ELb0ELb1ELb1ELb1EEEEEEEEEvNT_6ParamsE,@"STO_CUDA_ENTRY STV_DEFAULT"
_ZN7cutlass13device_kernelIN5flash19enable_sm80_to_sm89INS1_16FlashAttnFwdSm80INS1_25CollectiveMainloopFwdSm80ILi4ELi1ELb0EN4cute5tupleIJNS5_1CILi128EEENS7_ILi48EEENS7_ILi96EEEEEELi96ENS_6half_tEfNS_4arch4Sm80ELb1ELb0ELb1ELb1ELb0ELb0ELb1ELb1EEENS1_21CollectiveEpilogueFwdINS6_IJS8_SA_S9_EEENS6_IJNS7_ILi1EEESI_SI_EEESC_SE_Li128ELb1ELb1ELb1ELb0EEENS1_36VarlenDynamicPersistentTileSchedulerILi128ELi48ELi128ELi128ELb1ELb1ELb0ELb1ELb1ELb1EEEEEEEEEvNT_6ParamsE:
        /* <DEDUP_REMOVED lines=10> */
[----:B-1----:R1:W-:Y:S04]  /*00a0*/  @P0 STL.64 [R1], R4 ;  /* 0x0000000401000387 */ /* 0x0023e80000100a00 */
        /* <DEDUP_REMOVED lines=43> */
.L_x_1047:
        /* <DEDUP_REMOVED lines=16> */
.L_x_1157:
        /* <DEDUP_REMOVED lines=16> */
.L_x_1158:
[----:B--2---:R-:W-:-:S05]  /*0560*/  IMAD R0, R0, c[0x0][0x538], RZ ;  /* 0x00014e0000007a24 */ /* 0x004fca00078e02ff */
[----:B------:R-:W-:-:S04]  /*0570*/  IADD3 R6, R0, R6, RZ ;  /* 0x0000000600067210 */ /* 0x000fc80007ffe0ff */
[----:B------:R-:W-:-:S13]  /*0580*/  ISETP.GT.AND P0, PT, R6, UR4, PT ;  /* 0x0000000406007c0c */ /* 0x000fda000bf04270 */
[----:B-1----:R-:W-:Y:S05]  /*0590*/  @!P0 BRA `(.L_x_1047) ;  /* 0xfffffdc000008947 */ /* 0x002fea000383ffff */
.L_x_1043:
[----:B------:R-:W-:-:S05]  /*05a0*/  IADD3 R11, -R0, R6, RZ ;  /* 0x00000006000b7210 */ /* 0x000fca0007ffe1ff */
[----:B------:R-:W-:-:S05]  /*05b0*/  IMAD R0, R4, c[0x0][0x538], R11 ;  /* 0x00014e0004007a24 */ /* 0x000fca00078e020b */
[----:B------:R-:W-:Y:S01]  /*05c0*/  ISETP.GT.AND P0, PT, R0, UR4, PT ;  /* 0x0000000400007c0c */ /* 0x000fe2000bf04270 */
[----:B------:R-:W-:-:S12]  /*05d0*/  BRA.DIV ~URZ, `(.L_x_1048) ;  /* 0x00011e127f007947 */ /* 0x000fd8000b800000 */
[----:B------:R-:W-:-:S04]  /*05e0*/  VOTE.ANY R10, PT, !P0 ;  /* 0x00000000000a7806 */ /* 0x000fc800040e0100 */
.L_x_1159:
[----:B------:R-:W1:Y:S02]  /*05f0*/  POPC R6, R10 ;  /* 0x0000000a00067309 */ /* 0x000e640000000000 */
[----:B-1----:R-:W-:-:S05]  /*0600*/  IADD3 R0, R6, R7, RZ ;  /* 0x0000000706007210 */ /* 0x002fca0007ffe0ff */
[----:B------:R1:W-:Y:S01]  /*0610*/  STL [R1+0xc], R0 ;  /* 0x00000c0001007387 */ /* 0x0003e20000100800 */
[----:B------:R-:W-:Y:S05]  /*0620*/  BRA.DIV ~URZ, `(.L_x_1049) ;  /* 0x00011e127f007947 */ /* 0x000fea000b800000 */
[----:B------:R2:W3:Y:S01]  /*0630*/  SHFL.IDX PT, R12, R9, R6, 0x1f ;  /* 0x00001f06090c7589 */ /* 0x0004e200000e0000 */
[----:B------:R-:W-:-:S03]  /*0640*/  MOV R7, RZ ;  /* 0x000000ff00077202 */ /* 0x000fc60000000f00 */
[----:B------:R2:W4:Y:S04]  /*0650*/  SHFL.IDX PT, R9, R8, R6, 0x1f ;  /* 0x00001f0608097589 */ /* 0x00052800000e0000 */
.L_x_1160:
[----:B------:R-:W-:Y:S01]  /*0660*/  ISETP.NE.AND P0, PT, R10, RZ, PT ;  /* 0x000000ff0a00720c */ /* 0x000fe20003f05270 */
[----:B------:R-:W-:-:S12]  /*0670*/  BSSY B0, `(.L_x_1050) ;  /* 0x0000005000007945 */ /* 0x000fd80003800000 */
[----:B------:R-:W-:Y:S05]  /*0680*/  @!P0 BRA `(.L_x_1051) ;  /* 0x0000003000008947 */ /* 0x000fea0003800000 */
[----:B------:R-:W-:Y:S01]  /*0690*/  IADD3 R3, R6, -0x1, RZ ;  /* 0xffffffff06037810 */ /* 0x000fe20007ffe0ff */
[----:B------:R-:W-:Y:S05]  /*06a0*/  BRA.DIV ~URZ, `(.L_x_1052) ;  /* 0x00011e727f007947 */ /* 0x000fea000b800000 */
[----:B------:R1:W2:Y:S02]  /*06b0*/  SHFL.IDX PT, R7, R4, R3, 0x1f ;  /* 0x00001f0304077589 */ /* 0x0002a400000e0000 */
.L_x_1051:
[----:B------:R-:W-:Y:S05]  /*06c0*/  BSYNC B0 ;  /* 0x0000000000007941 */ /* 0x000fea0003800000 */
.L_x_1050:
[----:B-12---:R-:W-:Y:S01]  /*06d0*/  IMAD R0, R7, c[0x0][0x538], R11 ;  /* 0x00014e0007007a24 */ /* 0x006fe200078e020b */
[----:B----4-:R-:W-:Y:S01]  /*06e0*/  ISETP.NE.AND P0, PT, R9, 0x1, PT ;  /* 0x000000010900780c */ /* 0x010fe20003f05270 */
[----:B------:R-:W-:Y:S03]  /*06f0*/  BSSY B0, `(.L_x_1053) ;  /* 0x0000089000007945 */ /* 0x000fe60003800000 */
[----:B------:R1:W-:Y:S01]  /*0700*/  STL [R1], R0 ;  /* 0x0000000001007387 */ /* 0x0003e20000100800 */
        /* <DEDUP_REMOVED lines=65> */
.L_x_1054:
        /* <DEDUP_REMOVED lines=16> */
[----:B------:R-:W-:Y:S01]  /*0c20*/  IMAD R4, R4, R6, RZ ;  /* 0x0000000604047224 */ /* 0x000fe200078e02ff */
[----:B------:R-:W-:-:S03]  /*0c30*/  MOV R5, R0 ;  /* 0x0000000000057202 */ /* 0x000fc60000000f00 */
        /* <DEDUP_REMOVED lines=52> */
.L_x_1055:
[----:B------:R-:W-:Y:S05]  /*0f80*/  BSYNC B0 ;  /* 0x0000000000007941 */ /* 0x000fea0003800000 */
.L_x_1053:
[----:B------:R-:W-:-:S04]  /*0f90*/  LOP3.LUT R0, RZ, R0, RZ, 0x33, !PT ;  /* 0x00000000ff007212 */ /* 0x000fc800078e33ff */
[----:B------:R-:W-:-:S05]  /*0fa0*/  IADD3 R0, R0, R12, RZ ;  /* 0x0000000c00007210 */ /* 0x000fca0007ffe0ff */
[----:B------:R2:W-:Y:S01]  /*0fb0*/  STL [R1+0x4], R0 ;  /* 0x0000040001007387 */ /* 0x0005e20000100800 */
[----:B------:R-:W-:Y:S05]  /*0fc0*/  BRA `(.L_x_1056) ;  /* 0x0000006000007947 */ /* 0x000fea0003800000 */
.L_x_1044:
[----:B------:R-:W-:Y:S01]  /*0fd0*/  MOV R0, UR4 ;  /* 0x0000000400007c02 */ /* 0x000fe20008000f00 */
[----:B------:R-:W-:Y:S04]  /*0fe0*/  STL [R1+0x4], RZ ;  /* 0x000004ff01007387 */ /* 0x000fe80000100800 */
[----:B------:R1:W-:Y:S04]  /*0ff0*/  STL [R1], R0 ;  /* 0x0000000001007387 */ /* 0x0003e80000100800 */
[----:B------:R2:W-:Y:S01]  /*1000*/  STL [R1+0x8], RZ ;  /* 0x000008ff01007387 */ /* 0x0005e20000100800 */
[----:B-1----:R-:W-:-:S05]  /*1010*/  MOV R0, c[0x0][0x53c] ;  /* 0x00014f0000007a02 */ /* 0x002fca0000000f00 */
[----:B------:R2:W-:Y:S02]  /*1020*/  STL [R1+0xc], R0 ;  /* 0x00000c0001007387 */ /* 0x0005e40000100800 */
.L_x_1056:
[----:B------:R-:W3:Y:S04]  /*1030*/  LDL R4, [R1] ;  /* 0x0000000001047983 */ /* 0x000ee80000100800 */
[----:B------:R-:W3:Y:S04]  /*1040*/  LDL R5, [R1+0x4] ;  /* 0x0000040001057983 */ /* 0x000ee80000100800 */
[----:B------:R-:W3:Y:S04]  /*1050*/  LDL R6, [R1+0x8] ;  /* 0x0000080001067983 */ /* 0x000ee80000100800 */
[----:B------:R-:W3:Y:S01]  /*1060*/  LDL R7, [R1+0xc] ;  /* 0x00000c0001077983 */ /* 0x000ee20000100800 */
[----:B------:R-:W-:Y:S01]  /*1070*/  ISETP.NE.AND P0, PT, R13, RZ, PT ;  /* 0x000000ff0d00720c */ /* 0x000fe20003f05270 */
[----:B------:R-:W-:-:S12]  /*1080*/  WARPSYNC 0xffffffff ;  /* 0xffffffff00007948 */ /* 0x000fd80003800000 */
[----:B---3--:R3:W-:Y:S04]  /*1090*/  @!P0 STS.128 [0xc080], R4 ;  /* 0x00c08004ff008388 */ /* 0x0087e80000000c00 */
[----:B------:R-:W-:Y:S06]  /*10a0*/  BAR.ARV 0x5, 0x80 ;  /* 0x0142000000007b1d */ /* 0x000fec0000002000 */
.L_x_1042:
[----:B--2---:R-:W2:Y:S02]  /*10b0*/  LDL R0, [R1+0xc] ;  /* 0x00000c0001007983 */ /* 0x004ea40000100800 */
[----:B--2---:R-:W-:-:S13]  /*10c0*/  ISETP.GE.AND P0, PT, R0, c[0x0][0x53c], PT ;  /* 0x00014f0000007a0c */ /* 0x004fda0003f06270 */
[----:B------:R-:W-:Y:S05]  /*10d0*/  @P0 EXIT ;  /* 0x000000000000094d */ /* 0x000fea0003800000 */
[----:B------:R-:W2:Y:S02]  /*10e0*/  S2R R11, SR_TID.X ;  /* 0x00000000000b7919 */ /* 0x000ea40000002100 */
[----:B--2---:R-:W-:-:S04]  /*10f0*/  SHF.R.S32.HI R9, RZ, 0x1f, R11 ;  /* 0x0000001fff097819 */ /* 0x004fc8000001140b */
[CC--:B------:R-:W-:Y:S02]  /*1100*/  LEA.HI R17, R9.reuse, R11.reuse, RZ, 0x3 ;  /* 0x0000000b09117211 */ /* 0x0c0fe400078f18ff */
[----:B------:R-:W-:Y:S02]  /*1110*/  LEA.HI R3, R9, R11, RZ, 0x4 ;  /* 0x0000000b09037211 */ /* 0x000fe400078f20ff */
[----:B-1----:R-:W-:Y:S02]  /*1120*/  LOP3.LUT R2, R17, 0xfffffff8, RZ, 0xc0, !PT ;  /* 0xfffffff811027812 */ /* 0x002fe400078ec0ff */
        /* <DEDUP_REMOVED lines=25> */
[----:B------:R-:W-:Y:S02]  /*12c0*/  LEA.HI R5, R6, R250, RZ, 0x1 ;  /* 0x000000fa06057211 */ /* 0x000fe400078f08ff */
[----:B------:R-:W-:Y:S01]  /*12d0*/  SHF.R.U32.HI R4, RZ, 0x3, R0 ;  /* 0x00000003ff047819 */ /* 0x000fe20000011600 */
[----:B------:R-:W-:Y:S01]  /*12e0*/  IMAD.IADD R21, R11, 0x1, -R2 ;  /* 0x000000010b157824 */ /* 0x000fe200078e0a02 */
        /* <DEDUP_REMOVED lines=13> */
[----:B------:R-:W-:Y:S01]  /*13c0*/  IMAD.IADD R4, R7, 0x1, -R3 ;  /* 0x0000000107047824 */ /* 0x000fe200078e0a03 */
[----:B------:R-:W-:Y:S01]  /*13d0*/  SHF.R.S32.HI R3, RZ, 0x2, R11 ;  /* 0x00000002ff037819 */ /* 0x000fe2000001140b */
[----:B------:R-:W-:Y:S01]  /*13e0*/  IMAD.U32 R5, R0, 0x20, R5 ;  /* 0x0000002000057824 */ /* 0x000fe200078e0005 */
[----:B------:R-:W-:Y:S02]  /*13f0*/  LOP3.LUT R2, R2, 0xfffffff8, RZ, 0xc0, !PT ;  /* 0xfffffff802027812 */ /* 0x000fe400078ec0ff */
[----:B------:R-:W-:Y:S01]  /*1400*/  LEA.HI R0, R18, R18, RZ, 0x1 ;  /* 0x0000001212007211 */ /* 0x000fe200078f08ff */
[----:B------:R-:W-:Y:S01]  /*1410*/  IMAD R19, R4, 0x10, R3 ;  /* 0x0000001004137824 */ /* 0x000fe200078e0203 */
[----:B------:R-:W-:Y:S01]  /*1420*/  SHF.R.S32.HI R3, RZ, 0x1, R8 ;  /* 0x00000001ff037819 */ /* 0x000fe20000011408 */
[----:B------:R-:W-:Y:S01]  /*1430*/  IMAD.IADD R4, R250, 0x1, -R2 ;  /* 0x00000001fa047824 */ /* 0x000fe200078e0a02 */
[C---:B------:R-:W-:Y:S01]  /*1440*/  LOP3.LUT R2, R0.reuse, 0x1ffffffe, RZ, 0xc0, !PT ;  /* 0x1ffffffe00027812 */ /* 0x040fe200078ec0ff */
[----:B------:R-:W-:Y:S01]  /*1450*/  IMAD.SHL.U32 R0, R0, 0x20, RZ ;  /* 0x0000002000007824 */ /* 0x000fe200078e00ff */
[----:B------:R1:W-:Y:S01]  /*1460*/  STL [R1+0x84], R5 ;  /* 0x0000840501007387 */ /* 0x0003e20000100800 */
[----:B------:R-:W-:-:S02]  /*1470*/  SHF.R.S32.HI R6, RZ, 0x1, R10 ;  /* 0x00000001ff067819 */ /* 0x000fc4000001140a */
[----:B------:R-:W-:Y:S01]  /*1480*/  IMAD.IADD R8, R18, 0x1, -R2 ;  /* 0x0000000112087824 */ /* 0x000fe200078e0a02 */
[----:B------:R-:W-:Y:S01]  /*1490*/  LOP3.LUT R0, R0, 0xffffffc0, RZ, 0xc0, !PT ;  /* 0xffffffc000007812 */ /* 0x000fe200078ec0ff */
[C---:B------:R-:W-:Y:S01]  /*14a0*/  IMAD.SHL.U32 R2, R3.reuse, 0x40, RZ ;  /* 0x0000004003027824 */ /* 0x040fe200078e00ff */
[----:B------:R-:W-:Y:S01]  /*14b0*/  SHF.R.S32.HI R10, RZ, 0x1f, R10 ;  /* 0x0000001fff0a7819 */ /* 0x000fe2000001140a */
[----:B------:R-:W-:Y:S01]  /*14c0*/  STL [R1+0xc0], R19 ;  /* 0x0000c01301007387 */ /* 0x000fe20000100800 */
[----:B------:R-:W-:Y:S01]  /*14d0*/  LOP3.LUT P2, RZ, R3, 0x2, RZ, 0xc0, !PT ;  /* 0x0000000203ff7812 */ /* 0x000fe2000784c0ff */
[----:B------:R-:W-:Y:S01]  /*14e0*/  IMAD R14, R8, 0x8, R0 ;  /* 0x00000008080e7824 */ /* 0x000fe200078e0200 */
[----:B------:R-:W-:Y:S01]  /*14f0*/  LEA.HI R3, R10, R6, RZ, 0x2 ;  /* 0x000000060a037211 */ /* 0x000fe200078f10ff */
[----:B------:R-:W-:Y:S01]  /*1500*/  IMAD.SHL.U32 R8, R7, 0x200, RZ ;  /* 0x0000020007087824 */ /* 0x000fe200078e00ff */
[----:B------:R-:W-:Y:S02]  /*1510*/  LOP3.LUT R0, R2, 0xc0, RZ, 0xc0, !PT ;  /* 0x000000c002007812 */ /* 0x000fe400078ec0ff */
[----:B------:R-:W-:Y:S01]  /*1520*/  LOP3.LUT R2, R3, 0xfffffffc, RZ, 0xc0, !PT ;  /* 0xfffffffc03027812 */ /* 0x000fe200078ec0ff */
[----:B------:R-:W-:Y:S01]  /*1530*/  IMAD R3, R18, 0x2, R8 ;  /* 0x0000000212037824 */ /* 0x000fe200078e0208 */
[----:B------:R-:W-:-:S02]  /*1540*/  LOP3.LUT R7, R0, 0x8, R17, 0xf8, !PT ;  /* 0x0000000800077812 */ /* 0x000fc400078ef811 */
[----:B------:R-:W-:Y:S01]  /*1550*/  IADD3 R20, R22, 0x20, RZ ;  /* 0x0000002016147810 */ /* 0x000fe20007ffe0ff */
[----:B------:R-:W-:Y:S01]  /*1560*/  IMAD.IADD R2, R6, 0x1, -R2 ;  /* 0x0000000106027824 */ /* 0x000fe200078e0a02 */
[----:B------:R-:W-:-:S04]  /*1570*/  SHF.R.S32.HI R23, RZ, 0x1f, R22 ;  /* 0x0000001fff177819 */ /* 0x000fc80000011416 */
[C---:B------:R-:W-:Y:S01]  /*1580*/  LOP3.LUT P3, RZ, R2.reuse, 0x2, RZ, 0xc0, !PT ;  /* 0x0000000202ff7812 */ /* 0x040fe2000786c0ff */
[----:B------:R-:W-:Y:S01]  /*1590*/  IMAD.SHL.U32 R2, R2, 0x40, RZ ;  /* 0x0000004002027824 */ /* 0x000fe200078e00ff */
[----:B-1----:R-:W-:-:S04]  /*15a0*/  LEA.HI R5, R4, R4, RZ, 0x1 ;  /* 0x0000000404057211 */ /* 0x002fc800078f08ff */
[----:B------:R-:W-:Y:S02]  /*15b0*/  LOP3.LUT R9, R5, 0x3fffffe, RZ, 0xc0, !PT ;  /* 0x03fffffe05097812 */ /* 0x000fe400078ec0ff */
[----:B------:R-:W-:-:S03]  /*15c0*/  LOP3.LUT R2, R2, 0xc0, RZ, 0xc0, !PT ;  /* 0x000000c002027812 */ /* 0x000fc600078ec0ff */
[----:B------:R-:W-:Y:S01]  /*15d0*/  IMAD.IADD R9, R4, 0x1, -R9 ;  /* 0x0000000104097824 */ /* 0x000fe200078e0a09 */
[----:B------:R-:W-:Y:S02]  /*15e0*/  SHF.R.U32.HI R4, RZ, 0x3, R0 ;  /* 0x00000003ff047819 */ /* 0x000fe40000011600 */
[----:B------:R-:W-:Y:S01]  /*15f0*/  SHF.R.S32.HI R0, RZ, 0x1, R5 ;  /* 0x00000001ff007819 */ /* 0x000fe20000011405 */
[----:B------:R-:W-:Y:S01]  /*1600*/  IMAD R6, R9, 0x20, R3 ;  /* 0x0000002009067824 */ /* 0x000fe200078e0203 */
[----:B------:R-:W-:Y:S01]  /*1610*/  LOP3.LUT R10, R7, R4, RZ, 0x3c, !PT ;  /* 0x00000004070a7212 */ /* 0x000fe200078e3cff */
[----:B------:R-:W-:Y:S01]  /*1620*/  IMAD.SHL.U32 R5, R16, 0x20, RZ ;  /* 0x0000002010057824 */ /* 0x000fe200078e00ff */
[C---:B------:R-:W-:Y:S01]  /*1630*/  LOP3.LUT R4, R0.reuse, 0x1, RZ, 0xc0, !PT ;  /* 0x0000000100047812 */ /* 0x040fe200078ec0ff */
[C---:B------:R-:W-:Y:S01]  /*1640*/  IMAD.SHL.U32 R3, R0.reuse, 0x40, RZ ;  /* 0x0000004000037824 */ /* 0x040fe200078e00ff */
[----:B------:R-:W-:Y:S01]  /*1650*/  LOP3.LUT P0, RZ, R0, 0x2, RZ, 0xc0, !PT ;  /* 0x0000000200ff7812 */ /* 0x000fe2000780c0ff */
[----:B------:R-:W-:Y:S01]  /*1660*/  IMAD.SHL.U32 R7, R12, 0x8, RZ ;  /* 0x000000080c077824 */ /* 0x000fe200078e00ff */
[----:B------:R-:W-:Y:S01]  /*1670*/  ISETP.NE.U32.AND P1, PT, R4, 0x1, PT ;  /* 0x000000010400780c */ /* 0x000fe20003f25070 */
[----:B------:R-:W-:Y:S01]  /*1680*/  IMAD R9, R12, 0x8, R15 ;  /* 0x000000080c097824 */ /* 0x000fe200078e020f */
[----:B------:R-:W-:-:S02]  /*1690*/  LOP3.LUT R3, R3, 0xc0, RZ, 0xc0, !PT ;  /* 0x000000c003037812 */ /* 0x000fc400078ec0ff */
[----:B------:R-:W-:Y:S02]  /*16a0*/  LOP3.LUT R0, R5, 0xffffff00, RZ, 0xc0, !PT ;  /* 0xffffff0005007812 */ /* 0x000fe400078ec0ff */
[----:B------:R-:W-:Y:S02]  /*16b0*/  LEA.HI R3, R3, R3, RZ, 0x1d ;  /* 0x0000000303037211 */ /* 0x000fe400078fe8ff */
[----:B------:R-:W-:Y:S01]  /*16c0*/  SHF.R.U32.HI R5, RZ, 0x3, R2 ;  /* 0x00000003ff057819 */ /* 0x000fe20000011602 */
[----:B------:R-:W-:Y:S02]  /*16d0*/  IMAD.IADD R4, R0, 0x1, R8 ;  /* 0x0000000100047824 */ /* 0x000fe400078e0208 */
[----:B------:R-:W-:Y:S01]  /*16e0*/  IMAD.IADD R3, R3, 0x1, R6 ;  /* 0x0000000103037824 */ /* 0x000fe200078e0206 */
[----:B------:R-:W-:Y:S01]  /*16f0*/  LOP3.LUT R6, R2, 0x8, R7, 0xf8, !PT ;  /* 0x0000000802067812 */ /* 0x000fe200078ef807 */
[----:B------:R-:W-:Y:S01]  /*1700*/  IMAD R2, R13, 0x20, R4 ;  /* 0x000000200d027824 */ /* 0x000fe200078e0204 */
[----:B------:R-:W-:Y:S01]  /*1710*/  LOP3.LUT R4, R11, 0x7ffffffc, RZ, 0xc0, !PT ;  /* 0x7ffffffc0b047812 */ /* 0x000fe200078ec0ff */
[----:B------:R-:W-:Y:S01]  /*1720*/  IMAD.SHL.U32 R18, R3, 0x2, RZ ;  /* 0x0000000203127824 */ /* 0x000fe200078e00ff */
[----:B------:R-:W-:Y:S01]  /*1730*/  LOP3.LUT R3, R6, R5, RZ, 0x3c, !PT ;  /* 0x0000000506037212 */ /* 0x000fe200078e3cff */
[----:B------:R-:W-:-:S02]  /*1740*/  IMAD R7, R13, 0x20, R0 ;  /* 0x000000200d077824 */ /* 0x000fc400078e0200 */
[----:B------:R-:W-:Y:S01]  /*1750*/  IMAD.IADD R4, R21, 0x1, -R4 ;  /* 0x0000000115047824 */ /* 0x000fe200078e0a04 */
[C---:B------:R-:W-:Y:S01]  /*1760*/  IADD3 R5, R18.reuse, 0x80, RZ ;  /* 0x0000008012057810 */ /* 0x040fe20007ffe0ff */
[C---:B------:R-:W-:Y:S01]  /*1770*/  IMAD.IADD R2, R3.reuse, 0x1, R2 ;  /* 0x0000000103027824 */ /* 0x040fe200078e0202 */
[----:B------:R-:W-:Y:S01]  /*1780*/  IADD3 R17, R18, 0x70, RZ ;  /* 0x0000007012117810 */ /* 0x000fe20007ffe0ff */
[----:B------:R-:W-:Y:S01]  /*1790*/  IMAD.IADD R3, R3, 0x1, R7 ;  /* 0x0000000103037824 */ /* 0x000fe200078e0207 */
[----:B------:R-:W-:Y:S01]  /*17a0*/  @P1 IADD3 R17, R5, 0x10, RZ ;  /* 0x0000001005111810 */ /* 0x000fe20007ffe0ff */
[----:B------:R-:W-:Y:S01]  /*17b0*/  STL [R1+0x3c], R18 ;  /* 0x00003c1201007387 */ /* 0x000fe20000100800 */
[----:B------:R-:W-:Y:S01]  /*17c0*/  IADD3 R5, R22, 0x40, RZ ;  /* 0x0000004016057810 */ /* 0x000fe20007ffe0ff */
[----:B------:R-:W-:Y:S01]  /*17d0*/  IMAD.SHL.U32 R4, R4, 0x2, RZ ;  /* 0x0000000204047824 */ /* 0x000fe200078e00ff */
[----:B------:R-:W-:Y:S01]  /*17e0*/  SHF.R.S32.HI R7, RZ, 0x1f, R20 ;  /* 0x0000001fff077819 */ /* 0x000fe20000011414 */
[----:B------:R-:W-:Y:S01]  /*17f0*/  STL [R1+0x40], R17 ;  /* 0x0000401101007387 */ /* 0x000fe20000100800 */
[----:B------:R-:W-:Y:S01]  /*1800*/  SHF.R.S32.HI R8, RZ, 0x1f, R5 ;  /* 0x0000001fff087819 */ /* 0x000fe20000011405 */
[----:B------:R-:W-:Y:S01]  /*1810*/  IMAD.U32 R0, R9, 0x20, R10 ;  /* 0x0000002009007824 */ /* 0x000fe200078e000a */
[C---:B------:R-:W-:Y:S01]  /*1820*/  IADD3 R16, R4.reuse, 0x10, RZ ;  /* 0x0000001004107810 */ /* 0x040fe20007ffe0ff */
[----:B------:R-:W-:Y:S01]  /*1830*/  STL [R1+0x14], R20 ;  /* 0x0000141401007387 */ /* 0x000fe20000100800 */
[C---:B------:R-:W-:Y:S01]  /*1840*/  IADD3 R15, R4.reuse, 0x18, RZ ;  /* 0x00000018040f7810 */ /* 0x040fe20007ffe0ff */
[----:B------:R-:W-:Y:S01]  /*1850*/  IMAD.MOV.U32 R6, RZ, RZ, 0x20 ;  /* 0x00000020ff067424 */ /* 0x000fe200078e00ff */
[C---:B------:R-:W-:Y:S01]  /*1860*/  IADD3 R13, R4.reuse, 0x28, RZ ;  /* 0x00000028040d7810 */ /* 0x040fe20007ffe0ff */
[----:B------:R1:W-:Y:S01]  /*1870*/  STL [R1+0x20], R5 ;  /* 0x0000200501007387 */ /* 0x0003e20000100800 */
[----:B------:R-:W-:-:S02]  /*1880*/  IADD3 R12, R4, 0x30, RZ ;  /* 0x00000030040c7810 */ /* 0x000fc40007ffe0ff */
[C---:B------:R-:W-:Y:S01]  /*1890*/  IADD3 R11, R4.reuse, 0x38, RZ ;  /* 0x00000038040b7810 */ /* 0x040fe20007ffe0ff */
[----:B------:R-:W-:Y:S01]  /*18a0*/  STL.64 [R1+0x18], R22 ;  /* 0x0000181601007387 */ /* 0x000fe20000100a00 */
[C---:B------:R-:W-:Y:S02]  /*18b0*/  IADD3 R10, R4.reuse, 0x40, RZ ;  /* 0x00000040040a7810 */ /* 0x040fe40007ffe0ff */
[----:B------:R-:W-:Y:S01]  /*18c0*/  IADD3 R9, R4, 0x48, RZ ;  /* 0x0000004804097810 */ /* 0x000fe20007ffe0ff */
[----:B------:R2:W-:Y:S01]  /*18d0*/  STL [R1+0x7c], R7 ;  /* 0x00007c0701007387 */ /* 0x0005e20000100800 */
[----:B------:R-:W-:Y:S02]  /*18e0*/  LEA R184, R0, 0x3c80, 0x1 ;  /* 0x00003c8000b87811 */ /* 0x000fe400078e08ff */
[----:B------:R-:W-:Y:S01]  /*18f0*/  SHF.R.S32.HI R0, RZ, 0x1f, R10 ;  /* 0x0000001fff007819 */ /* 0x000fe2000001140a */
[----:B------:R3:W-:Y:S01]  /*1900*/  STL [R1+0x78], R8 ;  /* 0x0000780801007387 */ /* 0x0007e20000100800 */
[----:B------:R-:W-:-:S02]  /*1910*/  IADD3 R189, R184, 0x20, RZ ;  /* 0x00000020b8bd7810 */ /* 0x000fc40007ffe0ff */
[----:B------:R-:W-:Y:S01]  /*1920*/  LEA R187, R2, 0x6080, 0x1 ;  /* 0x0000608002bb7811 */ /* 0x000fe200078e08ff */
[----:B------:R-:W-:Y:S01]  /*1930*/  STL [R1+0x24], R4 ;  /* 0x0000240401007387 */ /* 0x000fe20000100800 */
[----:B------:R-:W-:Y:S02]  /*1940*/  LEA R185, R3, 0x1880, 0x1 ;  /* 0x0000188003b97811 */ /* 0x000fe400078e08ff */
[----:B------:R-:W-:-:S04]  /*1950*/  @P2 IADD3 R189, R184, -0x20, RZ ;  /* 0xffffffe0b8bd2810 */ /* 0x000fc80007ffe0ff */
[C---:B------:R-:W-:Y:S02]  /*1960*/  IADD3 R197, R189.reuse, 0x400, RZ ;  /* 0x00000400bdc57810 */ /* 0x040fe40007ffe0ff */
[----:B-1----:R-:W-:Y:S02]  /*1970*/  SEL R5, R6, 0xffffffe0, !P0 ;  /* 0xffffffe006057807 */ /* 0x002fe40004000000 */
[C---:B------:R-:W-:Y:S02]  /*1980*/  IADD3 R196, R189.reuse, 0x800, RZ ;  /* 0x00000800bdc47810 */ /* 0x040fe40007ffe0ff */
[C---:B------:R-:W-:Y:S02]  /*1990*/  IADD3 R195, R189.reuse, 0xc00, RZ ;  /* 0x00000c00bdc37810 */ /* 0x040fe40007ffe0ff */
[----:B------:R-:W-:Y:S01]  /*19a0*/  IADD3 R194, R189, 0x1000, RZ ;  /* 0x00001000bdc27810 */ /* 0x000fe20007ffe0ff */
[----:B--2---:R-:W-:Y:S01]  /*19b0*/  IMAD.IADD R7, R19, 0x1, R14 ;  /* 0x0000000113077824 */ /* 0x004fe200078e020e */
[----:B------:R-:W-:-:S02]  /*19c0*/  IADD3 R19, R4, 0x8, RZ ;  /* 0x0000000804137810 */ /* 0x000fc40007ffe0ff */
[C---:B------:R-:W-:Y:S02]  /*19d0*/  IADD3 R14, R4.reuse, 0x20, RZ ;  /* 0x00000020040e7810 */ /* 0x040fe40007ffe0ff */
[----:B------:R1:W-:Y:S01]  /*19e0*/  STL [R1+0xb8], R7 ;  /* 0x0000b80701007387 */ /* 0x0003e20000100800 */
[----:B---3--:R-:W-:Y:S02]  /*19f0*/  IADD3 R8, R4, 0x50, RZ ;  /* 0x0000005004087810 */ /* 0x008fe40007ffe0ff */
[C---:B------:R-:W-:Y:S02]  /*1a00*/  IADD3 R193, R189.reuse, 0x1400, RZ ;  /* 0x00001400bdc17810 */ /* 0x040fe40007ffe0ff */
[C---:B------:R-:W-:Y:S02]  /*1a10*/  IADD3 R192, R189.reuse, 0x1800, RZ ;  /* 0x00001800bdc07810 */ /* 0x040fe40007ffe0ff */
[C---:B------:R-:W-:Y:S02]  /*1a20*/  IADD3 R191, R189.reuse, 0x1c00, RZ ;  /* 0x00001c00bdbf7810 */ /* 0x040fe40007ffe0ff */
[----:B------:R-:W-:-:S02]  /*1a30*/  IADD3 R190, R189, 0x2000, RZ ;  /* 0x00002000bdbe7810 */ /* 0x000fc40007ffe0ff */
[----:B-1----:R-:W-:-:S05]  /*1a40*/  SHF.R.S32.HI R7, RZ, 0x1f, R4 ;  /* 0x0000001fff077819 */ /* 0x002fca0000011404 */
[----:B------:R1:W-:Y:S04]  /*1a50*/  STL [R1+0xb4], R7 ;  /* 0x0000b40701007387 */ /* 0x0003e80000100800 */
[----:B------:R2:W-:Y:S04]  /*1a60*/  STL [R1+0x6c], R19 ;  /* 0x00006c1301007387 */ /* 0x0005e80000100800 */
[----:B------:R-:W-:Y:S04]  /*1a70*/  STL [R1+0x68], R16 ;  /* 0x0000681001007387 */ /* 0x000fe80000100800 */
[----:B------:R3:W-:Y:S04]  /*1a80*/  STL [R1+0x64], R15 ;  /* 0x0000640f01007387 */ /* 0x0007e80000100800 */
[----:B------:R4:W-:Y:S04]  /*1a90*/  STL [R1+0x60], R14 ;  /* 0x0000600e01007387 */ /* 0x0009e80000100800 */
[----:B------:R-:W-:Y:S04]  /*1aa0*/  STL [R1+0x5c], R13 ;  /* 0x00005c0d01007387 */ /* 0x000fe80000100800 */
[----:B------:R5:W-:Y:S01]  /*1ab0*/  STL [R1+0x58], R12 ;  /* 0x0000580c01007387 */ /* 0x000be20000100800 */
[----:B-1----:R-:W-:-:S02]  /*1ac0*/  IADD3 R7, R4, 0x58, RZ ;  /* 0x0000005804077810 */ /* 0x002fc40007ffe0ff */
[----:B------:R-:W-:Y:S01]  /*1ad0*/  SEL R4, R6, 0xffffffe0, !P3 ;  /* 0xffffffe006047807 */ /* 0x000fe20005800000 */
[----:B------:R-:W-:Y:S01]  /*1ae0*/  STL [R1+0x54], R11 ;  /* 0x0000540b01007387 */ /* 0x000fe20000100800 */
[----:B--2---:R-:W-:Y:S02]  /*1af0*/  SHF.R.S32.HI R19, RZ, 0x1f, R19 ;  /* 0x0000001fff137819 */ /* 0x004fe40000011413 */
[----:B------:R-:W-:Y:S01]  /*1b00*/  SHF.R.S32.HI R6, RZ, 0x1f, R16 ;  /* 0x0000001fff067819 */ /* 0x000fe20000011410 */
[----:B------:R-:W-:Y:S01]  /*1b10*/  STL [R1+0x50], R10 ;  /* 0x0000500a01007387 */ /* 0x000fe20000100800 */
[----:B------:R-:W-:Y:S02]  /*1b20*/  IMAD.IADD R188, R187, 0x1, R4 ;  /* 0x00000001bbbc7824 */ /* 0x000fe400078e0204 */
[----:B------:R-:W-:Y:S01]  /*1b30*/  IMAD.IADD R186, R4, 0x1, R185 ;  /* 0x0000000104ba7824 */ /* 0x000fe200078e02b9 */
[----:B------:R1:W-:Y:S01]  /*1b40*/  STL [R1+0x4c], R9 ;  /* 0x00004c0901007387 */ /* 0x0003e20000100800 */
[----:B---3--:R-:W-:-:S03]  /*1b50*/  SHF.R.S32.HI R15, RZ, 0x1f, R15 ;  /* 0x0000001fff0f7819 */ /* 0x008fc6000001140f */
[----:B------:R-:W-:Y:S01]  /*1b60*/  STL [R1+0x48], R8 ;  /* 0x0000480801007387 */ /* 0x000fe20000100800 */
[----:B----4-:R-:W-:-:S03]  /*1b70*/  SHF.R.S32.HI R14, RZ, 0x1f, R14 ;  /* 0x0000001fff0e7819 */ /* 0x010fc6000001140e */
[----:B------:R-:W-:Y:S04]  /*1b80*/  STL [R1+0xb0], R19 ;  /* 0x0000b01301007387 */ /* 0x000fe80000100800 */
[----:B------:R-:W-:Y:S01]  /*1b90*/  STL [R1+0x44], R7 ;  /* 0x0000440701007387 */ /* 0x000fe20000100800 */
[----:B-----5:R-:W-:-:S03]  /*1ba0*/  SHF.R.S32.HI R12, RZ, 0x1f, R12 ;  /* 0x0000001fff0c7819 */ /* 0x020fc6000001140c */
[----:B------:R2:W-:Y:S04]  /*1bb0*/  STL [R1+0xac], R6 ;  /* 0x0000ac0601007387 */ /* 0x0005e80000100800 */
[----:B------:R-:W-:Y:S04]  /*1bc0*/  STL [R1+0xa8], R15 ;  /* 0x0000a80f01007387 */ /* 0x000fe80000100800 */
[----:B------:R-:W-:Y:S01]  /*1bd0*/  STL [R1+0xa4], R14 ;  /* 0x0000a40e01007387 */ /* 0x000fe20000100800 */
[----:B-1----:R-:W-:Y:S02]  /*1be0*/  SHF.R.S32.HI R9, RZ, 0x1f, R9 ;  /* 0x0000001fff097819 */ /* 0x002fe40000011409 */
[----:B--2---:R-:W-:-:S05]  /*1bf0*/  SHF.R.S32.HI R6, RZ, 0x1f, R13 ;  /* 0x0000001fff067819 */ /* 0x004fca000001140d */
        /* <DEDUP_REMOVED lines=14> */
.L_x_1156:
        /* <DEDUP_REMOVED lines=18> */
[----:B------:R-:W-:Y:S02]  /*1e00*/  @P2 LEA.HI.X R3, R74, c[0x0][0x374], R75, 0x2, P0 ;  /* 0x0000dd004a032a11 */ /* 0x000fe400000f144b */
[----:B------:R-:W-:-:S03]  /*1e10*/  ISETP.NE.U32.AND P0, PT, RZ, c[0x0][0x350], PT ;  /* 0x0000d400ff007a0c */ /* 0x000fc60003f05070 */
[----:B------:R2:W5:Y:S01]  /*1e20*/  @P2 LDG.E R8, [R2.64] ;  /* 0x0000000602082981 */ /* 0x000562000c1e1900 */
[C---:B------:R-:W-:Y:S02]  /*1e30*/  @P5 LEA R6, P2, R74.reuse, c[0x0][0x360], 0x2 ;  /* 0x0000d8004a065a11 */ /* 0x040fe400078410ff */
[----:B------:R-:W-:Y:S02]  /*1e40*/  ISETP.NE.AND.EX P0, PT, RZ, c[0x0][0x354], PT, P0 ;  /* 0x0000d500ff007a0c */ /* 0x000fe40003f05300 */
[C-C-:B------:R-:W-:Y:S02]  /*1e50*/  @P5 LEA.HI.X R7, R74.reuse, c[0x0][0x364], R75.reuse, 0x2, P2 ;  /* 0x0000d9004a075a11 */ /* 0x140fe400010f144b */
[----:B------:R-:W-:-:S03]  /*1e60*/  LEA.HI.X R5, R74, c[0x0][0x34c], R75, 0x2, P4 ;  /* 0x0000d3004a057a11 */ /* 0x000fc600020f144b */
[----:B------:R-:W4:Y:S04]  /*1e70*/  @P5 LDG.E R0, [R6.64] ;  /* 0x0000000606005981 */ /* 0x000f28000c1e1900 */
[----:B------:R1:W5:Y:S01]  /*1e80*/  @P1 LDG.E R11, [R4.64] ;  /* 0x00000006040b1981 */ /* 0x000362000c1e1900 */
[----:B--2---:R-:W-:-:S04]  /*1e90*/  LEA R2, P3, R74, c[0x0][0x350], 0x2 ;  /* 0x0000d4004a027a11 */ /* 0x004fc800078610ff */
[----:B------:R-:W-:-:S05]  /*1ea0*/  LEA.HI.X R3, R74, c[0x0][0x354], R75, 0x2, P3 ;  /* 0x0000d5004a037a11 */ /* 0x000fca00018f144b */
[----:B------:R1:W5:Y:S01]  /*1eb0*/  @P0 LDG.E R9, [R2.64] ;  /* 0x0000000602090981 */ /* 0x000362000c1e1900 */
[----:B---3--:R-:W-:-:S05]  /*1ec0*/  LOP3.LUT R76, R10, 0xffff, RZ, 0xc0, !PT ;  /* 0x0000ffff0a4c7812 */ /* 0x008fca00078ec0ff */
[----:B------:R1:W-:Y:S01]  /*1ed0*/  STL [R1+0x2c], R76 ;  /* 0x00002c4c01007387 */ /* 0x0003e20000100800 */
[----:B------:R-:W-:Y:S03]  /*1ee0*/  YIELD ;  /* 0x0000000000007946 */ /* 0x000fe60003800000 */
[----:B----4-:R1:W-:Y:S01]  /*1ef0*/  @P5 STL [R1+0x10], R0 ;  /* 0x0000100001005387 */ /* 0x0103e20000100800 */
[----:B------:R-:W-:Y:S05]  /*1f00*/  @P5 BRA `(.L_x_1057) ;  /* 0x0000007000005947 */ /* 0x000fea0003800000 */
[----:B-1----:R-:W-:-:S05]  /*1f10*/  MOV R0, c[0x0][0x168] ;  /* 0x00005a0000007a02 */ /* 0x002fca0000000f00 */
[----:B------:R1:W-:Y:S01]  /*1f20*/  STL [R1+0x10], R0 ;  /* 0x0000100001007387 */ /* 0x0003e20000100800 */
[----:B------:R-:W-:Y:S05]  /*1f30*/  @!P1 BRA `(.L_x_1057) ;  /* 0x0000004000009947 */ /* 0x000fea0003800000 */
[----:B------:R-:W2:Y:S04]  /*1f40*/  LDG.E R6, [R4.64] ;  /* 0x0000000604067981 */ /* 0x000ea8000c1e1900 */
[----:B-1----:R-:W2:Y:S02]  /*1f50*/  LDG.E R0, [R4.64+0x4] ;  /* 0x0000040604007981 */ /* 0x002ea4000c1e1900 */
[----:B--2---:R-:W-:-:S05]  /*1f60*/  IADD3 R0, -R6, R0, RZ ;  /* 0x0000000006007210 */ /* 0x004fca0007ffe1ff */
[----:B------:R1:W-:Y:S02]  /*1f70*/  STL [R1+0x10], R0 ;  /* 0x0000100001007387 */ /* 0x0003e40000100800 */
.L_x_1057:
[----:B------:R-:W-:-:S04]  /*1f80*/  ISETP.NE.U32.AND P2, PT, RZ, c[0x0][0x368], PT ;  /* 0x0000da00ff007a0c */ /* 0x000fc80003f45070 */
[----:B------:R-:W-:-:S13]  /*1f90*/  ISETP.NE.AND.EX P2, PT, RZ, c[0x0][0x36c], PT, P2 ;  /* 0x0000db00ff007a0c */ /* 0x000fda0003f45320 */
[----:B------:R-:W-:Y:S05]  /*1fa0*/  @!P2 BRA `(.L_x_1058) ;  /* 0x000000400000a947 */ /* 0x000fea0003800000 */
[----:B-1----:R-:W-:-:S04]  /*1fb0*/  LEA R2, P2, R74, c[0x0][0x368], 0x2 ;  /* 0x0000da004a027a11 */ /* 0x002fc800078410ff */
[----:B------:R-:W-:-:S05]  /*1fc0*/  LEA.HI.X R3, R74, c[0x0][0x36c], R75, 0x2, P2 ;  /* 0x0000db004a037a11 */ /* 0x000fca00010f144b */
[----:B------:R1:W5:Y:S01]  /*1fd0*/  LDG.E R0, [R2.64] ;  /* 0x0000000602007981 */ /* 0x000362000c1e1900 */
[----:B------:R-:W-:Y:S05]  /*1fe0*/  BRA `(.L_x_1059) ;  /* 0x0000005000007947 */ /* 0x000fea0003800000 */
.L_x_1058:
[----:B-1----:R-:W-:Y:S01]  /*1ff0*/  MOV R0, c[0x0][0x1d0] ;  /* 0x0000740000007a02 */ /* 0x002fe20000000f00 */
[----:B------:R-:W-:Y:S05]  /*2000*/  @!P0 BRA `(.L_x_1059) ;  /* 0x0000003000008947 */ /* 0x000fea0003800000 */
[----:B------:R-:W2:Y:S04]  /*2010*/  LDG.E R4, [R2.64] ;  /* 0x0000000602047981 */ /* 0x000ea8000c1e1900 */
[----:B------:R-:W2:Y:S02]  /*2020*/  LDG.E R0, [R2.64+0x4] ;  /* 0x0000040602007981 */ /* 0x000ea4000c1e1900 */
[----:B--2---:R-:W-:Y:S02]  /*2030*/  IADD3 R0, -R4, R0, RZ ;  /* 0x0000000004007210 */ /* 0x004fe40007ffe1ff */
.L_x_1059:
[----:B-1----:R-:W2:Y:S04]  /*2040*/  LDL R2, [R1+0x10] ;  /* 0x0000100001027983 */ /* 0x002ea80000100800 */
[----:B------:R-:W3:Y:S01]  /*2050*/  LDL.LU R3, [R1+0x4] ;  /* 0x0000040001037983 */ /* 0x000ee20000300800 */
[--C-:B-----5:R-:W-:Y:S01]  /*2060*/  IMAD.IADD R4, R0, 0x1, -R8.reuse ;  /* 0x0000000100047824 */ /* 0x120fe200078e0a08 */
[----:B------:R-:W-:Y:S01]  /*2070*/  BSSY B0, `(.L_x_1060) ;  /* 0x000003f000007945 */ /* 0x000fe20003800000 */
[----:B------:R-:W-:-:S02]  /*2080*/  IMAD.IADD R12, R9, 0x1, R8 ;  /* 0x00000001090c7824 */ /* 0x000fc400078e0208 */
[----:B--2---:R-:W-:Y:S02]  /*2090*/  IMAD.MOV.U32 R5, RZ, RZ, R2 ;  /* 0x000000ffff057224 */ /* 0x004fe400078e0002 */
[----:B------:R-:W-:Y:S02]  /*20a0*/  IMAD.MOV.U32 R2, RZ, RZ, c[0x0][0x2c4] ;  /* 0x0000b100ff027624 */ /* 0x000fe400078e00ff */
[----:B---3--:R-:W-:-:S03]  /*20b0*/  IMAD.SHL.U32 R16, R3, 0x80, RZ ;  /* 0x0000008003107824 */ /* 0x008fc600078e00ff */
[----:B------:R-:W-:Y:S02]  /*20c0*/  ISETP.NE.AND P3, PT, R2, 0x1, PT ;  /* 0x000000010200780c */ /* 0x000fe40003f65270 */
[----:B------:R-:W-:Y:S01]  /*20d0*/  IADD3 R2, R16, 0x7f, RZ ;  /* 0x0000007f10027810 */ /* 0x000fe20007ffe0ff */
[----:B------:R-:W-:Y:S04]  /*20e0*/  STL [R1+0x30], R16 ;  /* 0x0000301001007387 */ /* 0x000fe80000100800 */
[----:B------:R-:W-:Y:S01]  /*20f0*/  IMAD.MOV.U32 R0, RZ, RZ, R2 ;  /* 0x000000ffff007224 */ /* 0x000fe200078e0002 */
[----:B------:R1:W-:Y:S05]  /*2100*/  STL [R1+0x4], R4 ;  /* 0x0000040401007387 */ /* 0x0003ea0000100800 */
[----:B------:R-:W-:Y:S01]  /*2110*/  @P3 IMAD.HI.U32 R3, R2, c[0x0][0x2c8], RZ ;  /* 0x0000b20002033a27 */ /* 0x000fe200078e00ff */
[----:B------:R-:W-:-:S04]  /*2120*/  IADD3 R2, R4, 0x30, -R5 ;  /* 0x0000003004027810 */ /* 0x000fc80007ffe805 */
[----:B------:R-:W-:Y:S02]  /*2130*/  @P3 SHF.R.U32.HI R0, RZ, c[0x0][0x2cc], R3 ;  /* 0x0000b300ff003a19 */ /* 0x000fe40000011603 */
[----:B------:R-:W-:-:S03]  /*2140*/  IADD3 R3, R4, 0x2f, RZ ;  /* 0x0000002f04037810 */ /* 0x000fc60007ffe0ff */
[----:B------:R-:W-:Y:S02]  /*2150*/  IMAD.IADD R0, R2, 0x1, R0 ;  /* 0x0000000102007824 */ /* 0x000fe400078e0200 */
[----:B------:R-:W-:-:S04]  /*2160*/  IMAD.HI R2, R3, 0x2aaaaaab, RZ ;  /* 0x2aaaaaab03027827 */ /* 0x000fc800078e02ff */
[----:B------:R-:W-:Y:S01]  /*2170*/  IMAD.HI R0, R0, 0x2aaaaaab, RZ ;  /* 0x2aaaaaab00007827 */ /* 0x000fe200078e02ff */
[----:B-1----:R-:W-:-:S04]  /*2180*/  SHF.R.U32.HI R4, RZ, 0x1f, R2 ;  /* 0x0000001fff047819 */ /* 0x002fc80000011602 */
[----:B------:R-:W-:Y:S02]  /*2190*/  SHF.R.U32.HI R3, RZ, 0x1f, R0 ;  /* 0x0000001fff037819 */ /* 0x000fe40000011600 */
[----:B------:R-:W-:Y:S02]  /*21a0*/  LEA.HI.SX32 R4, R2, R4, 0x1d ;  /* 0x0000000402047211 */ /* 0x000fe400078feaff */
[----:B------:R-:W-:Y:S02]  /*21b0*/  LOP3.LUT R2, R10, 0xff000000, RZ, 0xc0, !PT ;  /* 0xff0000000a027812 */ /* 0x000fe400078ec0ff */
[----:B------:R-:W-:Y:S02]  /*21c0*/  LEA.HI.SX32 R0, R0, R3, 0x1d ;  /* 0x0000000300007211 */ /* 0x000fe400078feaff */
[----:B------:R-:W-:Y:S02]  /*21d0*/  LOP3.LUT R3, R10, 0xff0000, RZ, 0xc0, !PT ;  /* 0x00ff00000a037812 */ /* 0x000fe400078ec0ff */
[----:B------:R-:W-:-:S02]  /*21e0*/  SHF.R.U32.HI R2, RZ, 0x8, R2 ;  /* 0x00000008ff027819 */ /* 0x000fc40000011602 */
[----:B------:R-:W-:Y:S02]  /*21f0*/  IMNMX R6, R4, R0, PT ;  /* 0x0000000004067217 */ /* 0x000fe40003800200 */
[----:B------:R-:W-:Y:S01]  /*2200*/  LEA.HI R3, R3, R2, RZ, 0x10 ;  /* 0x0000000203037211 */ /* 0x000fe200078f80ff */
[----:B------:R-:W-:Y:S01]  /*2210*/  IMAD.MOV.U32 R2, RZ, RZ, RZ ;  /* 0x000000ffff027224 */ /* 0x000fe200078e00ff */
[----:B------:R-:W-:Y:S02]  /*2220*/  ISETP.GE.AND P2, PT, R6, 0x1, PT ;  /* 0x000000010600780c */ /* 0x000fe40003f46270 */
        /* <DEDUP_REMOVED lines=35> */
.L_x_1061:
[----:B------:R-:W-:Y:S05]  /*2460*/  BSYNC B0 ;  /* 0x0000000000007941 */ /* 0x000fea0003800000 */
.L_x_1060:
[----:B------:R-:W-:Y:S01]  /*2470*/  IMAD R248, R14, R2, RZ ;  /* 0x000000020ef87224 */ /* 0x000fe200078e02ff */
[----:B------:R-:W-:Y:S01]  /*2480*/  PRMT R0, RZ, 0x7610, R0 ;  /* 0x00007610ff007816 */ /* 0x000fe20000000000 */
[----:B------:R-:W-:Y:S01]  /*2490*/  CS2R R22, SRZ ;  /* 0x0000000000167805 */ /* 0x000fe2000001ff00 */
[----:B------:R-:W-:Y:S01]  /*24a0*/  CS2R R24, SRZ ;  /* 0x0000000000187805 */ /* 0x000fe2000001ff00 */
[----:B------:R-:W-:Y:S01]  /*24b0*/  IMAD.IADD R2, R248, 0x1, R2 ;  /* 0x00000001f8027824 */ /* 0x000fe200078e0202 */
[----:B------:R-:W-:Y:S01]  /*24c0*/  CS2R R26, SRZ ;  /* 0x00000000001a7805 */ /* 0x000fe2000001ff00 */
        /* <DEDUP_REMOVED lines=50> */
[----:B------:R-:W2:Y:S01]  /*27f0*/  LDL.64 R20, [R1+0x18] ;  /* 0x0000180001147983 */ /* 0x000ea20000100a00 */
[----:B------:R-:W-:-:S03]  /*2800*/  ISETP.NE.U32.AND P2, PT, RZ, c[0x0][0x340], PT ;  /* 0x0000d000ff007a0c */ /* 0x000fc60003f45070 */
[----:B------:R-:W3:Y:S01]  /*2810*/  LDL R19, [R1+0x14] ;  /* 0x0000140001137983 */ /* 0x000ee20000100800 */
[----:B------:R-:W-:-:S03]  /*2820*/  ISETP.NE.AND.EX P2, PT, RZ, c[0x0][0x344], PT, P2 ;  /* 0x0000d100ff007a0c */ /* 0x000fc60003f45320 */
[----:B------:R-:W4:Y:S04]  /*2830*/  LDL.LU R18, [R1+0x34] ;  /* 0x0000340001127983 */ /* 0x000f280000300800 */
[----:B------:R-:W5:Y:S04]  /*2840*/  LDL R17, [R1+0x20] ;  /* 0x0000200001117983 */ /* 0x000f680000100800 */
[----:B-1----:R-:W1:Y:S02]  /*2850*/  S2R R5, SR_TID.X ;  /* 0x0000000000057919 */ /* 0x002e640000002100 */
[----:B------:R-:W-:-:S05]  /*2860*/  @P2 IMAD.WIDE R2, R74, R13, c[0x0][0x340] ;  /* 0x0000d0004a022625 */ /* 0x000fca00078e020d */
[----:B------:R1:W4:Y:S01]  /*2870*/  @P2 LDG.E R15, [R2.64] ;  /* 0x00000006020f2981 */ /* 0x000322000c1e1900 */
[----:B------:R-:W-:-:S05]  /*2880*/  SHF.R.S32.HI R0, RZ, 0x1f, R11 ;  /* 0x0000001fff007819 */ /* 0x000fca000001140b */
[----:B------:R-:W-:-:S04]  /*2890*/  IMAD R0, R0, c[0x0][0x178], RZ ;  /* 0x00005e0000007a24 */ /* 0x000fc800078e02ff */
[----:B------:R-:W-:Y:S01]  /*28a0*/  IMAD R0, R11, c[0x0][0x17c], R0 ;  /* 0x00005f000b007a24 */ /* 0x000fe200078e0200 */
[----:B-1----:R-:W-:-:S04]  /*28b0*/  SHF.R.S32.HI R4, RZ, 0x1f, R5 ;  /* 0x0000001fff047819 */ /* 0x002fc80000011405 */
[----:B------:R-:W-:-:S04]  /*28c0*/  LEA.HI R4, R4, R5, RZ, 0x2 ;  /* 0x0000000504047211 */ /* 0x000fc800078f10ff */
[----:B------:R-:W-:Y:S01]  /*28d0*/  LOP3.LUT R4, R4, 0xfffffffc, RZ, 0xc0, !PT ;  /* 0xfffffffc04047812 */ /* 0x000fe200078ec0ff */
[----:B------:R-:W-:-:S04]  /*28e0*/  IMAD.WIDE.U32 R2, R11, c[0x0][0x178], RZ ;  /* 0x00005e000b027a25 */ /* 0x000fc800078e00ff */
[----:B------:R-:W-:Y:S01]  /*28f0*/  IMAD.IADD R4, R5, 0x1, -R4 ;  /* 0x0000000105047824 */ /* 0x000fe200078e0a04 */
[----:B------:R-:W-:-:S03]  /*2900*/  IADD3 R3, R3, R0, RZ ;  /* 0x0000000003037210 */ /* 0x000fc60007ffe0ff */
[----:B------:R-:W-:Y:S01]  /*2910*/  IMAD R4, R4, 0x20, R250 ;  /* 0x0000002004047824 */ /* 0x000fe200078e02fa */
[----:B------:R-:W-:-:S03]  /*2920*/  SEL R8, R75, RZ, !P1 ;  /* 0x000000ff4b087207 */ /* 0x000fc60004800000 */
[----:B------:R-:W-:Y:S01]  /*2930*/  IMAD.IADD R10, R16, 0x1, R4 ;  /* 0x00000001100a7824 */ /* 0x000fe200078e0204 */
[----:B------:R-:W-:Y:S01]  /*2940*/  SHF.R.S32.HI R6, RZ, 0x1f, R12 ;  /* 0x0000001fff067819 */ /* 0x000fe2000001140c */
[----:B------:R-:W-:Y:S01]  /*2950*/  IMAD.WIDE.U32 R4, R76, c[0x0][0x1b8], R2 ;  /* 0x00006e004c047a25 */ /* 0x000fe200078e0002 */
[----:B------:R-:W-:-:S03]  /*2960*/  IADD3 R2, P4, R250, R12, RZ ;  /* 0x0000000cfa027210 */ /* 0x000fc60007f9e0ff */
[----:B------:R-:W-:Y:S01]  /*2970*/  @P3 IMAD.HI.U32 R7, R10, c[0x0][0x2c8], RZ ;  /* 0x0000b2000a073a27 */ /* 0x000fe200078e00ff */
[----:B------:R-:W-:Y:S02]  /*2980*/  MOV R0, R10 ;  /* 0x0000000a00007202 */ /* 0x000fe40000000f00 */
[----:B------:R-:W-:Y:S01]  /*2990*/  SEL R3, R74, RZ, !P1 ;  /* 0x000000ff4a037207 */ /* 0x000fe20004800000 */
[----:B------:R-:W-:Y:S01]  /*29a0*/  IMAD R9, R8, c[0x0][0x1c0], RZ ;  /* 0x0000700008097a24 */ /* 0x000fe200078e02ff */
[----:B------:R-:W-:Y:S01]  /*29b0*/  @P3 SHF.R.U32.HI R0, RZ, c[0x0][0x2cc], R7 ;  /* 0x0000b300ff003a19 */ /* 0x000fe20000011607 */
[----:B------:R-:W-:Y:S01]  /*29c0*/  IMAD R5, R76, c[0x0][0x1bc], R5 ;  /* 0x00006f004c057a24 */ /* 0x000fe200078e0205 */
[----:B------:R-:W-:Y:S01]  /*29d0*/  LEA.HI.X.SX32 R8, R250, R6, 0x1, P4 ;  /* 0x00000006fa087211 */ /* 0x000fe200020f0eff */
[C---:B------:R-:W-:Y:S01]  /*29e0*/  IMAD R12, R3.reuse, c[0x0][0x1c4], R9 ;  /* 0x00007100030c7a24 */ /* 0x040fe200078e0209 */
[----:B------:R-:W-:Y:S01]  /*29f0*/  SHF.R.S32.HI R11, RZ, 0x1f, R0 ;  /* 0x0000001fff0b7819 */ /* 0x000fe20000011400 */
[----:B------:R-:W-:-:S04]  /*2a00*/  IMAD.WIDE.U32 R4, R3, c[0x0][0x1c0], R4 ;  /* 0x0000700003047a25 */ /* 0x000fc800078e0004 */
[C---:B------:R-:W-:Y:S02]  /*2a10*/  IMAD R14, R8.reuse, c[0x0][0x1e0], RZ ;  /* 0x00007800080e7a24 */ /* 0x040fe400078e02ff */
[----:B------:R-:W-:Y:S02]  /*2a20*/  IMAD R13, R8, c[0x0][0x208], RZ ;  /* 0x00008200080d7a24 */ /* 0x000fe400078e02ff */
[----:B------:R-:W-:Y:S02]  /*2a30*/  IMAD.IADD R3, R5, 0x1, R12 ;  /* 0x0000000105037824 */ /* 0x000fe400078e020c */
[C---:B------:R-:W-:Y:S02]  /*2a40*/  IMAD R12, R2.reuse, c[0x0][0x1e4], R14 ;  /* 0x00007900020c7a24 */ /* 0x040fe400078e020e */
[----:B------:R-:W-:Y:S02]  /*2a50*/  IMAD R13, R2, c[0x0][0x20c], R13 ;  /* 0x00008300020d7a24 */ /* 0x000fe400078e020d */
[----:B------:R-:W-:Y:S01]  /*2a60*/  IMAD R5, R11, c[0x0][0x1b0], RZ ;  /* 0x00006c000b057a24 */ /* 0x000fe200078e02ff */
[----:B------:R-:W-:-:S02]  /*2a70*/  IADD3 R11, -R0, RZ, RZ ;  /* 0x000000ff000b7210 */ /* 0x000fc40007ffe1ff */
[----:B------:R-:W-:Y:S01]  /*2a80*/  IADD3 R96, R203, -0x1, RZ ;  /* 0xffffffffcb607810 */ /* 0x000fe20007ffe0ff */
[----:B--2---:R-:W-:-:S04]  /*2a90*/  IMAD.WIDE.U32 R6, R2, c[0x0][0x1e0], R20 ;  /* 0x0000780002067a25 */ /* 0x004fc800078e0014 */
[----:B------:R-:W-:-:S04]  /*2aa0*/  IMAD.WIDE.U32 R8, R2, c[0x0][0x208], R20 ;  /* 0x0000820002087a25 */ /* 0x000fc800078e0014 */
[----:B------:R-:W-:Y:S02]  /*2ab0*/  IMAD.MOV.U32 R2, RZ, RZ, R4 ;  /* 0x000000ffff027224 */ /* 0x000fe400078e0004 */
[C---:B------:R-:W-:Y:S02]  /*2ac0*/  IMAD R4, R0.reuse, c[0x0][0x1b4], R5 ;  /* 0x00006d0000047a24 */ /* 0x040fe400078e0205 */
[----:B------:R-:W-:-:S04]  /*2ad0*/  IMAD.WIDE.U32 R2, R0, c[0x0][0x1b0], R2 ;  /* 0x00006c0000027a25 */ /* 0x000fc800078e0002 */
[----:B------:R-:W-:Y:S01]  /*2ae0*/  IMAD R0, R11, c[0x0][0x2c4], R10 ;  /* 0x0000b1000b007a24 */ /* 0x000fe200078e020a */
[----:B---3--:R-:W-:Y:S02]  /*2af0*/  ISETP.GE.AND P5, PT, R19, c[0x0][0x1d4], PT ;  /* 0x0000750013007a0c */ /* 0x008fe40003fa6270 */
[----:B------:R-:W-:Y:S02]  /*2b00*/  IADD3 R3, R3, R4, RZ ;  /* 0x0000000403037210 */ /* 0x000fe40007ffe0ff */
[----:B------:R-:W-:Y:S01]  /*2b10*/  SHF.R.S32.HI R10, RZ, 0x1f, R0 ;  /* 0x0000001fff0a7819 */ /* 0x000fe20000011400 */
[----:B------:R-:W-:Y:S01]  /*2b20*/  IMAD.MOV.U32 R4, RZ, RZ, R8 ;  /* 0x000000ffff047224 */ /* 0x000fe200078e0008 */
[----:B------:R-:W-:Y:S02]  /*2b30*/  IADD3 R7, R7, R12, RZ ;  /* 0x0000000c07077210 */ /* 0x000fe40007ffe0ff */
[----:B------:R-:W-:Y:S01]  /*2b40*/  SEL R8, RZ, 0xffffffff, P5 ;  /* 0xffffffffff087807 */ /* 0x000fe20002800000 */
[----:B------:R-:W-:Y:S01]  /*2b50*/  IMAD R10, R10, c[0x0][0x1a8], RZ ;  /* 0x00006a000a0a7a24 */ /* 0x000fe200078e02ff */
[----:B------:R-:W-:Y:S01]  /*2b60*/  ISETP.GE.AND P6, PT, R20, c[0x0][0x1d4], PT ;  /* 0x0000750014007a0c */ /* 0x000fe20003fc6270 */
[----:B------:R-:W-:Y:S01]  /*2b70*/  IMAD.IADD R5, R9, 0x1, R13 ;  /* 0x0000000109057824 */ /* 0x000fe200078e020d */
[----:B------:R-:W-:Y:S01]  /*2b80*/  SHF.L.U32 R11, R8, 0x1, RZ ;  /* 0x00000001080b7819 */ /* 0x000fe200000006ff */
[----:B------:R-:W-:Y:S01]  /*2b90*/  IMAD.WIDE.U32 R8, R76, c[0x0][0x1e8], R6 ;  /* 0x00007a004c087a25 */ /* 0x000fe200078e0006 */
[----:B------:R-:W-:-:S03]  /*2ba0*/  SEL R12, RZ, 0x1, P6 ;  /* 0x00000001ff0c7807 */ /* 0x000fc60003000000 */
[C---:B------:R-:W-:Y:S02]  /*2bb0*/  IMAD R10, R0.reuse, c[0x0][0x1ac], R10 ;  /* 0x00006b00000a7a24 */ /* 0x040fe400078e020a */
[----:B------:R-:W-:Y:S01]  /*2bc0*/  IMAD.WIDE.U32 R6, R0, c[0x0][0x1a8], R2 ;  /* 0x00006a0000067a25 */ /* 0x000fe200078e0002 */
[----:B------:R-:W-:-:S03]  /*2bd0*/  LOP3.LUT R13, R11, 0x2, R12, 0xe2, !PT ;  /* 0x000000020b0d7812 */ /* 0x000fc600078ee20c */
[----:B------:R-:W-:Y:S01]  /*2be0*/  IMAD.IADD R7, R7, 0x1, R10 ;  /* 0x0000000107077824 */ /* 0x000fe200078e020a */
[C---:B------:R-:W-:Y:S02]  /*2bf0*/  LEA R12, P1, R6.reuse, c[0x0][0x160], 0x1 ;  /* 0x00005800060c7a11 */ /* 0x040fe400078208ff */
[----:B----4-:R-:W-:Y:S02]  /*2c00*/  @P2 SHF.R.S32.HI R0, RZ, 0x1f, R15 ;  /* 0x0000001fff002819 */ /* 0x010fe4000001140f */
[----:B------:R-:W-:Y:S01]  /*2c10*/  LEA.HI.X R11, R6, c[0x0][0x164], R7, 0x1, P1 ;  /* 0x00005900060b7a11 */ /* 0x000fe200008f0c07 */
[----:B------:R-:W-:Y:S01]  /*2c20*/  @!P2 IMAD.MOV.U32 R0, RZ, RZ, R75 ;  /* 0x000000ffff00a224 */ /* 0x000fe200078e004b */
[----:B------:R-:W-:Y:S02]  /*2c30*/  ISETP.GE.AND P1, PT, R20, c[0x0][0x198], PT ;  /* 0x0000660014007a0c */ /* 0x000fe40003f26270 */
[----:B------:R-:W-:Y:S02]  /*2c40*/  @!P2 MOV R15, R74 ;  /* 0x0000004a000fa202 */ /* 0x000fe40000000f00 */
[----:B------:R-:W-:-:S02]  /*2c50*/  SEL R6, R0, RZ, !P0 ;  /* 0x000000ff00067207 */ /* 0x000fc40004000000 */
[----:B------:R-:W-:Y:S02]  /*2c60*/  SEL R0, R15, RZ, !P0 ;  /* 0x000000ff0f007207 */ /* 0x000fe40004000000 */
[----:B------:R-:W-:Y:S02]  /*2c70*/  ISETP.GE.AND P0, PT, R19, c[0x0][0x198], PT ;  /* 0x0000660013007a0c */ /* 0x000fe40003f06270 */
[----:B------:R-:W-:-:S04]  /*2c80*/  LOP3.LUT R18, R18, 0xfffffffd, RZ, 0xc0, !PT ;  /* 0xfffffffd12127812 */ /* 0x000fc800078ec0ff */
[----:B------:R-:W-:-:S04]  /*2c90*/  @P1 LOP3.LUT R18, R18, 0x2, RZ, 0xfc, !PT ;  /* 0x0000000212121812 */ /* 0x000fc800078efcff */
[----:B------:R-:W-:-:S04]  /*2ca0*/  LOP3.LUT R18, R18, 0xfffffffe, RZ, 0xc0, !PT ;  /* 0xfffffffe12127812 */ /* 0x000fc800078ec0ff */
[----:B------:R-:W-:-:S05]  /*2cb0*/  @P0 LOP3.LUT R18, R18, 0x1, RZ, 0xfc, !PT ;  /* 0x0000000112120812 */ /* 0x000fca00078efcff */
[----:B------:R1:W-:Y:S01]  /*2cc0*/  STL [R1+0x34], R18 ;  /* 0x0000341201007387 */ /* 0x0003e20000100800 */
[C---:B------:R-:W-:Y:S01]  /*2cd0*/  IMAD.WIDE.U32 R2, R76.reuse, c[0x0][0x210], R4 ;  /* 0x000084004c027a25 */ /* 0x040fe200078e0004 */
[----:B------:R-:W-:Y:S02]  /*2ce0*/  MOV R4, R8 ;  /* 0x0000000800047202 */ /* 0x000fe40000000f00 */
[----:B-----5:R-:W-:Y:S01]  /*2cf0*/  ISETP.GE.AND P4, PT, R17, c[0x0][0x1d4], PT ;  /* 0x0000750011007a0c */ /* 0x020fe20003f86270 */
[----:B------:R-:W-:Y:S02]  /*2d00*/  IMAD R5, R76, c[0x0][0x1ec], R9 ;  /* 0x00007b004c057a24 */ /* 0x000fe400078e0209 */
[----:B------:R-:W-:Y:S02]  /*2d10*/  IMAD R8, R6, c[0x0][0x1f0], RZ ;  /* 0x00007c0006087a24 */ /* 0x000fe400078e02ff */
[----:B------:R-:W-:Y:S02]  /*2d20*/  IMAD R3, R76, c[0x0][0x214], R3 ;  /* 0x000085004c037a24 */ /* 0x000fe400078e0203 */
[----:B------:R-:W-:Y:S01]  /*2d30*/  IMAD R7, R6, c[0x0][0x218], RZ ;  /* 0x0000860006077a24 */ /* 0x000fe200078e02ff */
[----:B------:R-:W-:Y:S01]  /*2d40*/  SEL R6, RZ, 0x4, P4 ;  /* 0x00000004ff067807 */ /* 0x000fe20002000000 */
[----:B------:R-:W-:-:S02]  /*2d50*/  IMAD R8, R0, c[0x0][0x1f4], R8 ;  /* 0x00007d0000087a24 */ /* 0x000fc400078e0208 */
[----:B------:R-:W-:-:S04]  /*2d60*/  IMAD.WIDE.U32 R242, R0, c[0x0][0x1f0], R4 ;  /* 0x00007c0000f27a25 */ /* 0x000fc800078e0004 */
[C---:B------:R-:W-:Y:S02]  /*2d70*/  IMAD R7, R0.reuse, c[0x0][0x21c], R7 ;  /* 0x0000870000077a24 */ /* 0x040fe400078e0207 */
[----:B------:R-:W-:Y:S01]  /*2d80*/  IMAD.WIDE.U32 R238, R0, c[0x0][0x218], R2 ;  /* 0x0000860000ee7a25 */ /* 0x000fe200078e0002 */
[----:B------:R-:W-:Y:S02]  /*2d90*/  ISETP.GE.AND P2, PT, R17, c[0x0][0x198], PT ;  /* 0x0000660011007a0c */ /* 0x000fe40003f46270 */
[----:B------:R-:W-:Y:S01]  /*2da0*/  LOP3.LUT R14, R13, R6, RZ, 0xfc, !PT ;  /* 0x000000060d0e7212 */ /* 0x000fe200078efcff */
[----:B------:R-:W-:Y:S01]  /*2db0*/  IMAD.IADD R9, R250, 0x1, R16 ;  /* 0x00000001fa097824 */ /* 0x000fe200078e0210 */
[----:B------:R-:W-:Y:S01]  /*2dc0*/  IADD3 R241, R243, R8, RZ ;  /* 0x00000008f3f17210 */ /* 0x000fe20007ffe0ff */
[----:B------:R-:W-:Y:S01]  /*2dd0*/  IMAD.IADD R240, R239, 0x1, R7 ;  /* 0x00000001eff07824 */ /* 0x000fe200078e0207 */
[----:B------:R-:W-:Y:S05]  /*2de0*/  BRA.DIV ~URZ, `(.L_x_1063) ;  /* 0x0000f7927f007947 */ /* 0x000fea000b800000 */
[----:B-1----:R1:W2:Y:S02]  /*2df0*/  SHFL.IDX PT, R8, R11, RZ, 0x1c1f ;  /* 0x001c1fff0b087589 */ /* 0x0022a400000e0000 */
.L_x_1161:
[----:B------:R-:W-:Y:S05]  /*2e00*/  BRA.DIV ~URZ, `(.L_x_1064) ;  /* 0x0000f7e27f007947 */ /* 0x000fea000b800000 */
[----:B------:R3:W4:Y:S02]  /*2e10*/  SHFL.IDX PT, R0, R12, RZ, 0x1c1f ;  /* 0x001c1fff0c007589 */ /* 0x00072400000e0000 */
.L_x_1162:
[----:B------:R-:W5:Y:S01]  /*2e20*/  LDL R2, [R1+0x10] ;  /* 0x0000100001027983 */ /* 0x000f620000100800 */
[----:B------:R-:W-:Y:S01]  /*2e30*/  BSSY B0, `(.L_x_1065) ;  /* 0x000001a000007945 */ /* 0x000fe20003800000 */
[----:B-----5:R-:W-:-:S05]  /*2e40*/  IMAD R10, R2, c[0x0][0x2c4], RZ ;  /* 0x0000b100020a7a24 */ /* 0x020fca00078e02ff */
[----:B------:R-:W-:-:S13]  /*2e50*/  ISETP.GE.AND P0, PT, R9, R10, PT ;  /* 0x0000000a0900720c */ /* 0x000fda0003f06270 */
[----:B------:R-:W-:Y:S05]  /*2e60*/  @P0 BRA `(.L_x_1066) ;  /* 0x0000016000000947 */ /* 0x000fea0003800000 */
[----:B------:R-:W5:Y:S04]  /*2e70*/  LDL.64 R4, [R1+0x18] ;  /* 0x0000180001047983 */ /* 0x000f680000100a00 */
[----:B---3--:R-:W3:Y:S04]  /*2e80*/  LDL R2, [R1+0x14] ;  /* 0x0000140001027983 */ /* 0x008ee80000100800 */
[----:B----4-:R-:W4:Y:S04]  /*2e90*/  LDL R3, [R1+0x7c] ;  /* 0x00007c0001037983 */ /* 0x010f280000100800 */
[----:B--2---:R-:W2:Y:S04]  /*2ea0*/  LDL R16, [R1+0x20] ;  /* 0x0000200001107983 */ /* 0x004ea80000100800 */
[----:B------:R-:W2:Y:S04]  /*2eb0*/  LDL R17, [R1+0x78] ;  /* 0x0000780001117983 */ /* 0x000ea80000100800 */
[----:B------:R-:W2:Y:S04]  /*2ec0*/  LDL R15, [R1+0x34] ;  /* 0x00003400010f7983 */ /* 0x000ea80000100800 */
[----:B------:R-:W2:Y:S01]  /*2ed0*/  LDL R13, [R1+0x84] ;  /* 0x00008400010d7983 */ /* 0x000ea20000100800 */
[----:B-----5:R-:W-:-:S04]  /*2ee0*/  LEA R6, P0, R4, R0, 0x1 ;  /* 0x0000000004067211 */ /* 0x020fc800078008ff */
[----:B------:R-:W-:Y:S02]  /*2ef0*/  LEA.HI.X R7, R4, R8, R5, 0x1, P0 ;  /* 0x0000000804077211 */ /* 0x000fe400000f0c05 */
[----:B---3--:R-:W-:-:S04]  /*2f00*/  LEA R4, P0, R2, R0, 0x1 ;  /* 0x0000000002047211 */ /* 0x008fc800078008ff */
[----:B----4-:R-:W-:Y:S02]  /*2f10*/  LEA.HI.X R5, R2, R8, R3, 0x1, P0 ;  /* 0x0000000802057211 */ /* 0x010fe400000f0c03 */
[----:B--2---:R-:W-:-:S04]  /*2f20*/  LEA R2, P0, R16, R0, 0x1 ;  /* 0x0000000010027211 */ /* 0x004fc800078008ff */
[----:B------:R-:W-:Y:S02]  /*2f30*/  LEA.HI.X R3, R16, R8, R17, 0x1, P0 ;  /* 0x0000000810037211 */ /* 0x000fe400000f0c11 */
[C---:B------:R-:W-:Y:S02]  /*2f40*/  LOP3.LUT P0, RZ, R15.reuse, 0x2, RZ, 0xc0, !PT ;  /* 0x000000020fff7812 */ /* 0x040fe4000780c0ff */
[----:B------:R-:W-:Y:S01]  /*2f50*/  LOP3.LUT P1, RZ, R15, 0x1, RZ, 0xc0, !PT ;  /* 0x000000010fff7812 */ /* 0x000fe2000782c0ff */
[----:B------:R-:W-:-:S10]  /*2f60*/  IMAD.SHL.U32 R0, R13, 0x2, RZ ;  /* 0x000000020d007824 */ /* 0x000fd400078e00ff */
[----:B------:R-:W-:Y:S01]  /*2f70*/  @!PT LDS RZ, [RZ] ;  /* 0x00000000fffff984 */ /* 0x000fe20000000800 */
[----:B------:R-:W-:Y:S01]  /*2f80*/  @!PT LDS RZ, [RZ] ;  /* 0x00000000fffff984 */ /* 0x000fe20000000800 */
[----:B------:R-:W-:Y:S01]  /*2f90*/  @!PT LDS RZ, [RZ] ;  /* 0x00000000fffff984 */ /* 0x000fe20000000800 */
[----:B------:R2:W-:Y:S04]  /*2fa0*/  LDGSTS.E.BYPASS.LTC128B.128 [R0+0x6080], [R6.64], !P0 ;  /* 0x0608000006007fae */ /* 0x0005e8000c101d46 */
[----:B------:R2:W-:Y:S04]  /*2fb0*/  LDGSTS.E.BYPASS.LTC128B.128 [R0+0x8080], [R4.64], !P1 ;  /* 0x0808000004007fae */ /* 0x0005e8000c901d46 */
[----:B------:R2:W-:Y:S02]  /*2fc0*/  LDGSTS.E.BYPASS.LTC128B.128 [R0+0xa080], [R2.64], !P2 ;  /* 0x0a08000002007fae */ /* 0x0005e4000d101d46 */
.L_x_1066:
[----:B------:R-:W-:Y:S05]  /*2fd0*/  BSYNC B0 ;  /* 0x0000000000007941 */ /* 0x000fea0003800000 */
.L_x_1065:
[----:B------:R-:W-:Y:S05]  /*2fe0*/  BRA.DIV ~URZ, `(.L_x_1067) ;  /* 0x0000f6627f007947 */ /* 0x000fea000b800000 */
[----:B--2---:R2:W1:Y:S04]  /*2ff0*/  SHFL.IDX PT, R8, R11, 0x1, 0x1c1f ;  /* 0x003c1f000b087f89 */ /* 0x00446800000e0000 */
[----:B----4-:R2:W4:Y:S02]  /*3000*/  SHFL.IDX PT, R0, R12, 0x1, 0x1c1f ;  /* 0x003c1f000c007f89 */ /* 0x01052400000e0000 */
.L_x_1163:
        /* <DEDUP_REMOVED lines=9> */
[----:B------:R-:W4:Y:S04]  /*30a0*/  LDL R15, [R1+0x34] ;  /* 0x00003400010f7983 */ /* 0x000f280000100800 */
[----:B------:R-:W4:Y:S01]  /*30b0*/  LDL R13, [R1+0x84] ;  /* 0x00008400010d7983 */ /* 0x000f220000100800 */
[----:B-----5:R-:W-:-:S04]  /*30c0*/  LEA R6, P0, R4, R0, 0x1 ;  /* 0x0000000004067211 */ /* 0x020fc800078008ff */
[----:B-1----:R-:W-:Y:S02]  /*30d0*/  LEA.HI.X R7, R4, R8, R5, 0x1, P0 ;  /* 0x0000000804077211 */ /* 0x002fe400000f0c05 */
[----:B--2---:R-:W-:-:S04]  /*30e0*/  LEA R4, P0, R3, R0, 0x1 ;  /* 0x0000000003047211 */ /* 0x004fc800078008ff */
[----:B---3--:R-:W-:Y:S02]  /*30f0*/  LEA.HI.X R5, R3, R8, R18, 0x1, P0 ;  /* 0x0000000803057211 */ /* 0x008fe400000f0c12 */
[----:B----4-:R-:W-:-:S04]  /*3100*/  LEA R2, P0, R16, R0, 0x1 ;  /* 0x0000000010027211 */ /* 0x010fc800078008ff */
        /* <DEDUP_REMOVED lines=10> */
.L_x_1069:
[----:B------:R-:W-:Y:S05]  /*31b0*/  BSYNC B0 ;  /* 0x0000000000007941 */ /* 0x000fea0003800000 */
.L_x_1068:
[----:B------:R-:W-:Y:S05]  /*31c0*/  BRA.DIV ~URZ, `(.L_x_1070) ;  /* 0x0000f5427f007947 */ /* 0x000fea000b800000 */
[----:B-1----:R1:W2:Y:S02]  /*31d0*/  SHFL.IDX PT, R8, R11, 0x2, 0x1c1f ;  /* 0x005c1f000b087f89 */ /* 0x0022a400000e0000 */
.L_x_1164:
[----:B------:R-:W-:Y:S05]  /*31e0*/  BRA.DIV ~URZ, `(.L_x_1071) ;  /* 0x0000f5927f007947 */ /* 0x000fea000b800000 */
[----:B----4-:R4:W1:Y:S02]  /*31f0*/  SHFL.IDX PT, R0, R12, 0x2, 0x1c1f ;  /* 0x005c1f000c007f89 */ /* 0x01086400000e0000 */
.L_x_1165:
        /* <DEDUP_REMOVED lines=11> */
[----:B-1---5:R-:W-:-:S04]  /*32b0*/  LEA R6, P0, R4, R0, 0x1 ;  /* 0x0000000004067211 */ /* 0x022fc800078008ff */
        /* <DEDUP_REMOVED lines=14> */
.L_x_1073:
[----:B------:R-:W-:Y:S05]  /*33a0*/  BSYNC B0 ;  /* 0x0000000000007941 */ /* 0x000fea0003800000 */
.L_x_1072:
[----:B------:R-:W-:Y:S05]  /*33b0*/  BRA.DIV ~URZ, `(.L_x_1074) ;  /* 0x0000f4227f007947 */ /* 0x000fea000b800000 */
[----:B-1----:R1:W3:Y:S04]  /*33c0*/  SHFL.IDX PT, R6, R11, 0x3, 0x1c1f ;  /* 0x007c1f000b067f89 */ /* 0x0022e800000e0000 */
[----:B------:R1:W4:Y:S02]  /*33d0*/  SHFL.IDX PT, R0, R12, 0x3, 0x1c1f ;  /* 0x007c1f000c007f89 */ /* 0x00032400000e0000 */
.L_x_1166:
[----:B------:R-:W5:Y:S04]  /*33e0*/  LDL.64 R16, [R1+0x18] ;  /* 0x0000180001107983 */ /* 0x000f680000100a00 */
[----:B----4-:R-:W4:Y:S04]  /*33f0*/  LDL R13, [R1+0x14] ;  /* 0x00001400010d7983 */ /* 0x010f280000100800 */
[----:B---3--:R-:W3:Y:S04]  /*3400*/  LDL R15, [R1+0x7c] ;  /* 0x00007c00010f7983 */ /* 0x008ee80000100800 */
[----:B--2---:R-:W2:Y:S04]  /*3410*/  LDL R8, [R1+0x34] ;  /* 0x0000340001087983 */ /* 0x004ea80000100800 */
[----:B------:R-:W2:Y:S04]  /*3420*/  LDL R7, [R1+0x84] ;  /* 0x0000840001077983 */ /* 0x000ea80000100800 */
[----:B------:R-:W2:Y:S04]  /*3430*/  LDL R249, [R1+0x4] ;  /* 0x0000040001f97983 */ /* 0x000ea80000100800 */
[----:B-1----:R-:W2:Y:S04]  /*3440*/  LDL R11, [R1+0x20] ;  /* 0x00002000010b7983 */ /* 0x002ea80000100800 */
[----:B------:R-:W2:Y:S01]  /*3450*/  LDL R12, [R1+0x78] ;  /* 0x00007800010c7983 */ /* 0x000ea20000100800 */
[----:B------:R-:W-:-:S04]  /*3460*/  IADD3 R2, R9, 0x60, RZ ;  /* 0x0000006009027810 */ /* 0x000fc80007ffe0ff */
[----:B------:R-:W-:Y:S02]  /*3470*/  ISETP.GE.AND P1, PT, R2, R10, PT ;  /* 0x0000000a0200720c */ /* 0x000fe40003f26270 */
[----:B------:R-:W-:Y:S02]  /*3480*/  MOV R9, 0x30 ;  /* 0x0000003000097802 */ /* 0x000fe40000000f00 */
[----:B------:R-:W-:-:S03]  /*3490*/  P2R R24, PR, RZ, 0x8 ;  /* 0x00000008ff187803 */ /* 0x000fc60000000000 */
[----:B------:R-:W-:Y:S01]  /*34a0*/  IMAD R9, R203, -0x30, R9 ;  /* 0xffffffd0cb097824 */ /* 0x000fe200078e0209 */
[----:B------:R-:W-:Y:S02]  /*34b0*/  MOV R98, R242 ;  /* 0x000000f200627202 */ /* 0x000fe40000000f00 */
[----:B------:R-:W-:Y:S02]  /*34c0*/  MOV R99, R241 ;  /* 0x000000f100637202 */ /* 0x000fe40000000f00 */
[----:B------:R-:W-:Y:S02]  /*34d0*/  MOV R10, 0x20 ;  /* 0x00000020000a7802 */ /* 0x000fe40000000f00 */
[----:B-----5:R-:W-:-:S04]  /*34e0*/  @!P1 LEA R4, P0, R16, R0, 0x1 ;  /* 0x0000000010049211 */ /* 0x020fc800078008ff */
[----:B------:R-:W-:Y:S02]  /*34f0*/  @!P1 LEA.HI.X R5, R16, R6, R17, 0x1, P0 ;  /* 0x0000000610059211 */ /* 0x000fe400000f0c11 */
[----:B----4-:R-:W-:-:S04]  /*3500*/  @!P1 LEA R2, P0, R13, R0, 0x1 ;  /* 0x000000000d029211 */ /* 0x010fc800078008ff */
[----:B---3--:R-:W-:Y:S02]  /*3510*/  @!P1 LEA.HI.X R3, R13, R6, R15, 0x1, P0 ;  /* 0x000000060d039211 */ /* 0x008fe400000f0c0f */
[C---:B--2---:R-:W-:Y:S02]  /*3520*/  LOP3.LUT P0, RZ, R8.reuse, 0x2, RZ, 0xc0, !PT ;  /* 0x0000000208ff7812 */ /* 0x044fe4000780c0ff */
[----:B------:R-:W-:Y:S02]  /*3530*/  LOP3.LUT P3, RZ, R8, 0x1, RZ, 0xc0, !PT ;  /* 0x0000000108ff7812 */ /* 0x000fe4000786c0ff */
[----:B------:R-:W-:Y:S02]  /*3540*/  SHF.L.U32 R198, R7, 0x1, RZ ;  /* 0x0000000107c67819 */ /* 0x000fe400000006ff */
[----:B------:R-:W-:Y:S02]  /*3550*/  SHF.R.S32.HI R8, RZ, 0x1f, R96 ;  /* 0x0000001fff087819 */ /* 0x000fe40000011460 */
[----:B------:R-:W-:-:S05]  /*3560*/  IADD3 R97, R249, R9, RZ ;  /* 0x00000009f9617210 */ /* 0x000fca0007ffe0ff */
[----:B------:R-:W-:Y:S01]  /*3570*/  @!PT LDS RZ, [RZ] ;  /* 0x00000000fffff984 */ /* 0x000fe20000000800 */
[----:B------:R-:W-:Y:S01]  /*3580*/  @!PT LDS RZ, [RZ] ;  /* 0x00000000fffff984 */ /* 0x000fe20000000800 */
[----:B------:R-:W-:Y:S01]  /*3590*/  @!PT LDS RZ, [RZ] ;  /* 0x00000000fffff984 */ /* 0x000fe20000000800 */
[----:B------:R1:W-:Y:S01]  /*35a0*/  @!P1 LDGSTS.E.BYPASS.LTC128B.128 [R198+0x7880], [R4.64], !P0 ;  /* 0x0788000004c69fae */ /* 0x0003e2000c101d46 */
[----:B------:R-:W-:-:S03]  /*35b0*/  IMAD R7, R8, c[0x0][0x1e0], RZ ;  /* 0x0000780008077a24 */ /* 0x000fc600078e02ff */
[----:B------:R2:W-:Y:S01]  /*35c0*/  @!P1 LDGSTS.E.BYPASS.LTC128B.128 [R198+0x9880], [R2.64], !P3 ;  /* 0x0988000002c69fae */ /* 0x0005e2000d901d46 */
[----:B------:R-:W-:Y:S01]  /*35d0*/  IMAD R7, R96, c[0x0][0x1e4], R7 ;  /* 0x0000790060077a24 */ /* 0x000fe200078e0207 */
[----:B-1----:R-:W-:Y:S02]  /*35e0*/  @!P1 LEA R4, P0, R11, R0, 0x1 ;  /* 0x000000000b049211 */ /* 0x002fe400078008ff */
[----:B------:R-:W-:Y:S02]  /*35f0*/  IMNMX R0, R97, 0x30, PT ;  /* 0x0000003061007817 */ /* 0x000fe40003800200 */
[----:B------:R-:W-:Y:S02]  /*3600*/  @!P1 LEA.HI.X R5, R11, R6, R12, 0x1, P0 ;  /* 0x000000060b059211 */ /* 0x000fe400000f0c0c */
[----:B------:R-:W-:Y:S01]  /*3610*/  IADD3 R0, -R250, R0, RZ ;  /* 0x00000000fa007210 */ /* 0x000fe20007ffe1ff */
[----:B--2---:R-:W-:Y:S02]  /*3620*/  IMAD.WIDE.U32 R2, R96, c[0x0][0x1e0], RZ ;  /* 0x0000780060027a25 */ /* 0x004fe400078e00ff */
[----:B------:R1:W-:Y:S01]  /*3630*/  @!P1 LDGSTS.E.BYPASS.LTC128B.128 [R198+0xb880], [R4.64], !P2 ;  /* 0x0b88000004c69fae */ /* 0x0003e2000d101d46 */
[----:B------:R-:W-:-:S02]  /*3640*/  ISETP.GE.AND P0, PT, R0, 0x1, PT ;  /* 0x000000010000780c */ /* 0x000fc40003f06270 */
[----:B------:R-:W-:Y:S01]  /*3650*/  IADD3 R7, R3, R7, RZ ;  /* 0x0000000703077210 */ /* 0x000fe20007ffe0ff */
[----:B------:R-:W0:Y:S01]  /*3660*/  LDGDEPBAR ;  /* 0x00000000000079af */ /* 0x000e220000000000 */
[----:B------:R-:W-:Y:S03]  /*3670*/  WARPSYNC 0xffffffff ;  /* 0xffffffff00007948 */ /* 0x000fe60003800000 */
[----:B------:R-:W-:Y:S01]  /*3680*/  BAR.SYNC.DEFER_BLOCKING 0x0 ;  /* 0x0000000000007b1d */ /* 0x000fe20000010000 */
[----:B------:R-:W-:Y:S01]  /*3690*/  ISETP.GE.AND P1, PT, R0, 0x21, PT ;  /* 0x000000210000780c */ /* 0x000fe20003f26270 */
[----:B------:R-:W-:-:S04]  /*36a0*/  IMAD.WIDE.U32 R2, R2, 0x30, R98 ;  /* 0x0000003002027825 */ /* 0x000fc800078e0062 */
[----:B------:R-:W-:Y:S02]  /*36b0*/  IMAD R0, R7, 0x30, RZ ;  /* 0x0000003007007824 */ /* 0x000fe400078e02ff */
[----:B------:R-:W-:-:S03]  /*36c0*/  IMAD.WIDE.U32 R6, R10, c[0x0][0x1e0], RZ ;  /* 0x000078000a067a25 */ /* 0x000fc600078e00ff */
[----:B------:R-:W-:Y:S01]  /*36d0*/  IADD3 R0, R3, R0, RZ ;  /* 0x0000000003007210 */ /* 0x000fe20007ffe0ff */
[----:B------:R-:W-:Y:S01]  /*36e0*/  IMAD R10, R10, c[0x0][0x1e4], RZ ;  /* 0x000079000a0a7a24 */ /* 0x000fe200078e02ff */
[----:B-1----:R-:W-:-:S04]  /*36f0*/  @P0 LEA R4, P2, R2, c[0x0][0x1c8], 0x1 ;  /* 0x0000720002040a11 */ /* 0x002fc800078408ff */
[C---:B------:R-:W-:Y:S02]  /*3700*/  @P0 LEA.HI.X R5, R2.reuse, c[0x0][0x1cc], R0, 0x1, P2 ;  /* 0x0000730002050a11 */ /* 0x040fe400010f0c00 */
[----:B------:R-:W-:Y:S01]  /*3710*/  @P1 IADD3 R3, P2, R2, R6, RZ ;  /* 0x0000000602031210 */ /* 0x000fe20007f5e0ff */
[----:B------:R-:W1:Y:S03]  /*3720*/  S2R R11, SR_TID.X ;  /* 0x00000000000b7919 */ /* 0x000e660000002100 */
[----:B------:R-:W-:Y:S01]  /*3730*/  @P1 IADD3.X R0, R0, R7, R10, P2, !PT ;  /* 0x0000000700001210 */ /* 0x000fe200017fe40a */
[----:B------:R-:W-:Y:S01]  /*3740*/  @!PT LDS RZ, [RZ] ;  /* 0x00000000fffff984 */ /* 0x000fe20000000800 */
[----:B------:R-:W-:Y:S01]  /*3750*/  @!PT LDS RZ, [RZ] ;  /* 0x00000000fffff984 */ /* 0x000fe20000000800 */
[----:B------:R-:W-:Y:S01]  /*3760*/  @!PT LDS RZ, [RZ] ;  /* 0x00000000fffff984 */ /* 0x000fe20000000800 */
[----:B------:R2:W-:Y:S01]  /*3770*/  @P0 LDGSTS.E.BYPASS.LTC128B.128 [R198+0x3c80], [R4.64], !P6 ;  /* 0x03c8000004c60fae */ /* 0x0005e2000f101d46 */
[----:B------:R-:W-:-:S03]  /*3780*/  @P1 LEA R2, P2, R3, c[0x0][0x1c8], 0x1 ;  /* 0x0000720003021a11 */ /* 0x000fc600078408ff */
[----:B------:R2:W-:Y:S01]  /*3790*/  @P0 LDGSTS.E.BYPASS.LTC128B.128 [R198+0x4880], [R4.64+0x40], !P5 ;  /* 0x0488004004c60fae */ /* 0x0005e2000e901d46 */
[----:B------:R-:W-:-:S03]  /*37a0*/  @P1 LEA.HI.X R3, R3, c[0x0][0x1cc], R0, 0x1, P2 ;  /* 0x0000730003031a11 */ /* 0x000fc600010f0c00 */
[----:B------:R2:W-:Y:S04]  /*37b0*/  @P0 LDGSTS.E.BYPASS.LTC128B.128 [R198+0x5480], [R4.64+0x80], !P4 ;  /* 0x0548008004c60fae */ /* 0x0005e8000e101d46 */
[----:B------:R3:W-:Y:S04]  /*37c0*/  @P1 LDGSTS.E.BYPASS.LTC128B.128 [R198+0x4480], [R2.64], !P6 ;  /* 0x0448000002c61fae */ /* 0x0007e8000f101d46 */
[----:B------:R3:W-:Y:S04]  /*37d0*/  @P1 LDGSTS.E.BYPASS.LTC128B.128 [R198+0x5080], [R2.64+0x40], !P5 ;  /* 0x0508004002c61fae */ /* 0x0007e8000e901d46 */
[----:B------:R3:W-:Y:S04]  /*37e0*/  @P1 LDGSTS.E.BYPASS.LTC128B.128 [R198+0x5c80], [R2.64+0x80], !P4 ;  /* 0x05c8008002c61fae */ /* 0x0007e8000e101d46 */
[----:B------:R-:W0:Y:S01]  /*37f0*/  LDGDEPBAR ;  /* 0x00000000000079af */ /* 0x000e220000000000 */
[----:B------:R-:W-:-:S02]  /*3800*/  IMAD R8, R8, c[0x0][0x208], RZ ;  /* 0x0000820008087a24 */ /* 0x000fc400078e02ff */
[----:B------:R-:W-:Y:S01]  /*3810*/  IMAD.WIDE.U32 R6, R96, c[0x0][0x208], RZ ;  /* 0x0000820060067a25 */ /* 0x000fe200078e00ff */
[----:B-1----:R-:W-:-:S03]  /*3820*/  ISETP.GT.AND P0, PT, R11, 0x3f, PT ;  /* 0x0000003f0b00780c */ /* 0x002fc60003f04270 */
[----:B------:R-:W-:-:S05]  /*3830*/  IMAD R0, R96, c[0x0][0x20c], R8 ;  /* 0x0000830060007a24 */ /* 0x000fca00078e0208 */
[----:B------:R-:W-:-:S05]  /*3840*/  IADD3 R0, R7, R0, RZ ;  /* 0x0000000007007210 */ /* 0x000fca0007ffe0ff */
[----:B------:R-:W-:Y:S01]  /*3850*/  IMAD R0, R0, 0x30, RZ ;  /* 0x0000003000007824 */ /* 0x000fe200078e02ff */
[----:B---3--:R-:W-:Y:S01]  /*3860*/  MOV R2, R238 ;  /* 0x000000ee00027202 */ /* 0x008fe20000000f00 */
[----:B------:R-:W-:-:S04]  /*3870*/  DEPBAR.LE SB0, 0x1 ;  /* 0x000080400000791a */ /* 0x000fc80000000000 */
[----:B------:R-:W-:Y:S01]  /*3880*/  MOV R3, R240 ;  /* 0x000000f000037202 */ /* 0x000fe20000000f00 */
[----:B------:R-:W-:-:S04]  /*3890*/  DEPBAR.LE SB0, 0x0 ;  /* 0x000080000000791a */ /* 0x000fc80000000000 */
[----:B------:R-:W-:Y:S01]  /*38a0*/  BAR.SYNC.DEFER_BLOCKING 0x0 ;  /* 0x0000000000007b1d */ /* 0x000fe20000010000 */
[----:B--2---:R-:W-:-:S05]  /*38b0*/  IMAD.WIDE.U32 R4, R6, 0x30, R2 ;  /* 0x0000003006047825 */ /* 0x004fca00078e0002 */
[C---:B------:R-:W-:Y:S02]  /*38c0*/  LEA R2, P1, R4.reuse, c[0x0][0x1f8], 0x1 ;  /* 0x00007e0004027a11 */ /* 0x040fe400078208ff */
[----:B------:R-:W-:Y:S02]  /*38d0*/  IADD3 R0, R5, R0, RZ ;  /* 0x0000000005007210 */ /* 0x000fe40007ffe0ff */
[----:B------:R-:W-:Y:S02]  /*38e0*/  @!P0 MOV R5, c[0x0][0x208] ;  /* 0x0000820000058a02 */ /* 0x000fe40000000f00 */
[----:B------:R-:W-:Y:S02]  /*38f0*/  LEA.HI.X R3, R4, c[0x0][0x1fc], R0, 0x1, P1 ;  /* 0x00007f0004037a11 */ /* 0x000fe400008f0c00 */
[----:B------:R-:W-:Y:S02]  /*3900*/  @!P0 MOV R4, c[0x0][0x20c] ;  /* 0x0000830000048a02 */ /* 0x000fe40000000f00 */
[----:B------:R-:W-:-:S02]  /*3910*/  @!P0 LEA R12, P1, R5, R2, 0x6 ;  /* 0x00000002050c8211 */ /* 0x000fc400078230ff */
[----:B------:R-:W-:Y:S02]  /*3920*/  LOP3.LUT P3, RZ, R14, 0x1, RZ, 0xc0, !PT ;  /* 0x000000010eff7812 */ /* 0x000fe4000786c0ff */
[----:B------:R-:W-:Y:S02]  /*3930*/  IADD3 R0, R9, R249, -R250 ;  /* 0x000000f909007210 */ /* 0x000fe40007ffe8fa */
[----:B------:R-:W-:Y:S02]  /*3940*/  @!P0 LEA.HI.X R13, R5, R3, R4, 0x6, P1 ;  /* 0x00000003050d8211 */ /* 0x000fe400008f3404 */
[----:B------:R-:W-:Y:S01]  /*3950*/  ISETP.LT.OR P1, PT, R0, 0x1, !P3 ;  /* 0x000000010000780c */ /* 0x000fe20005f21670 */
[----:B------:R-:W-:Y:S01]  /*3960*/  LDSM.16.M88.4 R8, [R187] ;  /* 0x00000000bb08783b */ /* 0x000fe20000000200 */
[----:B------:R-:W-:-:S03]  /*3970*/  LOP3.LUT P2, RZ, R14, 0x2, RZ, 0xc0, !PT ;  /* 0x000000020eff7812 */ /* 0x000fc6000784c0ff */
[----:B------:R-:W1:Y:S04]  /*3980*/  LDSM.16.M88.4 R16, [R184] ;  /* 0x00000000b810783b */ /* 0x000e680000000200 */
[----:B------:R-:W2:Y:S04]  /*3990*/  LDSM.16.M88.4 R4, [R187+0x1000] ;  /* 0x00100000bb04783b */ /* 0x000ea80000000200 */
[----:B------:R-:W3:Y:S04]  /*39a0*/  LDSM.16.M88.4 R20, [R184+0x400] ;  /* 0x00040000b814783b */ /* 0x000ee80000000200 */
[----:B------:R-:W4:Y:S04]  /*39b0*/  LDSM.16.M88.4 R44, [R184+0x800] ;  /* 0x00080000b82c783b */ /* 0x000f280000000200 */
[----:B------:R-:W-:Y:S04]  /*39c0*/  LDSM.16.M88.4 R40, [R188] ;  /* 0x00000000bc28783b */ /* 0x000fe80000000200 */
[----:B------:R-:W-:Y:S04]  /*39d0*/  LDSM.16.M88.4 R32, [R188+0x1000] ;  /* 0x00100000bc20783b */ /* 0x000fe80000000200 */
[----:B------:R-:W5:Y:S04]  /*39e0*/  LDSM.16.M88.4 R48, [R189] ;  /* 0x00000000bd30783b */ /* 0x000f680000000200 */
[----:B------:R-:W-:Y:S04]  /*39f0*/  LDSM.16.M88.4 R88, [R197] ;  /* 0x00000000c558783b */ /* 0x000fe80000000200 */
[----:B------:R-:W-:Y:S04]  /*3a00*/  LDSM.16.M88.4 R92, [R196] ;  /* 0x00000000c45c783b */ /* 0x000fe80000000200 */
[----:B------:R-:W-:Y:S01]  /*3a10*/  @!PT LDS RZ, [RZ] ;  /* 0x00000000fffff984 */ /* 0x000fe20000000800 */
[----:B------:R-:W-:Y:S01]  /*3a20*/  @!PT LDS RZ, [RZ] ;  /* 0x00000000fffff984 */ /* 0x000fe20000000800 */
[----:B------:R-:W-:Y:S01]  /*3a30*/  @!PT LDS RZ, [RZ] ;  /* 0x00000000fffff984 */ /* 0x000fe20000000800 */
[----:B------:R1:W-:Y:S01]  /*3a40*/  LDGSTS.E.BYPASS.LTC128B.128 [R198+0x1880], [R2.64], !P1 ;  /* 0x0188000002c67fae */ /* 0x0003e2000c901d46 */
[----:B------:R-:W-:-:S02]  /*3a50*/  ISETP.LT.OR P1, PT, R0, 0x1, !P2 ;  /* 0x000000010000780c */ /* 0x000fc40005721670 */
[----:B------:R-:W-:Y:S02]  /*3a60*/  P2R R15, PR, RZ, 0x40 ;  /* 0x00000040ff0f7803 */ /* 0x000fe40000000000 */
[----:B------:R-:W-:-:S09]  /*3a70*/  @!P0 ISETP.LT.OR P3, PT, R0, 0x21, !P3 ;  /* 0x000000210000880c */ /* 0x000fd20005f61670 */
[----:B------:R2:W-:Y:S01]  /*3a80*/  LDGSTS.E.BYPASS.LTC128B.128 [R198+0x2480], [R2.64+0x40], !P1 ;  /* 0x0248004002c67fae */ /* 0x0005e2000c901d46 */
[----:B------:R-:W-:-:S04]  /*3a90*/  LOP3.LUT P1, RZ, R14, 0x4, RZ, 0xc0, !PT ;  /* 0x000000040eff7812 */ /* 0x000fc8000782c0ff */
[C---:B------:R-:W-:Y:S02]  /*3aa0*/  ISETP.LT.OR P6, PT, R0.reuse, 0x1, !P1 ;  /* 0x000000010000780c */ /* 0x040fe40004fc1670 */
[C---:B------:R-:W-:Y:S02]  /*3ab0*/  @!P0 ISETP.LT.OR P2, PT, R0.reuse, 0x21, !P2 ;  /* 0x000000210000880c */ /* 0x040fe40005741670 */
[----:B------:R-:W-:-:S09]  /*3ac0*/  @!P0 ISETP.LT.OR P1, PT, R0, 0x21, !P1 ;  /* 0x000000210000880c */ /* 0x000fd20004f21670 */
[----:B------:R3:W-:Y:S04]  /*3ad0*/  LDGSTS.E.BYPASS.LTC128B.128 [R198+0x3080], [R2.64+0x80], !P6 ;  /* 0x0308008002c67fae */ /* 0x0007e8000f101d46 */
[----:B------:R4:W-:Y:S01]  /*3ae0*/  @!P0 LDGSTS.E.BYPASS.LTC128B.128 [R198+0x2080], [R12.64], !P3 ;  /* 0x020800000cc68fae */ /* 0x0009e2000d901d46 */
[----:B------:R-:W-:Y:S02]  /*3af0*/  ISETP.NE.AND P3, PT, R24, RZ, PT ;  /* 0x000000ff1800720c */ /* 0x000fe40003f65270 */
[-C--:B-1----:R-:W-:Y:S01]  /*3b00*/  HMMA.16816.F32 R24, R8, R16.reuse, RZ ;  /* 0x000000100818723c */ /* 0x082fe200000018ff */
[----:B------:R1:W-:Y:S04]  /*3b10*/  @!P0 LDGSTS.E.BYPASS.LTC128B.128 [R198+0x2c80], [R12.64+0x40], !P2 ;  /* 0x02c800400cc68fae */ /* 0x0003e8000d101d46 */
[----:B------:R1:W-:Y:S04]  /*3b20*/  @!P0 LDGSTS.E.BYPASS.LTC128B.128 [R198+0x3880], [R12.64+0x80], !P1 ;  /* 0x038800800cc68fae */ /* 0x0003e8000c901d46 */
[----:B------:R-:W-:Y:S04]  /*3b30*/  LDSM.16.M88.4 R60, [R184+0xc00] ;  /* 0x000c0000b83c783b */ /* 0x000fe80000000200 */
[----:B------:R-:W5:Y:S01]  /*3b40*/  LDSM.16.M88.4 R36, [R187+0x2000] ;  /* 0x00200000bb24783b */ /* 0x000f620000000200 */
[----:B--2---:R-:W-:Y:S01]  /*3b50*/  HMMA.16816.F32 R52, R4, R16, RZ ;  /* 0x000000100434723c */ /* 0x004fe200000018ff */
[----:B------:R-:W-:-:S02]  /*3b60*/  ISETP.NE.AND P6, PT, R15, RZ, PT ;  /* 0x000000ff0f00720c */ /* 0x000fc40003fc5270 */
[----:B------:R-:W2:Y:S04]  /*3b70*/  LDSM.16.M88.4 R28, [R187+0x3000] ;  /* 0x00300000bb1c783b */ /* 0x000ea80000000200 */
[----:B------:R-:W-:Y:S01]  /*3b80*/  LDSM.16.M88.4 R56, [R195] ;  /* 0x00000000c338783b */ /* 0x000fe20000000200 */
[C---:B---3--:R-:W-:Y:S03]  /*3b90*/  HMMA.16816.F32 R76, R4.reuse, R20, RZ ;  /* 0x00000014044c723c */ /* 0x048fe600000018ff */
[----:B------:R-:W0:Y:S05]  /*3ba0*/  LDGDEPBAR ;  /* 0x00000000000079af */ /* 0x000e2a0000000000 */
[C---:B----4-:R-:W-:Y:S08]  /*3bb0*/  HMMA.16816.F32 R64, R4.reuse, R44, RZ ;  /* 0x0000002c0440723c */ /* 0x050ff000000018ff */
[C---:B-1----:R-:W-:Y:S08]  /*3bc0*/  HMMA.16816.F32 R12, R4.reuse, R18, RZ ;  /* 0x00000012040c723c */ /* 0x042ff000000018ff */
[C---:B------:R-:W-:Y:S08]  /*3bd0*/  HMMA.16816.F32 R68, R4.reuse, R22, RZ ;  /* 0x000000160444723c */ /* 0x040ff000000018ff */
[----:B------:R-:W-:Y:S08]  /*3be0*/  HMMA.16816.F32 R80, R4, R46, RZ ;  /* 0x0000002e0450723c */ /* 0x000ff000000018ff */
[----:B-----5:R-:W-:Y:S01]  /*3bf0*/  HMMA.16816.F32 R4, R40, R48, R24 ;  /* 0x000000302804723c */ /* 0x020fe20000001818 */
        /* <DEDUP_REMOVED lines=13> */
[----:B------:R-:W5:Y:S07]  /*3cd0*/  LDSM.16.M88.4 R12, [R187+0x5000] ;  /* 0x00500000bb0c783b */ /* 0x000f6e0000000200 */
        /* <DEDUP_REMOVED lines=16> */
[----:B-----5:R-:W-:Y:S08]  /*3de0*/  HMMA.16816.F32 R32, R12, R52, R32 ;  /* 0x000000340c20723c */ /* 0x020ff00000001820 */
[-C--:B------:R-:W-:Y:S08]  /*3df0*/  HMMA.16816.F32 R64, R24, R58.reuse, R72 ;  /* 0x0000003a1840723c */ /* 0x080ff00000001848 */
[----:B------:R-:W-:Y:S08]  /*3e00*/  HMMA.16816.F32 R72, R20, R58, R76 ;  /* 0x0000003a1448723c */ /* 0x000ff0000000184c */
[----:B--2---:R-:W-:Y:S08]  /*3e10*/  HMMA.16816.F32 R80, R8, R44, R68 ;  /* 0x0000002c0850723c */ /* 0x004ff00000001844 */
[----:B-1----:R-:W-:Y:S08]  /*3e20*/  HMMA.16816.F32 R68, R36, R48, R84 ;  /* 0x000000302444723c */ /* 0x002ff00000001854 */
[----:B------:R-:W-:Y:S08]  /*3e30*/  HMMA.16816.F32 R100, R40, R90, R116 ;  /* 0x0000005a2864723c */ /* 0x000ff00000001874 */
[----:B------:R-:W-:Y:S01]  /*3e40*/  HMMA.16816.F32 R88, R4, R44, R32 ;  /* 0x0000002c0458723c */ /* 0x000fe20000001820 */
[----:B------:R-:W1:Y:S07]  /*3e50*/  LDSM.16.M88.4 R32, [R184+0x1c00] ;  /* 0x001c0000b820783b */ /* 0x000e6e0000000200 */
[----:B------:R-:W-:Y:S01]  /*3e60*/  HMMA.16816.F32 R56, R16, R54, R64 ;  /* 0x000000361038723c */ /* 0x000fe20000001840 */
[----:B------:R-:W-:-:S07]  /*3e70*/  FMUL.FTZ R0, R80, c[0x0][0x320] ;  /* 0x0000c80050007a20 */ /* 0x000fce0000410000 */
        /* <DEDUP_REMOVED lines=9> */
[----:B------:R-:W-:Y:S01]  /*3f10*/  HMMA.16816.F32 R76, R8, R46, R56 ;  /* 0x0000002e084c723c */ /* 0x000fe20000001838 */
[----:B------:R-:W-:Y:S01]  /*3f20*/  LDSM.16.M88.4 R56, [R191] ;  /* 0x00000000bf38783b */ /* 0x000fe20000000200 */
[----:B------:R2:W3:Y:S06]  /*3f30*/  MUFU.TANH R117, R0 ;  /* 0x0000000000757308 */ /* 0x0004ec0000002400 */
        /* <DEDUP_REMOVED lines=133> */
[----:B------:R-:W-:-:S03]  /*4790*/  ISETP.GE.AND P2, PT, R3, 0x1, PT ;  /* 0x000000010300780c */ /* 0x000fc60003f46270 */
        /* <DEDUP_REMOVED lines=9> */
[----:B------:R-:W-:Y:S01]  /*4830*/  @P2 IMAD.WIDE.U32 R2, R6, 0x30, R98 ;  /* 0x0000003006022825 */ /* 0x000fe200078e0062 */
[----:B------:R-:W-:-:S03]  /*4840*/  @P1 IADD3 R6, P0, R242, R4, RZ ;  /* 0x00000004f2061210 */ /* 0x000fc60007f1e0ff */
[C---:B------:R-:W-:Y:S02]  /*4850*/  @P1 IMAD R7, R0.reuse, 0x30, RZ ;  /* 0x0000003000071824 */ /* 0x040fe400078e02ff */
[----:B------:R-:W-:-:S03]  /*4860*/  @P2 IMAD R0, R0, 0x30, RZ ;  /* 0x0000003000002824 */ /* 0x000fc600078e02ff */
[----:B------:R-:W-:Y:S01]  /*4870*/  @P1 IADD3.X R7, R241, R7, R5, P0, !PT ;  /* 0x00000007f1071210 */ /* 0x000fe200007fe405 */
[----:B------:R-:W-:Y:S01]  /*4880*/  @P2 IMAD.IADD R0, R3, 0x1, R0 ;  /* 0x0000000103002824 */ /* 0x000fe200078e0200 */
[----:B------:R-:W-:-:S04]  /*4890*/  @P2 LEA R4, P0, R2, c[0x0][0x1c8], 0x1 ;  /* 0x0000720002042a11 */ /* 0x000fc800078008ff */
        /* <DEDUP_REMOVED lines=12> */
.L_x_1076:
[----:B--234-:R-:W-:Y:S05]  /*4960*/  BSYNC B0 ;  /* 0x0000000000007941 */ /* 0x01cfea0003800000 */
.L_x_1075:
[----:B------:R-:W2:Y:S04]  /*4970*/  LDL R237, [R1+0x30] ;  /* 0x0000300001ed7983 */ /* 0x000ea80000100800 */
[----:B------:R-:W2:Y:S04]  /*4980*/  LDL R236, [R1+0xb8] ;  /* 0x0000b80001ec7983 */ /* 0x000ea80000100800 */
[----:B-1----:R-:W3:Y:S04]  /*4990*/  LDL R5, [R1+0x24] ;  /* 0x0000240001057983 */ /* 0x002ee80000100800 */
[----:B------:R-:W4:Y:S04]  /*49a0*/  LDL R251, [R1+0x10] ;  /* 0x0000100001fb7983 */ /* 0x000f280000100800 */
[----:B------:R-:W-:Y:S04]  /*49b0*/  LDSM.16.MT88.4 R72, [R186+0xc00] ;  /* 0x000c0000ba48783b */ /* 0x000fe80000004200 */
        /* <DEDUP_REMOVED lines=9> */
[----:B------:R-:W-:-:S05]  /*4a50*/  @P3 IMAD.HI.U32 R0, R3, c[0x0][0x2c8], RZ ;  /* 0x0000b20003003a27 */ /* 0x000fca00078e00ff */
[----:B------:R-:W-:-:S05]  /*4a60*/  @P3 SHF.R.U32.HI R3, RZ, c[0x0][0x2cc], R0 ;  /* 0x0000b300ff033a19 */ /* 0x000fca0000011600 */
[----:B------:R-:W1:Y:S01]  /*4a70*/  SHFL.IDX PT, R2, R3, 0x2, 0x1c1f ;  /* 0x005c1f0003027f89 */ /* 0x000e6200000e0000 */
[----:B---3--:R-:W-:-:S03]  /*4a80*/  IADD3 R0, -R5, 0x1, R97 ;  /* 0x0000000105007810 */ /* 0x008fc60007ffe161 */
[----:B------:R-:W2:Y:S02]  /*4a90*/  SHFL.IDX PT, R4, R3, 0x3, 0x1c1f ;  /* 0x007c1f0003047f89 */ /* 0x000ea400000e0000 */
[----:B----4-:R-:W-:Y:S02]  /*4aa0*/  IMAD.IADD R7, R0, 0x1, -R251 ;  /* 0x0000000100077824 */ /* 0x010fe400078e0afb */
[----:B------:R-:W-:Y:S02]  /*4ab0*/  IMAD.IADD R8, R97, 0x1, -R5 ;  /* 0x0000000161087824 */ /* 0x000fe400078e0a05 */
[----:B------:R-:W-:Y:S01]  /*4ac0*/  LDSM.16.MT88.4 R96, [R185+0x1000] ;  /* 0x00100000b960783b */ /* 0x000fe20000004200 */
[----:B-1----:R-:W-:-:S05]  /*4ad0*/  IMAD.IADD R2, R7, 0x1, R2 ;  /* 0x0000000107027824 */ /* 0x002fca00078e0202 */
[----:B------:R-:W-:-:S04]  /*4ae0*/  IMNMX R2, R8, R2, PT ;  /* 0x0000000208027217 */ /* 0x000fc80003800200 */
[C---:B------:R-:W-:Y:S02]  /*4af0*/  ISETP.GT.AND P2, PT, R2.reuse, RZ, PT ;  /* 0x000000ff0200720c */ /* 0x040fe40003f44270 */
[C---:B------:R-:W-:Y:S02]  /*4b00*/  ISETP.GT.AND P1, PT, R2.reuse, 0x1, PT ;  /* 0x000000010200780c */ /* 0x040fe40003f24270 */
[C---:B------:R-:W-:Y:S02]  /*4b10*/  ISETP.GT.AND P0, PT, R2.reuse, 0x8, PT ;  /* 0x000000080200780c */ /* 0x040fe40003f04270 */
[----:B------:R-:W-:Y:S02]  /*4b20*/  FSEL R9, R93, -INF , P2 ;  /* 0xff8000005d097808 */ /* 0x000fe40001000000 */
[----:B------:R-:W-:Y:S02]  /*4b30*/  FSEL R10, R89, -INF , P1 ;  /* 0xff800000590a7808 */ /* 0x000fe40000800000 */
[----:B------:R-:W-:-:S02]  /*4b40*/  ISETP.GT.AND P2, PT, R2, 0x9, PT ;  /* 0x000000090200780c */ /* 0x000fc40003f44270 */
[----:B------:R-:W-:Y:S02]  /*4b50*/  ISETP.GT.AND P1, PT, R2, 0x10, PT ;  /* 0x000000100200780c */ /* 0x000fe40003f24270 */
[----:B------:R-:W-:Y:S02]  /*4b60*/  FSEL R11, R88, -INF , P0 ;  /* 0xff800000580b7808 */ /* 0x000fe40000000000 */
[----:B------:R-:W-:Y:S01]  /*4b70*/  ISETP.GT.AND P0, PT, R2, 0x11, PT ;  /* 0x000000110200780c */ /* 0x000fe20003f04270 */
[----:B--2---:R-:W-:Y:S01]  /*4b80*/  IMAD.IADD R0, R7, 0x1, R4 ;  /* 0x0000000107007824 */ /* 0x004fe200078e0204 */
[----:B------:R-:W-:Y:S02]  /*4b90*/  FSEL R18, R80, -INF , P2 ;  /* 0xff80000050127808 */ /* 0x000fe40001000000 */
[----:B------:R-:W-:Y:S02]  /*4ba0*/  FSEL R19, R56, -INF , P1 ;  /* 0xff80000038137808 */ /* 0x000fe40000800000 */
[----:B------:R-:W-:-:S02]  /*4bb0*/  ISETP.GT.AND P2, PT, R2, 0x18, PT ;  /* 0x000000180200780c */ /* 0x000fc40003f44270 */
[----:B------:R-:W-:Y:S02]  /*4bc0*/  ISETP.GT.AND P1, PT, R2, 0x19, PT ;  /* 0x000000190200780c */ /* 0x000fe40003f24270 */
[----:B------:R-:W-:Y:S02]  /*4bd0*/  FMNMX.FTZ R4, R9, R10, !PT ;  /* 0x0000000a09047209 */ /* 0x000fe40007810000 */
[----:B------:R-:W-:Y:S02]  /*4be0*/  FSEL R20, R52, -INF , P0 ;  /* 0xff80000034147808 */ /* 0x000fe40000000000 */
[----:B------:R-:W-:Y:S02]  /*4bf0*/  ISETP.GT.AND P0, PT, R2, 0x20, PT ;  /* 0x000000200200780c */ /* 0x000fe40003f04270 */
[----:B------:R-:W-:Y:S02]  /*4c00*/  FSEL R22, R45, -INF , P2 ;  /* 0xff8000002d167808 */ /* 0x000fe40001000000 */
[----:B------:R-:W-:-:S02]  /*4c10*/  FSEL R29, R44, -INF , P1 ;  /* 0xff8000002c1d7808 */ /* 0x000fc40000800000 */
[C---:B------:R-:W-:Y:S02]  /*4c20*/  ISETP.GT.AND P2, PT, R2.reuse, 0x21, PT ;  /* 0x000000210200780c */ /* 0x040fe40003f44270 */
[----:B------:R-:W-:Y:S02]  /*4c30*/  ISETP.GT.AND P1, PT, R2, 0x28, PT ;  /* 0x000000280200780c */ /* 0x000fe40003f24270 */
[----:B------:R-:W-:Y:S02]  /*4c40*/  FMNMX.FTZ R4, R11, R4, !PT ;  /* 0x000000040b047209 */ /* 0x000fe40007810000 */
[----:B------:R-:W-:Y:S02]  /*4c50*/  IMNMX R0, R8, R0, PT ;  /* 0x0000000008007217 */ /* 0x000fe40003800200 */
[----:B------:R-:W-:Y:S02]  /*4c60*/  FSEL R151, R17, -INF , P0 ;  /* 0xff80000011977808 */ /* 0x000fe40000000000 */
[----:B------:R-:W-:-:S02]  /*4c70*/  ISETP.GT.AND P0, PT, R2, 0x29, PT ;  /* 0x000000290200780c */ /* 0x000fc40003f04270 */
[----:B------:R-:W-:Y:S02]  /*4c80*/  FSEL R149, R16, -INF , P2 ;  /* 0xff80000010957808 */ /* 0x000fe40001000000 */
[----:B------:R-:W-:Y:S02]  /*4c90*/  FMNMX.FTZ R2, R18, R4, !PT ;  /* 0x0000000412027209 */ /* 0x000fe40007810000 */
[----:B------:R-:W-:Y:S02]  /*4ca0*/  FSEL R148, R13, -INF , P1 ;  /* 0xff8000000d947808 */ /* 0x000fe40000800000 */
[C---:B------:R-:W-:Y:S02]  /*4cb0*/  ISETP.GT.AND P2, PT, R0.reuse, RZ, PT ;  /* 0x000000ff0000720c */ /* 0x040fe40003f44270 */
[----:B------:R-:W-:Y:S02]  /*4cc0*/  ISETP.GT.AND P1, PT, R0, 0x1, PT ;  /* 0x000000010000780c */ /* 0x000fe40003f24270 */
[----:B------:R-:W-:-:S02]  /*4cd0*/  FSEL R150, R12, -INF , P0 ;  /* 0xff8000000c967808 */ /* 0x000fc40000000000 */
[----:B------:R-:W-:Y:S02]  /*4ce0*/  FMNMX.FTZ R2, R19, R2, !PT ;  /* 0x0000000213027209 */ /* 0x000fe40007810000 */
[----:B------:R-:W-:Y:S02]  /*4cf0*/  ISETP.GT.AND P0, PT, R0, 0x8, PT ;  /* 0x000000080000780c */ /* 0x000fe40003f04270 */
[----:B------:R-:W-:Y:S02]  /*4d00*/  FSEL R14, R92, -INF , P2 ;  /* 0xff8000005c0e7808 */ /* 0x000fe40001000000 */
[----:B------:R-:W-:Y:S02]  /*4d10*/  FSEL R17, R90, -INF , P1 ;  /* 0xff8000005a117808 */ /* 0x000fe40000800000 */
        /* <DEDUP_REMOVED lines=9> */
[C---:B------:R-:W-:Y:S02]  /*4db0*/  ISETP.GT.AND P1, PT, R0.reuse, 0x11, PT ;  /* 0x000000110000780c */ /* 0x040fe40003f24270 */
[----:B------:R-:W-:Y:S02]  /*4dc0*/  FSEL R26, R57, -INF , P0 ;  /* 0xff800000391a7808 */ /* 0x000fe40000000000 */
        /* <DEDUP_REMOVED lines=15> */
[----:B------:R-:W-:Y:S02]  /*4ec0*/  FSEL R143, R25, -INF , P0 ;  /* 0xff800000198f7808 */ /* 0x000fe40000000000 */
[----:B------:R-:W-:Y:S02]  /*4ed0*/  FMNMX.FTZ R2, R31, R5, !PT ;  /* 0x000000051f027209 */ /* 0x000fe40007810000 */
[----:B------:R-:W-:Y:S02]  /*4ee0*/  ISETP.GT.AND P0, PT, R0, 0x28, PT ;  /* 0x000000280000780c */ /* 0x000fe40003f04270 */
[----:B------:R-:W-:Y:S02]  /*4ef0*/  FSEL R142, R24, -INF , P1 ;  /* 0xff800000188e7808 */ /* 0x000fe40000800000 */
[----:B------:R-:W-:Y:S01]  /*4f00*/  FMNMX.FTZ R2, R143, R2, !PT ;  /* 0x000000028f027209 */ /* 0x000fe20007810000 */
[----:B------:R-:W1:Y:S01]  /*4f10*/  SHFL.BFLY PT, R6, R4, 0x2, 0x1f ;  /* 0x0c401f0004067f89 */ /* 0x000e6200000e0000 */
[----:B------:R-:W-:-:S02]  /*4f20*/  ISETP.GT.AND P1, PT, R0, 0x29, PT ;  /* 0x000000290000780c */ /* 0x000fc40003f24270 */
[----:B------:R-:W-:Y:S02]  /*4f30*/  FSEL R141, R23, -INF , P0 ;  /* 0xff800000178d7808 */ /* 0x000fe40000000000 */
[----:B------:R-:W-:Y:S02]  /*4f40*/  FMNMX.FTZ R2, R142, R2, !PT ;  /* 0x000000028e027209 */ /* 0x000fe40007810000 */
[----:B------:R-:W-:Y:S02]  /*4f50*/  FSEL R140, R21, -INF , P1 ;  /* 0xff800000158c7808 */ /* 0x000fe40000800000 */
[----:B------:R-:W-:-:S04]  /*4f60*/  FMNMX.FTZ R2, R141, R2, !PT ;  /* 0x000000028d027209 */ /* 0x000fc80007810000 */
[----:B------:R-:W-:-:S05]  /*4f70*/  FMNMX.FTZ R2, R140, R2, !PT ;  /* 0x000000028c027209 */ /* 0x000fca0007810000 */
[----:B------:R-:W2:Y:S01]  /*4f80*/  SHFL.BFLY PT, R5, R2, 0x2, 0x1f ;  /* 0x0c401f0002057f89 */ /* 0x000ea200000e0000 */
[----:B-1----:R-:W-:-:S05]  /*4f90*/  FMNMX.FTZ R0, R4, R6, !PT ;  /* 0x0000000604007209 */ /* 0x002fca0007810000 */
[----:B------:R-:W1:Y:S01]  /*4fa0*/  SHFL.BFLY PT, R4, R0, 0x1, 0x1f ;  /* 0x0c201f0000047f89 */ /* 0x000e6200000e0000 */
[----:B--2---:R-:W-:-:S05]  /*4fb0*/  FMNMX.FTZ R2, R2, R5, !PT ;  /* 0x0000000502027209 */ /* 0x004fca0007810000 */
[----:B------:R-:W2:Y:S01]  /*4fc0*/  SHFL.BFLY PT, R5, R2, 0x1, 0x1f ;  /* 0x0c201f0002057f89 */ /* 0x000ea200000e0000 */
[----:B-1----:R-:W-:-:S04]  /*4fd0*/  FMNMX.FTZ R106, R0, R4, !PT ;  /* 0x00000004006a7209 */ /* 0x002fc80007810000 */
[C---:B------:R-:W-:Y:S01]  /*4fe0*/  FSETP.NEU.FTZ.AND P0, PT, R106.reuse, -INF , PT ;  /* 0xff8000006a00780b */ /* 0x040fe20003f1d000 */
[----:B------:R-:W-:-:S05]  /*4ff0*/  FMUL.FTZ R0, R106, c[0x0][0x2d0] ;  /* 0x0000b4006a007a20 */ /* 0x000fca0000410000 */
[----:B------:R-:W-:Y:S02]  /*5000*/  FSEL R13, R0, RZ, P0 ;  /* 0x000000ff000d7208 */ /* 0x000fe40000000000 */
[----:B--2---:R-:W-:-:S03]  /*5010*/  FMNMX.FTZ R102, R2, R5, !PT ;  /* 0x0000000502667209 */ /* 0x004fc60007810000 */
[----:B------:R-:W-:-:S04]  /*5020*/  FFMA.FTZ R2, R11, c[0x0][0x2d0], -R13 ;  /* 0x0000b4000b027a23 */ /* 0x000fc8000001080d */
[----:B------:R1:W-:Y:S01]  /*5030*/  MUFU.EX2 R202, R2 ;  /* 0x0000000200ca7308 */ /* 0x0003e20000000800 */
[--C-:B------:R-:W-:Y:S01]  /*5040*/  FFMA.FTZ R0, R9, c[0x0][0x2d0], -R13.reuse ;  /* 0x0000b40009007a23 */ /* 0x100fe2000001080d */
[----:B-1----:R-:W1:Y:S06]  /*5050*/  SHFL.IDX PT, R2, R3, RZ, 0x1c1f ;  /* 0x001c1fff03027589 */ /* 0x002e6c00000e0000 */
[----:B------:R2:W-:Y:S01]  /*5060*/  MUFU.EX2 R200, R0 ;  /* 0x0000000000c87308 */ /* 0x0005e20000000800 */
[----:B------:R-:W-:Y:S01]  /*5070*/  FSETP.NEU.FTZ.AND P0, PT, R102, -INF , PT ;  /* 0xff8000006600780b */ /* 0x000fe20003f1d000 */
[----:B------:R-:W3:Y:S01]  /*5080*/  SHFL.IDX PT, R3, R3, 0x1, 0x1c1f ;  /* 0x003c1f0003037f89 */ /* 0x000ee200000e0000 */
[----:B--2---:R-:W-:-:S05]  /*5090*/  FFMA.FTZ R0, R10, c[0x0][0x2d0], -R13 ;  /* 0x0000b4000a007a23 */ /* 0x004fca000001080d */
[----:B------:R2:W-:Y:S01]  /*50a0*/  MUFU.EX2 R199, R0 ;  /* 0x0000000000c77308 */ /* 0x0005e20000000800 */
[----:B-1----:R-:W-:Y:S02]  /*50b0*/  IMAD.IADD R2, R7, 0x1, R2 ;  /* 0x0000000107027824 */ /* 0x002fe400078e0202 */
[----:B--2---:R-:W-:-:S05]  /*50c0*/  FMUL.FTZ R0, R102, c[0x0][0x2d0] ;  /* 0x0000b40066007a20 */ /* 0x004fca0000410000 */
[----:B------:R-:W-:Y:S01]  /*50d0*/  FSEL R12, R0, RZ, P0 ;  /* 0x000000ff000c7208 */ /* 0x000fe20000000000 */
[----:B------:R-:W-:Y:S01]  /*50e0*/  FFMA.FTZ R0, R18, c[0x0][0x2d0], -R13 ;  /* 0x0000b40012007a23 */ /* 0x000fe2000001080d */
[----:B------:R-:W-:-:S03]  /*50f0*/  IMNMX R2, R8, R2, PT ;  /* 0x0000000208027217 */ /* 0x000fc60003800200 */
[----:B------:R1:W2:Y:S01]  /*5100*/  MUFU.EX2 R201, R0 ;  /* 0x0000000000c97308 */ /* 0x0002a20000000800 */
[C---:B------:R-:W-:Y:S02]  /*5110*/  ISETP.GT.AND P2, PT, R2.reuse, RZ, PT ;  /* 0x000000ff0200720c */ /* 0x040fe40003f44270 */
[C---:B------:R-:W-:Y:S02]  /*5120*/  ISETP.GT.AND P1, PT, R2.reuse, 0x1, PT ;  /* 0x000000010200780c */ /* 0x040fe40003f24270 */
[----:B------:R-:W-:Y:S02]  /*5130*/  ISETP.GT.AND P0, PT, R2, 0x8, PT ;  /* 0x000000080200780c */ /* 0x000fe40003f04270 */
[----:B------:R-:W-:Y:S01]  /*5140*/  FSEL R18, R116, -INF , P2 ;  /* 0xff80000074127808 */ /* 0x000fe20001000000 */
[----:B-1----:R-:W-:-:S04]  /*5150*/  FFMA.FTZ R0, R14, c[0x0][0x2d0], -R12 ;  /* 0x0000b4000e007a23 */ /* 0x002fc8000001080c */
[----:B------:R1:W-:Y:S01]  /*5160*/  MUFU.EX2 R179, R0 ;  /* 0x0000000000b37308 */ /* 0x0003e20000000800 */
[----:B------:R-:W-:Y:S02]  /*5170*/  FSEL R21, R108, -INF , P1 ;  /* 0xff8000006c157808 */ /* 0x000fe40000800000 */
[----:B------:R-:W-:Y:S02]  /*5180*/  FSEL R23, R95, -INF , P0 ;  /* 0xff8000005f177808 */ /* 0x000fe40000000000 */
[C---:B------:R-:W-:Y:S02]  /*5190*/  ISETP.GT.AND P2, PT, R2.reuse, 0x9, PT ;  /* 0x000000090200780c */ /* 0x040fe40003f44270 */
[C---:B------:R-:W-:Y:S02]  /*51a0*/  ISETP.GT.AND P1, PT, R2.reuse, 0x10, PT ;  /* 0x000000100200780c */ /* 0x040fe40003f24270 */
[----:B------:R-:W-:Y:S01]  /*51b0*/  ISETP.GT.AND P0, PT, R2, 0x11, PT ;  /* 0x000000110200780c */ /* 0x000fe20003f04270 */
[----:B-1----:R-:W-:-:S04]  /*51c0*/  FFMA.FTZ R0, R17, c[0x0][0x2d0], -R12 ;  /* 0x0000b40011007a23 */ /* 0x002fc8000001080c */
[----:B------:R1:W4:Y:S01]  /*51d0*/  MUFU.EX2 R176, R0 ;  /* 0x0000000000b07308 */ /* 0x0003220000000800 */
[----:B------:R-:W-:Y:S02]  /*51e0*/  FSEL R24, R94, -INF , P2 ;  /* 0xff8000005e187808 */ /* 0x000fe40001000000 */
[----:B------:R-:W-:Y:S01]  /*51f0*/  FSEL R25, R91, -INF , P1 ;  /* 0xff8000005b197808 */ /* 0x000fe20000800000 */
[----:B---3--:R-:W-:Y:S01]  /*5200*/  IMAD.IADD R3, R7, 0x1, R3 ;  /* 0x0000000107037824 */ /* 0x008fe200078e0203 */
[----:B------:R-:W-:Y:S01]  /*5210*/  FSEL R27, R83, -INF , P0 ;  /* 0xff800000531b7808 */ /* 0x000fe20000000000 */
[----:B------:R-:W-:Y:S01]  /*5220*/  LDSM.16.MT88.4 R92, [R186+0x1000] ;  /* 0x00100000ba5c783b */ /* 0x000fe20000004200 */
[C---:B------:R-:W-:Y:S02]  /*5230*/  ISETP.GT.AND P2, PT, R2.reuse, 0x18, PT ;  /* 0x000000180200780c */ /* 0x040fe40003f44270 */
[----:B------:R-:W-:Y:S01]  /*5240*/  ISETP.GT.AND P1, PT, R2, 0x19, PT ;  /* 0x000000190200780c */ /* 0x000fe20003f24270 */
[--C-:B------:R-:W-:Y:S01]  /*5250*/  FFMA.FTZ R4, R30, c[0x0][0x2d0], -R12.reuse ;  /* 0x0000b4001e047a23 */ /* 0x100fe2000001080c */
[----:B------:R-:W-:Y:S01]  /*5260*/  ISETP.GT.AND P0, PT, R2, 0x20, PT ;  /* 0x000000200200780c */ /* 0x000fe20003f04270 */
[----:B------:R-:W-:Y:S01]  /*5270*/  LDSM.16.MT88.4 R88, [R186+0x400] ;  /* 0x00040000ba58783b */ /* 0x000fe20000004200 */
[----:B-1----:R-:W-:Y:S01]  /*5280*/  FFMA.FTZ R0, R16, c[0x0][0x2d0], -R12 ;  /* 0x0000b40010007a23 */ /* 0x002fe2000001080c */
[----:B--2---:R-:W-:-:S02]  /*5290*/  F2FP.PACK_AB R10, R201, R202 ;  /* 0x000000cac90a723e */ /* 0x004fc400000000ff */
[----:B------:R-:W-:Y:S01]  /*52a0*/  LDSM.16.MT88.4 R80, [R185+0x400] ;  /* 0x00040000b950783b */ /* 0x000fe20000004200 */
[----:B------:R1:W-:Y:S01]  /*52b0*/  MUFU.EX2 R183, R0 ;  /* 0x0000000000b77308 */ /* 0x0003e20000000800 */
[----:B------:R-:W-:Y:S02]  /*52c0*/  FSEL R33, R58, -INF , P2 ;  /* 0xff8000003a217808 */ /* 0x000fe40001000000 */
[----:B------:R-:W-:Y:S02]  /*52d0*/  FSEL R34, R54, -INF , P1 ;  /* 0xff80000036227808 */ /* 0x000fe40000800000 */
[----:B------:R-:W-:Y:S02]  /*52e0*/  FSEL R104, R104, -INF , P0 ;  /* 0xff80000068687808 */ /* 0x000fe40000000000 */
[C---:B------:R-:W-:Y:S02]  /*52f0*/  ISETP.GT.AND P2, PT, R2.reuse, 0x21, PT ;  /* 0x000000210200780c */ /* 0x040fe40003f44270 */
[----:B------:R-:W-:-:S02]  /*5300*/  ISETP.GT.AND P1, PT, R2, 0x28, PT ;  /* 0x000000280200780c */ /* 0x000fc40003f24270 */
[----:B------:R-:W-:Y:S01]  /*5310*/  ISETP.GT.AND P0, PT, R2, 0x29, PT ;  /* 0x000000290200780c */ /* 0x000fe20003f04270 */
[----:B-1----:R-:W-:Y:S02]  /*5320*/  FFMA.FTZ R0, R15, c[0x0][0x2d0], -R12 ;  /* 0x0000b4000f007a23 */ /* 0x002fe4000001080c */
[----:B------:R-:W-:Y:S02]  /*5330*/  FFMA.FTZ R2, R19, c[0x0][0x2d0], -R13 ;  /* 0x0000b40013027a23 */ /* 0x000fe4000001080d */
[----:B------:R1:W2:Y:S08]  /*5340*/  MUFU.EX2 R182, R0 ;  /* 0x0000000000b67308 */ /* 0x0002b00000000800 */
[----:B------:R3:W-:Y:S01]  /*5350*/  MUFU.EX2 R181, R2 ;  /* 0x0000000200b57308 */ /* 0x0007e20000000800 */
[----:B-1----:R-:W-:-:S02]  /*5360*/  IMNMX R0, R8, R3, PT ;  /* 0x0000000308007217 */ /* 0x002fc40003800200 */
[----:B------:R-:W-:-:S04]  /*5370*/  FMNMX.FTZ R3, R18, R21, !PT ;  /* 0x0000001512037209 */ /* 0x000fc80007810000 */
[----:B---3--:R-:W-:Y:S01]  /*5380*/  FMNMX.FTZ R2, R23, R3, !PT ;  /* 0x0000000317027209 */ /* 0x008fe20007810000 */
[----:B------:R-:W-:-:S03]  /*5390*/  FFMA.FTZ R3, R20, c[0x0][0x2d0], -R13 ;  /* 0x0000b40014037a23 */ /* 0x000fc6000001080d */
[----:B------:R-:W-:Y:S01]  /*53a0*/  FMNMX.FTZ R2, R24, R2, !PT ;  /* 0x0000000218027209 */ /* 0x000fe20007810000 */
[----:B------:R1:W3:Y:S03]  /*53b0*/  MUFU.EX2 R180, R3 ;  /* 0x0000000300b47308 */ /* 0x0002e60000000800 */
[----:B------:R-:W-:-:S04]  /*53c0*/  FMNMX.FTZ R2, R25, R2, !PT ;  /* 0x0000000219027209 */ /* 0x000fc80007810000 */
[----:B------:R-:W-:Y:S01]  /*53d0*/  FMNMX.FTZ R2, R27, R2, !PT ;  /* 0x000000021b027209 */ /* 0x000fe20007810000 */
[----:B-1----:R-:W-:-:S03]  /*53e0*/  FFMA.FTZ R3, R22, c[0x0][0x2d0], -R13 ;  /* 0x0000b40016037a23 */ /* 0x002fc6000001080d */
[----:B------:R-:W-:Y:S01]  /*53f0*/  FMNMX.FTZ R2, R33, R2, !PT ;  /* 0x0000000221027209 */ /* 0x000fe20007810000 */
[----:B------:R1:W-:Y:S03]  /*5400*/  MUFU.EX2 R178, R3 ;  /* 0x0000000300b27308 */ /* 0x0003e60000000800 */
[----:B------:R-:W-:Y:S02]  /*5410*/  FMNMX.FTZ R2, R34, R2, !PT ;  /* 0x0000000222027209 */ /* 0x000fe40007810000 */
[----:B------:R-:W-:Y:S02]  /*5420*/  FSEL R103, R103, -INF , P2 ;  /* 0xff80000067677808 */ /* 0x000fe40001000000 */
[----:B------:R-:W-:Y:S02]  /*5430*/  FSEL R101, R101, -INF , P1 ;  /* 0xff80000065657808 */ /* 0x000fe40000800000 */
[----:B------:R-:W-:-:S02]  /*5440*/  ISETP.GT.AND P2, PT, R0, RZ, PT ;  /* 0x000000ff0000720c */ /* 0x000fc40003f44270 */
[----:B------:R-:W-:Y:S01]  /*5450*/  ISETP.GT.AND P1, PT, R0, 0x1, PT ;  /* 0x000000010000780c */ /* 0x000fe20003f24270 */
[----:B-1----:R-:W-:-:S04]  /*5460*/  FFMA.FTZ R3, R29, c[0x0][0x2d0], -R13 ;  /* 0x0000b4001d037a23 */ /* 0x002fc8000001080d */
[----:B------:R1:W-:Y:S01]  /*5470*/  MUFU.EX2 R177, R3 ;  /* 0x0000000300b17308 */ /* 0x0003e20000000800 */
[----:B------:R-:W-:Y:S02]  /*5480*/  FMNMX.FTZ R2, R104, R2, !PT ;  /* 0x0000000268027209 */ /* 0x000fe40007810000 */
[----:B------:R-:W-:Y:S02]  /*5490*/  FSEL R100, R100, -INF , P0 ;  /* 0xff80000064647808 */ /* 0x000fe40000000000 */
[----:B------:R-:W-:Y:S02]  /*54a0*/  ISETP.GT.AND P0, PT, R0, 0x8, PT ;  /* 0x000000080000780c */ /* 0x000fe40003f04270 */
[----:B------:R-:W-:Y:S02]  /*54b0*/  FSEL R22, R117, -INF , P2 ;  /* 0xff80000075167808 */ /* 0x000fe40001000000 */
[----:B------:R-:W-:Y:S01]  /*54c0*/  FSEL R20, R146, -INF , P1 ;  /* 0xff80000092147808 */ /* 0x000fe20000800000 */
[----:B-1----:R-:W-:-:S04]  /*54d0*/  FFMA.FTZ R3, R26, c[0x0][0x2d0], -R12 ;  /* 0x0000b4001a037a23 */ /* 0x002fc8000001080c */
[----:B------:R1:W-:Y:S01]  /*54e0*/  MUFU.EX2 R173, R3 ;  /* 0x0000000300ad7308 */ /* 0x0003e20000000800 */
[----:B------:R-:W-:Y:S02]  /*54f0*/  FMNMX.FTZ R2, R103, R2, !PT ;  /* 0x0000000267027209 */ /* 0x000fe40007810000 */
[----:B------:R-:W-:Y:S02]  /*5500*/  ISETP.GT.AND P2, PT, R0, 0x9, PT ;  /* 0x000000090000780c */ /* 0x000fe40003f44270 */
[----:B------:R-:W-:Y:S02]  /*5510*/  FSEL R17, R145, -INF , P0 ;  /* 0xff80000091117808 */ /* 0x000fe40000000000 */
[----:B------:R-:W-:Y:S01]  /*5520*/  FMNMX.FTZ R2, R101, R2, !PT ;  /* 0x0000000265027209 */ /* 0x000fe20007810000 */
[----:B-1----:R-:W-:-:S04]  /*5530*/  FFMA.FTZ R3, R28, c[0x0][0x2d0], -R12 ;  /* 0x0000b4001c037a23 */ /* 0x002fc8000001080c */
[----:B------:R1:W5:Y:S01]  /*5540*/  MUFU.EX2 R172, R3 ;  /* 0x0000000300ac7308 */ /* 0x0003620000000800 */
[----:B------:R-:W-:Y:S02]  /*5550*/  ISETP.GT.AND P1, PT, R0, 0x10, PT ;  /* 0x000000100000780c */ /* 0x000fe40003f24270 */
[----:B------:R-:W-:Y:S02]  /*5560*/  FSEL R16, R144, -INF , P2 ;  /* 0xff80000090107808 */ /* 0x000fe40001000000 */
[----:B------:R-:W-:Y:S02]  /*5570*/  FMNMX.FTZ R2, R100, R2, !PT ;  /* 0x0000000264027209 */ /* 0x000fe40007810000 */
[----:B------:R-:W-:Y:S02]  /*5580*/  ISETP.GT.AND P0, PT, R0, 0x11, PT ;  /* 0x000000110000780c */ /* 0x000fe40003f04270 */
[----:B-1----:R-:W-:-:S04]  /*5590*/  FMNMX.FTZ R3, R22, R20, !PT ;  /* 0x0000001416037209 */ /* 0x002fc80007810000 */
[----:B------:R-:W-:Y:S02]  /*55a0*/  FMNMX.FTZ R3, R17, R3, !PT ;  /* 0x0000000311037209 */ /* 0x000fe40007810000 */
[----:B------:R-:W-:Y:S02]  /*55b0*/  FSEL R15, R105, -INF , P1 ;  /* 0xff800000690f7808 */ /* 0x000fe40000800000 */
[----:B------:R-:W-:Y:S01]  /*55c0*/  FMNMX.FTZ R3, R16, R3, !PT ;  /* 0x0000000310037209 */ /* 0x000fe20007810000 */
[----:B------:R-:W1:Y:S01]  /*55d0*/  SHFL.BFLY PT, R5, R2, 0x2, 0x1f ;  /* 0x0c401f0002057f89 */ /* 0x000e6200000e0000 */
[----:B------:R-:W-:Y:S02]  /*55e0*/  ISETP.GT.AND P2, PT, R0, 0x18, PT ;  /* 0x000000180000780c */ /* 0x000fe40003f44270 */
[----:B------:R-:W-:Y:S02]  /*55f0*/  FSEL R14, R107, -INF , P0 ;  /* 0xff8000006b0e7808 */ /* 0x000fe40000000000 */
[----:B------:R-:W-:-:S02]  /*5600*/  FMNMX.FTZ R3, R15, R3, !PT ;  /* 0x000000030f037209 */ /* 0x000fc40007810000 */
[----:B------:R-:W-:Y:S02]  /*5610*/  ISETP.GT.AND P1, PT, R0, 0x19, PT ;  /* 0x000000190000780c */ /* 0x000fe40003f24270 */
[----:B------:R-:W-:Y:S02]  /*5620*/  FSEL R19, R60, -INF , P2 ;  /* 0xff8000003c137808 */ /* 0x000fe40001000000 */
[----:B------:R-:W-:Y:S02]  /*5630*/  FMNMX.FTZ R3, R14, R3, !PT ;  /* 0x000000030e037209 */ /* 0x000fe40007810000 */
[----:B------:R-:W-:Y:S02]  /*5640*/  ISETP.GT.AND P0, PT, R0, 0x20, PT ;  /* 0x000000200000780c */ /* 0x000fe40003f04270 */
[----:B------:R-:W-:Y:S02]  /*5650*/  FSEL R32, R59, -INF , P1 ;  /* 0xff8000003b207808 */ /* 0x000fe40000800000 */
[----:B------:R-:W-:-:S02]  /*5660*/  FMNMX.FTZ R3, R19, R3, !PT ;  /* 0x0000000313037209 */ /* 0x000fc40007810000 */
[----:B----4-:R-:W-:Y:S01]  /*5670*/  F2FP.PACK_AB R9, R176, R179 ;  /* 0x000000b3b009723e */ /* 0x010fe200000000ff */
[----:B------:R4:W-:Y:S01]  /*5680*/  MUFU.EX2 R175, R4 ;  /* 0x0000000400af7308 */ /* 0x0009e20000000800 */
[----:B------:R-:W-:Y:S01]  /*5690*/  FSEL R63, R63, -INF , P0 ;  /* 0xff8000003f3f7808 */ /* 0x000fe20000000000 */
[----:B------:R-:W-:Y:S01]  /*56a0*/  LDSM.16.MT88.4 R56, [R186+0x1c00] ;  /* 0x001c0000ba38783b */ /* 0x000fe20000004200 */
[C---:B------:R-:W-:Y:S02]  /*56b0*/  ISETP.GT.AND P2, PT, R0.reuse, 0x21, PT ;  /* 0x000000210000780c */ /* 0x040fe40003f44270 */
[C---:B------:R-:W-:Y:S02]  /*56c0*/  ISETP.GT.AND P1, PT, R0.reuse, 0x28, PT ;  /* 0x000000280000780c */ /* 0x040fe40003f24270 */
[----:B------:R-:W-:Y:S02]  /*56d0*/  ISETP.GT.AND P0, PT, R0, 0x29, PT ;  /* 0x000000290000780c */ /* 0x000fe40003f04270 */
[----:B------:R-:W-:-:S02]  /*56e0*/  FMNMX.FTZ R0, R32, R3, !PT ;  /* 0x0000000320007209 */ /* 0x000fc40007810000 */
[----:B------:R-:W-:Y:S02]  /*56f0*/  FSEL R62, R62, -INF , P2 ;  /* 0xff8000003e3e7808 */ /* 0x000fe40001000000 */
[----:B------:R-:W-:Y:S02]  /*5700*/  FMNMX.FTZ R0, R63, R0, !PT ;  /* 0x000000003f007209 */ /* 0x000fe40007810000 */
[----:B------:R-:W-:Y:S02]  /*5710*/  F2FP.PACK_AB R8, R199, R200 ;  /* 0x000000c8c708723e */ /* 0x000fe400000000ff */
[----:B--2---:R-:W-:Y:S02]  /*5720*/  F2FP.PACK_AB R11, R182, R183 ;  /* 0x000000b7b60b723e */ /* 0x004fe400000000ff */
[----:B------:R-:W-:Y:S02]  /*5730*/  FSEL R61, R61, -INF , P1 ;  /* 0xff8000003d3d7808 */ /* 0x000fe40000800000 */
[----:B------:R-:W-:Y:S01]  /*5740*/  FMNMX.FTZ R0, R62, R0, !PT ;  /* 0x000000003e007209 */ /* 0x000fe20007810000 */
[----:B----4-:R-:W-:Y:S01]  /*5750*/  FFMA.FTZ R4, R31, c[0x0][0x2d0], -R12 ;  /* 0x0000b4001f047a23 */ /* 0x010fe2000001080c */
[----:B-1----:R-:W-:-:S02]  /*5760*/  FMNMX.FTZ R2, R2, R5, !PT ;  /* 0x0000000502027209 */ /* 0x002fc40007810000 */
[----:B------:R-:W-:Y:S02]  /*5770*/  FSEL R60, R35, -INF , P0 ;  /* 0xff800000233c7808 */ /* 0x000fe40000000000 */
[----:B------:R-:W-:Y:S01]  /*5780*/  FMNMX.FTZ R0, R61, R0, !PT ;  /* 0x000000003d007209 */ /* 0x000fe20007810000 */
[----:B------:R-:W-:Y:S01]  /*5790*/  HMMA.16816.F32 R108, R8, R72, RZ ;  /* 0x00000048086c723c */ /* 0x000fe200000018ff */
[----:B------:R3:W1:Y:S01]  /*57a0*/  MUFU.EX2 R174, R4 ;  /* 0x0000000400ae7308 */ /* 0x0006620000000800 */
[----:B------:R-:W2:Y:S01]  /*57b0*/  SHFL.BFLY PT, R3, R2, 0x1, 0x1f ;  /* 0x0c201f0002037f89 */ /* 0x000ea200000e0000 */
[----:B------:R-:W-:-:S05]  /*57c0*/  FMNMX.FTZ R0, R60, R0, !PT ;  /* 0x000000003c007209 */ /* 0x000fca0007810000 */
        /* <DEDUP_REMOVED lines=10> */
[----:B------:R-:W-:Y:S01]  /*5870*/  HMMA.16816.F32 R28, R8, R114, RZ ;  /* 0x00000072081c723c */ /* 0x000fe200000018ff */
[----:B------:R-:W4:Y:S01]  /*5880*/  SHFL.BFLY PT, R8, R0, 0x2, 0x1f ;  /* 0x0c401f0000087f89 */ /* 0x000f2200000e0000 */
[----:B---3--:R-:W-:-:S02]  /*5890*/  F2FP.PACK_AB R4, R180, R181 ;  /* 0x000000b5b404723e */ /* 0x008fc400000000ff */
[----:B-----5:R-:W-:Y:S02]  /*58a0*/  F2FP.PACK_AB R5, R172, R173 ;  /* 0x000000adac05723e */ /* 0x020fe400000000ff */
[----:B------:R-:W-:Y:S02]  /*58b0*/  F2FP.PACK_AB R6, R177, R178 ;  /* 0x000000b2b106723e */ /* 0x000fe400000000ff */
[----:B-1----:R-:W-:-:S07]  /*58c0*/  F2FP.PACK_AB R7, R174, R175 ;  /* 0x000000afae07723e */ /* 0x002fce00000000ff */
[----:B------:R-:W-:Y:S07]  /*58d0*/  HMMA.16816.F32 R244, R4, R92, R108 ;  /* 0x0000005c04f4723c */ /* 0x000fee000000186c */
[----:B--2---:R-:W-:Y:S02]  /*58e0*/  FMNMX.FTZ R108, R2, R3, !PT ;  /* 0x00000003026c7209 */ /* 0x004fe40007810000 */
[----:B----4-:R-:W-:-:S03]  /*58f0*/  FMNMX.FTZ R0, R0, R8, !PT ;  /* 0x0000000800007209 */ /* 0x010fc60007810000 */
[C---:B------:R-:W-:Y:S01]  /*5900*/  FMUL.FTZ R2, R108.reuse, c[0x0][0x2d0] ;  /* 0x0000b4006c027a20 */ /* 0x040fe20000410000 */
[----:B------:R-:W-:Y:S01]  /*5910*/  FSETP.NEU.FTZ.AND P0, PT, R108, -INF , PT ;  /* 0xff8000006c00780b */ /* 0x000fe20003f1d000 */
[----:B------:R-:W1:Y:S03]  /*5920*/  SHFL.BFLY PT, R8, R0, 0x1, 0x1f ;  /* 0x0c201f0000087f89 */ /* 0x000e6600000e0000 */
[----:B------:R-:W-:-:S05]  /*5930*/  FSEL R2, R2, RZ, P0 ;  /* 0x000000ff02027208 */ /* 0x000fca0000000000 */
[----:B------:R-:W-:-:S04]  /*5940*/  FFMA.FTZ R3, R18, c[0x0][0x2d0], -R2 ;  /* 0x0000b40012037a23 */ /* 0x000fc80000010802 */
[----:B------:R2:W-:Y:S02]  /*5950*/  MUFU.EX2 R171, R3 ;  /* 0x0000000300ab7308 */ /* 0x0005e40000000800 */
[----:B--2---:R-:W-:-:S06]  /*5960*/  FFMA.FTZ R3, R21, c[0x0][0x2d0], -R2 ;  /* 0x0000b40015037a23 */ /* 0x004fcc0000010802 */
[----:B------:R2:W3:Y:S01]  /*5970*/  MUFU.EX2 R168, R3 ;  /* 0x0000000300a87308 */ /* 0x0004e20000000800 */
[----:B-1----:R-:W-:Y:S01]  /*5980*/  FMNMX.FTZ R107, R0, R8, !PT ;  /* 0x00000008006b7209 */ /* 0x002fe20007810000 */
[--C-:B------:R-:W-:Y:S02]  /*5990*/  FFMA.FTZ R0, R27, c[0x0][0x2d0], -R2.reuse ;  /* 0x0000b4001b007a23 */ /* 0x100fe40000010802 */
[----:B--2---:R-:W-:-:S04]  /*59a0*/  FFMA.FTZ R3, R23, c[0x0][0x2d0], -R2 ;  /* 0x0000b40017037a23 */ /* 0x004fc80000010802 */
[----:B------:R1:W-:Y:S01]  /*59b0*/  MUFU.EX2 R167, R3 ;  /* 0x0000000300a77308 */ /* 0x0003e20000000800 */
[----:B------:R-:W-:Y:S01]  /*59c0*/  FSETP.NEU.FTZ.AND P0, PT, R107, -INF , PT ;  /* 0xff8000006b00780b */ /* 0x000fe20003f1d000 */
[----:B-1----:R-:W-:-:S06]  /*59d0*/  FFMA.FTZ R3, R24, c[0x0][0x2d0], -R2 ;  /* 0x0000b40018037a23 */ /* 0x002fcc0000010802 */
[----:B------:R1:W2:Y:S08]  /*59e0*/  MUFU.EX2 R169, R3 ;  /* 0x0000000300a97308 */ /* 0x0002b00000000800 */
[----:B------:R4:W-:Y:S01]  /*59f0*/  MUFU.EX2 R166, R0 ;  /* 0x0000000000a67308 */ /* 0x0009e20000000800 */
[----:B-1----:R-:W-:-:S07]  /*5a00*/  FFMA.FTZ R3, R25, c[0x0][0x2d0], -R2 ;  /* 0x0000b40019037a23 */ /* 0x002fce0000010802 */
[----:B------:R1:W-:Y:S01]  /*5a10*/  MUFU.EX2 R170, R3 ;  /* 0x0000000300aa7308 */ /* 0x0003e20000000800 */
[----:B----4-:R-:W-:-:S05]  /*5a20*/  FMUL.FTZ R0, R107, c[0x0][0x2d0] ;  /* 0x0000b4006b007a20 */ /* 0x010fca0000410000 */
[----:B------:R-:W-:Y:S01]  /*5a30*/  FSEL R0, R0, RZ, P0 ;  /* 0x000000ff00007208 */ /* 0x000fe20000000000 */
[----:B-1----:R-:W-:-:S04]  /*5a40*/  FFMA.FTZ R3, R33, c[0x0][0x2d0], -R2 ;  /* 0x0000b40021037a23 */ /* 0x002fc80000010802 */
[----:B------:R1:W-:Y:S02]  /*5a50*/  MUFU.EX2 R164, R3 ;  /* 0x0000000300a47308 */ /* 0x0003e40000000800 */
[----:B-1----:R-:W-:-:S06]  /*5a60*/  FFMA.FTZ R3, R34, c[0x0][0x2d0], -R2 ;  /* 0x0000b40022037a23 */ /* 0x002fcc0000010802 */
[----:B------:R1:W-:Y:S02]  /*5a70*/  MUFU.EX2 R165, R3 ;  /* 0x0000000300a57308 */ /* 0x0003e40000000800 */
[----:B-1----:R-:W-:-:S06]  /*5a80*/  FFMA.FTZ R3, R22, c[0x0][0x2d0], -R0 ;  /* 0x0000b40016037a23 */ /* 0x002fcc0000010800 */
[----:B------:R1:W-:Y:S02]  /*5a90*/  MUFU.EX2 R109, R3 ;  /* 0x00000003006d7308 */ /* 0x0003e40000000800 */
[----:B-1----:R-:W-:-:S06]  /*5aa0*/  FFMA.FTZ R3, R20, c[0x0][0x2d0], -R0 ;  /* 0x0000b40014037a23 */ /* 0x002fcc0000010800 */
[----:B------:R1:W4:Y:S02]  /*5ab0*/  MUFU.EX2 R105, R3 ;  /* 0x0000000300697308 */ /* 0x0003240000000800 */
[----:B-1----:R-:W-:-:S06]  /*5ac0*/  FFMA.FTZ R3, R17, c[0x0][0x2d0], -R0 ;  /* 0x0000b40011037a23 */ /* 0x002fcc0000010800 */
[----:B------:R1:W-:Y:S02]  /*5ad0*/  MUFU.EX2 R110, R3 ;  /* 0x00000003006e7308 */ /* 0x0003e40000000800 */
[----:B-1----:R-:W-:-:S06]  /*5ae0*/  FFMA.FTZ R3, R16, c[0x0][0x2d0], -R0 ;  /* 0x0000b40010037a23 */ /* 0x002fcc0000010800 */
[----:B------:R1:W5:Y:S01]  /*5af0*/  MUFU.EX2 R111, R3 ;  /* 0x00000003006f7308 */ /* 0x0003620000000800 */
[----:B---3--:R-:W-:Y:S02]  /*5b00*/  F2FP.PACK_AB R8, R168, R171 ;  /* 0x000000aba808723e */ /* 0x008fe400000000ff */
[----:B--2---:R-:W-:Y:S02]  /*5b10*/  F2FP.PACK_AB R10, R169, R167 ;  /* 0x000000a7a90a723e */ /* 0x004fe400000000ff */
[----:B----4-:R-:W-:Y:S01]  /*5b20*/  F2FP.PACK_AB R9, R105, R109 ;  /* 0x0000006d6909723e */ /* 0x010fe200000000ff */
[----:B-1----:R-:W-:-:S04]  /*5b30*/  FFMA.FTZ R3, R15, c[0x0][0x2d0], -R0 ;  /* 0x0000b4000f037a23 */ /* 0x002fc80000010800 */
[----:B------:R1:W-:Y:S01]  /*5b40*/  MUFU.EX2 R161, R3 ;  /* 0x0000000300a17308 */ /* 0x0003e20000000800 */
[----:B-----5:R-:W-:Y:S01]  /*5b50*/  F2FP.PACK_AB R11, R111, R110 ;  /* 0x0000006e6f0b723e */ /* 0x020fe200000000ff */
[----:B-1----:R-:W-:-:S06]  /*5b60*/  FFMA.FTZ R3, R14, c[0x0][0x2d0], -R0 ;  /* 0x0000b4000e037a23 */ /* 0x002fcc0000010800 */
[----:B------:R1:W2:Y:S01]  /*5b70*/  MUFU.EX2 R163, R3 ;  /* 0x0000000300a37308 */ /* 0x0002a20000000800 */
[----:B------:R-:W-:Y:S01]  /*5b80*/  HMMA.16816.F32 R20, R8, R76, RZ ;  /* 0x0000004c0814723c */ /* 0x000fe200000018ff */
[----:B-1----:R-:W-:-:S06]  /*5b90*/  FFMA.FTZ R3, R19, c[0x0][0x2d0], -R0 ;  /* 0x0000b40013037a23 */ /* 0x002fcc0000010800 */
[----:B------:R1:W-:Y:S02]  /*5ba0*/  MUFU.EX2 R162, R3 ;  /* 0x0000000300a27308 */ /* 0x0003e40000000800 */
[----:B-1----:R-:W-:-:S06]  /*5bb0*/  FFMA.FTZ R3, R32, c[0x0][0x2d0], -R0 ;  /* 0x0000b40020037a23 */ /* 0x002fcc0000010800 */
[----:B------:R-:W1:Y:S01]  /*5bc0*/  MUFU.EX2 R160, R3 ;  /* 0x0000000300a07308 */ /* 0x000e620000000800 */
[----:B------:R-:W-:Y:S08]  /*5bd0*/  HMMA.16816.F32 R24, R8, R68, RZ ;  /* 0x000000440818723c */ /* 0x000ff000000018ff */
        /* <DEDUP_REMOVED lines=10> */
[----:B------:R-:W-:Y:S07]  /*5c80*/  HMMA.16816.F32 R204, R4, R58, R28 ;  /* 0x0000003a04cc723c */ /* 0x000fee000000181c */
[----:B------:R-:W-:-:S02]  /*5c90*/  F2FP.PACK_AB R4, R166, R170 ;  /* 0x000000aaa604723e */ /* 0x000fc400000000ff */
[----:B--2---:R-:W-:Y:S02]  /*5ca0*/  F2FP.PACK_AB R5, R163, R161 ;  /* 0x000000a1a305723e */ /* 0x004fe400000000ff */
[----:B------:R-:W-:Y:S02]  /*5cb0*/  F2FP.PACK_AB R6, R165, R164 ;  /* 0x000000a4a506723e */ /* 0x000fe400000000ff */
[----:B-1----:R-:W-:Y:S01]  /*5cc0*/  F2FP.PACK_AB R7, R160, R162 ;  /* 0x000000a2a007723e */ /* 0x002fe200000000ff */
[----:B------:R-:W-:Y:S08]  /*5cd0*/  HMMA.16816.F32 R28, R8, R64, RZ ;  /* 0x00000040081c723c */ /* 0x000ff000000018ff */
[----:B------:R-:W-:Y:S08]  /*5ce0*/  HMMA.16816.F32 R144, R4, R96, R20 ;  /* 0x000000600490723c */ /* 0x000ff00000001814 */
[C---:B------:R-:W-:Y:S08]  /*5cf0*/  HMMA.16816.F32 R20, R8.reuse, R84, RZ ;  /* 0x000000540814723c */ /* 0x040ff000000018ff */
[----:B------:R-:W-:Y:S08]  /*5d00*/  HMMA.16816.F32 R16, R8, R72, RZ ;  /* 0x000000480810723c */ /* 0x000ff000000018ff */
[----:B------:R-:W-:Y:S08]  /*5d10*/  HMMA.16816.F32 R128, R4, R88, R24 ;  /* 0x000000580480723c */ /* 0x000ff00000001818 */
[----:B------:R-:W-:Y:S08]  /*5d20*/  HMMA.16816.F32 R24, R8, R78, RZ ;  /* 0x0000004e0818723c */ /* 0x000ff000000018ff */
[----:B------:R-:W-:Y:S08]  /*5d30*/  HMMA.16816.F32 R116, R4, R80, R28 ;  /* 0x000000500474723c */ /* 0x000ff0000000181c */
[----:B------:R-:W-:Y:S08]  /*5d40*/  HMMA.16816.F32 R28, R8, R70, RZ ;  /* 0x00000046081c723c */ /* 0x000ff000000018ff */
[----:B------:R-:W-:Y:S08]  /*5d50*/  HMMA.16816.F32 R68, R4, R124, R20 ;  /* 0x0000007c0444723c */ /* 0x000ff00000001814 */
[----:B------:R-:W-:Y:S01]  /*5d60*/  HMMA.16816.F32 R20, R8, R74, RZ ;  /* 0x0000004a0814723c */ /* 0x000fe200000018ff */
[----:B------:R-:W-:-:S07]  /*5d70*/  FFMA.FTZ R3, R104, c[0x0][0x2d0], -R2 ;  /* 0x0000b40068037a23 */ /* 0x000fce0000010802 */
[----:B------:R-:W-:Y:S08]  /*5d80*/  HMMA.16816.F32 R52, R4, R92, R16 ;  /* 0x0000005c0434723c */ /* 0x000ff00000001810 */
[----:B------:R-:W-:Y:S08]  /*5d90*/  HMMA.16816.F32 R16, R8, R112, RZ ;  /* 0x000000700810723c */ /* 0x000ff000000018ff */
[C---:B------:R-:W-:Y:S01]  /*5da0*/  HMMA.16816.F32 R48, R4.reuse, R98, R24 ;  /* 0x000000620430723c */ /* 0x040fe20000001818 */
[----:B------:R1:W-:Y:S07]  /*5db0*/  MUFU.EX2 R24, R3 ;  /* 0x0000000300187308 */ /* 0x0003ee0000000800 */
[----:B------:R-:W-:Y:S01]  /*5dc0*/  HMMA.16816.F32 R40, R4, R94, R20 ;  /* 0x0000005e0428723c */ /* 0x000fe20000001814 */
[----:B-1----:R-:W-:-:S04]  /*5dd0*/  FFMA.FTZ R3, R103, c[0x0][0x2d0], -R2 ;  /* 0x0000b40067037a23 */ /* 0x002fc80000010802 */
[----:B------:R1:W2:Y:S03]  /*5de0*/  MUFU.EX2 R25, R3 ;  /* 0x0000000300197308 */ /* 0x0002a60000000800 */
[----:B------:R-:W-:Y:S01]  /*5df0*/  HMMA.16816.F32 R36, R8, R86, RZ ;  /* 0x000000560824723c */ /* 0x000fe200000018ff */
[--C-:B-1----:R-:W-:Y:S02]  /*5e00*/  FFMA.FTZ R3, R101, c[0x0][0x2d0], -R2.reuse ;  /* 0x0000b40065037a23 */ /* 0x102fe40000010802 */
[----:B------:R-:W-:-:S04]  /*5e10*/  FFMA.FTZ R2, R100, c[0x0][0x2d0], -R2 ;  /* 0x0000b40064027a23 */ /* 0x000fc80000010802 */
[----:B------:R1:W-:Y:S01]  /*5e20*/  MUFU.EX2 R22, R2 ;  /* 0x0000000200167308 */ /* 0x0003e20000000800 */
[----:B------:R-:W-:Y:S08]  /*5e30*/  HMMA.16816.F32 R84, R4, R56, R16 ;  /* 0x000000380454723c */ /* 0x000ff00000001810 */
[----:B------:R-:W-:Y:S01]  /*5e40*/  HMMA.16816.F32 R32, R8, R66, RZ ;  /* 0x000000420820723c */ /* 0x000fe200000018ff */
[----:B------:R-:W-:Y:S07]  /*5e50*/  MUFU.EX2 R26, R3 ;  /* 0x00000003001a7308 */ /* 0x000fee0000000800 */
[----:B------:R-:W-:Y:S01]  /*5e60*/  HMMA.16816.F32 R28, R4, R90, R28 ;  /* 0x0000005a041c723c */ /* 0x000fe2000000181c */
[--C-:B-1----:R-:W-:Y:S01]  /*5e70*/  FFMA.FTZ R2, R63, c[0x0][0x2d0], -R0.reuse ;  /* 0x0000b4003f027a23 */ /* 0x102fe20000010800 */
[----:B--2---:R-:W-:Y:S01]  /*5e80*/  F2FP.PACK_AB R96, R25, R24 ;  /* 0x000000181960723e */ /* 0x004fe200000000ff */
[----:B------:R-:W-:Y:S02]  /*5e90*/  LDSM.16.MT88.4 R64, [R186+0x1400] ;  /* 0x00140000ba40783b */ /* 0x000fe40000004200 */
[----:B------:R1:W-:Y:S03]  /*5ea0*/  MUFU.EX2 R18, R2 ;  /* 0x0000000200127308 */ /* 0x0003e60000000800 */
[----:B------:R-:W-:Y:S01]  /*5eb0*/  HMMA.16816.F32 R8, R8, R114, RZ ;  /* 0x000000720808723c */ /* 0x000fe200000018ff */
[----:B-1----:R-:W-:-:S04]  /*5ec0*/  FFMA.FTZ R2, R62, c[0x0][0x2d0], -R0 ;  /* 0x0000b4003e027a23 */ /* 0x002fc80000010800 */
[----:B------:R1:W2:Y:S02]  /*5ed0*/  MUFU.EX2 R19, R2 ;  /* 0x0000000200137308 */ /* 0x0002a40000000800 */
[--C-:B-1----:R-:W-:Y:S02]  /*5ee0*/  FFMA.FTZ R2, R61, c[0x0][0x2d0], -R0.reuse ;  /* 0x0000b4003d027a23 */ /* 0x102fe40000010800 */
[----:B------:R-:W-:-:S04]  /*5ef0*/  FFMA.FTZ R0, R60, c[0x0][0x2d0], -R0 ;  /* 0x0000b4003c007a23 */ /* 0x000fc80000010800 */
[----:B------:R1:W-:Y:S02]  /*5f00*/  MUFU.EX2 R20, R0 ;  /* 0x0000000000147308 */ /* 0x0003e40000000800 */
[----:B-1----:R-:W-:-:S06]  /*5f10*/  FFMA.FTZ R0, R151, c[0x0][0x2d0], -R13 ;  /* 0x0000b40097007a23 */ /* 0x002fcc000001080d */
[----:B------:R1:W-:Y:S01]  /*5f20*/  MUFU.EX2 R15, R0 ;  /* 0x00000000000f7308 */ /* 0x0003e20000000800 */
[C---:B------:R-:W-:Y:S08]  /*5f30*/  HMMA.16816.F32 R32, R4.reuse, R82, R32 ;  /* 0x000000520420723c */ /* 0x040ff00000001820 */
[C---:B------:R-:W-:Y:S08]  /*5f40*/  HMMA.16816.F32 R36, R4.reuse, R126, R36 ;  /* 0x0000007e0424723c */ /* 0x040ff00000001824 */
[----:B------:R-:W-:Y:S01]  /*5f50*/  HMMA.16816.F32 R44, R4, R58, R8 ;  /* 0x0000003a042c723c */ /* 0x000fe20000001808 */
[----:B-1----:R-:W-:Y:S01]  /*5f60*/  FFMA.FTZ R0, R149, c[0x0][0x2d0], -R13 ;  /* 0x0000b40095007a23 */ /* 0x002fe2000001080d */
[----:B------:R-:W1:Y:S03]  /*5f70*/  LDSM.16.MT88.4 R4, [R186+0x2000] ;  /* 0x00200000ba04783b */ /* 0x000e660000004200 */
[----:B------:R3:W-:Y:S01]  /*5f80*/  MUFU.EX2 R16, R0 ;  /* 0x0000000000107308 */ /* 0x0007e20000000800 */
[----:B------:R-:W4:Y:S01]  /*5f90*/  LDSM.16.MT88.4 R124, [R185+0x800] ;  /* 0x00080000b97c783b */ /* 0x000f220000004200 */
[----:B--2---:R-:W-:-:S02]  /*5fa0*/  F2FP.PACK_AB R97, R19, R18 ;  /* 0x000000121361723e */ /* 0x004fc400000000ff */
[----:B------:R-:W-:Y:S01]  /*5fb0*/  F2FP.PACK_AB R98, R22, R26 ;  /* 0x0000001a1662723e */ /* 0x000fe200000000ff */
[----:B------:R-:W-:Y:S01]  /*5fc0*/  LDSM.16.MT88.4 R80, [R185+0x2000] ;  /* 0x00200000b950783b */ /* 0x000fe20000004200 */
[----:B---3--:R-:W-:-:S04]  /*5fd0*/  FFMA.FTZ R0, R148, c[0x0][0x2d0], -R13 ;  /* 0x0000b40094007a23 */ /* 0x008fc8000001080d */
[----:B------:R2:W-:Y:S02]  /*5fe0*/  MUFU.EX2 R17, R0 ;  /* 0x0000000000117308 */ /* 0x0005e40000000800 */
[----:B--2---:R-:W-:-:S06]  /*5ff0*/  FFMA.FTZ R0, R150, c[0x0][0x2d0], -R13 ;  /* 0x0000b40096007a23 */ /* 0x004fcc000001080d */
[----:B------:R2:W-:Y:S08]  /*6000*/  MUFU.EX2 R14, R0 ;  /* 0x00000000000e7308 */ /* 0x0005f00000000800 */
[----:B------:R3:W5:Y:S01]  /*6010*/  MUFU.EX2 R21, R2 ;  /* 0x0000000200157308 */ /* 0x0007620000000800 */
[----:B--2---:R-:W-:-:S07]  /*6020*/  FFMA.FTZ R0, R143, c[0x0][0x2d0], -R12 ;  /* 0x0000b4008f007a23 */ /* 0x004fce000001080c */
[----:B------:R2:W-:Y:S01]  /*6030*/  MUFU.EX2 R3, R0 ;  /* 0x0000000000037308 */ /* 0x0005e20000000800 */
[--C-:B---3--:R-:W-:Y:S02]  /*6040*/  FFMA.FTZ R2, R141, c[0x0][0x2d0], -R12.reuse ;  /* 0x0000b4008d027a23 */ /* 0x108fe4000001080c */
[----:B--2---:R-:W-:-:S05]  /*6050*/  FFMA.FTZ R0, R142, c[0x0][0x2d0], -R12 ;  /* 0x0000b4008e007a23 */ /* 0x004fca000001080c */
[----:B------:R2:W3:Y:S02]  /*6060*/  MUFU.EX2 R11, R0 ;  /* 0x00000000000b7308 */ /* 0x0004e40000000800 */
[----:B--2---:R-:W-:-:S06]  /*6070*/  FFMA.FTZ R0, R140, c[0x0][0x2d0], -R12 ;  /* 0x0000b4008c007a23 */ /* 0x004fcc000001080c */
[----:B------:R2:W-:Y:S01]  /*6080*/  MUFU.EX2 R12, R2 ;  /* 0x00000002000c7308 */ /* 0x0005e20000000800 */
[----:B-----5:R-:W-:Y:S01]  /*6090*/  F2FP.PACK_AB R99, R20, R21 ;  /* 0x000000151463723e */ /* 0x020fe200000000ff */
[----:B------:R-:W5:Y:S06]  /*60a0*/  LDSM.16.MT88.4 R140, [R186+0x800] ;  /* 0x00080000ba8c783b */ /* 0x000f6c0000004200 */
[----:B------:R1:W1:Y:S01]  /*60b0*/  MUFU.EX2 R13, R0 ;  /* 0x00000000000d7308 */ /* 0x0002620000000800 */
[----:B--2---:R-:W-:-:S04]  /*60c0*/  @P3 IMAD.HI.U32 R2, R237, c[0x0][0x2c8], RZ ;  /* 0x0000b200ed023a27 */ /* 0x004fc800078e00ff */
[----:B-1----:R-:W-:Y:S01]  /*60d0*/  IMAD.MOV.U32 R0, RZ, RZ, R237 ;  /* 0x000000ffff007224 */ /* 0x002fe200078e00ed */
[----:B------:R-:W-:-:S04]  /*60e0*/  @P3 SHF.R.U32.HI R0, RZ, c[0x0][0x2cc], R2 ;  /* 0x0000b300ff003a19 */ /* 0x000fc80000011602 */
[----:B------:R-:W-:-:S05]  /*60f0*/  IADD3 R0, R0, R249, -R251 ;  /* 0x000000f900007210 */ /* 0x000fca0007ffe8fb */
[----:B------:R-:W-:Y:S01]  /*6100*/  IMAD.HI R9, R0, 0x2aaaaaab, RZ ;  /* 0x2aaaaaab00097827 */ /* 0x000fe200078e02ff */
[----:B------:R-:W-:Y:S02]  /*6110*/  F2FP.PACK_AB R92, R16, R15 ;  /* 0x0000000f105c723e */ /* 0x000fe400000000ff */
[----:B---3--:R-:W-:Y:S02]  /*6120*/  F2FP.PACK_AB R93, R11, R3 ;  /* 0x000000030b5d723e */ /* 0x008fe400000000ff */
[----:B------:R-:W-:Y:S02]  /*6130*/  F2FP.PACK_AB R94, R14, R17 ;  /* 0x000000110e5e723e */ /* 0x000fe400000000ff */
[----:B------:R-:W-:Y:S02]  /*6140*/  F2FP.PACK_AB R95, R13, R12 ;  /* 0x0000000c0d5f723e */ /* 0x000fe400000000ff */
[----:B------:R-:W-:Y:S01]  /*6150*/  SHF.R.U32.HI R10, RZ, 0x1f, R9 ;  /* 0x0000001fff0a7819 */ /* 0x000fe20000011609 */
[----:B------:R-:W-:-:S02]  /*6160*/  FADD.FTZ R2, R171, R168 ;  /* 0x000000a8ab027221 */ /* 0x000fc40000010000 */
[----:B------:R-:W-:Y:S01]  /*6170*/  FADD.FTZ R0, R109, R105 ;  /* 0x000000696d007221 */ /* 0x000fe20000010000 */
[----:B------:R-:W-:Y:S01]  /*6180*/  LEA.HI.SX32 R23, R9, R10, 0x1d ;  /* 0x0000000a09177211 */ /* 0x000fe200078feaff */
[----:B------:R-:W-:Y:S01]  /*6190*/  FADD.FTZ R8, R200, R199 ;  /* 0x000000c7c8087221 */ /* 0x000fe20000010000 */
[----:B------:R-:W-:Y:S01]  /*61a0*/  HMMA.16816.F32 R88, R92, R4, R228 ;  /* 0x000000045c58723c */ /* 0x000fe200000018e4 */
[----:B------:R-:W-:Y:S02]  /*61b0*/  FADD.FTZ R10, R179, R176 ;  /* 0x000000b0b30a7221 */ /* 0x000fe40000010000 */
        /* <DEDUP_REMOVED lines=17> */
[----:B------:R-:W-:Y:S01]  /*62d0*/  FADD.FTZ R4, R178, R4 ;  /* 0x00000004b2047221 */ /* 0x000fe20000010000 */
[----:B------:R-:W-:Y:S01]  /*62e0*/  IADD3 R110, R203, -0x2, RZ ;  /* 0xfffffffecb6e7810 */ /* 0x000fe20007ffe0ff */
[----:B------:R-:W-:Y:S01]  /*62f0*/  FADD.FTZ R0, R164, R0 ;  /* 0x00000000a4007221 */ /* 0x000fe20000010000 */
[----:B------:R-:W-:Y:S01]  /*6300*/  IMNMX R251, R248, R23, !PT ;  /* 0x00000017f8fb7217 */ /* 0x000fe20007800200 */
[----:B------:R-:W-:Y:S02]  /*6310*/  FADD.FTZ R2, R162, R2 ;  /* 0x00000002a2027221 */ /* 0x000fe40000010000 */
[----:B------:R-:W-:Y:S02]  /*6320*/  FADD.FTZ R5, R175, R5 ;  /* 0x00000005af057221 */ /* 0x000fe40000010000 */
[----:B------:R-:W-:Y:S01]  /*6330*/  FADD.FTZ R4, R177, R4 ;  /* 0x00000004b1047221 */ /* 0x000fe20000010000 */
[----:B------:R-:W-:Y:S01]  /*6340*/  ISETP.GE.AND P0, PT, R110, R251, PT ;  /* 0x000000fb6e00720c */ /* 0x000fe20003f06270 */
        /* <DEDUP_REMOVED lines=11> */
[----:B----4-:R-:W-:Y:S01]  /*6400*/  HMMA.16816.F32 R112, R92, R124, R152 ;  /* 0x0000007c5c70723c */ /* 0x010fe20000001898 */
[----:B------:R-:W-:Y:S02]  /*6410*/  FADD.FTZ R0, R26, R0 ;  /* 0x000000001a007221 */ /* 0x000fe40000010000 */
[----:B------:R-:W-:-:S02]  /*6420*/  FADD.FTZ R2, R21, R2 ;  /* 0x0000000215027221 */ /* 0x000fc40000010000 */
[----:B------:R-:W-:Y:S02]  /*6430*/  FADD.FTZ R3, R17, R3 ;  /* 0x0000000311037221 */ /* 0x000fe40000010000 */
[----:B------:R-:W-:Y:S01]  /*6440*/  FADD.FTZ R4, R12, R4 ;  /* 0x000000040c047221 */ /* 0x000fe20000010000 */
[----:B------:R-:W-:Y:S08]  /*6450*/  HMMA.16816.F32 R116, R96, R124, R116 ;  /* 0x0000007c6074723c */ /* 0x000ff00000001874 */
[----:B------:R-:W-:Y:S08]  /*6460*/  HMMA.16816.F32 R120, R92, R126, R120 ;  /* 0x0000007e5c78723c */ /* 0x000ff00000001878 */
[-C--:B-----5:R-:W-:Y:S08]  /*6470*/  HMMA.16816.F32 R128, R96, R140.reuse, R128 ;  /* 0x0000008c6080723c */ /* 0x0a0ff00000001880 */
[C---:B------:R-:W-:Y:S08]  /*6480*/  HMMA.16816.F32 R132, R92.reuse, R140, R212 ;  /* 0x0000008c5c84723c */ /* 0x040ff000000018d4 */
[----:B------:R-:W-:Y:S08]  /*6490*/  HMMA.16816.F32 R136, R92, R142, R136 ;  /* 0x0000008e5c88723c */ /* 0x000ff00000001888 */
[-C--:B------:R-:W-:Y:S08]  /*64a0*/  HMMA.16816.F32 R144, R96, R156.reuse, R144 ;  /* 0x0000009c6090723c */ /* 0x080ff00000001890 */
[C---:B------:R-:W-:Y:S08]  /*64b0*/  HMMA.16816.F32 R148, R92.reuse, R156, R224 ;  /* 0x0000009c5c94723c */ /* 0x040ff000000018e0 */
[C---:B------:R-:W-:Y:S08]  /*64c0*/  HMMA.16816.F32 R56, R92.reuse, R64, R244 ;  /* 0x000000405c38723c */ /* 0x040ff000000018f4 */
[----:B------:R-:W-:Y:S01]  /*64d0*/  HMMA.16816.F32 R72, R92, R80, R232 ;  /* 0x000000505c48723c */ /* 0x000fe200000018e8 */
[----:B------:R-:W-:-:S02]  /*64e0*/  FADD.FTZ R244, R22, R0 ;  /* 0x0000000016f47221 */ /* 0x000fc40000010000 */
[----:B------:R-:W-:-:S05]  /*64f0*/  FADD.FTZ R246, R20, R2 ;  /* 0x0000000214f67221 */ /* 0x000fca0000010000 */
[----:B------:R-:W-:Y:S01]  /*6500*/  HMMA.16816.F32 R152, R92, R158, R220 ;  /* 0x0000009e5c98723c */ /* 0x000fe200000018dc */
[----:B------:R-:W-:Y:S02]  /*6510*/  FADD.FTZ R245, R14, R3 ;  /* 0x000000030ef57221 */ /* 0x000fe40000010000 */
[----:B------:R-:W-:-:S05]  /*6520*/  FADD.FTZ R247, R13, R4 ;  /* 0x000000040df77221 */ /* 0x000fca0000010000 */
        /* <DEDUP_REMOVED lines=8> */
[----:B------:R-:W-:Y:S08]  /*65b0*/  HMMA.16816.F32 R80, R96, R82, R36 ;  /* 0x000000526050723c */ /* 0x000ff00000001824 */
[-C--:B------:R-:W-:Y:S08]  /*65c0*/  HMMA.16816.F32 R92, R92, R6.reuse, R204 ;  /* 0x000000065c5c723c */ /* 0x080ff000000018cc */
[----:B------:R-:W-:Y:S01]  /*65d0*/  HMMA.16816.F32 R96, R96, R6, R44 ;  /* 0x000000066060723c */ /* 0x000fe2000000182c */
[----:B------:R-:W-:Y:S07]  /*65e0*/  @!P0 BRA `(.L_x_1077) ;  /* 0x000035d000008947 */ /* 0x000fee0003800000 */
[----:B------:R-:W-:Y:S01]  /*65f0*/  IMAD.IADD R249, R236, 0x1, R237 ;  /* 0x00000001ecf97824 */ /* 0x000fe200078e02ed */
[----:B------:R-:W-:Y:S01]  /*6600*/  MOV R3, R108 ;  /* 0x0000006c00037202 */ /* 0x000fe20000000f00 */
[----:B------:R-:W-:Y:S01]  /*6610*/  IMAD.MOV.U32 R100, RZ, RZ, R107 ;  /* 0x000000ffff647224 */ /* 0x000fe200078e006b */
[----:B------:R-:W-:Y:S01]  /*6620*/  MOV R104, R106 ;  /* 0x0000006a00687202 */ /* 0x000fe20000000f00 */
[----:B------:R-:W-:Y:S01]  /*6630*/  @P3 IMAD.HI.U32 R0, R249, c[0x0][0x2c8], RZ ;  /* 0x0000b200f9003a27 */ /* 0x000fe200078e00ff */
[----:B------:R-:W-:-:S03]  /*6640*/  MOV R180, R110 ;  /* 0x0000006e00b47202 */ /* 0x000fc60000000f00 */
[----:B------:R-:W-:Y:S01]  /*6650*/  IMAD.MOV.U32 R105, RZ, RZ, R102 ;  /* 0x000000ffff697224 */ /* 0x000fe200078e0066 */
[----:B------:R-:W-:-:S07]  /*6660*/  @P3 SHF.R.U32.HI R252, RZ, c[0x0][0x2cc], R0 ;  /* 0x0000b300fffc3a19 */ /* 0x000fce0000011600 */
.L_x_1082:
[----:B------:R-:W-:Y:S04]  /*6670*/  DEPBAR.LE SB0, 0x0 ;  /* 0x000080000000791a */ /* 0x000fe80000000000 */
[----:B------:R-:W-:Y:S01]  /*6680*/  WARPSYNC 0xffffffff ;  /* 0xffffffff00007948 */ /* 0x000fe20003800000 */
[----:B------:R-:W-:Y:S01]  /*6690*/  BAR.SYNC.DEFER_BLOCKING 0x0 ;  /* 0x0000000000007b1d */ /* 0x000fe20000010000 */
[----:B------:R-:W-:Y:S05]  /*66a0*/  ISETP.GT.AND P0, PT, R248, R180, PT ;  /* 0x000000b4f800720c */ /* 0x000fea0003f04270 */
[----:B------:R1:W2:Y:S01]  /*66b0*/  LDSM.16.M88.4 R48, [R187] ;  /* 0x00000000bb30783b */ /* 0x0002a20000000200 */
[----:B------:R-:W-:Y:S03]  /*66c0*/  BSSY B0, `(.L_x_1078) ;  /* 0x000002a000007945 */ /* 0x000fe60003800000 */
[----:B------:R1:W3:Y:S04]  /*66d0*/  LDSM.16.M88.4 R44, [R187+0x1000] ;  /* 0x00100000bb2c783b */ /* 0x0002e80000000200 */
[----:B------:R1:W4:Y:S04]  /*66e0*/  LDSM.16.M88.4 R16, [R184] ;  /* 0x00000000b810783b */ /* 0x0003280000000200 */
[----:B------:R1:W1:Y:S04]  /*66f0*/  LDSM.16.M88.4 R32, [R184+0x400] ;  /* 0x00040000b820783b */ /* 0x0002680000000200 */
[----:B------:R1:W1:Y:S04]  /*6700*/  LDSM.16.M88.4 R108, [R184+0x800] ;  /* 0x00080000b86c783b */ /* 0x0002680000000200 */
[----:B------:R1:W1:Y:S04]  /*6710*/  LDSM.16.M88.4 R160, [R188] ;  /* 0x00000000bca0783b */ /* 0x0002680000000200 */
[----:B------:R1:W1:Y:S04]  /*6720*/  LDSM.16.M88.4 R168, [R188+0x1000] ;  /* 0x00100000bca8783b */ /* 0x0002680000000200 */
[----:B------:R1:W1:Y:S04]  /*6730*/  LDSM.16.M88.4 R164, [R189] ;  /* 0x00000000bda4783b */ /* 0x0002680000000200 */
[----:B------:R1:W1:Y:S04]  /*6740*/  LDSM.16.M88.4 R172, [R197] ;  /* 0x00000000c5ac783b */ /* 0x0002680000000200 */
[----:B------:R1:W1:Y:S01]  /*6750*/  LDSM.16.M88.4 R176, [R196] ;  /* 0x00000000c4b0783b */ /* 0x0002620000000200 */
[----:B------:R-:W-:-:S05]  /*6760*/  @P0 BRA `(.L_x_1079) ;  /* 0x000001f000000947 */ /* 0x000fca0003800000 */
[----:B------:R-:W5:Y:S01]  /*6770*/  S2R R2, SR_TID.X ;  /* 0x0000000000027919 */ /* 0x000f620000002100 */
[----:B------:R-:W-:Y:S01]  /*6780*/  SHF.R.S32.HI R0, RZ, 0x1f, R180 ;  /* 0x0000001fff007819 */ /* 0x000fe200000114b4 */
[----:B------:R-:W-:Y:S04]  /*6790*/  IMAD.WIDE.U32 R4, R180, c[0x0][0x208], RZ ;  /* 0x00008200b4047a25 */ /* 0x000fe800078e00ff */
[----:B------:R-:W-:Y:S04]  /*67a0*/  IMAD R0, R0, c[0x0][0x208], RZ ;  /* 0x0000820000007a24 */ /* 0x000fe800078e02ff */
[----:B------:R-:W-:Y:S04]  /*67b0*/  IMAD R0, R180, c[0x0][0x20c], R0 ;  /* 0x00008300b4007a24 */ /* 0x000fe800078e0200 */
[----:B------:R-:W-:Y:S02]  /*67c0*/  IMAD.IADD R0, R5, 0x1, R0 ;  /* 0x0000000105007824 */ /* 0x000fe400078e0200 */
[----:B------:R-:W-:Y:S04]  /*67d0*/  IMAD.WIDE.U32 R4, R4, 0x30, RZ ;  /* 0x0000003004047825 */ /* 0x000fe800078e00ff */
[----:B------:R-:W-:Y:S01]  /*67e0*/  IMAD R0, R0, 0x30, RZ ;  /* 0x0000003000007824 */ /* 0x000fe200078e02ff */
[----:B-----5:R-:W-:Y:S02]  /*67f0*/  ISETP.GT.AND P0, PT, R2, 0x3f, PT ;  /* 0x0000003f0200780c */ /* 0x020fe40003f04270 */
[----:B------:R-:W-:Y:S02]  /*6800*/  IADD3 R2, P2, R238, R4, RZ ;  /* 0x00000004ee027210 */ /* 0x000fe40007f5e0ff */
[----:B------:R-:W-:Y:S09]  /*6810*/  IADD3 R0, R5, R0, RZ ;  /* 0x0000000005007210 */ /* 0x000ff20007ffe0ff */
[----:B------:R-:W-:Y:S02]  /*6820*/  @!P0 IMAD.MOV.U32 R7, RZ, RZ, c[0x0][0x208] ;  /* 0x00008200ff078624 */ /* 0x000fe400078e00ff */
[----:B------:R-:W-:Y:S03]  /*6830*/  @!P0 IMAD.MOV.U32 R8, RZ, RZ, c[0x0][0x20c] ;  /* 0x00008300ff088624 */ /* 0x000fe600078e00ff */
[C---:B------:R-:W-:Y:S04]  /*6840*/  @!P0 LEA R6, P1, R7.reuse, R4, 0x5 ;  /* 0x0000000407068211 */ /* 0x040fe800078228ff */
[----:B------:R-:W-:Y:S01]  /*6850*/  @!P0 LEA.HI.X R4, R7, R0, R8, 0x5, P1 ;  /* 0x0000000007048211 */ /* 0x000fe200008f2c08 */
[----:B------:R-:W-:Y:S01]  /*6860*/  IMAD.X R7, R0, 0x1, R240, P2 ;  /* 0x0000000100077824 */ /* 0x000fe200010e06f0 */
[----:B------:R-:W-:Y:S02]  /*6870*/  @!P0 IADD3 R5, P1, R6, R238, RZ ;  /* 0x000000ee06058210 */ /* 0x000fe40007f3e0ff */
[----:B------:R-:W-:Y:S02]  /*6880*/  LEA R6, P2, R2, c[0x0][0x1f8], 0x1 ;  /* 0x00007e0002067a11 */ /* 0x000fe400078408ff */
[----:B------:R-:W-:Y:S02]  /*6890*/  @!P0 IADD3.X R0, R4, R240, RZ, P1, !PT ;  /* 0x000000f004008210 */ /* 0x000fe40000ffe4ff */
[----:B------:R-:W-:Y:S02]  /*68a0*/  LEA.HI.X R7, R2, c[0x0][0x1fc], R7, 0x1, P2 ;  /* 0x00007f0002077a11 */ /* 0x000fe400010f0c07 */
[C---:B------:R-:W-:Y:S03]  /*68b0*/  @!P0 LEA R4, P1, R5.reuse, c[0x0][0x1f8], 0x1 ;  /* 0x00007e0005048a11 */ /* 0x040fe600078208ff */
[----:B------:R-:W-:Y:S01]  /*68c0*/  @!PT LDS RZ, [RZ] ;  /* 0x00000000fffff984 */ /* 0x000fe20000000800 */
[----:B------:R-:W-:Y:S01]  /*68d0*/  @!PT LDS RZ, [RZ] ;  /* 0x00000000fffff984 */ /* 0x000fe20000000800 */
[----:B------:R-:W-:Y:S01]  /*68e0*/  @!PT LDS RZ, [RZ] ;  /* 0x00000000fffff984 */ /* 0x000fe20000000800 */
[----:B------:R4:W-:Y:S01]  /*68f0*/  LDGSTS.E.BYPASS.LTC128B.128 [R198+0x1880], [R6.64], !P6 ;  /* 0x0188000006c67fae */ /* 0x0009e2000f101d46 */
[----:B------:R-:W-:Y:S03]  /*6900*/  @!P0 LEA.HI.X R5, R5, c[0x0][0x1fc], R0, 0x1, P1 ;  /* 0x00007f0005058a11 */ /* 0x000fe600008f0c00 */
[----:B------:R4:W-:Y:S04]  /*6910*/  LDGSTS.E.BYPASS.LTC128B.128 [R198+0x2480], [R6.64+0x40], !P5 ;  /* 0x0248004006c67fae */ /* 0x0009e8000e901d46 */
[----:B------:R4:W-:Y:S04]  /*6920*/  LDGSTS.E.BYPASS.LTC128B.128 [R198+0x3080], [R6.64+0x80], !P4 ;  /* 0x0308008006c67fae */ /* 0x0009e8000e101d46 */
[----:B------:R4:W-:Y:S04]  /*6930*/  @!P0 LDGSTS.E.BYPASS.LTC128B.128 [R198+0x2080], [R4.64], !P6 ;  /* 0x0208000004c68fae */ /* 0x0009e8000f101d46 */
[----:B------:R4:W-:Y:S04]  /*6940*/  @!P0 LDGSTS.E.BYPASS.LTC128B.128 [R198+0x2c80], [R4.64+0x40], !P5 ;  /* 0x02c8004004c68fae */ /* 0x0009e8000e901d46 */
[----:B------:R4:W-:Y:S02]  /*6950*/  @!P0 LDGSTS.E.BYPASS.LTC128B.128 [R198+0x3880], [R4.64+0x80], !P4 ;  /* 0x0388008004c68fae */ /* 0x0009e4000e101d46 */
.L_x_1079:
[----:B------:R-:W-:Y:S05]  /*6960*/  BSYNC B0 ;  /* 0x0000000000007941 */ /* 0x000fea0003800000 */
.L_x_1078:
[-C--:B--2-4-:R-:W-:Y:S01]  /*6970*/  HMMA.16816.F32 R4, R48, R16.reuse, RZ ;  /* 0x000000103004723c */ /* 0x094fe200000018ff */
[----:B------:R-:W0:Y:S01]  /*6980*/  LDGDEPBAR ;  /* 0x00000000000079af */ /* 0x000e220000000000 */
[----:B------:R-:W-:Y:S01]  /*6990*/  BSSY B0, `(.L_x_1080) ;  /* 0x00000eb000007945 */ /* 0x000fe20003800000 */
[----:B------:R-:W-:Y:S05]  /*69a0*/  ISETP.GT.AND P0, PT, R180, R248, PT ;  /* 0x000000f8b400720c */ /* 0x000fea0003f04270 */
[C---:B---3--:R-:W-:Y:S08]  /*69b0*/  HMMA.16816.F32 R8, R44.reuse, R16, RZ ;  /* 0x000000102c08723c */ /* 0x048ff000000018ff */
[-C--:B------:R-:W-:Y:S08]  /*69c0*/  HMMA.16816.F32 R12, R44, R18.reuse, RZ ;  /* 0x000000122c0c723c */ /* 0x080ff000000018ff */
[C---:B------:R-:W-:Y:S08]  /*69d0*/  HMMA.16816.F32 R16, R48.reuse, R18, RZ ;  /* 0x000000123010723c */ /* 0x040ff000000018ff */
[-C--:B-1----:R-:W-:Y:S08]  /*69e0*/  HMMA.16816.F32 R20, R48, R32.reuse, RZ ;  /* 0x000000203014723c */ /* 0x082ff000000018ff */
        /* <DEDUP_REMOVED lines=188> */
[----:B-1234-:R-:W-:Y:S04]  /*75b0*/  IADD3 R0, -R250, 0x30, RZ ;  /* 0x00000030fa007810 */ /* 0x01efe80007ffe1ff */
[C---:B------:R-:W-:Y:S02]  /*75c0*/  ISETP.GE.AND P0, PT, R0.reuse, 0x21, PT ;  /* 0x000000210000780c */ /* 0x040fe40003f06270 */
[----:B------:R-:W-:Y:S11]  /*75d0*/  ISETP.GE.AND P1, PT, R0, 0x1, PT ;  /* 0x000000010000780c */ /* 0x000ff60003f26270 */
[----:B------:R-:W-:Y:S01]  /*75e0*/  @P0 IMAD.MOV.U32 R6, RZ, RZ, c[0x0][0x1e0] ;  /* 0x00007800ff060624 */ /* 0x000fe200078e00ff */
[C---:B------:R-:W-:Y:S01]  /*75f0*/  @P0 IADD3 R0, R180.reuse, -0x1, RZ ;  /* 0xffffffffb4000810 */ /* 0x040fe20007ffe0ff */
[----:B------:R-:W-:Y:S01]  /*7600*/  @P0 IMAD.MOV.U32 R7, RZ, RZ, 0x5 ;  /* 0x00000005ff070424 */ /* 0x000fe200078e00ff */
[----:B------:R-:W-:Y:S02]  /*7610*/  @P1 IADD3 R2, R180, -0x1, RZ ;  /* 0xffffffffb4021810 */ /* 0x000fe40007ffe0ff */
[----:B------:R-:W-:Y:S02]  /*7620*/  @P0 SHF.R.S32.HI R4, RZ, 0x1f, R0 ;  /* 0x0000001fff040819 */ /* 0x000fe40000011400 */
[----:B------:R-:W-:Y:S02]  /*7630*/  @P1 SHF.R.S32.HI R5, RZ, 0x1f, R2 ;  /* 0x0000001fff051819 */ /* 0x000fe40000011402 */
[----:B------:R-:W-:Y:S01]  /*7640*/  @P0 SHF.L.U64.HI R7, R6, R7, c[0x0][0x1e4] ;  /* 0x0000790006070619 */ /* 0x000fe20000010207 */
[----:B------:R-:W-:Y:S01]  /*7650*/  @P0 IMAD R4, R4, c[0x0][0x1e0], RZ ;  /* 0x0000780004040a24 */ /* 0x000fe200078e02ff */
[----:B------:R-:W-:Y:S01]  /*7660*/  @P0 SHF.L.U32 R6, R6, 0x5, RZ ;  /* 0x0000000506060819 */ /* 0x000fe200000006ff */
[----:B------:R-:W-:Y:S02]  /*7670*/  @P1 IMAD R8, R5, c[0x0][0x1e0], RZ ;  /* 0x0000780005081a24 */ /* 0x000fe400078e02ff */
[C---:B------:R-:W-:Y:S02]  /*7680*/  @P0 IMAD R10, R0.reuse, c[0x0][0x1e4], R4 ;  /* 0x00007900000a0a24 */ /* 0x040fe400078e0204 */
[----:B------:R-:W-:Y:S04]  /*7690*/  @P0 IMAD.WIDE.U32 R4, R0, c[0x0][0x1e0], RZ ;  /* 0x0000780000040a25 */ /* 0x000fe800078e00ff */
[C---:B------:R-:W-:Y:S02]  /*76a0*/  @P1 IMAD R0, R2.reuse, c[0x0][0x1e4], R8 ;  /* 0x0000790002001a24 */ /* 0x040fe400078e0208 */
[----:B------:R-:W-:Y:S04]  /*76b0*/  @P1 IMAD.WIDE.U32 R8, R2, c[0x0][0x1e0], RZ ;  /* 0x0000780002081a25 */ /* 0x000fe800078e00ff */
[----:B------:R-:W-:Y:S01]  /*76c0*/  @P0 IMAD.WIDE.U32 R6, R4, 0x30, R6 ;  /* 0x0000003004060825 */ /* 0x000fe200078e0006 */
[----:B------:R-:W-:Y:S03]  /*76d0*/  @P1 MOV R4, R242 ;  /* 0x000000f200041202 */ /* 0x000fe60000000f00 */
[----:B------:R-:W-:Y:S01]  /*76e0*/  @P1 IMAD.IADD R9, R9, 0x1, R0 ;  /* 0x0000000109091824 */ /* 0x000fe200078e0200 */
[----:B------:R-:W-:Y:S01]  /*76f0*/  @P0 IADD3 R0, P2, R242, R6, RZ ;  /* 0x00000006f2000210 */ /* 0x000fe20007f5e0ff */
[----:B------:R-:W-:Y:S02]  /*7700*/  @P0 IMAD.IADD R2, R5, 0x1, R10 ;  /* 0x0000000105020824 */ /* 0x000fe400078e020a */
[----:B------:R-:W-:Y:S02]  /*7710*/  @P1 IMAD.MOV.U32 R5, RZ, RZ, R241 ;  /* 0x000000ffff051224 */ /* 0x000fe400078e00f1 */
[----:B------:R-:W-:Y:S02]  /*7720*/  @P0 IMAD R2, R2, 0x30, RZ ;  /* 0x0000003002020824 */ /* 0x000fe400078e02ff */
[----:B------:R-:W-:Y:S04]  /*7730*/  @P1 IMAD.WIDE.U32 R4, R8, 0x30, R4 ;  /* 0x0000003008041825 */ /* 0x000fe800078e0004 */
[----:B------:R-:W-:Y:S01]  /*7740*/  @P1 IMAD R8, R9, 0x30, RZ ;  /* 0x0000003009081824 */ /* 0x000fe200078e02ff */
[----:B------:R-:W-:Y:S02]  /*7750*/  @P0 IADD3.X R9, R241, R2, R7, P2, !PT ;  /* 0x00000002f1090210 */ /* 0x000fe400017fe407 */
[C---:B------:R-:W-:Y:S02]  /*7760*/  @P1 LEA R6, P2, R4.reuse, c[0x0][0x1c8], 0x1 ;  /* 0x0000720004061a11 */ /* 0x040fe400078408ff */
[----:B------:R-:W-:Y:S04]  /*7770*/  @P1 IADD3 R2, R5, R8, RZ ;  /* 0x0000000805021210 */ /* 0x000fe80007ffe0ff */
[----:B------:R-:W-:Y:S02]  /*7780*/  @P1 LEA.HI.X R7, R4, c[0x0][0x1cc], R2, 0x1, P2 ;  /* 0x0000730004071a11 */ /* 0x000fe400010f0c02 */
[C---:B------:R-:W-:Y:S03]  /*7790*/  @P0 LEA R4, P2, R0.reuse, c[0x0][0x1c8], 0x1 ;  /* 0x0000720000040a11 */ /* 0x040fe600078408ff */
[----:B------:R-:W-:Y:S01]  /*77a0*/  @!PT LDS RZ, [RZ] ;  /* 0x00000000fffff984 */ /* 0x000fe20000000800 */
[----:B------:R-:W-:Y:S01]  /*77b0*/  @!PT LDS RZ, [RZ] ;  /* 0x00000000fffff984 */ /* 0x000fe20000000800 */
[----:B------:R-:W-:Y:S01]  /*77c0*/  @!PT LDS RZ, [RZ] ;  /* 0x00000000fffff984 */ /* 0x000fe20000000800 */
[----:B------:R1:W-:Y:S01]  /*77d0*/  @P1 LDGSTS.E.BYPASS.LTC128B.128 [R198+0x3c80], [R6.64], !P6 ;  /* 0x03c8000006c61fae */ /* 0x0003e2000f101d46 */
[----:B------:R-:W-:Y:S04]  /*77e0*/  @P0 LEA.HI.X R5, R0, c[0x0][0x1cc], R9, 0x1, P2 ;  /* 0x0000730000050a11 */ /* 0x000fe800010f0c09 */
[----:B------:R1:W-:Y:S05]  /*77f0*/  @P1 LDGSTS.E.BYPASS.LTC128B.128 [R198+0x4880], [R6.64+0x40], !P5 ;  /* 0x0488004006c61fae */ /* 0x0003ea000e901d46 */
[----:B------:R1:W-:Y:S05]  /*7800*/  @P1 LDGSTS.E.BYPASS.LTC128B.128 [R198+0x5480], [R6.64+0x80], !P4 ;  /* 0x0548008006c61fae */ /* 0x0003ea000e101d46 */
[----:B------:R1:W-:Y:S05]  /*7810*/  @P0 LDGSTS.E.BYPASS.LTC128B.128 [R198+0x4480], [R4.64], !P6 ;  /* 0x0448000004c60fae */ /* 0x0003ea000f101d46 */
[----:B------:R1:W-:Y:S05]  /*7820*/  @P0 LDGSTS.E.BYPASS.LTC128B.128 [R198+0x5080], [R4.64+0x40], !P5 ;  /* 0x0508004004c60fae */ /* 0x0003ea000e901d46 */
[----:B------:R1:W-:Y:S02]  /*7830*/  @P0 LDGSTS.E.BYPASS.LTC128B.128 [R198+0x5c80], [R4.64+0x80], !P4 ;  /* 0x05c8008004c60fae */ /* 0x0003e4000e101d46 */
.L_x_1081:
[----:B--234-:R-:W-:Y:S05]  /*7840*/  BSYNC B0 ;  /* 0x0000000000007941 */ /* 0x01cfea0003800000 */
.L_x_1080:
[----:B-1----:R-:W2:Y:S01]  /*7850*/  LDL R7, [R1+0x24] ;  /* 0x0000240001077983 */ /* 0x002ea20000100800 */
[----:B------:R-:W-:Y:S01]  /*7860*/  MOV R4, R249 ;  /* 0x000000f900047202 */ /* 0x000fe20000000f00 */
[----:B------:R-:W-:Y:S01]  /*7870*/  IMAD R0, R180, -0x30, RZ ;  /* 0xffffffd0b4007824 */ /* 0x000fe200078e02ff */
[----:B------:R-:W-:Y:S01]  /*7880*/  @P3 MOV R4, R252 ;  /* 0x000000fc00043202 */ /* 0x000fe20000000f00 */
[----:B------:R-:W3:Y:S04]  /*7890*/  LDL R6, [R1+0x4] ;  /* 0x0000040001067983 */ /* 0x000ee80000100800 */
[----:B------:R-:W3:Y:S04]  /*78a0*/  LDL R5, [R1+0x10] ;  /* 0x0000100001057983 */ /* 0x000ee80000100800 */
[----:B------:R-:W1:Y:S08]  /*78b0*/  SHFL.IDX PT, R2, R4, RZ, 0x1c1f ;  /* 0x001c1fff04027589 */ /* 0x000e7000000e0000 */
[----:B------:R-:W-:Y:S08]  /*78c0*/  LDSM.16.MT88.4 R36, [R186] ;  /* 0x00000000ba24783b */ /* 0x000ff00000004200 */
[----:B------:R-:W0:Y:S01]  /*78d0*/  LDGDEPBAR ;  /* 0x00000000000079af */ /* 0x000e220000000000 */
[----:B--2---:R-:W-:Y:S04]  /*78e0*/  IADD3 R0, -R7, 0x1, R0 ;  /* 0x0000000107007810 */ /* 0x004fe80007ffe100 */
[----:B---3--:R-:W-:Y:S03]  /*78f0*/  IADD3 R5, -R5, R0, R6 ;  /* 0x0000000005057210 */ /* 0x008fe60007ffe106 */
[----:B------:R-:W2:Y:S01]  /*7900*/  SHFL.IDX PT, R6, R4, 0x1, 0x1c1f ;  /* 0x003c1f0004067f89 */ /* 0x000ea200000e0000 */
[----:B-1----:R-:W-:Y:S04]  /*7910*/  IADD3 R0, R5, R2, RZ ;  /* 0x0000000205007210 */ /* 0x002fe80007ffe0ff */
[C---:B------:R-:W-:Y:S02]  /*7920*/  ISETP.GT.AND P0, PT, R0.reuse, RZ, PT ;  /* 0x000000ff0000720c */ /* 0x040fe40003f04270 */
[C---:B------:R-:W-:Y:S02]  /*7930*/  ISETP.GT.AND P1, PT, R0.reuse, 0x1, PT ;  /* 0x000000010000780c */ /* 0x040fe40003f24270 */
[----:B------:R-:W-:Y:S02]  /*7940*/  FSEL R7, R173, -INF , P0 ;  /* 0xff800000ad077808 */ /* 0x000fe40000000000 */
[----:B------:R-:W-:Y:S02]  /*7950*/  ISETP.GT.AND P0, PT, R0, 0x8, PT ;  /* 0x000000080000780c */ /* 0x000fe40003f04270 */
[----:B------:R-:W-:Y:S02]  /*7960*/  FMNMX.FTZ R2, R7, R3, !PT ;  /* 0x0000000307027209 */ /* 0x000fe40007810000 */
[----:B------:R-:W-:Y:S02]  /*7970*/  FSEL R8, R172, -INF , P1 ;  /* 0xff800000ac087808 */ /* 0x000fe40000800000 */
[----:B------:R-:W-:Y:S02]  /*7980*/  FSEL R10, R103, -INF , P0 ;  /* 0xff800000670a7808 */ /* 0x000fe40000000000 */
[----:B------:R-:W-:Y:S02]  /*7990*/  FMNMX.FTZ R2, R8, R2, !PT ;  /* 0x0000000208027209 */ /* 0x000fe40007810000 */
[----:B------:R-:W-:Y:S02]  /*79a0*/  ISETP.GT.AND P1, PT, R0, 0x9, PT ;  /* 0x000000090000780c */ /* 0x000fe40003f24270 */
[----:B------:R-:W-:Y:S02]  /*79b0*/  FMNMX.FTZ R2, R10, R2, !PT ;  /* 0x000000020a027209 */ /* 0x000fe40007810000 */
[----:B------:R-:W-:Y:S02]  /*79c0*/  FSEL R15, R15, -INF , P1 ;  /* 0xff8000000f0f7808 */ /* 0x000fe40000800000 */
[C---:B------:R-:W-:Y:S02]  /*79d0*/  ISETP.GT.AND P0, PT, R0.reuse, 0x10, PT ;  /* 0x000000100000780c */ /* 0x040fe40003f04270 */
[----:B------:R-:W-:Y:S02]  /*79e0*/  FMNMX.FTZ R2, R15, R2, !PT ;  /* 0x000000020f027209 */ /* 0x000fe40007810000 */
[----:B------:R-:W-:Y:S02]  /*79f0*/  ISETP.GT.AND P1, PT, R0, 0x11, PT ;  /* 0x000000110000780c */ /* 0x000fe40003f24270 */
[----:B------:R-:W-:Y:S02]  /*7a00*/  FSEL R182, R102, -INF , P0 ;  /* 0xff80000066b67808 */ /* 0x000fe40000000000 */
[----:B------:R-:W-:Y:S02]  /*7a10*/  FSEL R181, R101, -INF , P1 ;  /* 0xff80000065b57808 */ /* 0x000fe40000800000 */
[----:B------:R-:W-:Y:S02]  /*7a20*/  ISETP.GT.AND P0, PT, R0, 0x18, PT ;  /* 0x000000180000780c */ /* 0x000fe40003f04270 */
[----:B------:R-:W-:Y:S02]  /*7a30*/  FMNMX.FTZ R2, R182, R2, !PT ;  /* 0x00000002b6027209 */ /* 0x000fe40007810000 */
[----:B------:R-:W-:Y:S02]  /*7a40*/  FSEL R199, R18, -INF , P0 ;  /* 0xff80000012c77808 */ /* 0x000fe40000000000 */
[----:B------:R-:W-:Y:S02]  /*7a50*/  ISETP.GT.AND P1, PT, R0, 0x19, PT ;  /* 0x000000190000780c */ /* 0x000fe40003f24270 */
[----:B------:R-:W-:Y:S02]  /*7a60*/  FMNMX.FTZ R2, R181, R2, !PT ;  /* 0x00000002b5027209 */ /* 0x000fe40007810000 */
[----:B------:R-:W-:Y:S02]  /*7a70*/  FSEL R183, R16, -INF , P1 ;  /* 0xff80000010b77808 */ /* 0x000fe40000800000 */
[----:B------:R-:W-:Y:S01]  /*7a80*/  FMNMX.FTZ R2, R199, R2, !PT ;  /* 0x00000002c7027209 */ /* 0x000fe20007810000 */
[----:B------:R-:W-:Y:S01]  /*7a90*/  SHFL.IDX PT, R16, R4, 0x3, 0x1c1f ;  /* 0x007c1f0004107f89 */ /* 0x000fe200000e0000 */
[C---:B------:R-:W-:Y:S02]  /*7aa0*/  ISETP.GT.AND P2, PT, R0.reuse, 0x20, PT ;  /* 0x000000200000780c */ /* 0x040fe40003f44270 */
[C---:B------:R-:W-:Y:S02]  /*7ab0*/  ISETP.GT.AND P1, PT, R0.reuse, 0x28, PT ;  /* 0x000000280000780c */ /* 0x040fe40003f24270 */
[----:B------:R-:W-:Y:S02]  /*7ac0*/  ISETP.GT.AND P0, PT, R0, 0x21, PT ;  /* 0x000000210000780c */ /* 0x000fe40003f04270 */
[----:B------:R-:W-:Y:S02]  /*7ad0*/  FSEL R226, R12, -INF , P2 ;  /* 0xff8000000ce27808 */ /* 0x000fe40001000000 */
[----:B------:R-:W-:Y:S01]  /*7ae0*/  ISETP.GT.AND P2, PT, R0, 0x29, PT ;  /* 0x000000290000780c */ /* 0x000fe20003f44270 */
[----:B------:R1:W3:Y:S01]  /*7af0*/  SHFL.IDX PT, R12, R4, 0x2, 0x1c1f ;  /* 0x005c1f00040c7f89 */ /* 0x0002e200000e0000 */
[----:B------:R-:W-:Y:S02]  /*7b00*/  FMNMX.FTZ R0, R183, R2, !PT ;  /* 0x00000002b7007209 */ /* 0x000fe40007810000 */
[----:B------:R-:W-:Y:S02]  /*7b10*/  FSEL R225, R14, -INF , P0 ;  /* 0xff8000000ee17808 */ /* 0x000fe40000000000 */
[----:B------:R-:W-:Y:S02]  /*7b20*/  FMNMX.FTZ R0, R226, R0, !PT ;  /* 0x00000000e2007209 */ /* 0x000fe40007810000 */
[----:B------:R-:W-:Y:S02]  /*7b30*/  FSEL R224, R11, -INF , P1 ;  /* 0xff8000000be07808 */ /* 0x000fe40000800000 */
[----:B------:R-:W-:Y:S02]  /*7b40*/  FMNMX.FTZ R0, R225, R0, !PT ;  /* 0x00000000e1007209 */ /* 0x000fe40007810000 */
[----:B------:R-:W-:Y:S02]  /*7b50*/  FSEL R223, R13, -INF , P2 ;  /* 0xff8000000ddf7808 */ /* 0x000fe40001000000 */
[----:B------:R-:W-:Y:S02]  /*7b60*/  FMNMX.FTZ R0, R224, R0, !PT ;  /* 0x00000000e0007209 */ /* 0x000fe40007810000 */
[----:B--2---:R-:W-:Y:S02]  /*7b70*/  IADD3 R2, R5, R6, RZ ;  /* 0x0000000605027210 */ /* 0x004fe40007ffe0ff */
[----:B------:R-:W-:Y:S02]  /*7b80*/  FMNMX.FTZ R6, R223, R0, !PT ;  /* 0x00000000df067209 */ /* 0x000fe40007810000 */
[C---:B------:R-:W-:Y:S02]  /*7b90*/  ISETP.GT.AND P0, PT, R2.reuse, RZ, PT ;  /* 0x000000ff0200720c */ /* 0x040fe40003f04270 */
[----:B------:R-:W-:Y:S01]  /*7ba0*/  ISETP.GT.AND P1, PT, R2, 0x1, PT ;  /* 0x000000010200780c */ /* 0x000fe20003f24270 */
[----:B------:R-:W2:Y:S01]  /*7bb0*/  SHFL.BFLY PT, R13, R6, 0x2, 0x1f ;  /* 0x0c401f00060d7f89 */ /* 0x000ea200000e0000 */
[----:B------:R-:W-:Y:S02]  /*7bc0*/  FSEL R9, R177, -INF , P0 ;  /* 0xff800000b1097808 */ /* 0x000fe40000000000 */
[----:B------:R-:W-:Y:S02]  /*7bd0*/  FSEL R11, R176, -INF , P1 ;  /* 0xff800000b00b7808 */ /* 0x000fe40000800000 */
[----:B-1----:R-:W-:Y:S02]  /*7be0*/  FMNMX.FTZ R4, R9, R100, !PT ;  /* 0x0000006409047209 */ /* 0x002fe40007810000 */
[C---:B------:R-:W-:Y:S02]  /*7bf0*/  ISETP.GT.AND P0, PT, R2.reuse, 0x8, PT ;  /* 0x000000080200780c */ /* 0x040fe40003f04270 */
[----:B------:R-:W-:Y:S02]  /*7c00*/  FMNMX.FTZ R0, R11, R4, !PT ;  /* 0x000000040b007209 */ /* 0x000fe40007810000 */
[C---:B------:R-:W-:Y:S02]  /*7c10*/  ISETP.GT.AND P1, PT, R2.reuse, 0x9, PT ;  /* 0x000000090200780c */ /* 0x040fe40003f24270 */
[----:B------:R-:W-:Y:S02]  /*7c20*/  FSEL R14, R109, -INF , P0 ;  /* 0xff8000006d0e7808 */ /* 0x000fe40000000000 */
[----:B------:R-:W-:Y:S02]  /*7c30*/  ISETP.GT.AND P0, PT, R2, 0x10, PT ;  /* 0x000000100200780c */ /* 0x000fe40003f04270 */
[----:B------:R-:W-:Y:S02]  /*7c40*/  FSEL R18, R111, -INF , P1 ;  /* 0xff8000006f127808 */ /* 0x000fe40000800000 */
[----:B------:R-:W-:Y:S02]  /*7c50*/  FMNMX.FTZ R0, R14, R0, !PT ;  /* 0x000000000e007209 */ /* 0x000fe40007810000 */
[C---:B------:R-:W-:Y:S02]  /*7c60*/  ISETP.GT.AND P1, PT, R2.reuse, 0x11, PT ;  /* 0x000000110200780c */ /* 0x040fe40003f24270 */
[----:B------:R-:W-:Y:S02]  /*7c70*/  FSEL R179, R107, -INF , P0 ;  /* 0xff8000006bb37808 */ /* 0x000fe40000000000 */
[----:B------:R-:W-:Y:S02]  /*7c80*/  ISETP.GT.AND P0, PT, R2, 0x18, PT ;  /* 0x000000180200780c */ /* 0x000fe40003f04270 */
[----:B------:R-:W-:Y:S02]  /*7c90*/  FMNMX.FTZ R4, R18, R0, !PT ;  /* 0x0000000012047209 */ /* 0x000fe40007810000 */
[----:B---3--:R-:W-:Y:S02]  /*7ca0*/  IADD3 R0, R5, R12, RZ ;  /* 0x0000000c05007210 */ /* 0x008fe40007ffe0ff */
[----:B------:R-:W-:Y:S02]  /*7cb0*/  FSEL R178, R106, -INF , P1 ;  /* 0xff8000006ab27808 */ /* 0x000fe40000800000 */
[C---:B------:R-:W-:Y:S02]  /*7cc0*/  ISETP.GT.AND P2, PT, R2.reuse, 0x21, PT ;  /* 0x000000210200780c */ /* 0x040fe40003f44270 */
[C---:B------:R-:W-:Y:S02]  /*7cd0*/  ISETP.GT.AND P1, PT, R2.reuse, 0x19, PT ;  /* 0x000000190200780c */ /* 0x040fe40003f24270 */
[----:B------:R-:W-:Y:S02]  /*7ce0*/  FSEL R177, R23, -INF , P0 ;  /* 0xff80000017b17808 */ /* 0x000fe40000000000 */
[----:B------:R-:W-:Y:S02]  /*7cf0*/  ISETP.GT.AND P0, PT, R2, 0x20, PT ;  /* 0x000000200200780c */ /* 0x000fe40003f04270 */
[----:B------:R-:W-:Y:S02]  /*7d00*/  FSEL R221, R21, -INF , P2 ;  /* 0xff80000015dd7808 */ /* 0x000fe40001000000 */
[----:B------:R-:W-:Y:S02]  /*7d10*/  FSEL R176, R22, -INF , P1 ;  /* 0xff80000016b07808 */ /* 0x000fe40000800000 */
[----:B------:R-:W-:Y:S02]  /*7d20*/  ISETP.GT.AND P1, PT, R2, 0x28, PT ;  /* 0x000000280200780c */ /* 0x000fe40003f24270 */
[----:B------:R-:W-:Y:S02]  /*7d30*/  ISETP.GT.AND P2, PT, R0, RZ, PT ;  /* 0x000000ff0000720c */ /* 0x000fe40003f44270 */
[----:B------:R-:W-:Y:S02]  /*7d40*/  FSEL R222, R20, -INF , P0 ;  /* 0xff80000014de7808 */ /* 0x000fe40000000000 */
[----:B------:R-:W-:Y:S02]  /*7d50*/  ISETP.GT.AND P0, PT, R2, 0x29, PT ;  /* 0x000000290200780c */ /* 0x000fe40003f04270 */
[----:B--2---:R-:W-:Y:S02]  /*7d60*/  FMNMX.FTZ R2, R6, R13, !PT ;  /* 0x0000000d06027209 */ /* 0x004fe40007810000 */
[----:B------:R-:W-:Y:S02]  /*7d70*/  FSEL R220, R19, -INF , P1 ;  /* 0xff80000013dc7808 */ /* 0x000fe40000800000 */
[C---:B------:R-:W-:Y:S01]  /*7d80*/  ISETP.GT.AND P1, PT, R0.reuse, 0x1, PT ;  /* 0x000000010000780c */ /* 0x040fe20003f24270 */
[----:B------:R-:W1:Y:S01]  /*7d90*/  SHFL.BFLY PT, R23, R2, 0x1, 0x1f ;  /* 0x0c201f0002177f89 */ /* 0x000e6200000e0000 */
[----:B------:R-:W-:Y:S02]  /*7da0*/  FSEL R6, R205, -INF , P2 ;  /* 0xff800000cd067808 */ /* 0x000fe40001000000 */
[----:B------:R-:W-:Y:S02]  /*7db0*/  FSEL R219, R17, -INF , P0 ;  /* 0xff80000011db7808 */ /* 0x000fe40000000000 */
[----:B------:R-:W-:Y:S02]  /*7dc0*/  ISETP.GT.AND P0, PT, R0, 0x8, PT ;  /* 0x000000080000780c */ /* 0x000fe40003f04270 */
[----:B------:R-:W-:Y:S02]  /*7dd0*/  FSEL R13, R204, -INF , P1 ;  /* 0xff800000cc0d7808 */ /* 0x000fe40000800000 */
[----:B------:R-:W-:Y:S02]  /*7de0*/  FMNMX.FTZ R19, R6, R104, !PT ;  /* 0x0000006806137209 */ /* 0x000fe40007810000 */
[----:B------:R-:W-:Y:S02]  /*7df0*/  ISETP.GT.AND P2, PT, R0, 0x9, PT ;  /* 0x000000090000780c */ /* 0x000fe40003f44270 */
[----:B------:R-:W-:Y:S02]  /*7e00*/  FMNMX.FTZ R19, R13, R19, !PT ;  /* 0x000000130d137209 */ /* 0x000fe40007810000 */
[----:B------:R-:W-:Y:S02]  /*7e10*/  FMNMX.FTZ R12, R179, R4, !PT ;  /* 0x00000004b30c7209 */ /* 0x000fe40007810000 */
[----:B------:R-:W-:Y:S02]  /*7e20*/  IADD3 R4, R5, R16, RZ ;  /* 0x0000001005047210 */ /* 0x000fe40007ffe0ff */
[----:B------:R-:W-:Y:S02]  /*7e30*/  FSEL R16, R201, -INF , P0 ;  /* 0xff800000c9107808 */ /* 0x000fe40000000000 */
[----:B------:R-:W-:Y:S02]  /*7e40*/  FSEL R17, R200, -INF , P2 ;  /* 0xff800000c8117808 */ /* 0x000fe40001000000 */
[----:B------:R-:W-:Y:S02]  /*7e50*/  FMNMX.FTZ R21, R16, R19, !PT ;  /* 0x0000001310157209 */ /* 0x000fe40007810000 */
[C---:B------:R-:W-:Y:S02]  /*7e60*/  ISETP.GT.AND P1, PT, R0.reuse, 0x10, PT ;  /* 0x000000100000780c */ /* 0x040fe40003f24270 */
[----:B------:R-:W-:Y:S02]  /*7e70*/  ISETP.GT.AND P0, PT, R0, 0x11, PT ;  /* 0x000000110000780c */ /* 0x000fe40003f04270 */
[----:B------:R-:W-:Y:S02]  /*7e80*/  ISETP.GT.AND P2, PT, R4, RZ, PT ;  /* 0x000000ff0400720c */ /* 0x000fe40003f44270 */
[----:B------:R-:W-:Y:S02]  /*7e90*/  FMNMX.FTZ R5, R178, R12, !PT ;  /* 0x0000000cb2057209 */ /* 0x000fe40007810000 */
[----:B------:R-:W-:Y:S02]  /*7ea0*/  FMNMX.FTZ R21, R17, R21, !PT ;  /* 0x0000001511157209 */ /* 0x000fe40007810000 */
[----:B------:R-:W-:Y:S02]  /*7eb0*/  FSEL R169, R165, -INF , P1 ;  /* 0xff800000a5a97808 */ /* 0x000fe40000800000 */
[----:B------:R-:W-:Y:S02]  /*7ec0*/  ISETP.GT.AND P1, PT, R0, 0x18, PT ;  /* 0x000000180000780c */ /* 0x000fe40003f24270 */
[----:B------:R-:W-:Y:S02]  /*7ed0*/  FSEL R171, R164, -INF , P0 ;  /* 0xff800000a4ab7808 */ /* 0x000fe40000000000 */
[----:B------:R-:W-:Y:S02]  /*7ee0*/  ISETP.GT.AND P0, PT, R4, 0x1, PT ;  /* 0x000000010400780c */ /* 0x000fe40003f04270 */
[----:B------:R-:W-:Y:S02]  /*7ef0*/  FSEL R12, R206, -INF , P2 ;  /* 0xff800000ce0c7808 */ /* 0x000fe40001000000 */
[----:B------:R-:W-:Y:S02]  /*7f00*/  ISETP.GT.AND P2, PT, R0, 0x19, PT ;  /* 0x000000190000780c */ /* 0x000fe40003f44270 */
[----:B------:R-:W-:Y:S02]  /*7f10*/  FMNMX.FTZ R5, R177, R5, !PT ;  /* 0x00000005b1057209 */ /* 0x000fe40007810000 */
[----:B------:R-:W-:Y:S02]  /*7f20*/  FSEL R20, R207, -INF , P0 ;  /* 0xff800000cf147808 */ /* 0x000fe40000000000 */
[----:B------:R-:W-:Y:S02]  /*7f30*/  FSEL R172, R108, -INF , P2 ;  /* 0xff8000006cac7808 */ /* 0x000fe40001000000 */
[----:B------:R-:W-:Y:S02]  /*7f40*/  FSEL R173, R110, -INF , P1 ;  /* 0xff8000006ead7808 */ /* 0x000fe40000800000 */
[----:B------:R-:W-:Y:S02]  /*7f50*/  ISETP.GT.AND P1, PT, R4, 0x8, PT ;  /* 0x000000080400780c */ /* 0x000fe40003f24270 */
[----:B------:R-:W-:Y:S02]  /*7f60*/  ISETP.GT.AND P0, PT, R0, 0x20, PT ;  /* 0x000000200000780c */ /* 0x000fe40003f04270 */
[----:B------:R-:W-:Y:S02]  /*7f70*/  ISETP.GT.AND P2, PT, R4, 0x9, PT ;  /* 0x000000090400780c */ /* 0x000fe40003f44270 */
[----:B------:R-:W-:Y:S02]  /*7f80*/  FMNMX.FTZ R21, R169, R21, !PT ;  /* 0x00000015a9157209 */ /* 0x000fe40007810000 */
[----:B------:R-:W-:Y:S02]  /*7f90*/  FMNMX.FTZ R5, R176, R5, !PT ;  /* 0x00000005b0057209 */ /* 0x000fe40007810000 */
[----:B------:R-:W-:Y:S02]  /*7fa0*/  FSEL R19, R202, -INF , P1 ;  /* 0xff800000ca137808 */ /* 0x000fe40000800000 */
[----:B------:R-:W-:Y:S02]  /*7fb0*/  ISETP.GT.AND P1, PT, R0, 0x21, PT ;  /* 0x000000210000780c */ /* 0x000fe40003f24270 */
[----:B------:R-:W-:Y:S02]  /*7fc0*/  FSEL R218, R24, -INF , P0 ;  /* 0xff80000018da7808 */ /* 0x000fe40000000000 */
[C---:B------:R-:W-:Y:S02]  /*7fd0*/  ISETP.GT.AND P0, PT, R0.reuse, 0x28, PT ;  /* 0x000000280000780c */ /* 0x040fe40003f04270 */
[----:B------:R-:W-:Y:S02]  /*7fe0*/  FSEL R24, R203, -INF , P2 ;  /* 0xff800000cb187808 */ /* 0x000fe40001000000 */
[----:B------:R-:W-:Y:S02]  /*7ff0*/  ISETP.GT.AND P2, PT, R0, 0x29, PT ;  /* 0x000000290000780c */ /* 0x000fe40003f44270 */
[----:B------:R-:W-:Y:S02]  /*8000*/  FMNMX.FTZ R0, R171, R21, !PT ;  /* 0x00000015ab007209 */ /* 0x000fe40007810000 */
[----:B------:R-:W-:Y:S02]  /*8010*/  FMNMX.FTZ R21, R12, R105, !PT ;  /* 0x000000690c157209 */ /* 0x000fe40007810000 */
[----:B------:R-:W-:Y:S02]  /*8020*/  FMNMX.FTZ R5, R222, R5, !PT ;  /* 0x00000005de057209 */ /* 0x000fe40007810000 */
[----:B-1----:R-:W-:Y:S02]  /*8030*/  FMNMX.FTZ R108, R2, R23, !PT ;  /* 0x00000017026c7209 */ /* 0x002fe40007810000 */
[----:B------:R-:W-:Y:S02]  /*8040*/  FMNMX.FTZ R2, R173, R0, !PT ;  /* 0x00000000ad027209 */ /* 0x000fe40007810000 */
[----:B------:R-:W-:Y:S02]  /*8050*/  FMNMX.FTZ R0, R20, R21, !PT ;  /* 0x0000001514007209 */ /* 0x000fe40007810000 */
[----:B------:R-:W-:Y:S02]  /*8060*/  FMNMX.FTZ R5, R221, R5, !PT ;  /* 0x00000005dd057209 */ /* 0x000fe40007810000 */
[----:B------:R-:W-:Y:S02]  /*8070*/  FMNMX.FTZ R0, R19, R0, !PT ;  /* 0x0000000013007209 */ /* 0x000fe40007810000 */
[----:B------:R-:W-:Y:S02]  /*8080*/  FSEL R217, R27, -INF , P1 ;  /* 0xff8000001bd97808 */ /* 0x000fe40000800000 */
[----:B------:R-:W-:Y:S02]  /*8090*/  ISETP.GT.AND P1, PT, R4, 0x10, PT ;  /* 0x000000100400780c */ /* 0x000fe40003f24270 */
[----:B------:R-:W-:Y:S02]  /*80a0*/  FMNMX.FTZ R5, R220, R5, !PT ;  /* 0x00000005dc057209 */ /* 0x000fe40007810000 */
[----:B------:R-:W-:Y:S02]  /*80b0*/  FSEL R167, R167, -INF , P1 ;  /* 0xff800000a7a77808 */ /* 0x000fe40000800000 */
[----:B------:R-:W-:Y:S02]  /*80c0*/  FMNMX.FTZ R0, R24, R0, !PT ;  /* 0x0000000018007209 */ /* 0x000fe40007810000 */
[----:B------:R-:W-:Y:S02]  /*80d0*/  ISETP.GT.AND P1, PT, R4, 0x11, PT ;  /* 0x000000110400780c */ /* 0x000fe40003f24270 */
[----:B------:R-:W-:Y:S02]  /*80e0*/  FSEL R215, R26, -INF , P0 ;  /* 0xff8000001ad77808 */ /* 0x000fe40000000000 */
[----:B------:R-:W-:Y:S02]  /*80f0*/  ISETP.GT.AND P0, PT, R4, 0x18, PT ;  /* 0x000000180400780c */ /* 0x000fe40003f04270 */
[----:B------:R-:W-:Y:S02]  /*8100*/  FMNMX.FTZ R5, R219, R5, !PT ;  /* 0x00000005db057209 */ /* 0x000fe40007810000 */
[----:B------:R-:W-:Y:S01]  /*8110*/  FMNMX.FTZ R21, R167, R0, !PT ;  /* 0x00000000a7157209 */ /* 0x000fe20007810000 */
[----:B------:R-:W-:Y:S01]  /*8120*/  FMUL.FTZ R0, R108, c[0x0][0x2d0] ;  /* 0x0000b4006c007a20 */ /* 0x000fe20000410000 */
[----:B------:R-:W-:Y:S01]  /*8130*/  FSEL R168, R174, -INF , P1 ;  /* 0xff800000aea87808 */ /* 0x000fe20000800000 */
[----:B------:R-:W1:Y:S01]  /*8140*/  SHFL.BFLY PT, R22, R5, 0x2, 0x1f ;  /* 0x0c401f0005167f89 */ /* 0x000e6200000e0000 */
[----:B------:R-:W-:Y:S02]  /*8150*/  FSEL R174, R166, -INF , P0 ;  /* 0xff800000a6ae7808 */ /* 0x000fe40000000000 */
[----:B------:R-:W-:Y:S02]  /*8160*/  FSETP.NEU.FTZ.AND P0, PT, R108, -INF , PT ;  /* 0xff8000006c00780b */ /* 0x000fe40003f1d000 */
[----:B------:R-:W-:Y:S02]  /*8170*/  FMNMX.FTZ R2, R172, R2, !PT ;  /* 0x00000002ac027209 */ /* 0x000fe40007810000 */
[----:B------:R-:W-:Y:S02]  /*8180*/  FSEL R111, R0, RZ, P0 ;  /* 0x000000ff006f7208 */ /* 0x000fe40000000000 */
[----:B------:R-:W-:Y:S02]  /*8190*/  FMNMX.FTZ R21, R168, R21, !PT ;  /* 0x00000015a8157209 */ /* 0x000fe40007810000 */
[----:B------:R-:W-:Y:S01]  /*81a0*/  ISETP.GT.AND P1, PT, R4, 0x19, PT ;  /* 0x000000190400780c */ /* 0x000fe20003f24270 */
[--C-:B------:R-:W-:Y:S01]  /*81b0*/  FFMA.FTZ R0, R7, c[0x0][0x2d0], -R111.reuse ;  /* 0x0000b40007007a23 */ /* 0x100fe2000001086f */
[----:B------:R-:W-:Y:S02]  /*81c0*/  FMNMX.FTZ R2, R218, R2, !PT ;  /* 0x00000002da027209 */ /* 0x000fe40007810000 */
[----:B------:R-:W-:Y:S01]  /*81d0*/  FMNMX.FTZ R21, R174, R21, !PT ;  /* 0x00000015ae157209 */ /* 0x000fe20007810000 */
[----:B------:R2:W-:Y:S01]  /*81e0*/  MUFU.EX2 R201, R0 ;  /* 0x0000000000c97308 */ /* 0x0005e20000000800 */
[----:B------:R-:W-:Y:S02]  /*81f0*/  FSEL R175, R175, -INF , P1 ;  /* 0xff800000afaf7808 */ /* 0x000fe40000800000 */
[----:B------:R-:W-:Y:S02]  /*8200*/  FSEL R212, R25, -INF , P2 ;  /* 0xff80000019d47808 */ /* 0x000fe40001000000 */
[C---:B------:R-:W-:Y:S02]  /*8210*/  ISETP.GT.AND P2, PT, R4.reuse, 0x20, PT ;  /* 0x000000200400780c */ /* 0x040fe40003f44270 */
[----:B------:R-:W-:Y:S02]  /*8220*/  FMNMX.FTZ R2, R217, R2, !PT ;  /* 0x00000002d9027209 */ /* 0x000fe40007810000 */
[----:B-1----:R-:W-:Y:S02]  /*8230*/  FMNMX.FTZ R5, R5, R22, !PT ;  /* 0x0000001605057209 */ /* 0x002fe40007810000 */
[----:B------:R-:W-:Y:S02]  /*8240*/  FMNMX.FTZ R7, R175, R21, !PT ;  /* 0x00000015af077209 */ /* 0x000fe40007810000 */
[----:B------:R-:W-:Y:S01]  /*8250*/  ISETP.GT.AND P1, PT, R4, 0x21, PT ;  /* 0x000000210400780c */ /* 0x000fe20003f24270 */
[----:B------:R-:W1:Y:S01]  /*8260*/  SHFL.BFLY PT, R23, R5, 0x1, 0x1f ;  /* 0x0c201f0005177f89 */ /* 0x000e6200000e0000 */
[----:B------:R-:W-:Y:S02]  /*8270*/  FSEL R211, R31, -INF , P2 ;  /* 0xff8000001fd37808 */ /* 0x000fe40001000000 */
[----:B------:R-:W-:Y:S02]  /*8280*/  FMNMX.FTZ R2, R215, R2, !PT ;  /* 0x00000002d7027209 */ /* 0x000fe40007810000 */
[----:B------:R-:W-:Y:S02]  /*8290*/  FSEL R207, R30, -INF , P1 ;  /* 0xff8000001ecf7808 */ /* 0x000fe40000800000 */
[----:B------:R-:W-:Y:S02]  /*82a0*/  FMNMX.FTZ R7, R211, R7, !PT ;  /* 0x00000007d3077209 */ /* 0x000fe40007810000 */
[----:B------:R-:W-:Y:S01]  /*82b0*/  FMNMX.FTZ R2, R212, R2, !PT ;  /* 0x00000002d4027209 */ /* 0x000fe20007810000 */
[--C-:B--2---:R-:W-:Y:S01]  /*82c0*/  FFMA.FTZ R0, R8, c[0x0][0x2d0], -R111.reuse ;  /* 0x0000b40008007a23 */ /* 0x104fe2000001086f */
[C---:B------:R-:W-:Y:S02]  /*82d0*/  ISETP.GT.AND P2, PT, R4.reuse, 0x28, PT ;  /* 0x000000280400780c */ /* 0x040fe40003f44270 */
[----:B------:R-:W-:Y:S01]  /*82e0*/  ISETP.GT.AND P1, PT, R4, 0x29, PT ;  /* 0x000000290400780c */ /* 0x000fe20003f24270 */
[----:B------:R2:W3:Y:S01]  /*82f0*/  MUFU.EX2 R209, R0 ;  /* 0x0000000000d17308 */ /* 0x0004e20000000800 */
[----:B------:R-:W-:Y:S01]  /*8300*/  FMNMX.FTZ R4, R207, R7, !PT ;  /* 0x00000007cf047209 */ /* 0x000fe20007810000 */
[--C-:B------:R-:W-:Y:S01]  /*8310*/  FFMA.FTZ R7, R10, c[0x0][0x2d0], -R111.reuse ;  /* 0x0000b4000a077a23 */ /* 0x100fe2000001086f */
[----:B------:R-:W4:Y:S01]  /*8320*/  SHFL.BFLY PT, R22, R2, 0x2, 0x1f ;  /* 0x0c401f0002167f89 */ /* 0x000f2200000e0000 */
[----:B------:R-:W-:Y:S02]  /*8330*/  FSEL R205, R29, -INF , P2 ;  /* 0xff8000001dcd7808 */ /* 0x000fe40001000000 */
[----:B------:R-:W-:Y:S04]  /*8340*/  FSEL R103, R28, -INF , P1 ;  /* 0xff8000001c677808 */ /* 0x000fe80000800000 */
[----:B------:R5:W-:Y:S01]  /*8350*/  MUFU.EX2 R234, R7 ;  /* 0x0000000700ea7308 */ /* 0x000be20000000800 */
[----:B-1----:R-:W-:Y:S01]  /*8360*/  FMNMX.FTZ R107, R5, R23, !PT ;  /* 0x00000017056b7209 */ /* 0x002fe20007810000 */
[----:B------:R-:W-:Y:S03]  /*8370*/  FFMA.FTZ R5, R15, c[0x0][0x2d0], -R111 ;  /* 0x0000b4000f057a23 */ /* 0x000fe6000001086f */
[----:B------:R-:W-:Y:S05]  /*8380*/  FSETP.NEU.FTZ.AND P2, PT, R107, -INF , PT ;  /* 0xff8000006b00780b */ /* 0x000fea0003f5d000 */
[----:B------:R1:W1:Y:S01]  /*8390*/  MUFU.EX2 R235, R5 ;  /* 0x0000000500eb7308 */ /* 0x0002620000000800 */
[----:B--2---:R-:W-:Y:S02]  /*83a0*/  FMNMX.FTZ R0, R205, R4, !PT ;  /* 0x00000004cd007209 */ /* 0x004fe40007810000 */
[----:B---3--:R-:W-:Y:S02]  /*83b0*/  F2FP.PACK_AB R160, R209, R201 ;  /* 0x000000c9d1a0723e */ /* 0x008fe400000000ff */
[----:B------:R-:W-:Y:S02]  /*83c0*/  FMNMX.FTZ R0, R103, R0, !PT ;  /* 0x0000000067007209 */ /* 0x000fe40007810000 */
[----:B----4-:R-:W-:Y:S03]  /*83d0*/  FMNMX.FTZ R4, R2, R22, !PT ;  /* 0x0000001602047209 */ /* 0x010fe60007810000 */
[----:B------:R-:W2:Y:S01]  /*83e0*/  SHFL.BFLY PT, R2, R0, 0x2, 0x1f ;  /* 0x0c401f0000027f89 */ /* 0x000ea200000e0000 */
[----:B-----5:R-:W-:Y:S05]  /*83f0*/  FMUL.FTZ R7, R107, c[0x0][0x2d0] ;  /* 0x0000b4006b077a20 */ /* 0x020fea0000410000 */
[----:B------:R-:W-:Y:S02]  /*8400*/  FSEL R109, R7, RZ, P2 ;  /* 0x000000ff076d7208 */ /* 0x000fe40001000000 */
[----:B------:R-:W3:Y:S03]  /*8410*/  SHFL.BFLY PT, R8, R4, 0x1, 0x1f ;  /* 0x0c201f0004087f89 */ /* 0x000ee600000e0000 */
[--C-:B-1----:R-:W-:Y:S01]  /*8420*/  FFMA.FTZ R5, R9, c[0x0][0x2d0], -R109.reuse ;  /* 0x0000b40009057a23 */ /* 0x102fe2000001086d */
[----:B------:R-:W-:Y:S03]  /*8430*/  F2FP.PACK_AB R162, R235, R234 ;  /* 0x000000eaeba2723e */ /* 0x000fe600000000ff */
[----:B------:R1:W-:Y:S01]  /*8440*/  MUFU.EX2 R170, R5 ;  /* 0x0000000500aa7308 */ /* 0x0003e20000000800 */
[----:B--2---:R-:W-:Y:S01]  /*8450*/  FMNMX.FTZ R0, R0, R2, !PT ;  /* 0x0000000200007209 */ /* 0x004fe20007810000 */
[--C-:B------:R-:W-:Y:S08]  /*8460*/  FFMA.FTZ R2, R14, c[0x0][0x2d0], -R109.reuse ;  /* 0x0000b4000e027a23 */ /* 0x100ff0000001086d */
[----:B------:R2:W-:Y:S01]  /*8470*/  MUFU.EX2 R232, R2 ;  /* 0x0000000200e87308 */ /* 0x0005e20000000800 */
[----:B---3--:R-:W-:Y:S01]  /*8480*/  FMNMX.FTZ R106, R4, R8, !PT ;  /* 0x00000008046a7209 */ /* 0x008fe20007810000 */
[--C-:B------:R-:W-:Y:S03]  /*8490*/  FFMA.FTZ R4, R18, c[0x0][0x2d0], -R109.reuse ;  /* 0x0000b40012047a23 */ /* 0x100fe6000001086d */
[C---:B------:R-:W-:Y:S01]  /*84a0*/  FSETP.NEU.FTZ.AND P1, PT, R106.reuse, -INF , PT ;  /* 0xff8000006a00780b */ /* 0x040fe20003f3d000 */
[----:B-1----:R-:W-:Y:S04]  /*84b0*/  FFMA.FTZ R5, R11, c[0x0][0x2d0], -R109 ;  /* 0x0000b4000b057a23 */ /* 0x002fe8000001086d */
[----:B------:R-:W1:Y:S10]  /*84c0*/  MUFU.EX2 R237, R4 ;  /* 0x0000000400ed7308 */ /* 0x000e740000000800 */
[----:B------:R3:W4:Y:S01]  /*84d0*/  MUFU.EX2 R233, R5 ;  /* 0x0000000500e97308 */ /* 0x0007220000000800 */
[----:B--2---:R-:W2:Y:S01]  /*84e0*/  SHFL.BFLY PT, R2, R0, 0x1, 0x1f ;  /* 0x0c201f0000027f89 */ /* 0x004ea200000e0000 */
[----:B-1----:R-:W-:Y:S01]  /*84f0*/  F2FP.PACK_AB R163, R237, R232 ;  /* 0x000000e8eda3723e */ /* 0x002fe200000000ff */
[----:B---3--:R-:W-:Y:S01]  /*8500*/  FMUL.FTZ R5, R106, c[0x0][0x2d0] ;  /* 0x0000b4006a057a20 */ /* 0x008fe20000410000 */
[----:B----4-:R-:W-:Y:S02]  /*8510*/  F2FP.PACK_AB R161, R233, R170 ;  /* 0x000000aae9a1723e */ /* 0x010fe400000000ff */
[----:B--2---:R-:W-:Y:S02]  /*8520*/  FMNMX.FTZ R102, R0, R2, !PT ;  /* 0x0000000200667209 */ /* 0x004fe40007810000 */
[----:B------:R-:W-:Y:S05]  /*8530*/  FSEL R110, R5, RZ, P1 ;  /* 0x000000ff056e7208 */ /* 0x000fea0000800000 */
[--C-:B------:R-:W-:Y:S02]  /*8540*/  FFMA.FTZ R4, R13, c[0x0][0x2d0], -R110.reuse ;  /* 0x0000b4000d047a23 */ /* 0x100fe4000001086e */
[--C-:B------:R-:W-:Y:S02]  /*8550*/  FFMA.FTZ R0, R16, c[0x0][0x2d0], -R110.reuse ;  /* 0x0000b40010007a23 */ /* 0x100fe4000001086e */
[----:B------:R1:W-:Y:S01]  /*8560*/  MUFU.EX2 R230, R4 ;  /* 0x0000000400e67308 */ /* 0x0003e20000000800 */
[--C-:B------:R-:W-:Y:S02]  /*8570*/  FFMA.FTZ R2, R17, c[0x0][0x2d0], -R110.reuse ;  /* 0x0000b40011027a23 */ /* 0x100fe4000001086e */
[----:B------:R-:W-:Y:S07]  /*8580*/  FFMA.FTZ R6, R6, c[0x0][0x2d0], -R110 ;  /* 0x0000b40006067a23 */ /* 0x000fee000001086e */
[----:B------:R2:W-:Y:S10]  /*8590*/  MUFU.EX2 R229, R0 ;  /* 0x0000000000e57308 */ /* 0x0005f40000000800 */
[----:B------:R3:W-:Y:S01]  /*85a0*/  MUFU.EX2 R236, R2 ;  /* 0x0000000200ec7308 */ /* 0x0007e20000000800 */
[----:B-1----:R-:W-:Y:S09]  /*85b0*/  FMUL.FTZ R4, R102, c[0x0][0x2d0] ;  /* 0x0000b40066047a20 */ /* 0x002ff20000410000 */
[----:B------:R-:W-:Y:S01]  /*85c0*/  MUFU.EX2 R166, R6 ;  /* 0x0000000600a67308 */ /* 0x000fe20000000800 */
[----:B--2---:R-:W-:Y:S02]  /*85d0*/  FSEL R0, R108, RZ, P0 ;  /* 0x000000ff6c007208 */ /* 0x004fe40000000000 */
[----:B------:R-:W-:Y:S03]  /*85e0*/  FSETP.NEU.FTZ.AND P0, PT, R102, -INF , PT ;  /* 0xff8000006600780b */ /* 0x000fe60003f1d000 */
[----:B------:R-:W-:Y:S01]  /*85f0*/  FADD.FTZ R0, -R0, R3 ;  /* 0x0000000300007221 */ /* 0x000fe20000010100 */
[----:B------:R-:W-:Y:S03]  /*8600*/  FSEL R164, R4, RZ, P0 ;  /* 0x000000ff04a47208 */ /* 0x000fe60000000000 */
[----:B------:R-:W-:Y:S02]  /*8610*/  FMUL.FTZ R0, R0, c[0x0][0x2d0] ;  /* 0x0000b40000007a20 */ /* 0x000fe40000410000 */
[--C-:B---3--:R-:W-:Y:S02]  /*8620*/  FFMA.FTZ R2, R12, c[0x0][0x2d0], -R164.reuse ;  /* 0x0000b4000c027a23 */ /* 0x108fe400000108a4 */
[----:B------:R-:W1:Y:S10]  /*8630*/  MUFU.EX2 R101, R0 ;  /* 0x0000000000657308 */ /* 0x000e740000000800 */
[----:B------:R2:W-:Y:S01]  /*8640*/  MUFU.EX2 R165, R2 ;  /* 0x0000000200a57308 */ /* 0x0005e20000000800 */
[C---:B-1----:R-:W-:Y:S01]  /*8650*/  FMUL.FTZ R4, R101.reuse, R116 ;  /* 0x0000007465047220 */ /* 0x042fe20000410000 */
[----:B------:R-:W-:Y:S01]  /*8660*/  F2FP.PACK_AB R116, R230, R166 ;  /* 0x000000a6e674723e */ /* 0x000fe200000000ff */
[C---:B------:R-:W-:Y:S02]  /*8670*/  FMUL.FTZ R5, R101.reuse, R117 ;  /* 0x0000007565057220 */ /* 0x040fe40000410000 */
[C---:B------:R-:W-:Y:S02]  /*8680*/  FMUL.FTZ R16, R101.reuse, R124 ;  /* 0x0000007c65107220 */ /* 0x040fe40000410000 */
[C---:B------:R-:W-:Y:S02]  /*8690*/  FMUL.FTZ R17, R101.reuse, R125 ;  /* 0x0000007d65117220 */ /* 0x040fe40000410000 */
[C---:B------:R-:W-:Y:S02]  /*86a0*/  FMUL.FTZ R33, R101.reuse, R141 ;  /* 0x0000008d65217220 */ /* 0x040fe40000410000 */
[--C-:B--2---:R-:W-:Y:S02]  /*86b0*/  FFMA.FTZ R2, R20, c[0x0][0x2d0], -R164.reuse ;  /* 0x0000b40014027a23 */ /* 0x104fe400000108a4 */
[----:B------:R-:W1:Y:S01]  /*86c0*/  LDSM.16.MT88.4 R20, [R185] ;  /* 0x00000000b914783b */ /* 0x000e620000004200 */
[C---:B------:R-:W-:Y:S01]  /*86d0*/  FMUL.FTZ R32, R101.reuse, R140 ;  /* 0x0000008c65207220 */ /* 0x040fe20000410000 */
[----:B------:R-:W2:Y:S01]  /*86e0*/  MUFU.EX2 R227, R2 ;  /* 0x0000000200e37308 */ /* 0x000ea20000000800 */
[C---:B------:R-:W-:Y:S02]  /*86f0*/  FMUL.FTZ R48, R101.reuse, R156 ;  /* 0x0000009c65307220 */ /* 0x040fe40000410000 */
        /* <DEDUP_REMOVED lines=10> */
[----:B------:R-:W-:Y:S01]  /*87a0*/  FMUL.FTZ R85, R101, R85 ;  /* 0x0000005565557220 */ /* 0x000fe20000410000 */
[----:B--2---:R-:W-:Y:S01]  /*87b0*/  F2FP.PACK_AB R117, R227, R165 ;  /* 0x000000a5e375723e */ /* 0x004fe200000000ff */
[----:B------:R-:W-:Y:S02]  /*87c0*/  FFMA.FTZ R2, R19, c[0x0][0x2d0], -R164 ;  /* 0x0000b40013027a23 */ /* 0x000fe400000108a4 */
[C---:B------:R-:W-:Y:S02]  /*87d0*/  FMUL.FTZ R96, R101.reuse, R96 ;  /* 0x0000006065607220 */ /* 0x040fe40000410000 */
[----:B------:R2:W-:Y:S01]  /*87e0*/  MUFU.EX2 R228, R2 ;  /* 0x0000000200e47308 */ /* 0x0005e20000000800 */
[----:B------:R-:W-:Y:S01]  /*87f0*/  FMUL.FTZ R97, R101, R97 ;  /* 0x0000006165617220 */ /* 0x000fe20000410000 */
[----:B--2---:R-:W-:Y:S05]  /*8800*/  FSEL R2, R107, RZ, P2 ;  /* 0x000000ff6b027208 */ /* 0x004fea0001000000 */
[----:B------:R-:W-:Y:S01]  /*8810*/  FADD.FTZ R0, -R2, R100 ;  /* 0x0000006402007221 */ /* 0x000fe20000010100 */
[----:B------:R-:W-:Y:S03]  /*8820*/  FSEL R2, R106, RZ, P1 ;  /* 0x000000ff6a027208 */ /* 0x000fe60000800000 */
[----:B------:R-:W-:Y:S04]  /*8830*/  FMUL.FTZ R0, R0, c[0x0][0x2d0] ;  /* 0x0000b40000007a20 */ /* 0x000fe80000410000 */
[----:B------:R2:W3:Y:S02]  /*8840*/  MUFU.EX2 R100, R0 ;  /* 0x0000000000647308 */ /* 0x0004e40000000800 */
[----:B--2---:R-:W-:Y:S01]  /*8850*/  FADD.FTZ R0, -R2, R104 ;  /* 0x0000006802007221 */ /* 0x004fe20000010100 */
[----:B------:R-:W-:Y:S01]  /*8860*/  FSEL R2, R102, RZ, P0 ;  /* 0x000000ff66027208 */ /* 0x000fe20000000000 */
[----:B---3--:R-:W-:Y:S01]  /*8870*/  FMUL.FTZ R6, R100, R118 ;  /* 0x0000007664067220 */ /* 0x008fe20000410000 */
[----:B------:R-:W-:Y:S01]  /*8880*/  F2FP.PACK_AB R118, R236, R229 ;  /* 0x000000e5ec76723e */ /* 0x000fe200000000ff */
[----:B------:R-:W-:Y:S01]  /*8890*/  FMUL.FTZ R0, R0, c[0x0][0x2d0] ;  /* 0x0000b40000007a20 */ /* 0x000fe20000410000 */
[----:B------:R-:W-:Y:S01]  /*88a0*/  ISETP.GT.AND P0, PT, R180, R251, PT ;  /* 0x000000fbb400720c */ /* 0x000fe20003f04270 */
[C---:B------:R-:W-:Y:S02]  /*88b0*/  FMUL.FTZ R7, R100.reuse, R119 ;  /* 0x0000007764077220 */ /* 0x040fe40000410000 */
[----:B------:R2:W3:Y:S01]  /*88c0*/  MUFU.EX2 R3, R0 ;  /* 0x0000000000037308 */ /* 0x0004e20000000800 */
[C---:B------:R-:W-:Y:S02]  /*88d0*/  FMUL.FTZ R18, R100.reuse, R126 ;  /* 0x0000007e64127220 */ /* 0x040fe40000410000 */
[C---:B------:R-:W-:Y:S02]  /*88e0*/  FMUL.FTZ R19, R100.reuse, R127 ;  /* 0x0000007f64137220 */ /* 0x040fe40000410000 */
[-C--:B-1----:R-:W-:Y:S01]  /*88f0*/  HMMA.16816.F32 R4, R160, R20.reuse, R4 ;  /* 0x00000014a004723c */ /* 0x082fe20000001804 */
[C---:B------:R-:W-:Y:S01]  /*8900*/  FMUL.FTZ R34, R100.reuse, R142 ;  /* 0x0000008e64227220 */ /* 0x040fe20000410000 */
[----:B------:R-:W-:Y:S01]  /*8910*/  LDSM.16.MT88.4 R124, [R186+0x400] ;  /* 0x00040000ba7c783b */ /* 0x000fe20000004200 */
[C---:B------:R-:W-:Y:S02]  /*8920*/  FMUL.FTZ R35, R100.reuse, R143 ;  /* 0x0000008f64237220 */ /* 0x040fe40000410000 */
[C---:B------:R-:W-:Y:S02]  /*8930*/  FMUL.FTZ R50, R100.reuse, R158 ;  /* 0x0000009e64327220 */ /* 0x040fe40000410000 */
[C---:B------:R-:W-:Y:S02]  /*8940*/  FMUL.FTZ R51, R100.reuse, R159 ;  /* 0x0000009f64337220 */ /* 0x040fe40000410000 */
[----:B------:R-:W-:Y:S01]  /*8950*/  FFMA.FTZ R104, R183, c[0x0][0x2d0], -R111 ;  /* 0x0000b400b7687a23 */ /* 0x000fe2000001086f */
[----:B------:R-:W-:Y:S02]  /*8960*/  LDSM.16.MT88.4 R156, [R185+0x1400] ;  /* 0x00140000b99c783b */ /* 0x000fe40000004200 */
[C---:B------:R-:W-:Y:S01]  /*8970*/  FMUL.FTZ R54, R100.reuse, R54 ;  /* 0x0000003664367220 */ /* 0x040fe20000410000 */
[----:B------:R-:W-:Y:S01]  /*8980*/  MUFU.EX2 R216, R104 ;  /* 0x0000006800d87308 */ /* 0x000fe20000000800 */
[C---:B------:R-:W-:Y:S02]  /*8990*/  FMUL.FTZ R55, R100.reuse, R55 ;  /* 0x0000003764377220 */ /* 0x040fe40000410000 */
[C---:B------:R-:W-:Y:S02]  /*89a0*/  FFMA.FTZ R140, R100.reuse, R246, R170 ;  /* 0x000000f6648c7223 */ /* 0x040fe400000100aa */
[----:B------:R-:W-:Y:S02]  /*89b0*/  FMUL.FTZ R66, R100, R66 ;  /* 0x0000004264427220 */ /* 0x000fe40000410000 */
[----:B--2---:R-:W-:Y:S02]  /*89c0*/  FADD.FTZ R0, -R2, R105 ;  /* 0x0000006902007221 */ /* 0x004fe40000010100 */
[----:B------:R-:W-:Y:S02]  /*89d0*/  FFMA.FTZ R2, R24, c[0x0][0x2d0], -R164 ;  /* 0x0000b40018027a23 */ /* 0x000fe400000108a4 */
[----:B------:R-:W-:Y:S02]  /*89e0*/  FMUL.FTZ R0, R0, c[0x0][0x2d0] ;  /* 0x0000b40000007a20 */ /* 0x000fe40000410000 */
[----:B------:R-:W1:Y:S01]  /*89f0*/  MUFU.EX2 R231, R2 ;  /* 0x0000000200e77308 */ /* 0x000e620000000800 */
[C---:B---3--:R-:W-:Y:S02]  /*8a00*/  FMUL.FTZ R8, R3.reuse, R112 ;  /* 0x0000007003087220 */ /* 0x048fe40000410000 */
[C---:B------:R-:W-:Y:S02]  /*8a10*/  FMUL.FTZ R9, R3.reuse, R113 ;  /* 0x0000007103097220 */ /* 0x040fe40000410000 */
[C---:B------:R-:W-:Y:S02]  /*8a20*/  FMUL.FTZ R12, R3.reuse, R120 ;  /* 0x00000078030c7220 */ /* 0x040fe40000410000 */
[C---:B------:R-:W-:Y:S02]  /*8a30*/  FMUL.FTZ R13, R3.reuse, R121 ;  /* 0x00000079030d7220 */ /* 0x040fe40000410000 */
        /* <DEDUP_REMOVED lines=10> */
[--C-:B------:R-:W-:Y:S02]  /*8ae0*/  FFMA.FTZ R2, R182, c[0x0][0x2d0], -R111.reuse ;  /* 0x0000b400b6027a23 */ /* 0x100fe4000001086f */
[----:B------:R-:W-:Y:S02]  /*8af0*/  FFMA.FTZ R105, R199, c[0x0][0x2d0], -R111 ;  /* 0x0000b400c7697a23 */ /* 0x000fe4000001086f */
[----:B------:R1:W-:Y:S01]  /*8b00*/  MUFU.EX2 R202, R2 ;  /* 0x0000000200ca7308 */ /* 0x0003e20000000800 */
[C---:B------:R-:W-:Y:S02]  /*8b10*/  FMUL.FTZ R56, R3.reuse, R56 ;  /* 0x0000003803387220 */ /* 0x040fe40000410000 */
[----:B------:R-:W-:Y:S02]  /*8b20*/  FMUL.FTZ R57, R3, R57 ;  /* 0x0000003903397220 */ /* 0x000fe40000410000 */
[C---:B--2---:R-:W-:Y:S02]  /*8b30*/  FMUL.FTZ R10, R0.reuse, R114 ;  /* 0x00000072000a7220 */ /* 0x044fe40000410000 */
[----:B------:R-:W-:Y:S02]  /*8b40*/  FMUL.FTZ R11, R0, R115 ;  /* 0x00000073000b7220 */ /* 0x000fe40000410000 */
[----:B------:R-:W2:Y:S01]  /*8b50*/  LDSM.16.MT88.4 R112, [R185+0xc00] ;  /* 0x000c0000b970783b */ /* 0x000ea20000004200 */
[--C-:B------:R-:W-:Y:S01]  /*8b60*/  FFMA.FTZ R133, R221, c[0x0][0x2d0], -R109.reuse ;  /* 0x0000b400dd857a23 */ /* 0x100fe2000001086d */
[----:B------:R-:W-:Y:S01]  /*8b70*/  MUFU.EX2 R208, R105 ;  /* 0x0000006900d07308 */ /* 0x000fe20000000800 */
[----:B------:R-:W-:Y:S02]  /*8b80*/  FFMA.FTZ R132, R220, c[0x0][0x2d0], -R109 ;  /* 0x0000b400dc847a23 */ /* 0x000fe4000001086d */
[C---:B------:R-:W-:Y:S01]  /*8b90*/  HMMA.16816.F32 R8, R116.reuse, R20, R8 ;  /* 0x000000147408723c */ /* 0x040fe20000001808 */
[C---:B------:R-:W-:Y:S02]  /*8ba0*/  FMUL.FTZ R14, R0.reuse, R122 ;  /* 0x0000007a000e7220 */ /* 0x040fe40000410000 */
[C---:B------:R-:W-:Y:S02]  /*8bb0*/  FMUL.FTZ R15, R0.reuse, R123 ;  /* 0x0000007b000f7220 */ /* 0x040fe40000410000 */
[----:B------:R-:W-:Y:S02]  /*8bc0*/  FMUL.FTZ R26, R0, R134 ;  /* 0x00000086001a7220 */ /* 0x000fe40000410000 */
[C---:B------:R-:W-:Y:S02]  /*8bd0*/  FMUL.FTZ R20, R101.reuse, R128 ;  /* 0x0000008065147220 */ /* 0x040fe40000410000 */
[----:B------:R-:W-:Y:S01]  /*8be0*/  FMUL.FTZ R21, R101, R129 ;  /* 0x0000008165157220 */ /* 0x000fe20000410000 */
[-C--:B------:R-:W-:Y:S02]  /*8bf0*/  HMMA.16816.F32 R12, R116, R22.reuse, R12 ;  /* 0x00000016740c723c */ /* 0x080fe4000000180c */
[----:B-1----:R-:W-:Y:S02]  /*8c00*/  FFMA.FTZ R2, R181, c[0x0][0x2d0], -R111 ;  /* 0x0000b400b5027a23 */ /* 0x002fe4000001086f */
[----:B------:R-:W-:Y:S02]  /*8c10*/  FFMA.FTZ R134, R222, c[0x0][0x2d0], -R109 ;  /* 0x0000b400de867a23 */ /* 0x000fe4000001086d */
[----:B------:R1:W-:Y:S01]  /*8c20*/  MUFU.EX2 R210, R2 ;  /* 0x0000000200d27308 */ /* 0x0003e20000000800 */
[C---:B------:R-:W-:Y:S01]  /*8c30*/  FMUL.FTZ R27, R0.reuse, R135 ;  /* 0x00000087001b7220 */ /* 0x040fe20000410000 */
[C---:B------:R-:W-:Y:S01]  /*8c40*/  HMMA.16816.F32 R16, R160.reuse, R22, R16 ;  /* 0x00000016a010723c */ /* 0x040fe20000001810 */
[C---:B------:R-:W-:Y:S03]  /*8c50*/  FMUL.FTZ R30, R0.reuse, R138 ;  /* 0x0000008a001e7220 */ /* 0x040fe60000410000 */
[C---:B------:R-:W-:Y:S02]  /*8c60*/  FMUL.FTZ R31, R0.reuse, R139 ;  /* 0x0000008b001f7220 */ /* 0x040fe40000410000 */
[----:B------:R-:W-:Y:S02]  /*8c70*/  FMUL.FTZ R42, R0, R150 ;  /* 0x00000096002a7220 */ /* 0x000fe40000410000 */
[C---:B------:R-:W-:Y:S01]  /*8c80*/  FMUL.FTZ R22, R100.reuse, R130 ;  /* 0x0000008264167220 */ /* 0x040fe20000410000 */
[----:B------:R-:W-:Y:S03]  /*8c90*/  MUFU.EX2 R170, R134 ;  /* 0x0000008600aa7308 */ /* 0x000fe60000000800 */
[----:B------:R-:W-:Y:S02]  /*8ca0*/  FMUL.FTZ R23, R100, R131 ;  /* 0x0000008364177220 */ /* 0x000fe40000410000 */
[----:B------:R-:W-:Y:S01]  /*8cb0*/  LDSM.16.MT88.4 R128, [R185+0x1000] ;  /* 0x00100000b980783b */ /* 0x000fe20000004200 */
[----:B------:R-:W-:Y:S02]  /*8cc0*/  FFMA.FTZ R135, R224, c[0x0][0x2d0], -R111 ;  /* 0x0000b400e0877a23 */ /* 0x000fe4000001086f */
[C---:B------:R-:W-:Y:S02]  /*8cd0*/  FMUL.FTZ R43, R0.reuse, R151 ;  /* 0x00000097002b7220 */ /* 0x040fe40000410000 */
[-C--:B------:R-:W-:Y:S01]  /*8ce0*/  HMMA.16816.F32 R20, R160, R36.reuse, R20 ;  /* 0x00000024a014723c */ /* 0x080fe20000001814 */
[C---:B------:R-:W-:Y:S02]  /*8cf0*/  FMUL.FTZ R46, R0.reuse, R154 ;  /* 0x0000009a002e7220 */ /* 0x040fe40000410000 */
[--C-:B-1----:R-:W-:Y:S02]  /*8d00*/  FFMA.FTZ R2, R179, c[0x0][0x2d0], -R109.reuse ;  /* 0x0000b400b3027a23 */ /* 0x102fe4000001086d */
[C---:B------:R-:W-:Y:S02]  /*8d10*/  FMUL.FTZ R47, R0.reuse, R155 ;  /* 0x0000009b002f7220 */ /* 0x040fe40000410000 */
[----:B------:R1:W-:Y:S01]  /*8d20*/  MUFU.EX2 R200, R2 ;  /* 0x0000000200c87308 */ /* 0x0003e20000000800 */
[C---:B------:R-:W-:Y:S01]  /*8d30*/  HMMA.16816.F32 R24, R116.reuse, R36, R24 ;  /* 0x000000247418723c */ /* 0x040fe20000001818 */
[C---:B------:R-:W-:Y:S03]  /*8d40*/  FMUL.FTZ R58, R0.reuse, R58 ;  /* 0x0000003a003a7220 */ /* 0x040fe60000410000 */
[C---:B------:R-:W-:Y:S02]  /*8d50*/  FMUL.FTZ R59, R0.reuse, R59 ;  /* 0x0000003b003b7220 */ /* 0x040fe40000410000 */
[----:B------:R-:W-:Y:S02]  /*8d60*/  FMUL.FTZ R60, R3, R60 ;  /* 0x0000003c033c7220 */ /* 0x000fe40000410000 */
[-C--:B------:R-:W-:Y:S01]  /*8d70*/  HMMA.16816.F32 R28, R116, R38.reuse, R28 ;  /* 0x00000026741c723c */ /* 0x080fe2000000181c */
[C---:B------:R-:W-:Y:S03]  /*8d80*/  FMUL.FTZ R36, R101.reuse, R144 ;  /* 0x0000009065247220 */ /* 0x040fe60000410000 */
[----:B------:R-:W-:Y:S02]  /*8d90*/  FMUL.FTZ R37, R101, R145 ;  /* 0x0000009165257220 */ /* 0x000fe40000410000 */
[C---:B------:R-:W-:Y:S02]  /*8da0*/  FMUL.FTZ R61, R3.reuse, R61 ;  /* 0x0000003d033d7220 */ /* 0x040fe40000410000 */
[C---:B------:R-:W-:Y:S01]  /*8db0*/  HMMA.16816.F32 R32, R160.reuse, R38, R32 ;  /* 0x00000026a020723c */ /* 0x040fe20000001820 */
[C---:B------:R-:W-:Y:S03]  /*8dc0*/  FMUL.FTZ R62, R0.reuse, R62 ;  /* 0x0000003e003e7220 */ /* 0x040fe60000410000 */
[----:B------:R-:W-:Y:S02]  /*8dd0*/  FMUL.FTZ R63, R0, R63 ;  /* 0x0000003f003f7220 */ /* 0x000fe40000410000 */
[----:B------:R-:W-:Y:S02]  /*8de0*/  FMUL.FTZ R67, R100, R67 ;  /* 0x0000004364437220 */ /* 0x000fe40000410000 */
[--C-:B-1----:R-:W-:Y:S04]  /*8df0*/  FFMA.FTZ R2, R178, c[0x0][0x2d0], -R109.reuse ;  /* 0x0000b400b2027a23 */ /* 0x102fe8000001086d */
[----:B------:R1:W-:Y:S01]  /*8e00*/  MUFU.EX2 R206, R2 ;  /* 0x0000000200ce7308 */ /* 0x0003e20000000800 */
[C---:B------:R-:W-:Y:S02]  /*8e10*/  FMUL.FTZ R38, R100.reuse, R146 ;  /* 0x0000009264267220 */ /* 0x040fe40000410000 */
[C---:B------:R-:W-:Y:S02]  /*8e20*/  FMUL.FTZ R39, R100.reuse, R147 ;  /* 0x0000009364277220 */ /* 0x040fe40000410000 */
[C---:B------:R-:W-:Y:S02]  /*8e30*/  FMUL.FTZ R70, R100.reuse, R70 ;  /* 0x0000004664467220 */ /* 0x040fe40000410000 */
[----:B------:R-:W-:Y:S02]  /*8e40*/  FMUL.FTZ R71, R100, R71 ;  /* 0x0000004764477220 */ /* 0x000fe40000410000 */
[C---:B------:R-:W-:Y:S01]  /*8e50*/  FMUL.FTZ R72, R3.reuse, R72 ;  /* 0x0000004803487220 */ /* 0x040fe20000410000 */
[-C--:B--2---:R-:W-:Y:S01]  /*8e60*/  HMMA.16816.F32 R36, R160, R112.reuse, R36 ;  /* 0x00000070a024723c */ /* 0x084fe20000001824 */
[C---:B------:R-:W-:Y:S02]  /*8e70*/  FMUL.FTZ R73, R3.reuse, R73 ;  /* 0x0000004903497220 */ /* 0x040fe40000410000 */
[C---:B------:R-:W-:Y:S02]  /*8e80*/  FMUL.FTZ R74, R0.reuse, R74 ;  /* 0x0000004a004a7220 */ /* 0x040fe40000410000 */
[C---:B------:R-:W-:Y:S02]  /*8e90*/  FMUL.FTZ R75, R0.reuse, R75 ;  /* 0x0000004b004b7220 */ /* 0x040fe40000410000 */
[C---:B------:R-:W-:Y:S01]  /*8ea0*/  FMUL.FTZ R76, R3.reuse, R76 ;  /* 0x0000004c034c7220 */ /* 0x040fe20000410000 */
[C---:B------:R-:W-:Y:S01]  /*8eb0*/  HMMA.16816.F32 R40, R116.reuse, R112, R40 ;  /* 0x000000707428723c */ /* 0x040fe20000001828 */
[----:B------:R-:W-:Y:S03]  /*8ec0*/  FMUL.FTZ R77, R3, R77 ;  /* 0x0000004d034d7220 */ /* 0x000fe60000410000 */
[C---:B------:R-:W-:Y:S02]  /*8ed0*/  FMUL.FTZ R78, R0.reuse, R78 ;  /* 0x0000004e004e7220 */ /* 0x040fe40000410000 */
[--C-:B-1----:R-:W-:Y:S02]  /*8ee0*/  FFMA.FTZ R2, R177, c[0x0][0x2d0], -R109.reuse ;  /* 0x0000b400b1027a23 */ /* 0x102fe4000001086d */
[-C--:B------:R-:W-:Y:S01]  /*8ef0*/  HMMA.16816.F32 R44, R116, R114.reuse, R44 ;  /* 0x00000072742c723c */ /* 0x080fe2000000182c */
[----:B------:R-:W-:Y:S01]  /*8f00*/  FMUL.FTZ R79, R0, R79 ;  /* 0x0000004f004f7220 */ /* 0x000fe20000410000 */
[----:B------:R1:W-:Y:S02]  /*8f10*/  MUFU.EX2 R213, R2 ;  /* 0x0000000200d57308 */ /* 0x0003e40000000800 */
[C---:B------:R-:W-:Y:S02]  /*8f20*/  FMUL.FTZ R82, R100.reuse, R82 ;  /* 0x0000005264527220 */ /* 0x040fe40000410000 */
[----:B------:R-:W-:Y:S02]  /*8f30*/  FMUL.FTZ R83, R100, R83 ;  /* 0x0000005364537220 */ /* 0x000fe40000410000 */
[C---:B------:R-:W-:Y:S01]  /*8f40*/  HMMA.16816.F32 R48, R160.reuse, R114, R48 ;  /* 0x00000072a030723c */ /* 0x040fe20000001830 */
[----:B------:R-:W2:Y:S03]  /*8f50*/  LDSM.16.MT88.4 R112, [R186+0xc00] ;  /* 0x000c0000ba70783b */ /* 0x000ea60000004200 */
[C---:B------:R-:W-:Y:S02]  /*8f60*/  FMUL.FTZ R88, R3.reuse, R88 ;  /* 0x0000005803587220 */ /* 0x040fe40000410000 */
[C---:B------:R-:W-:Y:S02]  /*8f70*/  FMUL.FTZ R89, R3.reuse, R89 ;  /* 0x0000005903597220 */ /* 0x040fe40000410000 */
[C---:B------:R-:W-:Y:S04]  /*8f80*/  FMUL.FTZ R90, R0.reuse, R90 ;  /* 0x0000005a005a7220 */ /* 0x040fe80000410000 */
[----:B------:R-:W-:Y:S02]  /*8f90*/  FMUL.FTZ R91, R0, R91 ;  /* 0x0000005b005b7220 */ /* 0x000fe40000410000 */
[C---:B------:R-:W-:Y:S02]  /*8fa0*/  FMUL.FTZ R92, R3.reuse, R92 ;  /* 0x0000005c035c7220 */ /* 0x040fe40000410000 */
[C---:B------:R-:W-:Y:S02]  /*8fb0*/  FMUL.FTZ R93, R3.reuse, R93 ;  /* 0x0000005d035d7220 */ /* 0x040fe40000410000 */
[----:B-1----:R-:W-:Y:S02]  /*8fc0*/  FFMA.FTZ R2, R176, c[0x0][0x2d0], -R109 ;  /* 0x0000b400b0027a23 */ /* 0x002fe4000001086d */
[C---:B------:R-:W-:Y:S02]  /*8fd0*/  FMUL.FTZ R94, R0.reuse, R94 ;  /* 0x0000005e005e7220 */ /* 0x040fe40000410000 */
[----:B------:R1:W-:Y:S01]  /*8fe0*/  MUFU.EX2 R214, R2 ;  /* 0x0000000200d67308 */ /* 0x0003e20000000800 */
[----:B------:R-:W-:Y:S02]  /*8ff0*/  FMUL.FTZ R95, R0, R95 ;  /* 0x0000005f005f7220 */ /* 0x000fe40000410000 */
[C---:B------:R-:W-:Y:S02]  /*9000*/  FMUL.FTZ R86, R100.reuse, R86 ;  /* 0x0000005664567220 */ /* 0x040fe40000410000 */
[C---:B------:R-:W-:Y:S02]  /*9010*/  FMUL.FTZ R87, R100.reuse, R87 ;  /* 0x0000005764577220 */ /* 0x040fe40000410000 */
[C---:B------:R-:W-:Y:S02]  /*9020*/  FMUL.FTZ R98, R100.reuse, R98 ;  /* 0x0000006264627220 */ /* 0x040fe40000410000 */
[----:B------:R-:W-:Y:S02]  /*9030*/  FMUL.FTZ R99, R100, R99 ;  /* 0x0000006364637220 */ /* 0x000fe40000410000 */
[----:B------:R-:W-:Y:S02]  /*9040*/  FFMA.FTZ R166, R3, R245, R166 ;  /* 0x000000f503a67223 */ /* 0x000fe400000100a6 */
[----:B------:R-:W-:Y:S02]  /*9050*/  FFMA.FTZ R3, R211, c[0x0][0x2d0], -R164 ;  /* 0x0000b400d3037a23 */ /* 0x000fe400000108a4 */
[----:B------:R-:W-:Y:S02]  /*9060*/  FFMA.FTZ R165, R0, R247, R165 ;  /* 0x000000f700a57223 */ /* 0x000fe400000100a5 */
[----:B------:R-:W-:Y:S01]  /*9070*/  FFMA.FTZ R137, R226, c[0x0][0x2d0], -R111 ;  /* 0x0000b400e2897a23 */ /* 0x000fe2000001086f */
[-C--:B--2---:R-:W-:Y:S01]  /*9080*/  HMMA.16816.F32 R52, R160, R112.reuse, R52 ;  /* 0x00000070a034723c */ /* 0x084fe20000001834 */
[----:B------:R-:W-:Y:S02]  /*9090*/  FADD.FTZ R0, R227, R165 ;  /* 0x000000a5e3007221 */ /* 0x000fe40000010000 */
[--C-:B------:R-:W-:Y:S02]  /*90a0*/  FFMA.FTZ R136, R225, c[0x0][0x2d0], -R111.reuse ;  /* 0x0000b400e1887a23 */ /* 0x100fe4000001086f */
[--C-:B-1----:R-:W-:Y:S02]  /*90b0*/  FFMA.FTZ R2, R169, c[0x0][0x2d0], -R110.reuse ;  /* 0x0000b400a9027a23 */ /* 0x102fe4000001086e */
[----:B------:R-:W-:Y:S01]  /*90c0*/  FFMA.FTZ R111, R223, c[0x0][0x2d0], -R111 ;  /* 0x0000b400df6f7a23 */ /* 0x000fe2000001086f */
[C---:B------:R-:W-:Y:S01]  /*90d0*/  HMMA.16816.F32 R56, R116.reuse, R112, R56 ;  /* 0x000000707438723c */ /* 0x040fe20000001838 */
[----:B------:R1:W-:Y:S03]  /*90e0*/  MUFU.EX2 R183, R2 ;  /* 0x0000000200b77308 */ /* 0x0003e60000000800 */
[----:B------:R-:W-:Y:S02]  /*90f0*/  FFMA.FTZ R109, R219, c[0x0][0x2d0], -R109 ;  /* 0x0000b400db6d7a23 */ /* 0x000fe4000001086d */
[--C-:B------:R-:W-:Y:S02]  /*9100*/  FFMA.FTZ R105, R218, c[0x0][0x2d0], -R110.reuse ;  /* 0x0000b400da697a23 */ /* 0x100fe4000001086e */
[-C--:B------:R-:W-:Y:S01]  /*9110*/  HMMA.16816.F32 R60, R116, R114.reuse, R60 ;  /* 0x00000072743c723c */ /* 0x080fe2000000183c */
[--C-:B------:R-:W-:Y:S02]  /*9120*/  FFMA.FTZ R104, R217, c[0x0][0x2d0], -R110.reuse ;  /* 0x0000b400d9687a23 */ /* 0x100fe4000001086e */
[----:B------:R-:W-:Y:S01]  /*9130*/  MUFU.EX2 R177, R111 ;  /* 0x0000006f00b17308 */ /* 0x000fe20000000800 */
[----:B------:R-:W-:Y:S02]  /*9140*/  FFMA.FTZ R138, R215, c[0x0][0x2d0], -R110 ;  /* 0x0000b400d78a7a23 */ /* 0x000fe4000001086e */
[----:B------:R-:W-:Y:S02]  /*9150*/  FFMA.FTZ R100, R207, c[0x0][0x2d0], -R164 ;  /* 0x0000b400cf647a23 */ /* 0x000fe400000108a4 */
[C---:B------:R-:W-:Y:S01]  /*9160*/  HMMA.16816.F32 R64, R160.reuse, R114, R64 ;  /* 0x00000072a040723c */ /* 0x040fe20000001840 */
[----:B------:R-:W2:Y:S04]  /*9170*/  LDSM.16.MT88.4 R112, [R185+0x1800] ;  /* 0x00180000b970783b */ /* 0x000ea80000004200 */
[----:B------:R3:W-:Y:S01]  /*9180*/  MUFU.EX2 R111, R3 ;  /* 0x00000003006f7308 */ /* 0x0007e20000000800 */
[----:B-1----:R-:W-:Y:S09]  /*9190*/  FFMA.FTZ R2, R171, c[0x0][0x2d0], -R110 ;  /* 0x0000b400ab027a23 */ /* 0x002ff2000001086e */
[----:B------:R1:W4:Y:S10]  /*91a0*/  MUFU.EX2 R199, R2 ;  /* 0x0000000200c77308 */ /* 0x0003340000000800 */
[----:B------:R-:W-:Y:S01]  /*91b0*/  MUFU.EX2 R171, R137 ;  /* 0x0000008900ab7308 */ /* 0x000fe20000000800 */
[----:B---3--:R-:W-:Y:S02]  /*91c0*/  FADD.FTZ R3, R233, R140 ;  /* 0x0000008ce9037221 */ /* 0x008fe40000010000 */
[----:B------:R-:W-:Y:S07]  /*91d0*/  LDSM.16.MT88.4 R140, [R186+0x800] ;  /* 0x00080000ba8c783b */ /* 0x000fee0000004200 */
[----:B------:R-:W-:Y:S01]  /*91e0*/  MUFU.EX2 R176, R109 ;  /* 0x0000006d00b07308 */ /* 0x000fe20000000800 */
[--C-:B-1----:R-:W-:Y:S01]  /*91f0*/  FFMA.FTZ R2, R173, c[0x0][0x2d0], -R110.reuse ;  /* 0x0000b400ad027a23 */ /* 0x102fe2000001086e */
[----:B----4-:R-:W-:Y:S01]  /*9200*/  F2FP.PACK_AB R120, R199, R183 ;  /* 0x000000b7c778723e */ /* 0x010fe200000000ff */
[-C--:B--2---:R-:W-:Y:S07]  /*9210*/  HMMA.16816.F32 R68, R160, R112.reuse, R68 ;  /* 0x00000070a044723c */ /* 0x084fee0000001844 */
[----:B------:R1:W-:Y:S01]  /*9220*/  MUFU.EX2 R203, R2 ;  /* 0x0000000200cb7308 */ /* 0x0003e20000000800 */
[C---:B------:R-:W-:Y:S09]  /*9230*/  HMMA.16816.F32 R72, R116.reuse, R112, R72 ;  /* 0x000000707448723c */ /* 0x040ff20000001848 */
[----:B------:R-:W-:Y:S01]  /*9240*/  MUFU.EX2 R173, R136 ;  /* 0x0000008800ad7308 */ /* 0x000fe20000000800 */
[-C--:B------:R-:W-:Y:S08]  /*9250*/  HMMA.16816.F32 R76, R116, R114.reuse, R76 ;  /* 0x00000072744c723c */ /* 0x080ff0000000184c */
[C---:B------:R-:W-:Y:S01]  /*9260*/  HMMA.16816.F32 R80, R160.reuse, R114, R80 ;  /* 0x00000072a050723c */ /* 0x040fe20000001850 */
[----:B------:R-:W2:Y:S01]  /*9270*/  LDSM.16.MT88.4 R112, [R186+0x1800] ;  /* 0x00180000ba70783b */ /* 0x000ea20000004200 */
[----:B------:R-:W-:Y:S02]  /*9280*/  MUFU.EX2 R169, R104 ;  /* 0x0000006800a97308 */ /* 0x000fe40000000800 */
[--C-:B-1----:R-:W-:Y:S02]  /*9290*/  FFMA.FTZ R2, R172, c[0x0][0x2d0], -R110.reuse ;  /* 0x0000b400ac027a23 */ /* 0x102fe4000001086e */
[----:B------:R-:W-:Y:S06]  /*92a0*/  FFMA.FTZ R110, R212, c[0x0][0x2d0], -R110 ;  /* 0x0000b400d46e7a23 */ /* 0x000fec000001086e */
[----:B------:R1:W3:Y:S10]  /*92b0*/  MUFU.EX2 R204, R2 ;  /* 0x0000000200cc7308 */ /* 0x0002f40000000800 */
[----:B------:R-:W-:Y:S10]  /*92c0*/  MUFU.EX2 R172, R133 ;  /* 0x0000008500ac7308 */ /* 0x000ff40000000800 */
[----:B------:R-:W4:Y:S01]  /*92d0*/  MUFU.EX2 R109, R100 ;  /* 0x00000064006d7308 */ /* 0x000f220000000800 */
[--C-:B-1----:R-:W-:Y:S01]  /*92e0*/  FFMA.FTZ R2, R167, c[0x0][0x2d0], -R164.reuse ;  /* 0x0000b400a7027a23 */ /* 0x102fe200000108a4 */
[----:B---3--:R-:W-:Y:S01]  /*92f0*/  F2FP.PACK_AB R122, R204, R203 ;  /* 0x000000cbcc7a723e */ /* 0x008fe200000000ff */
[-C--:B--2---:R-:W-:Y:S07]  /*9300*/  HMMA.16816.F32 R84, R160, R112.reuse, R84 ;  /* 0x00000070a054723c */ /* 0x084fee0000001854 */
[----:B------:R1:W-:Y:S01]  /*9310*/  MUFU.EX2 R182, R2 ;  /* 0x0000000200b67308 */ /* 0x0003e20000000800 */
[C---:B------:R-:W-:Y:S09]  /*9320*/  HMMA.16816.F32 R88, R116.reuse, R112, R88 ;  /* 0x000000707458723c */ /* 0x040ff20000001858 */
[----:B------:R2:W-:Y:S03]  /*9330*/  MUFU.EX2 R104, R110 ;  /* 0x0000006e00687308 */ /* 0x0005e60000000800 */
[----:B------:R-:W-:Y:S01]  /*9340*/  F2FP.PACK_AB R112, R210, R202 ;  /* 0x000000cad270723e */ /* 0x000fe200000000ff */
[-C--:B------:R-:W-:Y:S01]  /*9350*/  HMMA.16816.F32 R92, R116, R114.reuse, R92 ;  /* 0x00000072745c723c */ /* 0x080fe2000000185c */
[----:B------:R-:W3:Y:S01]  /*9360*/  LDSM.16.MT88.4 R116, [R185+0x400] ;  /* 0x00040000b974783b */ /* 0x000ee20000004200 */
[----:B------:R-:W-:Y:S02]  /*9370*/  F2FP.PACK_AB R113, R206, R200 ;  /* 0x000000c8ce71723e */ /* 0x000fe400000000ff */
[----:B----4-:R-:W-:Y:S04]  /*9380*/  F2FP.PACK_AB R165, R109, R111 ;  /* 0x0000006f6da5723e */ /* 0x010fe800000000ff */
[----:B------:R-:W-:Y:S01]  /*9390*/  HMMA.16816.F32 R96, R160, R114, R96 ;  /* 0x00000072a060723c */ /* 0x000fe20000001860 */
[--C-:B-1----:R-:W-:Y:S02]  /*93a0*/  FFMA.FTZ R2, R168, c[0x0][0x2d0], -R164.reuse ;  /* 0x0000b400a8027a23 */ /* 0x102fe400000108a4 */
[----:B------:R-:W-:Y:S04]  /*93b0*/  MUFU.EX2 R168, R105 ;  /* 0x0000006900a87308 */ /* 0x000fe80000000800 */
[----:B------:R-:W-:Y:S02]  /*93c0*/  F2FP.PACK_AB R114, R216, R208 ;  /* 0x000000d0d872723e */ /* 0x000fe400000000ff */
[----:B------:R-:W-:Y:S03]  /*93d0*/  F2FP.PACK_AB R115, R214, R213 ;  /* 0x000000d5d673723e */ /* 0x000fe600000000ff */
[----:B------:R-:W-:Y:S01]  /*93e0*/  F2FP.PACK_AB R160, R173, R171 ;  /* 0x000000abada0723e */ /* 0x000fe200000000ff */
[----:B------:R1:W4:Y:S01]  /*93f0*/  MUFU.EX2 R181, R2 ;  /* 0x0000000200b57308 */ /* 0x0003220000000800 */
[----:B------:R-:W-:Y:S01]  /*9400*/  F2FP.PACK_AB R161, R172, R170 ;  /* 0x000000aaaca1723e */ /* 0x000fe200000000ff */
[----:B--2---:R-:W-:Y:S08]  /*9410*/  FADD.FTZ R110, R232, R3 ;  /* 0x00000003e86e7221 */ /* 0x004ff00000010000 */
[----:B------:R-:W-:Y:S01]  /*9420*/  MUFU.EX2 R105, R138 ;  /* 0x0000008a00697308 */ /* 0x000fe20000000800 */
[-C--:B---3--:R-:W-:Y:S01]  /*9430*/  HMMA.16816.F32 R4, R112, R116.reuse, R4 ;  /* 0x000000747004723c */ /* 0x088fe20000001804 */
[--C-:B-1----:R-:W-:Y:S01]  /*9440*/  FFMA.FTZ R2, R174, c[0x0][0x2d0], -R164.reuse ;  /* 0x0000b400ae027a23 */ /* 0x102fe200000108a4 */
[----:B----4-:R-:W-:Y:S07]  /*9450*/  F2FP.PACK_AB R121, R181, R182 ;  /* 0x000000b6b579723e */ /* 0x010fee00000000ff */
[----:B------:R-:W1:Y:S10]  /*9460*/  MUFU.EX2 R174, R132 ;  /* 0x0000008400ae7308 */ /* 0x000e740000000800 */
[----:B------:R2:W-:Y:S01]  /*9470*/  MUFU.EX2 R178, R2 ;  /* 0x0000000200b27308 */ /* 0x0005e20000000800 */
[----:B-1----:R-:W-:Y:S01]  /*9480*/  F2FP.PACK_AB R163, R176, R174 ;  /* 0x000000aeb0a3723e */ /* 0x002fe200000000ff */
[--C-:B--2---:R-:W-:Y:S08]  /*9490*/  FFMA.FTZ R2, R175, c[0x0][0x2d0], -R164.reuse ;  /* 0x0000b400af027a23 */ /* 0x104ff000000108a4 */
[----:B------:R1:W2:Y:S10]  /*94a0*/  MUFU.EX2 R175, R135 ;  /* 0x0000008700af7308 */ /* 0x0002b40000000800 */
[----:B------:R-:W3:Y:S01]  /*94b0*/  MUFU.EX2 R179, R2 ;  /* 0x0000000200b37308 */ /* 0x000ee20000000800 */
[----:B-1----:R-:W-:Y:S01]  /*94c0*/  LDSM.16.MT88.4 R132, [R185+0x800] ;  /* 0x00080000b984783b */ /* 0x002fe20000004200 */
[----:B--2---:R-:W-:Y:S02]  /*94d0*/  F2FP.PACK_AB R162, R177, R175 ;  /* 0x000000afb1a2723e */ /* 0x004fe400000000ff */
[----:B---3--:R-:W-:Y:S01]  /*94e0*/  F2FP.PACK_AB R123, R179, R178 ;  /* 0x000000b2b37b723e */ /* 0x008fe200000000ff */
[----:B------:R-:W-:Y:S02]  /*94f0*/  FFMA.FTZ R2, R101, R244, R201 ;  /* 0x000000f465027223 */ /* 0x000fe400000100c9 */
[--C-:B------:R-:W-:Y:S02]  /*9500*/  FFMA.FTZ R101, R205, c[0x0][0x2d0], -R164.reuse ;  /* 0x0000b400cd657a23 */ /* 0x100fe400000108a4 */
[----:B------:R-:W-:Y:S02]  /*9510*/  FFMA.FTZ R164, R103, c[0x0][0x2d0], -R164 ;  /* 0x0000b40067a47a23 */ /* 0x000fe400000108a4 */
[C---:B------:R-:W-:Y:S01]  /*9520*/  HMMA.16816.F32 R8, R120.reuse, R116, R8 ;  /* 0x000000747808723c */ /* 0x040fe20000001808 */
[----:B------:R-:W-:Y:S01]  /*9530*/  MUFU.EX2 R103, R101 ;  /* 0x0000006500677308 */ /* 0x000fe20000000800 */
[----:B------:R-:W-:Y:S02]  /*9540*/  FADD.FTZ R139, R209, R2 ;  /* 0x00000002d18b7221 */ /* 0x000fe40000010000 */
[----:B------:R-:W-:Y:S01]  /*9550*/  FADD.FTZ R2, R230, R166 ;  /* 0x000000a6e6027221 */ /* 0x000fe20000010000 */
[----:B------:R-:W-:Y:S01]  /*9560*/  F2FP.PACK_AB R166, R104, R105 ;  /* 0x0000006968a6723e */ /* 0x000fe200000000ff */
[----:B------:R-:W-:Y:S02]  /*9570*/  FADD.FTZ R100, R234, R139 ;  /* 0x0000008bea647221 */ /* 0x000fe40000010000 */
[-C--:B------:R-:W-:Y:S01]  /*9580*/  HMMA.16816.F32 R12, R120, R118.reuse, R12 ;  /* 0x00000076780c723c */ /* 0x080fe2000000180c */
[----:B------:R-:W-:Y:S02]  /*9590*/  FADD.FTZ R3, R229, R2 ;  /* 0x00000002e5037221 */ /* 0x000fe40000010000 */
[----:B------:R1:W2:Y:S01]  /*95a0*/  MUFU.EX2 R101, R164 ;  /* 0x000000a400657308 */ /* 0x0002a20000000800 */
[----:B------:R-:W-:Y:S02]  /*95b0*/  FADD.FTZ R2, R228, R0 ;  /* 0x00000000e4027221 */ /* 0x000fe40000010000 */
[----:B------:R-:W-:Y:S02]  /*95c0*/  FADD.FTZ R100, R235, R100 ;  /* 0x00000064eb647221 */ /* 0x000fe40000010000 */
[C---:B------:R-:W-:Y:S01]  /*95d0*/  HMMA.16816.F32 R16, R112.reuse, R118, R16 ;  /* 0x000000767010723c */ /* 0x040fe20000001810 */
[----:B------:R-:W3:Y:S03]  /*95e0*/  LDSM.16.MT88.4 R116, [R186+0x1000] ;  /* 0x00100000ba74783b */ /* 0x000ee60000004200 */
[----:B------:R-:W-:Y:S01]  /*95f0*/  FADD.FTZ R0, R237, R110 ;  /* 0x0000006eed007221 */ /* 0x000fe20000010000 */
[----:B------:R-:W-:Y:S01]  /*9600*/  IADD3 R110, R180, -0x1, RZ ;  /* 0xffffffffb46e7810 */ /* 0x000fe20007ffe0ff */
[----:B------:R-:W-:Y:S02]  /*9610*/  FADD.FTZ R3, R236, R3 ;  /* 0x00000003ec037221 */ /* 0x000fe40000010000 */
[-C--:B------:R-:W-:Y:S01]  /*9620*/  HMMA.16816.F32 R20, R112, R124.reuse, R20 ;  /* 0x0000007c7014723c */ /* 0x080fe20000001814 */
[----:B------:R-:W-:Y:S03]  /*9630*/  FADD.FTZ R2, R231, R2 ;  /* 0x00000002e7027221 */ /* 0x000fe60000010000 */
[----:B------:R-:W-:Y:S01]  /*9640*/  FADD.FTZ R3, R183, R3 ;  /* 0x00000003b7037221 */ /* 0x000fe20000010000 */
[----:B------:R-:W-:Y:S01]  /*9650*/  MOV R180, R110 ;  /* 0x0000006e00b47202 */ /* 0x000fe20000000f00 */
[----:B------:R-:W-:Y:S02]  /*9660*/  FADD.FTZ R2, R182, R2 ;  /* 0x00000002b6027221 */ /* 0x000fe40000010000 */
[C---:B------:R-:W-:Y:S01]  /*9670*/  HMMA.16816.F32 R24, R120.reuse, R124, R24 ;  /* 0x0000007c7818723c */ /* 0x040fe20000001818 */
[----:B-1----:R-:W-:Y:S03]  /*9680*/  F2FP.PACK_AB R164, R169, R168 ;  /* 0x000000a8a9a4723e */ /* 0x002fe600000000ff */
[----:B--2---:R-:W-:Y:S04]  /*9690*/  F2FP.PACK_AB R167, R101, R103 ;  /* 0x0000006765a7723e */ /* 0x004fe800000000ff */
        /* <DEDUP_REMOVED lines=8> */
[-C--:B---3--:R-:W-:Y:S08]  /*9720*/  HMMA.16816.F32 R52, R112, R116.reuse, R52 ;  /* 0x000000747034723c */ /* 0x088ff00000001834 */
[C---:B------:R-:W-:Y:S08]  /*9730*/  HMMA.16816.F32 R56, R120.reuse, R116, R56 ;  /* 0x000000747838723c */ /* 0x040ff00000001838 */
[-C--:B------:R-:W-:Y:S08]  /*9740*/  HMMA.16816.F32 R60, R120, R118.reuse, R60 ;  /* 0x00000076783c723c */ /* 0x080ff0000000183c */
[C---:B------:R-:W-:Y:S08]  /*9750*/  HMMA.16816.F32 R64, R112.reuse, R118, R64 ;  /* 0x000000767040723c */ /* 0x040ff00000001840 */
        /* <DEDUP_REMOVED lines=31> */
[----:B------:R-:W-:Y:S06]  /*9950*/  FADD.FTZ R5, R181, R2 ;  /* 0x00000002b5057221 */ /* 0x000fec0000010000 */
        /* <DEDUP_REMOVED lines=28> */
[----:B------:R-:W-:Y:S01]  /*9b20*/  MOV R105, R102 ;  /* 0x0000006600697202 */ /* 0x000fe20000000f00 */
[----:B------:R-:W-:Y:S02]  /*9b30*/  FADD.FTZ R0, R103, R0 ;  /* 0x0000000067007221 */ /* 0x000fe40000010000 */
[----:B------:R-:W-:Y:S01]  /*9b40*/  HMMA.16816.F32 R96, R160, R14, R96 ;  /* 0x0000000ea060723c */ /* 0x000fe20000001860 */
[----:B------:R-:W-:Y:S03]  /*9b50*/  FADD.FTZ R244, R177, R4 ;  /* 0x00000004b1f47221 */ /* 0x000fe60000010000 */
[----:B------:R-:W-:Y:S01]  /*9b60*/  FADD.FTZ R246, R176, R3 ;  /* 0x00000003b0f67221 */ /* 0x000fe20000010000 */
[----:B------:R-:W-:Y:S01]  /*9b70*/  MOV R3, R108 ;  /* 0x0000006c00037202 */ /* 0x000fe20000000f00 */
[----:B------:R-:W-:Y:S01]  /*9b80*/  FADD.FTZ R245, R104, R2 ;  /* 0x0000000268f57221 */ /* 0x000fe20000010000 */
[----:B------:R-:W-:Y:S01]  /*9b90*/  MOV R104, R106 ;  /* 0x0000006a00687202 */ /* 0x000fe20000000f00 */
[----:B------:R-:W-:Y:S01]  /*9ba0*/  FADD.FTZ R247, R101, R0 ;  /* 0x0000000065f77221 */ /* 0x000fe20000010000 */
[----:B------:R-:W-:-:S05]  /*9bb0*/  @P0 BRA `(.L_x_1082) ;  /* 0xffffcab000000947 */ /* 0x000fca000383ffff */
.L_x_1077:
[----:B------:R-:W-:-:S13]  /*9bc0*/  ISETP.GE.AND P0, PT, R110, R248, PT ;  /* 0x000000f86e00720c */ /* 0x000fda0003f06270 */
[----:B------:R-:W-:Y:S05]  /*9bd0*/  @!P0 BRA `(.L_x_1083) ;  /* 0x00002f9000008947 */ /* 0x000fea0003800000 */
.L_x_1086:
[----:B------:R-:W-:Y:S04]  /*9be0*/  DEPBAR.LE SB0, 0x0 ;  /* 0x000080000000791a */ /* 0x000fe80000000000 */
[----:B------:R-:W-:Y:S01]  /*9bf0*/  WARPSYNC 0xffffffff ;  /* 0xffffffff00007948 */ /* 0x000fe20003800000 */
[----:B------:R-:W-:Y:S01]  /*9c00*/  BAR.SYNC.DEFER_BLOCKING 0x0 ;  /* 0x0000000000007b1d */ /* 0x000fe20000010000 */
[----:B------:R-:W-:Y:S05]  /*9c10*/  SHF.R.S32.HI R0, RZ, 0x1f, R110 ;  /* 0x0000001fff007819 */ /* 0x000fea000001146e */
[----:B------:R-:W-:Y:S04]  /*9c20*/  IMAD R0, R0, c[0x0][0x208], RZ ;  /* 0x0000820000007a24 */ /* 0x000fe800078e02ff */
[----:B------:R-:W-:Y:S01]  /*9c30*/  IMAD R0, R110, c[0x0][0x20c], R0 ;  /* 0x000083006e007a24 */ /* 0x000fe200078e0200 */
[----:B------:R-:W-:Y:S01]  /*9c40*/  LDSM.16.M88.4 R48, [R187] ;  /* 0x00000000bb30783b */ /* 0x000fe20000000200 */
[----:B------:R-:W-:Y:S07]  /*9c50*/  BSSY B0, `(.L_x_1084) ;  /* 0x000013b000007945 */ /* 0x000fee0003800000 */
[----:B------:R-:W1:Y:S08]  /*9c60*/  S2R R2, SR_TID.X ;  /* 0x0000000000027919 */ /* 0x000e700000002100 */
[----:B------:R-:W2:Y:S08]  /*9c70*/  LDSM.16.M88.4 R16, [R184] ;  /* 0x00000000b810783b */ /* 0x000eb00000000200 */
[----:B------:R-:W3:Y:S08]  /*9c80*/  LDSM.16.M88.4 R44, [R187+0x1000] ;  /* 0x00100000bb2c783b */ /* 0x000ef00000000200 */
[----:B------:R-:W4:Y:S08]  /*9c90*/  LDSM.16.M88.4 R32, [R184+0x400] ;  /* 0x00040000b820783b */ /* 0x000f300000000200 */
[----:B------:R-:W5:Y:S08]  /*9ca0*/  LDSM.16.M88.4 R160, [R184+0x800] ;  /* 0x00080000b8a0783b */ /* 0x000f700000000200 */
[----:B------:R-:W-:Y:S08]  /*9cb0*/  LDSM.16.M88.4 R164, [R188] ;  /* 0x00000000bca4783b */ /* 0x000ff00000000200 */
[----:B------:R-:W2:Y:S08]  /*9cc0*/  LDSM.16.M88.4 R168, [R189] ;  /* 0x00000000bda8783b */ /* 0x000eb00000000200 */
[----:B------:R-:W2:Y:S08]  /*9cd0*/  LDSM.16.M88.4 R172, [R188+0x1000] ;  /* 0x00100000bcac783b */ /* 0x000eb00000000200 */
[----:B------:R-:W3:Y:S08]  /*9ce0*/  LDSM.16.M88.4 R176, [R197] ;  /* 0x00000000c5b0783b */ /* 0x000ef00000000200 */
[----:B------:R-:W4:Y:S01]  /*9cf0*/  LDSM.16.M88.4 R180, [R196] ;  /* 0x00000000c4b4783b */ /* 0x000f220000000200 */
[----:B-1----:R-:W-:Y:S01]  /*9d00*/  ISETP.GT.AND P0, PT, R2, 0x3f, PT ;  /* 0x0000003f0200780c */ /* 0x002fe20003f04270 */
[----:B------:R-:W-:Y:S05]  /*9d10*/  IMAD.WIDE.U32 R2, R110, c[0x0][0x208], RZ ;  /* 0x000082006e027a25 */ /* 0x000fea00078e00ff */
[----:B------:R-:W-:Y:S01]  /*9d20*/  IADD3 R0, R3, R0, RZ ;  /* 0x0000000003007210 */ /* 0x000fe20007ffe0ff */
[----:B------:R-:W-:Y:S04]  /*9d30*/  IMAD.WIDE.U32 R2, R2, 0x30, RZ ;  /* 0x0000003002027825 */ /* 0x000fe800078e00ff */
[----:B------:R-:W-:Y:S01]  /*9d40*/  IMAD R0, R0, 0x30, RZ ;  /* 0x0000003000007824 */ /* 0x000fe200078e02ff */
[----:B------:R-:W-:Y:S02]  /*9d50*/  IADD3 R8, P1, R238, R2, RZ ;  /* 0x00000002ee087210 */ /* 0x000fe40007f3e0ff */
[----:B------:R-:W-:Y:S02]  /*9d60*/  @!P0 MOV R4, c[0x0][0x208] ;  /* 0x0000820000048a02 */ /* 0x000fe40000000f00 */
[----:B------:R-:W-:Y:S02]  /*9d70*/  IADD3 R0, R3, R0, RZ ;  /* 0x0000000003007210 */ /* 0x000fe40007ffe0ff */
[----:B------:R-:W-:Y:S02]  /*9d80*/  @!P0 MOV R5, c[0x0][0x20c] ;  /* 0x0000830000058a02 */ /* 0x000fe40000000f00 */
[----:B------:R-:W-:Y:S02]  /*9d90*/  IADD3.X R9, R0, R240, RZ, P1, !PT ;  /* 0x000000f000097210 */ /* 0x000fe40000ffe4ff */
[----:B------:R-:W-:Y:S02]  /*9da0*/  LEA R26, P1, R8, c[0x0][0x1f8], 0x1 ;  /* 0x00007e00081a7a11 */ /* 0x000fe400078208ff */
[----:B------:R-:W-:Y:S02]  /*9db0*/  @!P0 LEA R20, P2, R4, R2, 0x5 ;  /* 0x0000000204148211 */ /* 0x000fe400078428ff */
[----:B------:R-:W-:Y:S02]  /*9dc0*/  LEA.HI.X R27, R8, c[0x0][0x1fc], R9, 0x1, P1 ;  /* 0x00007f00081b7a11 */ /* 0x000fe400008f0c09 */
[----:B------:R-:W-:Y:S02]  /*9dd0*/  @!P0 LEA.HI.X R3, R4, R0, R5, 0x5, P2 ;  /* 0x0000000004038211 */ /* 0x000fe400010f2c05 */
[-C--:B--2---:R-:W-:Y:S01]  /*9de0*/  HMMA.16816.F32 R4, R48, R16.reuse, RZ ;  /* 0x000000103004723c */ /* 0x084fe200000018ff */
[----:B------:R-:W-:Y:S01]  /*9df0*/  @!PT LDS RZ, [RZ] ;  /* 0x00000000fffff984 */ /* 0x000fe20000000800 */
[----:B------:R-:W-:Y:S01]  /*9e00*/  @!PT LDS RZ, [RZ] ;  /* 0x00000000fffff984 */ /* 0x000fe20000000800 */
[----:B------:R-:W-:Y:S01]  /*9e10*/  @!PT LDS RZ, [RZ] ;  /* 0x00000000fffff984 */ /* 0x000fe20000000800 */
[----:B------:R1:W-:Y:S02]  /*9e20*/  LDGSTS.E.BYPASS.LTC128B.128 [R198+0x1880], [R26.64], !P6 ;  /* 0x018800001ac67fae */ /* 0x0003e4000f101d46 */
[----:B------:R-:W-:Y:S04]  /*9e30*/  IADD3 R12, P3, P2, R2, 0x20, R238 ;  /* 0x00000020020c7810 */ /* 0x000fe80007a7e0ee */
[----:B------:R-:W-:Y:S01]  /*9e40*/  IADD3.X R13, R0, RZ, R240, P3, P2 ;  /* 0x000000ff000d7210 */ /* 0x000fe20001fe44f0 */
[C---:B---3--:R-:W-:Y:S04]  /*9e50*/  HMMA.16816.F32 R8, R44.reuse, R16, RZ ;  /* 0x000000102c08723c */ /* 0x048fe800000018ff */
[----:B------:R-:W-:Y:S02]  /*9e60*/  LEA R30, P3, R12, c[0x0][0x1f8], 0x1 ;  /* 0x00007e000c1e7a11 */ /* 0x000fe400078608ff */
[----:B------:R-:W-:Y:S02]  /*9e70*/  IADD3 R2, P2, P1, R2, 0x40, R238 ;  /* 0x0000004002027810 */ /* 0x000fe4000795e0ee */
[----:B------:R-:W-:Y:S02]  /*9e80*/  LEA.HI.X R31, R12, c[0x0][0x1fc], R13, 0x1, P3 ;  /* 0x00007f000c1f7a11 */ /* 0x000fe400018f0c0d */
[-C--:B------:R-:W-:Y:S02]  /*9e90*/  HMMA.16816.F32 R12, R44, R18.reuse, RZ ;  /* 0x000000122c0c723c */ /* 0x080fe400000018ff */
[----:B------:R-:W-:Y:S01]  /*9ea0*/  LEA R28, P3, R2, c[0x0][0x1f8], 0x1 ;  /* 0x00007e00021c7a11 */ /* 0x000fe200078608ff */
[----:B------:R2:W-:Y:S01]  /*9eb0*/  LDGSTS.E.BYPASS.LTC128B.128 [R198+0x2480], [R30.64], !P5 ;  /* 0x024800001ec67fae */ /* 0x0005e2000e901d46 */
[----:B------:R-:W-:Y:S02]  /*9ec0*/  IADD3.X R0, R0, RZ, R240, P2, P1 ;  /* 0x000000ff00007210 */ /* 0x000fe400017e24f0 */
[----:B------:R-:W-:Y:S02]  /*9ed0*/  @!P0 IADD3 R24, P2, P1, R20, 0x20, R238 ;  /* 0x0000002014188810 */ /* 0x000fe4000795e0ee */
[C---:B------:R-:W-:Y:S04]  /*9ee0*/  HMMA.16816.F32 R16, R48.reuse, R18, RZ ;  /* 0x000000123010723c */ /* 0x040fe800000018ff */
[----:B------:R-:W-:Y:S02]  /*9ef0*/  LEA.HI.X R29, R2, c[0x0][0x1fc], R0, 0x1, P3 ;  /* 0x00007f00021d7a11 */ /* 0x000fe400018f0c00 */
[C---:B------:R-:W-:Y:S02]  /*9f00*/  @!P0 IADD3.X R39, R3.reuse, RZ, R240, P2, P1 ;  /* 0x000000ff03278210 */ /* 0x040fe400017e24f0 */
[C---:B------:R-:W-:Y:S01]  /*9f10*/  @!P0 IADD3 R2, P3, P2, R20.reuse, 0x40, R238 ;  /* 0x0000004014028810 */ /* 0x040fe20007a7e0ee */
[----:B------:R2:W-:Y:S03]  /*9f20*/  LDGSTS.E.BYPASS.LTC128B.128 [R198+0x3080], [R28.64], !P4 ;  /* 0x030800001cc67fae */ /* 0x0005e6000e101d46 */
[----:B------:R-:W-:Y:S02]  /*9f30*/  @!P0 IADD3 R0, P1, R20, R238, RZ ;  /* 0x000000ee14008210 */ /* 0x000fe40007f3e0ff */
[-C--:B----4-:R-:W-:Y:S01]  /*9f40*/  HMMA.16816.F32 R20, R48, R32.reuse, RZ ;  /* 0x000000203014723c */ /* 0x090fe200000018ff */
[C---:B------:R-:W-:Y:S02]  /*9f50*/  @!P0 IADD3.X R25, R3.reuse, RZ, R240, P3, P2 ;  /* 0x000000ff03198210 */ /* 0x040fe40001fe44f0 */
[----:B------:R-:W-:Y:S02]  /*9f60*/  @!P0 LEA R36, P3, R0, c[0x0][0x1f8], 0x1 ;  /* 0x00007e0000248a11 */ /* 0x000fe400078608ff */
[----:B------:R-:W-:Y:S02]  /*9f70*/  @!P0 IADD3.X R3, R3, R240, RZ, P1, !PT ;  /* 0x000000f003038210 */ /* 0x000fe40000ffe4ff */
[----:B------:R-:W-:Y:S02]  /*9f80*/  @!P0 LEA R40, P2, R24, c[0x0][0x1f8], 0x1 ;  /* 0x00007e0018288a11 */ /* 0x000fe400078408ff */
[----:B------:R-:W-:Y:S03]  /*9f90*/  @!P0 LEA.HI.X R37, R0, c[0x0][0x1fc], R3, 0x1, P3 ;  /* 0x00007f0000258a11 */ /* 0x000fe600018f0c03 */
[----:B------:R-:W-:Y:S02]  /*9fa0*/  @!P0 LEA.HI.X R41, R24, c[0x0][0x1fc], R39, 0x1, P2 ;  /* 0x00007f0018298a11 */ /* 0x000fe400010f0c27 */
[----:B------:R5:W-:Y:S01]  /*9fb0*/  @!P0 LDGSTS.E.BYPASS.LTC128B.128 [R198+0x2080], [R36.64], !P6 ;  /* 0x0208000024c68fae */ /* 0x000be2000f101d46 */
[----:B------:R-:W-:Y:S02]  /*9fc0*/  @!P0 LEA R38, P1, R2, c[0x0][0x1f8], 0x1 ;  /* 0x00007e0002268a11 */ /* 0x000fe400078208ff */
[----:B------:R-:W-:Y:S02]  /*9fd0*/  ISETP.GT.AND P2, PT, R110, R248, PT ;  /* 0x000000f86e00720c */ /* 0x000fe40003f44270 */
[----:B------:R-:W-:Y:S02]  /*9fe0*/  @!P0 LEA.HI.X R39, R2, c[0x0][0x1fc], R25, 0x1, P1 ;  /* 0x00007f0002278a11 */ /* 0x000fe400008f0c19 */
[C---:B-1----:R-:W-:Y:S01]  /*9ff0*/  HMMA.16816.F32 R24, R44.reuse, R32, RZ ;  /* 0x000000202c18723c */ /* 0x042fe200000018ff */
[----:B------:R1:W-:Y:S07]  /*a000*/  @!P0 LDGSTS.E.BYPASS.LTC128B.128 [R198+0x2c80], [R40.64], !P5 ;  /* 0x02c8000028c68fae */ /* 0x0003ee000e901d46 */
[-C--:B--2---:R-:W-:Y:S01]  /*a010*/  HMMA.16816.F32 R28, R44, R34.reuse, RZ ;  /* 0x000000222c1c723c */ /* 0x084fe200000018ff */
[----:B------:R5:W-:Y:S07]  /*a020*/  @!P0 LDGSTS.E.BYPASS.LTC128B.128 [R198+0x3880], [R38.64], !P4 ;  /* 0x0388000026c68fae */ /* 0x000bee000e101d46 */
[C---:B------:R-:W-:Y:S01]  /*a030*/  HMMA.16816.F32 R32, R48.reuse, R34, RZ ;  /* 0x000000223020723c */ /* 0x040fe200000018ff */
[----:B------:R-:W0:Y:S07]  /*a040*/  LDGDEPBAR ;  /* 0x00000000000079af */ /* 0x000e2e0000000000 */
[-C--:B-----5:R-:W-:Y:S08]  /*a050*/  HMMA.16816.F32 R36, R48, R160.reuse, RZ ;  /* 0x000000a03024723c */ /* 0x0a0ff000000018ff */
[C---:B-1----:R-:W-:Y:S08]  /*a060*/  HMMA.16816.F32 R40, R44.reuse, R160, RZ ;  /* 0x000000a02c28723c */ /* 0x042ff000000018ff */
        /* <DEDUP_REMOVED lines=97> */
[----:B-----5:R-:W-:Y:S03]  /*a680*/  FMUL.FTZ R0, R9, c[0x0][0x320] ;  /* 0x0000c80009007a20 */ /* 0x020fe60000410000 */
[----:B------:R-:W-:Y:S01]  /*a690*/  MOV R4, R106 ;  /* 0x0000006a00047202 */ /* 0x000fe20000000f00 */
        /* <DEDUP_REMOVED lines=8> */
[----:B------:R-:W2:Y:S01]  /*a720*/  MUFU.TANH R209, R2 ;  /* 0x0000000200d17308 */ /* 0x000ea20000002400 */
[----:B-1----:R-:W-:Y:S09]  /*a730*/  FMUL.FTZ R0, R12, c[0x0][0x320] ;  /* 0x0000c8000c007a20 */ /* 0x002ff20000410000 */
[----:B------:R1:W1:Y:S10]  /*a740*/  MUFU.TANH R163, R0 ;  /* 0x0000000000a37308 */ /* 0x0002740000002400 */
[----:B------:R-:W3:Y:S01]  /*a750*/  MUFU.TANH R210, R3 ;  /* 0x0000000300d27308 */ /* 0x000ee20000002400 */
[-C--:B--2---:R-:W-:Y:S05]  /*a760*/  HMMA.16816.F32 R36, R168, R8.reuse, R36 ;  /* 0x00000008a824723c */ /* 0x084fea0000001824 */
[----:B-1----:R-:W-:Y:S03]  /*a770*/  FMUL.FTZ R0, R13, c[0x0][0x320] ;  /* 0x0000c8000d007a20 */ /* 0x002fe60000410000 */
[C---:B------:R-:W-:Y:S01]  /*a780*/  HMMA.16816.F32 R40, R172.reuse, R8, R40 ;  /* 0x00000008ac28723c */ /* 0x040fe20000001828 */
[----:B------:R1:W2:Y:S07]  /*a790*/  MUFU.TANH R162, R0 ;  /* 0x0000000000a27308 */ /* 0x0002ae0000002400 */
[-C--:B------:R-:W-:Y:S08]  /*a7a0*/  HMMA.16816.F32 R44, R172, R10.reuse, R44 ;  /* 0x0000000aac2c723c */ /* 0x080ff0000000182c */
[----:B------:R-:W-:Y:S04]  /*a7b0*/  HMMA.16816.F32 R48, R168, R10, R48 ;  /* 0x0000000aa830723c */ /* 0x000fe80000001830 */
[----:B-1----:R-:W-:Y:S04]  /*a7c0*/  FMUL.FTZ R0, R14, c[0x0][0x320] ;  /* 0x0000c8000e007a20 */ /* 0x002fe80000410000 */
[----:B------:R1:W1:Y:S11]  /*a7d0*/  MUFU.TANH R167, R0 ;  /* 0x0000000000a77308 */ /* 0x0002760000002400 */
[----:B------:R-:W-:Y:S05]  /*a7e0*/  @!UPT UIADD3 URZ, URZ, URZ, URZ ;  /* 0x0000003f3f3ff290 */ /* 0x000fea000fffe03f */
[----:B------:R-:W-:Y:S04]  /*a7f0*/  FMUL.FTZ R2, R48, c[0x0][0x320] ;  /* 0x0000c80030027a20 */ /* 0x000fe80000410000 */
        /* <DEDUP_REMOVED lines=66> */
[----:B--234-:R-:W-:Y:S02]  /*ac20*/  IADD3 R3, -R250, 0x30, RZ ;  /* 0x00000030fa037810 */ /* 0x01cfe40007ffe1ff */
[----:B------:R-:W-:Y:S02]  /*ac30*/  P2R R12, PR, RZ, 0x4 ;  /* 0x00000004ff0c7803 */ /* 0x000fe40000000000 */
[----:B------:R-:W-:Y:S11]  /*ac40*/  ISETP.GE.AND P0, PT, R3, 0x21, PT ;  /* 0x000000210300780c */ /* 0x000ff60003f06270 */
[----:B------:R-:W-:Y:S02]  /*ac50*/  @!UPT UIADD3 URZ, URZ, URZ, URZ ;  /* 0x0000003f3f3ff290 */ /* 0x000fe4000fffe03f */
[----:B------:R-:W-:Y:S01]  /*ac60*/  @P0 IADD3 R5, R110, -0x1, RZ ;  /* 0xffffffff6e050810 */ /* 0x000fe20007ffe0ff */
[----:B------:R-:W-:Y:S02]  /*ac70*/  @P0 IMAD.MOV.U32 R11, RZ, RZ, c[0x0][0x1e0] ;  /* 0x00007800ff0b0624 */ /* 0x000fe400078e00ff */
[----:B------:R-:W-:Y:S01]  /*ac80*/  @P0 IMAD.MOV.U32 R7, RZ, RZ, 0x5 ;  /* 0x00000005ff070424 */ /* 0x000fe200078e00ff */
[----:B------:R-:W-:Y:S01]  /*ac90*/  @P0 SHF.R.S32.HI R6, RZ, 0x1f, R5 ;  /* 0x0000001fff060819 */ /* 0x000fe20000011405 */
[----:B------:R-:W-:Y:S03]  /*aca0*/  @P0 IMAD.WIDE.U32 R8, R5, c[0x0][0x1e0], RZ ;  /* 0x0000780005080a25 */ /* 0x000fe600078e00ff */
[----:B------:R-:W-:Y:S01]  /*acb0*/  @P0 SHF.L.U64.HI R7, R11, R7, c[0x0][0x1e4] ;  /* 0x000079000b070619 */ /* 0x000fe20000010207 */
[----:B------:R-:W-:Y:S04]  /*acc0*/  @P0 IMAD R6, R6, c[0x0][0x1e0], RZ ;  /* 0x0000780006060a24 */ /* 0x000fe800078e02ff */
[----:B------:R-:W-:Y:S02]  /*acd0*/  @P0 IMAD R10, R5, c[0x0][0x1e4], R6 ;  /* 0x00007900050a0a24 */ /* 0x000fe400078e0206 */
[----:B------:R-:W-:Y:S02]  /*ace0*/  @P0 IMAD.SHL.U32 R6, R11, 0x20, RZ ;  /* 0x000000200b060824 */ /* 0x000fe400078e00ff */
[----:B------:R-:W-:Y:S02]  /*acf0*/  @P0 IMAD.IADD R5, R9, 0x1, R10 ;  /* 0x0000000109050824 */ /* 0x000fe400078e020a */
[----:B------:R-:W-:Y:S04]  /*ad00*/  @P0 IMAD.WIDE.U32 R6, R8, 0x30, R6 ;  /* 0x0000003008060825 */ /* 0x000fe800078e0006 */
[----:B------:R-:W-:Y:S01]  /*ad10*/  @P0 IMAD R5, R5, 0x30, RZ ;  /* 0x0000003005050824 */ /* 0x000fe200078e02ff */
[C-C-:B------:R-:W-:Y:S03]  /*ad20*/  @P0 IADD3 R18, P3, P1, R6.reuse, 0x20, R242.reuse ;  /* 0x0000002006120810 */ /* 0x140fe6000797e0f2 */
[----:B------:R-:W-:Y:S05]  /*ad30*/  @P0 IMAD.IADD R7, R5, 0x1, R7 ;  /* 0x0000000105070824 */ /* 0x000fea00078e0207 */
[C-C-:B------:R-:W-:Y:S02]  /*ad40*/  @P0 IADD3.X R20, R7.reuse, RZ, R241.reuse, P3, P1 ;  /* 0x000000ff07140210 */ /* 0x140fe40001fe24f1 */
[--C-:B------:R-:W-:Y:S04]  /*ad50*/  @P0 IADD3 R19, P3, P1, R6, 0x40, R242.reuse ;  /* 0x0000004006130810 */ /* 0x100fe8000797e0f2 */
[--C-:B------:R-:W-:Y:S02]  /*ad60*/  @P0 IADD3.X R21, R7, RZ, R241.reuse, P3, P1 ;  /* 0x000000ff07150210 */ /* 0x100fe40001fe24f1 */
        /* <DEDUP_REMOVED lines=11> */
[C---:B------:R-:W-:Y:S02]  /*ae20*/  @P1 IMAD.SHL.U32 R5, R8.reuse, 0x2, RZ ;  /* 0x0000000208051824 */ /* 0x040fe400078e00ff */
[----:B------:R-:W-:Y:S04]  /*ae30*/  @P1 IMAD R3, R3, 0x30, RZ ;  /* 0x0000003003031824 */ /* 0x000fe800078e02ff */
[----:B------:R-:W-:Y:S01]  /*ae40*/  @P1 IMAD.IADD R3, R9, 0x1, R3 ;  /* 0x0000000109031824 */ /* 0x000fe200078e0203 */
[----:B------:R-:W-:Y:S04]  /*ae50*/  @P1 IADD3 R9, P2, R5, 0x40, RZ ;  /* 0x0000004005091810 */ /* 0x000fe80007f5e0ff */
[----:B------:R-:W-:Y:S02]  /*ae60*/  @P1 IADD3 R16, P3, R9, c[0x0][0x1c8], RZ ;  /* 0x0000720009101a10 */ /* 0x000fe40007f7e0ff */
[----:B------:R-:W-:Y:S04]  /*ae70*/  @P1 SHF.L.U64.HI R3, R8, 0x1, R3 ;  /* 0x0000000108031819 */ /* 0x000fe80000010203 */
[--C-:B------:R-:W-:Y:S02]  /*ae80*/  @P1 IADD3.X R17, RZ, c[0x0][0x1cc], R3.reuse, P3, P2 ;  /* 0x00007300ff111a10 */ /* 0x100fe40001fe4403 */
[----:B------:R-:W-:Y:S04]  /*ae90*/  @P1 IADD3 R8, P2, R5, 0x80, RZ ;  /* 0x0000008005081810 */ /* 0x000fe80007f5e0ff */
[----:B------:R-:W-:Y:S04]  /*aea0*/  @P1 IADD3 R14, P3, R8, c[0x0][0x1c8], RZ ;  /* 0x00007200080e1a10 */ /* 0x000fe80007f7e0ff */
[----:B------:R-:W-:Y:S02]  /*aeb0*/  @P1 IADD3.X R15, RZ, c[0x0][0x1cc], R3, P3, P2 ;  /* 0x00007300ff0f1a10 */ /* 0x000fe40001fe4403 */
[----:B------:R-:W-:Y:S02]  /*aec0*/  @P0 IADD3 R6, P3, R242, R6, RZ ;  /* 0x00000006f2060210 */ /* 0x000fe40007f7e0ff */
[----:B------:R-:W-:Y:S03]  /*aed0*/  ISETP.NE.AND P2, PT, R12, RZ, PT ;  /* 0x000000ff0c00720c */ /* 0x000fe60003f45270 */
        /* <DEDUP_REMOVED lines=18> */
.L_x_1085:
[----:B--234-:R-:W-:Y:S05]  /*b000*/  BSYNC B0 ;  /* 0x0000000000007941 */ /* 0x01cfea0003800000 */
.L_x_1084:
        /* <DEDUP_REMOVED lines=14> */
[----:B-1----:R-:W-:Y:S02]  /*b0f0*/  FMNMX.FTZ R6, R180, R106, !PT ;  /* 0x0000006ab4067209 */ /* 0x002fe40007810000 */
        /* <DEDUP_REMOVED lines=19> */
[----:B------:R-:W-:Y:S02]  /*b230*/  FMNMX.FTZ R3, R169, R3, !PT ;  /* 0x00000003a9037209 */ /* 0x000fe40007810000 */
[----:B------:R-:W-:Y:S02]  /*b240*/  FMNMX.FTZ R6, R217, R6, !PT ;  /* 0x00000006d9067209 */ /* 0x000fe40007810000 */
[----:B------:R-:W-:Y:S01]  /*b250*/  IADD3 R110, R110, -0x1, RZ ;  /* 0xffffffff6e6e7810 */ /* 0x000fe20007ffe0ff */
[----:B------:R-:W-:Y:S01]  /*b260*/  SHFL.BFLY PT, R7, R3, 0x2, 0x1f ;  /* 0x0c401f0003077f89 */ /* 0x000fe200000e0000 */
[----:B------:R-:W-:Y:S04]  /*b270*/  FMNMX.FTZ R6, R205, R6, !PT ;  /* 0x00000006cd067209 */ /* 0x000fe80007810000 */
[----:B------:R-:W-:Y:S04]  /*b280*/  FMNMX.FTZ R6, R175, R6, !PT ;  /* 0x00000006af067209 */ /* 0x000fe80007810000 */
[----:B------:R-:W-:Y:S04]  /*b290*/  FMNMX.FTZ R6, R174, R6, !PT ;  /* 0x00000006ae067209 */ /* 0x000fe80007810000 */
[----:B------:R-:W-:Y:S05]  /*b2a0*/  FMNMX.FTZ R6, R173, R6, !PT ;  /* 0x00000006ad067209 */ /* 0x000fea0007810000 */
[----:B------:R-:W1:Y:S02]  /*b2b0*/  SHFL.BFLY PT, R9, R6, 0x2, 0x1f ;  /* 0x0c401f0006097f89 */ /* 0x000e6400000e0000 */
[----:B-1----:R-:W-:Y:S02]  /*b2c0*/  FMNMX.FTZ R6, R6, R9, !PT ;  /* 0x0000000906067209 */ /* 0x002fe40007810000 */
[----:B------:R-:W-:Y:S02]  /*b2d0*/  FMNMX.FTZ R5, R5, R8, !PT ;  /* 0x0000000805057209 */ /* 0x000fe40007810000 */
[----:B------:R-:W-:Y:S02]  /*b2e0*/  FMNMX.FTZ R3, R3, R7, !PT ;  /* 0x0000000703037209 */ /* 0x000fe40007810000 */
[----:B------:R-:W1:Y:S01]  /*b2f0*/  SHFL.BFLY PT, R9, R6, 0x1, 0x1f ;  /* 0x0c201f0006097f89 */ /* 0x000e6200000e0000 */
[----:B------:R-:W-:Y:S04]  /*b300*/  FMNMX.FTZ R7, R176, R102, !PT ;  /* 0x00000066b0077209 */ /* 0x000fe80007810000 */
[----:B------:R-:W-:Y:S03]  /*b310*/  FMNMX.FTZ R7, R181, R7, !PT ;  /* 0x00000007b5077209 */ /* 0x000fe60007810000 */
[----:B------:R-:W2:Y:S01]  /*b320*/  SHFL.BFLY PT, R8, R5, 0x1, 0x1f ;  /* 0x0c201f0005087f89 */ /* 0x000ea200000e0000 */
[----:B------:R-:W-:Y:S04]  /*b330*/  FMNMX.FTZ R7, R167, R7, !PT ;  /* 0x00000007a7077209 */ /* 0x000fe80007810000 */
[----:B------:R-:W-:Y:S03]  /*b340*/  FMNMX.FTZ R7, R166, R7, !PT ;  /* 0x00000007a6077209 */ /* 0x000fe60007810000 */
[----:B------:R-:W3:Y:S01]  /*b350*/  SHFL.BFLY PT, R10, R3, 0x1, 0x1f ;  /* 0x0c201f00030a7f89 */ /* 0x000ee200000e0000 */
[----:B------:R-:W-:Y:S04]  /*b360*/  FMNMX.FTZ R7, R210, R7, !PT ;  /* 0x00000007d2077209 */ /* 0x000fe80007810000 */
[----:B------:R-:W-:Y:S02]  /*b370*/  FMNMX.FTZ R7, R209, R7, !PT ;  /* 0x00000007d1077209 */ /* 0x000fe40007810000 */
[----:B-1----:R-:W-:Y:S02]  /*b380*/  FMNMX.FTZ R106, R6, R9, !PT ;  /* 0x00000009066a7209 */ /* 0x002fe40007810000 */
[----:B--2---:R-:W-:Y:S05]  /*b390*/  FMNMX.FTZ R107, R5, R8, !PT ;  /* 0x00000008056b7209 */ /* 0x004fea0007810000 */
[----:B------:R-:W-:Y:S01]  /*b3a0*/  FADD.FTZ R2, -R107, R2 ;  /* 0x000000026b027221 */ /* 0x000fe20000010100 */
[----:B---3--:R-:W-:Y:S03]  /*b3b0*/  FMNMX.FTZ R108, R3, R10, !PT ;  /* 0x0000000a036c7209 */ /* 0x008fe60007810000 */
[----:B------:R-:W-:Y:S01]  /*b3c0*/  FMUL.FTZ R2, R2, c[0x0][0x2d0] ;  /* 0x0000b40002027a20 */ /* 0x000fe20000410000 */
[----:B------:R-:W-:Y:S03]  /*b3d0*/  FMNMX.FTZ R3, R219, R7, !PT ;  /* 0x00000007db037209 */ /* 0x000fe60007810000 */
[----:B------:R1:W2:Y:S01]  /*b3e0*/  MUFU.EX2 R101, R2 ;  /* 0x0000000200657308 */ /* 0x0002a20000000800 */
[----:B------:R-:W-:Y:S01]  /*b3f0*/  FMNMX.FTZ R3, R218, R3, !PT ;  /* 0x00000003da037209 */ /* 0x000fe20007810000 */
[C---:B------:R-:W-:Y:S02]  /*b400*/  FADD.FTZ R0, -R108.reuse, R0 ;  /* 0x000000006c007221 */ /* 0x040fe40000010100 */
[----:B------:R-:W-:Y:S01]  /*b410*/  FMUL.FTZ R168, R108, c[0x0][0x2d0] ;  /* 0x0000b4006ca87a20 */ /* 0x000fe20000410000 */
[----:B------:R-:W-:Y:S01]  /*b420*/  FMNMX.FTZ R5, R212, R3, !PT ;  /* 0x00000003d4057209 */ /* 0x000fe20007810000 */
[----:B------:R-:W-:Y:S03]  /*b430*/  FMUL.FTZ R3, R0, c[0x0][0x2d0] ;  /* 0x0000b40000037a20 */ /* 0x000fe60000410000 */
[----:B------:R-:W-:Y:S01]  /*b440*/  FMNMX.FTZ R0, R214, R5, !PT ;  /* 0x00000005d6007209 */ /* 0x000fe20007810000 */
[----:B------:R3:W4:Y:S03]  /*b450*/  MUFU.EX2 R103, R3 ;  /* 0x0000000300677308 */ /* 0x0007260000000800 */
[----:B------:R-:W-:Y:S04]  /*b460*/  FMNMX.FTZ R0, R105, R0, !PT ;  /* 0x0000000069007209 */ /* 0x000fe80007810000 */
[----:B------:R-:W-:Y:S01]  /*b470*/  FMNMX.FTZ R0, R104, R0, !PT ;  /* 0x0000000068007209 */ /* 0x000fe20007810000 */
[----:B-1----:R-:W-:Y:S02]  /*b480*/  FADD.FTZ R2, -R106, R4 ;  /* 0x000000046a027221 */ /* 0x002fe40000010100 */
[--C-:B------:R-:W-:Y:S02]  /*b490*/  FFMA.FTZ R4, R165, c[0x0][0x2d0], -R168.reuse ;  /* 0x0000b400a5047a23 */ /* 0x100fe400000108a8 */
[----:B------:R-:W-:Y:S02]  /*b4a0*/  FMUL.FTZ R2, R2, c[0x0][0x2d0] ;  /* 0x0000b40002027a20 */ /* 0x000fe40000410000 */
[----:B------:R-:W-:Y:S01]  /*b4b0*/  MUFU.EX2 R227, R4 ;  /* 0x0000000400e37308 */ /* 0x000fe20000000800 */
[C---:B--2---:R-:W-:Y:S02]  /*b4c0*/  FMUL.FTZ R6, R101.reuse, R118 ;  /* 0x0000007665067220 */ /* 0x044fe40000410000 */
[----:B------:R-:W-:Y:S01]  /*b4d0*/  FMUL.FTZ R7, R101, R119 ;  /* 0x0000007765077220 */ /* 0x000fe20000410000 */
[----:B---3--:R-:W1:Y:S01]  /*b4e0*/  SHFL.BFLY PT, R3, R0, 0x2, 0x1f ;  /* 0x0c401f0000037f89 */ /* 0x008e6200000e0000 */
[C---:B----4-:R-:W-:Y:S02]  /*b4f0*/  FMUL.FTZ R5, R103.reuse, R117 ;  /* 0x0000007567057220 */ /* 0x050fe40000410000 */
[C---:B------:R-:W-:Y:S02]  /*b500*/  FMUL.FTZ R16, R103.reuse, R124 ;  /* 0x0000007c67107220 */ /* 0x040fe40000410000 */
[----:B------:R-:W-:Y:S01]  /*b510*/  FMUL.FTZ R17, R103, R125 ;  /* 0x0000007d67117220 */ /* 0x000fe20000410000 */
[----:B------:R2:W3:Y:S01]  /*b520*/  MUFU.EX2 R100, R2 ;  /* 0x0000000200647308 */ /* 0x0004e20000000800 */
[C---:B------:R-:W-:Y:S02]  /*b530*/  FMUL.FTZ R18, R101.reuse, R126 ;  /* 0x0000007e65127220 */ /* 0x040fe40000410000 */
[----:B------:R-:W-:Y:S02]  /*b540*/  FMUL.FTZ R19, R101, R127 ;  /* 0x0000007f65137220 */ /* 0x000fe40000410000 */
[C---:B------:R-:W-:Y:S01]  /*b550*/  FMUL.FTZ R32, R103.reuse, R140 ;  /* 0x0000008c67207220 */ /* 0x040fe20000410000 */
[----:B------:R-:W-:Y:S01]  /*b560*/  LDSM.16.MT88.4 R124, [R185+0x400] ;  /* 0x00040000b97c783b */ /* 0x000fe20000004200 */
[----:B------:R-:W-:Y:S02]  /*b570*/  FMUL.FTZ R33, R103, R141 ;  /* 0x0000008d67217220 */ /* 0x000fe40000410000 */
[C---:B------:R-:W-:Y:S02]  /*b580*/  FMUL.FTZ R34, R101.reuse, R142 ;  /* 0x0000008e65227220 */ /* 0x040fe40000410000 */
[----:B------:R-:W-:Y:S02]  /*b590*/  FMUL.FTZ R35, R101, R143 ;  /* 0x0000008f65237220 */ /* 0x000fe40000410000 */
[C---:B------:R-:W-:Y:S01]  /*b5a0*/  FMUL.FTZ R48, R103.reuse, R156 ;  /* 0x0000009c67307220 */ /* 0x040fe20000410000 */
[----:B------:R-:W-:Y:S01]  /*b5b0*/  LDSM.16.MT88.4 R140, [R186+0x800] ;  /* 0x00080000ba8c783b */ /* 0x000fe20000004200 */
[----:B------:R-:W-:Y:S02]  /*b5c0*/  FMUL.FTZ R49, R103, R157 ;  /* 0x0000009d67317220 */ /* 0x000fe40000410000 */
[C---:B------:R-:W-:Y:S01]  /*b5d0*/  FMUL.FTZ R50, R101.reuse, R158 ;  /* 0x0000009e65327220 */ /* 0x040fe20000410000 */
[----:B-1----:R-:W-:Y:S01]  /*b5e0*/  FMNMX.FTZ R0, R0, R3, !PT ;  /* 0x0000000300007209 */ /* 0x002fe20007810000 */
[----:B------:R-:W-:Y:S02]  /*b5f0*/  FMUL.FTZ R51, R101, R159 ;  /* 0x0000009f65337220 */ /* 0x000fe40000410000 */
[C---:B------:R-:W-:Y:S01]  /*b600*/  FMUL.FTZ R52, R103.reuse, R52 ;  /* 0x0000003467347220 */ /* 0x040fe20000410000 */
[----:B------:R-:W-:Y:S01]  /*b610*/  LDSM.16.MT88.4 R156, [R185+0x1400] ;  /* 0x00140000b99c783b */ /* 0x000fe20000004200 */
[----:B------:R-:W-:Y:S02]  /*b620*/  FMUL.FTZ R53, R103, R53 ;  /* 0x0000003567357220 */ /* 0x000fe40000410000 */
[----:B--2---:R-:W-:Y:S02]  /*b630*/  FFMA.FTZ R2, R164, c[0x0][0x2d0], -R168 ;  /* 0x0000b400a4027a23 */ /* 0x004fe400000108a8 */
[----:B------:R-:W-:Y:S02]  /*b640*/  FMUL.FTZ R164, R107, c[0x0][0x2d0] ;  /* 0x0000b4006ba47a20 */ /* 0x000fe40000410000 */
[----:B------:R1:W-:Y:S01]  /*b650*/  MUFU.EX2 R228, R2 ;  /* 0x0000000200e47308 */ /* 0x0003e20000000800 */
[----:B---3--:R-:W-:Y:S02]  /*b660*/  FMUL.FTZ R8, R100, R112 ;  /* 0x0000007064087220 */ /* 0x008fe40000410000 */
[--C-:B------:R-:W-:Y:S02]  /*b670*/  FFMA.FTZ R3, R178, c[0x0][0x2d0], -R164.reuse ;  /* 0x0000b400b2037a23 */ /* 0x100fe400000108a4 */
        /* <DEDUP_REMOVED lines=10> */
[C---:B------:R-:W-:Y:S02]  /*b720*/  FMUL.FTZ R44, R100.reuse, R152 ;  /* 0x00000098642c7220 */ /* 0x040fe40000410000 */
[----:B-1----:R-:W-:Y:S02]  /*b730*/  FFMA.FTZ R2, R177, c[0x0][0x2d0], -R164 ;  /* 0x0000b400b1027a23 */ /* 0x002fe400000108a4 */
[C---:B------:R-:W-:Y:S02]  /*b740*/  FMUL.FTZ R45, R100.reuse, R153 ;  /* 0x00000099642d7220 */ /* 0x040fe40000410000 */
[----:B------:R1:W3:Y:S01]  /*b750*/  MUFU.EX2 R226, R2 ;  /* 0x0000000200e27308 */ /* 0x0002e20000000800 */
[C---:B------:R-:W-:Y:S02]  /*b760*/  FMUL.FTZ R54, R101.reuse, R54 ;  /* 0x0000003665367220 */ /* 0x040fe40000410000 */
[----:B------:R-:W-:Y:S02]  /*b770*/  FMUL.FTZ R55, R101, R55 ;  /* 0x0000003765377220 */ /* 0x000fe40000410000 */
[--C-:B--2---:R-:W-:Y:S02]  /*b780*/  FFMA.FTZ R3, R161, c[0x0][0x2d0], -R168.reuse ;  /* 0x0000b400a1037a23 */ /* 0x104fe400000108a8 */
[C---:B------:R-:W-:Y:S02]  /*b790*/  FMUL.FTZ R56, R100.reuse, R56 ;  /* 0x0000003864387220 */ /* 0x040fe40000410000 */
[C---:B------:R-:W-:Y:S01]  /*b7a0*/  FMUL.FTZ R57, R100.reuse, R57 ;  /* 0x0000003964397220 */ /* 0x040fe20000410000 */
[----:B------:R2:W-:Y:S01]  /*b7b0*/  MUFU.EX2 R236, R3 ;  /* 0x0000000300ec7308 */ /* 0x0005e20000000800 */
[C---:B------:R-:W-:Y:S02]  /*b7c0*/  FMUL.FTZ R60, R100.reuse, R60 ;  /* 0x0000003c643c7220 */ /* 0x040fe40000410000 */
[C---:B------:R-:W-:Y:S02]  /*b7d0*/  FMUL.FTZ R61, R100.reuse, R61 ;  /* 0x0000003d643d7220 */ /* 0x040fe40000410000 */
[C---:B------:R-:W-:Y:S02]  /*b7e0*/  FMUL.FTZ R64, R103.reuse, R64 ;  /* 0x0000004067407220 */ /* 0x040fe40000410000 */
[----:B------:R-:W-:Y:S02]  /*b7f0*/  FMUL.FTZ R65, R103, R65 ;  /* 0x0000004167417220 */ /* 0x000fe40000410000 */
[C---:B------:R-:W-:Y:S02]  /*b800*/  FMUL.FTZ R66, R101.reuse, R66 ;  /* 0x0000004265427220 */ /* 0x040fe40000410000 */
[----:B------:R-:W-:Y:S02]  /*b810*/  FMUL.FTZ R67, R101, R67 ;  /* 0x0000004365437220 */ /* 0x000fe40000410000 */
[----:B------:R-:W-:Y:S01]  /*b820*/  FMUL.FTZ R68, R103, R68 ;  /* 0x0000004467447220 */ /* 0x000fe20000410000 */
[----:B-1----:R-:W1:Y:S01]  /*b830*/  SHFL.BFLY PT, R2, R0, 0x1, 0x1f ;  /* 0x0c201f0000027f89 */ /* 0x002e6200000e0000 */
[----:B---3--:R-:W-:Y:S01]  /*b840*/  F2FP.PACK_AB R117, R229, R226 ;  /* 0x000000e2e575723e */ /* 0x008fe200000000ff */
[----:B------:R-:W-:Y:S02]  /*b850*/  FMUL.FTZ R69, R103, R69 ;  /* 0x0000004567457220 */ /* 0x000fe40000410000 */
[C---:B------:R-:W-:Y:S02]  /*b860*/  FMUL.FTZ R70, R101.reuse, R70 ;  /* 0x0000004665467220 */ /* 0x040fe40000410000 */
[----:B------:R-:W-:Y:S02]  /*b870*/  FMUL.FTZ R71, R101, R71 ;  /* 0x0000004765477220 */ /* 0x000fe40000410000 */
[C---:B------:R-:W-:Y:S02]  /*b880*/  FMUL.FTZ R72, R100.reuse, R72 ;  /* 0x0000004864487220 */ /* 0x040fe40000410000 */
[----:B--2---:R-:W-:Y:S02]  /*b890*/  FFMA.FTZ R3, R111, c[0x0][0x2d0], -R168 ;  /* 0x0000b4006f037a23 */ /* 0x004fe400000108a8 */
[C---:B------:R-:W-:Y:S02]  /*b8a0*/  FMUL.FTZ R73, R100.reuse, R73 ;  /* 0x0000004964497220 */ /* 0x040fe40000410000 */
[----:B------:R2:W3:Y:S01]  /*b8b0*/  MUFU.EX2 R237, R3 ;  /* 0x0000000300ed7308 */ /* 0x0004e20000000800 */
[C---:B------:R-:W-:Y:S02]  /*b8c0*/  FMUL.FTZ R76, R100.reuse, R76 ;  /* 0x0000004c644c7220 */ /* 0x040fe40000410000 */
[----:B------:R-:W-:Y:S02]  /*b8d0*/  FMUL.FTZ R77, R100, R77 ;  /* 0x0000004d644d7220 */ /* 0x000fe40000410000 */
[C---:B------:R-:W-:Y:S02]  /*b8e0*/  FMUL.FTZ R80, R103.reuse, R80 ;  /* 0x0000005067507220 */ /* 0x040fe40000410000 */
[----:B------:R-:W-:Y:S02]  /*b8f0*/  FMUL.FTZ R81, R103, R81 ;  /* 0x0000005167517220 */ /* 0x000fe40000410000 */
[C---:B------:R-:W-:Y:S01]  /*b900*/  FMUL.FTZ R82, R101.reuse, R82 ;  /* 0x0000005265527220 */ /* 0x040fe20000410000 */
[----:B-1----:R-:W-:Y:S01]  /*b910*/  FMNMX.FTZ R2, R0, R2, !PT ;  /* 0x0000000200027209 */ /* 0x002fe20007810000 */
[--C-:B------:R-:W-:Y:S02]  /*b920*/  FFMA.FTZ R0, R160, c[0x0][0x2d0], -R164.reuse ;  /* 0x0000b400a0007a23 */ /* 0x100fe400000108a4 */
[----:B------:R-:W-:Y:S02]  /*b930*/  FMUL.FTZ R160, R106, c[0x0][0x2d0] ;  /* 0x0000b4006aa07a20 */ /* 0x000fe40000410000 */
[----:B------:R1:W-:Y:S01]  /*b940*/  MUFU.EX2 R234, R0 ;  /* 0x0000000000ea7308 */ /* 0x0003e20000000800 */
[----:B------:R-:W-:Y:S02]  /*b950*/  FMUL.FTZ R83, R101, R83 ;  /* 0x0000005365537220 */ /* 0x000fe40000410000 */
[C---:B------:R-:W-:Y:S02]  /*b960*/  FMUL.FTZ R84, R103.reuse, R84 ;  /* 0x0000005467547220 */ /* 0x040fe40000410000 */
[----:B------:R-:W-:Y:S02]  /*b970*/  FMUL.FTZ R85, R103, R85 ;  /* 0x0000005567557220 */ /* 0x000fe40000410000 */
[----:B------:R-:W-:Y:S02]  /*b980*/  FMUL.FTZ R86, R101, R86 ;  /* 0x0000005665567220 */ /* 0x000fe40000410000 */
[--C-:B--2---:R-:W-:Y:S01]  /*b990*/  FFMA.FTZ R3, R109, c[0x0][0x2d0], -R164.reuse ;  /* 0x0000b4006d037a23 */ /* 0x104fe200000108a4 */
[----:B---3--:R-:W-:Y:S01]  /*b9a0*/  F2FP.PACK_AB R118, R237, R236 ;  /* 0x000000eced76723e */ /* 0x008fe200000000ff */
[----:B------:R-:W-:Y:S02]  /*b9b0*/  FFMA.FTZ R109, R202, c[0x0][0x2d0], -R164 ;  /* 0x0000b400ca6d7a23 */ /* 0x000fe400000108a4 */
[----:B------:R2:W3:Y:S01]  /*b9c0*/  MUFU.EX2 R235, R3 ;  /* 0x0000000300eb7308 */ /* 0x0004e20000000800 */
[----:B------:R-:W-:Y:S02]  /*b9d0*/  FMUL.FTZ R87, R101, R87 ;  /* 0x0000005765577220 */ /* 0x000fe40000410000 */
[C---:B------:R-:W-:Y:S02]  /*b9e0*/  FMUL.FTZ R88, R100.reuse, R88 ;  /* 0x0000005864587220 */ /* 0x040fe40000410000 */
[C---:B------:R-:W-:Y:S02]  /*b9f0*/  FMUL.FTZ R89, R100.reuse, R89 ;  /* 0x0000005964597220 */ /* 0x040fe40000410000 */
[C---:B------:R-:W-:Y:S02]  /*ba00*/  FMUL.FTZ R92, R100.reuse, R92 ;  /* 0x0000005c645c7220 */ /* 0x040fe40000410000 */
[----:B------:R-:W-:Y:S02]  /*ba10*/  FMUL.FTZ R93, R100, R93 ;  /* 0x0000005d645d7220 */ /* 0x000fe40000410000 */
[----:B-1----:R-:W-:Y:S02]  /*ba20*/  FADD.FTZ R0, -R2, R102 ;  /* 0x0000006602007221 */ /* 0x002fe40000010100 */
[----:B------:R-:W-:Y:S02]  /*ba30*/  FFMA.FTZ R102, R203, c[0x0][0x2d0], -R168 ;  /* 0x0000b400cb667a23 */ /* 0x000fe400000108a8 */
[----:B------:R-:W-:Y:S02]  /*ba40*/  FMUL.FTZ R0, R0, c[0x0][0x2d0] ;  /* 0x0000b40000007a20 */ /* 0x000fe40000410000 */
[----:B------:R1:W-:Y:S01]  /*ba50*/  MUFU.EX2 R222, R102 ;  /* 0x0000006600de7308 */ /* 0x0003e20000000800 */
[C---:B------:R-:W-:Y:S02]  /*ba60*/  FMUL.FTZ R96, R103.reuse, R96 ;  /* 0x0000006067607220 */ /* 0x040fe40000410000 */
[----:B------:R-:W-:Y:S02]  /*ba70*/  FMUL.FTZ R97, R103, R97 ;  /* 0x0000006167617220 */ /* 0x000fe40000410000 */
[C---:B------:R-:W-:Y:S02]  /*ba80*/  FMUL.FTZ R98, R101.reuse, R98 ;  /* 0x0000006265627220 */ /* 0x040fe40000410000 */
[--C-:B--2---:R-:W-:Y:S01]  /*ba90*/  FFMA.FTZ R3, R180, c[0x0][0x2d0], -R160.reuse ;  /* 0x0000b400b4037a23 */ /* 0x104fe200000108a0 */
[----:B---3--:R-:W-:Y:S01]  /*baa0*/  F2FP.PACK_AB R119, R234, R235 ;  /* 0x000000ebea77723e */ /* 0x008fe200000000ff */
[----:B------:R-:W-:Y:S01]  /*bab0*/  FMUL.FTZ R99, R101, R99 ;  /* 0x0000006365637220 */ /* 0x000fe20000410000 */
[----:B------:R-:W2:Y:S01]  /*bac0*/  MUFU.EX2 R0, R0 ;  /* 0x0000000000007308 */ /* 0x000ea20000000800 */
[--C-:B------:R-:W-:Y:S02]  /*bad0*/  FFMA.FTZ R137, R174, c[0x0][0x2d0], -R160.reuse ;  /* 0x0000b400ae897a23 */ /* 0x100fe400000108a0 */
[----:B------:R-:W-:Y:S02]  /*bae0*/  FFMA.FTZ R136, R173, c[0x0][0x2d0], -R160 ;  /* 0x0000b400ad887a23 */ /* 0x000fe400000108a0 */
[--C-:B------:R-:W-:Y:S02]  /*baf0*/  FFMA.FTZ R111, R208, c[0x0][0x2d0], -R164.reuse ;  /* 0x0000b400d06f7a23 */ /* 0x100fe400000108a4 */
[----:B------:R-:W-:Y:S03]  /*bb00*/  FFMA.FTZ R132, R171, c[0x0][0x2d0], -R164 ;  /* 0x0000b400ab847a23 */ /* 0x000fe600000108a4 */
[----:B------:R3:W-:Y:S01]  /*bb10*/  MUFU.EX2 R224, R3 ;  /* 0x0000000300e07308 */ /* 0x0007e20000000800 */
[----:B-1----:R-:W-:Y:S09]  /*bb20*/  FFMA.FTZ R102, R201, c[0x0][0x2d0], -R168 ;  /* 0x0000b400c9667a23 */ /* 0x002ff200000108a8 */
[----:B------:R1:W-:Y:S01]  /*bb30*/  MUFU.EX2 R223, R102 ;  /* 0x0000006600df7308 */ /* 0x0003e20000000800 */
[C---:B--2---:R-:W-:Y:S02]  /*bb40*/  FMUL.FTZ R10, R0.reuse, R114 ;  /* 0x00000072000a7220 */ /* 0x044fe40000410000 */
[C---:B------:R-:W-:Y:S02]  /*bb50*/  FMUL.FTZ R11, R0.reuse, R115 ;  /* 0x00000073000b7220 */ /* 0x040fe40000410000 */
[C---:B------:R-:W-:Y:S02]  /*bb60*/  FMUL.FTZ R14, R0.reuse, R122 ;  /* 0x0000007a000e7220 */ /* 0x040fe40000410000 */
[C---:B------:R-:W-:Y:S03]  /*bb70*/  FMUL.FTZ R15, R0.reuse, R123 ;  /* 0x0000007b000f7220 */ /* 0x040fe60000410000 */
[----:B------:R-:W-:Y:S01]  /*bb80*/  MUFU.EX2 R201, R109 ;  /* 0x0000006d00c97308 */ /* 0x000fe20000000800 */
[----:B------:R-:W2:Y:S01]  /*bb90*/  LDSM.16.MT88.4 R120, [R185+0xc00] ;  /* 0x000c0000b978783b */ /* 0x000ea20000004200 */
[C---:B------:R-:W-:Y:S02]  /*bba0*/  FMUL.FTZ R26, R0.reuse, R134 ;  /* 0x00000086001a7220 */ /* 0x040fe40000410000 */
[----:B---3--:R-:W-:Y:S02]  /*bbb0*/  FFMA.FTZ R3, R179, c[0x0][0x2d0], -R160 ;  /* 0x0000b400b3037a23 */ /* 0x008fe400000108a0 */
[C---:B------:R-:W-:Y:S02]  /*bbc0*/  FMUL.FTZ R27, R0.reuse, R135 ;  /* 0x00000087001b7220 */ /* 0x040fe40000410000 */
[C---:B------:R-:W-:Y:S02]  /*bbd0*/  FMUL.FTZ R30, R0.reuse, R138 ;  /* 0x0000008a001e7220 */ /* 0x040fe40000410000 */
[----:B------:R-:W3:Y:S01]  /*bbe0*/  MUFU.EX2 R225, R3 ;  /* 0x0000000300e17308 */ /* 0x000ee20000000800 */
[C---:B------:R-:W-:Y:S02]  /*bbf0*/  FMUL.FTZ R31, R0.reuse, R139 ;  /* 0x0000008b001f7220 */ /* 0x040fe40000410000 */
[----:B-1----:R-:W-:Y:S02]  /*bc00*/  FFMA.FTZ R102, R199, c[0x0][0x2d0], -R164 ;  /* 0x0000b400c7667a23 */ /* 0x002fe400000108a4 */
        /* <DEDUP_REMOVED lines=10> */
[C---:B------:R-:W-:Y:S01]  /*bcb0*/  FMUL.FTZ R75, R0.reuse, R75 ;  /* 0x0000004b004b7220 */ /* 0x040fe20000410000 */
[----:B---3--:R-:W-:Y:S01]  /*bcc0*/  F2FP.PACK_AB R112, R225, R224 ;  /* 0x000000e0e170723e */ /* 0x008fe200000000ff */
[----:B------:R-:W-:Y:S02]  /*bcd0*/  FFMA.FTZ R3, R163, c[0x0][0x2d0], -R160 ;  /* 0x0000b400a3037a23 */ /* 0x000fe400000108a0 */
[C---:B------:R-:W-:Y:S02]  /*bce0*/  FMUL.FTZ R78, R0.reuse, R78 ;  /* 0x0000004e004e7220 */ /* 0x040fe40000410000 */
[----:B------:R3:W-:Y:S01]  /*bcf0*/  MUFU.EX2 R232, R3 ;  /* 0x0000000300e87308 */ /* 0x0007e20000000800 */
[C---:B------:R-:W-:Y:S02]  /*bd00*/  FMUL.FTZ R79, R0.reuse, R79 ;  /* 0x0000004f004f7220 */ /* 0x040fe40000410000 */
[----:B------:R-:W-:Y:S02]  /*bd10*/  FMUL.FTZ R90, R0, R90 ;  /* 0x0000005a005a7220 */ /* 0x000fe40000410000 */
[----:B-1----:R-:W-:Y:S02]  /*bd20*/  FFMA.FTZ R102, R204, c[0x0][0x2d0], -R164 ;  /* 0x0000b400cc667a23 */ /* 0x002fe400000108a4 */
[C---:B------:R-:W-:Y:S02]  /*bd30*/  FMUL.FTZ R91, R0.reuse, R91 ;  /* 0x0000005b005b7220 */ /* 0x040fe40000410000 */
[C---:B------:R-:W-:Y:S01]  /*bd40*/  FMUL.FTZ R94, R0.reuse, R94 ;  /* 0x0000005e005e7220 */ /* 0x040fe20000410000 */
[----:B------:R1:W-:Y:S01]  /*bd50*/  MUFU.EX2 R220, R102 ;  /* 0x0000006600dc7308 */ /* 0x0003e20000000800 */
[----:B------:R-:W-:Y:S02]  /*bd60*/  FMUL.FTZ R95, R0, R95 ;  /* 0x0000005f005f7220 */ /* 0x000fe40000410000 */
[--C-:B------:R-:W-:Y:S02]  /*bd70*/  FFMA.FTZ R138, R175, c[0x0][0x2d0], -R160.reuse ;  /* 0x0000b400af8a7a23 */ /* 0x100fe400000108a0 */
[----:B------:R-:W-:Y:S02]  /*bd80*/  FFMA.FTZ R135, R205, c[0x0][0x2d0], -R160 ;  /* 0x0000b400cd877a23 */ /* 0x000fe400000108a0 */
[----:B------:R-:W-:Y:S04]  /*bd90*/  FFMA.FTZ R109, R206, c[0x0][0x2d0], -R164 ;  /* 0x0000b400ce6d7a23 */ /* 0x000fe800000108a4 */
[----:B------:R-:W-:Y:S01]  /*bda0*/  MUFU.EX2 R173, R109 ;  /* 0x0000006d00ad7308 */ /* 0x000fe20000000800 */
[----:B---3--:R-:W-:Y:S09]  /*bdb0*/  FFMA.FTZ R3, R162, c[0x0][0x2d0], -R160 ;  /* 0x0000b400a2037a23 */ /* 0x008ff200000108a0 */
[----:B------:R3:W4:Y:S01]  /*bdc0*/  MUFU.EX2 R233, R3 ;  /* 0x0000000300e97308 */ /* 0x0007220000000800 */
[--C-:B-1----:R-:W-:Y:S09]  /*bdd0*/  FFMA.FTZ R102, R182, c[0x0][0x2d0], -R168.reuse ;  /* 0x0000b400b6667a23 */ /* 0x102ff200000108a8 */
[----:B------:R1:W-:Y:S01]  /*bde0*/  MUFU.EX2 R204, R102 ;  /* 0x0000006600cc7308 */ /* 0x0003e20000000800 */
[----:B---3--:R-:W-:Y:S01]  /*bdf0*/  FMUL.FTZ R3, R2, c[0x0][0x2d0] ;  /* 0x0000b40002037a20 */ /* 0x008fe20000410000 */
[----:B----4-:R-:W-:Y:S03]  /*be00*/  F2FP.PACK_AB R114, R233, R232 ;  /* 0x000000e8e972723e */ /* 0x010fe600000000ff */
[--C-:B------:R-:W-:Y:S02]  /*be10*/  FFMA.FTZ R4, R176, c[0x0][0x2d0], -R3.reuse ;  /* 0x0000b400b0047a23 */ /* 0x100fe40000010803 */
[--C-:B------:R-:W-:Y:S03]  /*be20*/  FFMA.FTZ R134, R212, c[0x0][0x2d0], -R3.reuse ;  /* 0x0000b400d4867a23 */ /* 0x100fe60000010803 */
[----:B------:R3:W4:Y:S01]  /*be30*/  MUFU.EX2 R161, R4 ;  /* 0x0000000400a17308 */ /* 0x0007220000000800 */
[--C-:B------:R-:W-:Y:S02]  /*be40*/  FFMA.FTZ R133, R214, c[0x0][0x2d0], -R3.reuse ;  /* 0x0000b400d6857a23 */ /* 0x100fe40000010803 */
[----:B-1----:R-:W-:Y:S02]  /*be50*/  FFMA.FTZ R102, R183, c[0x0][0x2d0], -R168 ;  /* 0x0000b400b7667a23 */ /* 0x002fe400000108a8 */
[--C-:B------:R-:W-:Y:S05]  /*be60*/  FFMA.FTZ R105, R105, c[0x0][0x2d0], -R3.reuse ;  /* 0x0000b40069697a23 */ /* 0x100fea0000010803 */
[----:B------:R1:W-:Y:S10]  /*be70*/  MUFU.EX2 R203, R102 ;  /* 0x0000006600cb7308 */ /* 0x0003f40000000800 */
[----:B------:R-:W-:Y:S01]  /*be80*/  MUFU.EX2 R165, R133 ;  /* 0x0000008500a57308 */ /* 0x000fe20000000800 */
[----:B---3--:R-:W-:Y:S02]  /*be90*/  FFMA.FTZ R4, R181, c[0x0][0x2d0], -R3 ;  /* 0x0000b400b5047a23 */ /* 0x008fe40000010803 */
[----:B----4-:R-:W-:Y:S07]  /*bea0*/  FFMA.FTZ R0, R0, R247, R161 ;  /* 0x000000f700007223 */ /* 0x010fee00000100a1 */
[----:B------:R3:W4:Y:S01]  /*beb0*/  MUFU.EX2 R162, R4 ;  /* 0x0000000400a27308 */ /* 0x0007220000000800 */
[----:B-1----:R-:W-:Y:S09]  /*bec0*/  FFMA.FTZ R102, R200, c[0x0][0x2d0], -R164 ;  /* 0x0000b400c8667a23 */ /* 0x002ff200000108a4 */
[----:B------:R1:W-:Y:S01]  /*bed0*/  MUFU.EX2 R202, R102 ;  /* 0x0000006600ca7308 */ /* 0x0003e20000000800 */
[--C-:B---3--:R-:W-:Y:S01]  /*bee0*/  FFMA.FTZ R4, R167, c[0x0][0x2d0], -R3.reuse ;  /* 0x0000b400a7047a23 */ /* 0x108fe20000010803 */
[C---:B----4-:R-:W-:Y:S08]  /*bef0*/  F2FP.PACK_AB R113, R162.reuse, R161 ;  /* 0x000000a1a271723e */ /* 0x050ff000000000ff */
[----:B------:R-:W-:Y:S01]  /*bf00*/  MUFU.EX2 R167, R138 ;  /* 0x0000008a00a77308 */ /* 0x000fe20000000800 */
[----:B------:R-:W-:Y:S02]  /*bf10*/  FADD.FTZ R0, R162, R0 ;  /* 0x00000000a2007221 */ /* 0x000fe40000010000 */
[----:B-1----:R-:W-:Y:S07]  /*bf20*/  FFMA.FTZ R102, R215, c[0x0][0x2d0], -R160 ;  /* 0x0000b400d7667a23 */ /* 0x002fee00000108a0 */
[----:B------:R1:W3:Y:S10]  /*bf30*/  MUFU.EX2 R230, R4 ;  /* 0x0000000400e67308 */ /* 0x0002f40000000800 */
[----:B------:R4:W-:Y:S01]  /*bf40*/  MUFU.EX2 R199, R102 ;  /* 0x0000006600c77308 */ /* 0x0009e20000000800 */
[----:B-1----:R-:W-:Y:S09]  /*bf50*/  FFMA.FTZ R4, R166, c[0x0][0x2d0], -R3 ;  /* 0x0000b400a6047a23 */ /* 0x002ff20000010803 */
[----:B------:R1:W-:Y:S01]  /*bf60*/  MUFU.EX2 R166, R105 ;  /* 0x0000006900a67308 */ /* 0x0003e20000000800 */
[----:B---3--:R-:W-:Y:S02]  /*bf70*/  FADD.FTZ R0, R230, R0 ;  /* 0x00000000e6007221 */ /* 0x008fe40000010000 */
[----:B----4-:R-:W-:Y:S07]  /*bf80*/  FFMA.FTZ R102, R211, c[0x0][0x2d0], -R160 ;  /* 0x0000b400d3667a23 */ /* 0x010fee00000108a0 */
[----:B------:R3:W4:Y:S10]  /*bf90*/  MUFU.EX2 R231, R4 ;  /* 0x0000000400e77308 */ /* 0x0007340000000800 */
[----:B------:R5:W-:Y:S01]  /*bfa0*/  MUFU.EX2 R200, R102 ;  /* 0x0000006600c87308 */ /* 0x000be20000000800 */
[----:B-1----:R-:W-:Y:S04]  /*bfb0*/  FFMA.FTZ R105, R101, R246, R226 ;  /* 0x000000f665697223 */ /* 0x002fe800000100e2 */
[----:B------:R-:W-:Y:S02]  /*bfc0*/  FADD.FTZ R105, R229, R105 ;  /* 0x00000069e5697221 */ /* 0x000fe40000010000 */
[----:B---3--:R-:W-:Y:S01]  /*bfd0*/  FMUL.FTZ R4, R103, R116 ;  /* 0x0000007467047220 */ /* 0x008fe20000410000 */
[----:B------:R-:W-:Y:S01]  /*bfe0*/  F2FP.PACK_AB R116, R228, R227 ;  /* 0x000000e3e474723e */ /* 0x000fe200000000ff */
[C---:B----4-:R-:W-:Y:S01]  /*bff0*/  FADD.FTZ R0, R231.reuse, R0 ;  /* 0x00000000e7007221 */ /* 0x050fe20000010000 */
[----:B------:R-:W-:Y:S05]  /*c000*/  F2FP.PACK_AB R115, R231, R230 ;  /* 0x000000e6e773723e */ /* 0x000fea00000000ff */
[-C--:B------:R-:W-:Y:S05]  /*c010*/  HMMA.16816.F32 R4, R116, R20.reuse, R4 ;  /* 0x000000147404723c */ /* 0x080fea0000001804 */
[--C-:B-----5:R-:W-:Y:S03]  /*c020*/  FFMA.FTZ R102, R210, c[0x0][0x2d0], -R3.reuse ;  /* 0x0000b400d2667a23 */ /* 0x120fe60000010803 */
[C---:B------:R-:W-:Y:S01]  /*c030*/  HMMA.16816.F32 R8, R112.reuse, R20, R8 ;  /* 0x000000147008723c */ /* 0x040fe20000001808 */
[----:B------:R1:W-:Y:S06]  /*c040*/  MUFU.EX2 R182, R102 ;  /* 0x0000006600b67308 */ /* 0x0003ec0000000800 */
[C---:B------:R-:W-:Y:S01]  /*c050*/  FMUL.FTZ R20, R103.reuse, R128 ;  /* 0x0000008067147220 */ /* 0x040fe20000410000 */
[-C--:B------:R-:W-:Y:S04]  /*c060*/  HMMA.16816.F32 R12, R112, R22.reuse, R12 ;  /* 0x00000016700c723c */ /* 0x080fe8000000180c */
[----:B------:R-:W-:Y:S02]  /*c070*/  FMUL.FTZ R21, R103, R129 ;  /* 0x0000008167157220 */ /* 0x000fe40000410000 */
[--C-:B------:R-:W-:Y:S02]  /*c080*/  FFMA.FTZ R129, R170, c[0x0][0x2d0], -R168.reuse ;  /* 0x0000b400aa817a23 */ /* 0x100fe400000108a8 */
[C---:B------:R-:W-:Y:S01]  /*c090*/  HMMA.16816.F32 R16, R116.reuse, R22, R16 ;  /* 0x000000167410723c */ /* 0x040fe20000001810 */
[----:B------:R-:W-:Y:S03]  /*c0a0*/  MUFU.EX2 R170, R132 ;  /* 0x0000008400aa7308 */ /* 0x000fe60000000800 */
[--C-:B------:R-:W-:Y:S03]  /*c0b0*/  FFMA.FTZ R128, R169, c[0x0][0x2d0], -R168.reuse ;  /* 0x0000b400a9807a23 */ /* 0x100fe600000108a8 */
[C---:B------:R-:W-:Y:S02]  /*c0c0*/  FMUL.FTZ R22, R101.reuse, R130 ;  /* 0x0000008265167220 */ /* 0x040fe40000410000 */
[----:B------:R-:W-:Y:S02]  /*c0d0*/  FMUL.FTZ R23, R101, R131 ;  /* 0x0000008365177220 */ /* 0x000fe40000410000 */
[----:B------:R-:W-:Y:S01]  /*c0e0*/  MUFU.EX2 R176, R129 ;  /* 0x0000008100b07308 */ /* 0x000fe20000000800 */
[--C-:B-1----:R-:W-:Y:S02]  /*c0f0*/  FFMA.FTZ R102, R209, c[0x0][0x2d0], -R3.reuse ;  /* 0x0000b400d1667a23 */ /* 0x102fe40000010803 */
[--C-:B------:R-:W-:Y:S02]  /*c100*/  FFMA.FTZ R131, R213, c[0x0][0x2d0], -R168.reuse ;  /* 0x0000b400d5837a23 */ /* 0x100fe400000108a8 */
[-C--:B------:R-:W-:Y:S03]  /*c110*/  HMMA.16816.F32 R20, R116, R36.reuse, R20 ;  /* 0x000000247414723c */ /* 0x080fe60000001814 */
[----:B------:R-:W-:Y:S02]  /*c120*/  FFMA.FTZ R130, R207, c[0x0][0x2d0], -R168 ;  /* 0x0000b400cf827a23 */ /* 0x000fe400000108a8 */
[----:B------:R1:W-:Y:S03]  /*c130*/  MUFU.EX2 R183, R102 ;  /* 0x0000006600b77308 */ /* 0x0003e60000000800 */
[C---:B------:R-:W-:Y:S07]  /*c140*/  HMMA.16816.F32 R24, R112.reuse, R36, R24 ;  /* 0x000000247018723c */ /* 0x040fee0000001818 */
[C---:B------:R-:W-:Y:S01]  /*c150*/  FMUL.FTZ R36, R103.reuse, R144 ;  /* 0x0000009067247220 */ /* 0x040fe20000410000 */
[-C--:B------:R-:W-:Y:S01]  /*c160*/  HMMA.16816.F32 R28, R112, R38.reuse, R28 ;  /* 0x00000026701c723c */ /* 0x080fe2000000181c */
[----:B------:R-:W-:Y:S03]  /*c170*/  MUFU.EX2 R171, R131 ;  /* 0x0000008300ab7308 */ /* 0x000fe60000000800 */
[----:B------:R-:W-:Y:S04]  /*c180*/  FMUL.FTZ R37, R103, R145 ;  /* 0x0000009167257220 */ /* 0x000fe80000410000 */
[C---:B------:R-:W-:Y:S03]  /*c190*/  HMMA.16816.F32 R32, R116.reuse, R38, R32 ;  /* 0x000000267420723c */ /* 0x040fe60000001820 */
[----:B------:R-:W-:Y:S01]  /*c1a0*/  MUFU.EX2 R175, R130 ;  /* 0x0000008200af7308 */ /* 0x000fe20000000800 */
[--C-:B-1----:R-:W-:Y:S03]  /*c1b0*/  FFMA.FTZ R102, R216, c[0x0][0x2d0], -R160.reuse ;  /* 0x0000b400d8667a23 */ /* 0x102fe600000108a0 */
[C---:B------:R-:W-:Y:S02]  /*c1c0*/  FMUL.FTZ R38, R101.reuse, R146 ;  /* 0x0000009265267220 */ /* 0x040fe40000410000 */
[----:B------:R-:W-:Y:S04]  /*c1d0*/  FMUL.FTZ R39, R101, R147 ;  /* 0x0000009365277220 */ /* 0x000fe80000410000 */
[----:B------:R1:W-:Y:S03]  /*c1e0*/  MUFU.EX2 R180, R102 ;  /* 0x0000006600b47308 */ /* 0x0003e60000000800 */
[-C--:B--2---:R-:W-:Y:S07]  /*c1f0*/  HMMA.16816.F32 R36, R116, R120.reuse, R36 ;  /* 0x000000787424723c */ /* 0x084fee0000001824 */
[----:B------:R-:W-:Y:S01]  /*c200*/  MUFU.EX2 R177, R128 ;  /* 0x0000008000b17308 */ /* 0x000fe20000000800 */
[C---:B------:R-:W-:Y:S08]  /*c210*/  HMMA.16816.F32 R40, R112.reuse, R120, R40 ;  /* 0x000000787028723c */ /* 0x040ff00000001828 */
[-C--:B------:R-:W-:Y:S01]  /*c220*/  HMMA.16816.F32 R44, R112, R122.reuse, R44 ;  /* 0x0000007a702c723c */ /* 0x080fe2000000182c */
[----:B------:R-:W-:Y:S03]  /*c230*/  MUFU.EX2 R168, R137 ;  /* 0x0000008900a87308 */ /* 0x000fe60000000800 */
[----:B-1----:R-:W-:Y:S04]  /*c240*/  FFMA.FTZ R102, R217, c[0x0][0x2d0], -R160 ;  /* 0x0000b400d9667a23 */ /* 0x002fe800000108a0 */
[C---:B------:R-:W-:Y:S01]  /*c250*/  HMMA.16816.F32 R48, R116.reuse, R122, R48 ;  /* 0x0000007a7430723c */ /* 0x040fe20000001830 */
[----:B------:R-:W1:Y:S02]  /*c260*/  LDSM.16.MT88.4 R120, [R186+0xc00] ;  /* 0x000c0000ba78783b */ /* 0x000e640000004200 */
[----:B------:R2:W-:Y:S10]  /*c270*/  MUFU.EX2 R181, R102 ;  /* 0x0000006600b57308 */ /* 0x0005f40000000800 */
[----:B------:R-:W3:Y:S01]  /*c280*/  MUFU.EX2 R169, R136 ;  /* 0x0000008800a97308 */ /* 0x000ee20000000800 */
[--C-:B--2---:R-:W-:Y:S09]  /*c290*/  FFMA.FTZ R102, R219, c[0x0][0x2d0], -R3.reuse ;  /* 0x0000b400db667a23 */ /* 0x104ff20000010803 */
[----:B------:R2:W-:Y:S01]  /*c2a0*/  MUFU.EX2 R179, R102 ;  /* 0x0000006600b37308 */ /* 0x0005e20000000800 */
[----:B---3--:R-:W-:Y:S01]  /*c2b0*/  F2FP.PACK_AB R162, R169, R168 ;  /* 0x000000a8a9a2723e */ /* 0x008fe200000000ff */
[-C--:B-1----:R-:W-:Y:S08]  /*c2c0*/  HMMA.16816.F32 R52, R116, R120.reuse, R52 ;  /* 0x000000787434723c */ /* 0x082ff00000001834 */
[C---:B------:R-:W-:Y:S04]  /*c2d0*/  HMMA.16816.F32 R56, R112.reuse, R120, R56 ;  /* 0x000000787038723c */ /* 0x040fe80000001838 */
[--C-:B--2---:R-:W-:Y:S04]  /*c2e0*/  FFMA.FTZ R102, R218, c[0x0][0x2d0], -R3.reuse ;  /* 0x0000b400da667a23 */ /* 0x104fe80000010803 */
[-C--:B------:R-:W-:Y:S01]  /*c2f0*/  HMMA.16816.F32 R60, R112, R122.reuse, R60 ;  /* 0x0000007a703c723c */ /* 0x080fe2000000183c */
[----:B------:R1:W-:Y:S03]  /*c300*/  MUFU.EX2 R178, R102 ;  /* 0x0000006600b27308 */ /* 0x0003e60000000800 */
[----:B------:R-:W-:Y:S02]  /*c310*/  FFMA.FTZ R3, R104, c[0x0][0x2d0], -R3 ;  /* 0x0000b40068037a23 */ /* 0x000fe40000010803 */
[----:B------:R-:W-:Y:S01]  /*c320*/  FFMA.FTZ R104, R100, R245, R224 ;  /* 0x000000f564687223 */ /* 0x000fe200000100e0 */
[----:B------:R-:W-:Y:S01]  /*c330*/  F2FP.PACK_AB R100, R175, R171 ;  /* 0x000000abaf64723e */ /* 0x000fe200000000ff */
[C---:B------:R-:W-:Y:S01]  /*c340*/  HMMA.16816.F32 R64, R116.reuse, R122, R64 ;  /* 0x0000007a7440723c */ /* 0x040fe20000001840 */
[----:B------:R-:W2:Y:S02]  /*c350*/  LDSM.16.MT88.4 R120, [R185+0x1800] ;  /* 0x00180000b978783b */ /* 0x000ea40000004200 */
[----:B------:R-:W3:Y:S01]  /*c360*/  MUFU.EX2 R109, R3 ;  /* 0x00000003006d7308 */ /* 0x000ee20000000800 */
[----:B------:R-:W-:Y:S02]  /*c370*/  FADD.FTZ R104, R225, R104 ;  /* 0x00000068e1687221 */ /* 0x000fe40000010000 */
[----:B-1----:R-:W-:Y:S07]  /*c380*/  FFMA.FTZ R102, R172, c[0x0][0x2d0], -R164 ;  /* 0x0000b400ac667a23 */ /* 0x002fee00000108a4 */
[----:B------:R-:W1:Y:S01]  /*c390*/  MUFU.EX2 R172, R111 ;  /* 0x0000006f00ac7308 */ /* 0x000e620000000800 */
[----:B---3--:R-:W-:Y:S01]  /*c3a0*/  F2FP.PACK_AB R163, R109, R166 ;  /* 0x000000a66da3723e */ /* 0x008fe200000000ff */
[----:B------:R-:W-:Y:S08]  /*c3b0*/  FFMA.FTZ R3, R103, R244, R227 ;  /* 0x000000f467037223 */ /* 0x000ff000000100e3 */
[----:B------:R3:W4:Y:S01]  /*c3c0*/  MUFU.EX2 R174, R102 ;  /* 0x0000006600ae7308 */ /* 0x0007220000000800 */
[----:B------:R-:W-:Y:S04]  /*c3d0*/  FADD.FTZ R3, R228, R3 ;  /* 0x00000003e4037221 */ /* 0x000fe80000010000 */
[----:B------:R-:W-:Y:S05]  /*c3e0*/  FADD.FTZ R3, R236, R3 ;  /* 0x00000003ec037221 */ /* 0x000fea0000010000 */
[----:B------:R-:W5:Y:S01]  /*c3f0*/  MUFU.EX2 R164, R135 ;  /* 0x0000008700a47308 */ /* 0x000f620000000800 */
[-C--:B--2---:R-:W-:Y:S03]  /*c400*/  HMMA.16816.F32 R68, R116, R120.reuse, R68 ;  /* 0x000000787444723c */ /* 0x084fe60000001844 */
[----:B-1----:R-:W-:Y:S01]  /*c410*/  F2FP.PACK_AB R101, R173, R172 ;  /* 0x000000acad65723e */ /* 0x002fe200000000ff */
[----:B------:R-:W-:Y:S04]  /*c420*/  FADD.FTZ R3, R237, R3 ;  /* 0x00000003ed037221 */ /* 0x000fe80000010000 */
[C---:B------:R-:W-:Y:S01]  /*c430*/  HMMA.16816.F32 R72, R112.reuse, R120, R72 ;  /* 0x000000787048723c */ /* 0x040fe20000001848 */
[----:B------:R-:W1:Y:S03]  /*c440*/  MUFU.EX2 R111, R134 ;  /* 0x00000086006f7308 */ /* 0x000e660000000800 */
[----:B------:R-:W-:Y:S01]  /*c450*/  FADD.FTZ R3, R222, R3 ;  /* 0x00000003de037221 */ /* 0x000fe20000010000 */
[----:B---3--:R-:W-:Y:S02]  /*c460*/  F2FP.PACK_AB R102, R177, R176 ;  /* 0x000000b0b166723e */ /* 0x008fe400000000ff */
[----:B----4-:R-:W-:Y:S01]  /*c470*/  F2FP.PACK_AB R103, R170, R174 ;  /* 0x000000aeaa67723e */ /* 0x010fe200000000ff */
[-C--:B------:R-:W-:Y:S04]  /*c480*/  HMMA.16816.F32 R76, R112, R122.reuse, R76 ;  /* 0x0000007a704c723c */ /* 0x080fe8000000184c */
[----:B------:R-:W-:Y:S01]  /*c490*/  FADD.FTZ R3, R223, R3 ;  /* 0x00000003df037221 */ /* 0x000fe20000010000 */
[----:B-----5:R-:W-:Y:S03]  /*c4a0*/  F2FP.PACK_AB R160, R167, R164 ;  /* 0x000000a4a7a0723e */ /* 0x020fe600000000ff */
[C---:B------:R-:W-:Y:S01]  /*c4b0*/  HMMA.16816.F32 R80, R116.reuse, R122, R80 ;  /* 0x0000007a7450723c */ /* 0x040fe20000001850 */
[----:B------:R-:W2:Y:S03]  /*c4c0*/  LDSM.16.MT88.4 R120, [R186+0x1800] ;  /* 0x00180000ba78783b */ /* 0x000ea60000004200 */
[----:B-1----:R-:W-:Y:S04]  /*c4d0*/  F2FP.PACK_AB R161, R165, R111 ;  /* 0x0000006fa5a1723e */ /* 0x002fe800000000ff */
[-C--:B--2---:R-:W-:Y:S08]  /*c4e0*/  HMMA.16816.F32 R84, R116, R120.reuse, R84 ;  /* 0x000000787454723c */ /* 0x084ff00000001854 */
[C---:B------:R-:W-:Y:S08]  /*c4f0*/  HMMA.16816.F32 R88, R112.reuse, R120, R88 ;  /* 0x000000787058723c */ /* 0x040ff00000001858 */
[-C--:B------:R-:W-:Y:S07]  /*c500*/  HMMA.16816.F32 R92, R112, R122.reuse, R92 ;  /* 0x0000007a705c723c */ /* 0x080fee000000185c */
[----:B------:R-:W-:Y:S01]  /*c510*/  F2FP.PACK_AB R112, R223, R222 ;  /* 0x000000dedf70723e */ /* 0x000fe200000000ff */
[----:B------:R-:W-:Y:S01]  /*c520*/  HMMA.16816.F32 R96, R116, R122, R96 ;  /* 0x0000007a7460723c */ /* 0x000fe20000001860 */
[----:B------:R-:W1:Y:S03]  /*c530*/  LDSM.16.MT88.4 R120, [R186+0x400] ;  /* 0x00040000ba78783b */ /* 0x000e660000004200 */
[----:B------:R-:W-:Y:S02]  /*c540*/  F2FP.PACK_AB R113, R220, R221 ;  /* 0x000000dddc71723e */ /* 0x000fe400000000ff */
[----:B------:R-:W-:Y:S02]  /*c550*/  F2FP.PACK_AB R114, R203, R204 ;  /* 0x000000cccb72723e */ /* 0x000fe400000000ff */
[----:B------:R-:W-:Y:S04]  /*c560*/  F2FP.PACK_AB R115, R202, R201 ;  /* 0x000000c9ca73723e */ /* 0x000fe800000000ff */
[----:B------:R-:W-:Y:S02]  /*c570*/  F2FP.PACK_AB R116, R200, R199 ;  /* 0x000000c7c874723e */ /* 0x000fe400000000ff */
        /* <DEDUP_REMOVED lines=95> */
.L_x_1083:
[----:B------:R-:W-:Y:S02]  /*cb70*/  MOV R9, 0x1f ;  /* 0x0000001f00097802 */ /* 0x000fe40000000f00 */
[----:B------:R-:W-:Y:S01]  /*cb80*/  MOV R8, 0xffffffff ;  /* 0xffffffff00087802 */ /* 0x000fe20000000f00 */
[----:B------:R-:W-:Y:S05]  /*cb90*/  BRA.DIV ~URZ, `(.L_x_1087) ;  /* 0x00005d027f007947 */ /* 0x000fea000b800000 */
[----:B------:R1:W2:Y:S02]  /*cba0*/  SHFL.BFLY PT, R0, R244, 0x2, 0x1f ;  /* 0x0c401f00f4007f89 */ /* 0x0002a400000e0000 */
.L_x_1167:
        /* <DEDUP_REMOVED lines=15> */
.L_x_1168:
        /* <DEDUP_REMOVED lines=58> */
[----:B------:R-:W-:Y:S01]  /*d040*/  FMUL.FTZ R49, R2, R57 ;  /* 0x0000003902317220 */ /* 0x000fe20000410000 */
        /* <DEDUP_REMOVED lines=75> */
.L_x_1062:
[----:B------:R2:W5:Y:S04]  /*d500*/  LDL R6, [R1] ;  /* 0x0000000001067983 */ /* 0x0005680000100800 */
        /* <DEDUP_REMOVED lines=17> */
[----:B------:R1:W-:Y:S02]  /*d620*/  STL [R1], R6 ;  /* 0x0000000601007387 */ /* 0x0003e40000100800 */
.L_x_1090:
[----:B--2---:R-:W-:Y:S05]  /*d630*/  BSYNC B0 ;  /* 0x0000000000007941 */ /* 0x004fea0003800000 */
.L_x_1089:
        /* <DEDUP_REMOVED lines=130> */
.L_x_1093:
        /* <DEDUP_REMOVED lines=24> */
[----:B--2---:R-:W-:Y:S01]  /*dfe0*/  IMAD.IADD R10, R4, 0x1, R75 ;  /* 0x00000001040a7824 */ /* 0x004fe200078e024b */
        /* <DEDUP_REMOVED lines=37> */
[----:B------:R-:W3:Y:S04]  /*e240*/  SHFL.IDX PT, R9, R3, 0x2, 0x1c1f ;  /* 0x005c1f0003097f89 */ /* 0x000ee800000e0000 */
[----:B------:R4:W-:Y:S01]  /*e250*/  SHFL.IDX PT, R7, R3, 0x3, 0x1c1f ;  /* 0x007c1f0003077f89 */ /* 0x0009e200000e0000 */
[----:B------:R-:W-:-:S03]  /*e260*/  IMAD R4, R11, c[0x0][0x4e8], RZ ;  /* 0x00013a000b047a24 */ /* 0x000fc600078e02ff */
[----:B------:R1:W1:Y:S01]  /*e270*/  SHFL.IDX PT, R6, R5, 0x3, 0x1c1f ;  /* 0x007c1f0005067f89 */ /* 0x00026200000e0000 */
[----:B------:R-:W-:Y:S01]  /*e280*/  LOP3.LUT P0, RZ, R16, 0x3, RZ, 0xc0, !PT ;  /* 0x0000000310ff7812 */ /* 0x000fe2000780c0ff */
[----:B----4-:R-:W-:-:S05]  /*e290*/  IMAD.IADD R3, R77, 0x1, R75 ;  /* 0x000000014d037824 */ /* 0x010fca00078e024b */
[C---:B------:R-:W-:Y:S02]  /*e2a0*/  IADD3 R16, R3.reuse, 0x8, RZ ;  /* 0x0000000803107810 */ /* 0x040fe40007ffe0ff */
[C---:B------:R-:W-:Y:S02]  /*e2b0*/  IADD3 R11, R3.reuse, 0x40, RZ ;  /* 0x00000040030b7810 */ /* 0x040fe40007ffe0ff */
[C---:B-1----:R-:W-:Y:S02]  /*e2c0*/  IADD3 R5, R3.reuse, 0x48, RZ ;  /* 0x0000004803057810 */ /* 0x042fe40007ffe0ff */
[-C--:B------:R-:W-:Y:S02]  /*e2d0*/  ISETP.GE.OR P5, PT, R3, R4.reuse, P0 ;  /* 0x000000040300720c */ /* 0x080fe400007a6670 */
[-C--:B------:R-:W-:Y:S02]  /*e2e0*/  ISETP.GE.OR P4, PT, R16, R4.reuse, P0 ;  /* 0x000000041000720c */ /* 0x080fe40000786670 */
[----:B------:R-:W-:-:S02]  /*e2f0*/  ISETP.GE.OR P1, PT, R11, R4, P0 ;  /* 0x000000040b00720c */ /* 0x000fc40000726670 */
[----:B------:R-:W-:-:S07]  /*e300*/  ISETP.GE.OR P0, PT, R5, R4, P0 ;  /* 0x000000040500720c */ /* 0x000fce0000706670 */
[----:B------:R1:W-:Y:S01]  /*e310*/  @!P5 ST.E [R14.64], R23 ;  /* 0x000000170e00d985 */ /* 0x0003e2000c101906 */
[----:B------:R-:W-:-:S03]  /*e320*/  ISETP.GE.AND P5, PT, R5, R4, PT ;  /* 0x000000040500720c */ /* 0x000fc60003fa6270 */
[----:B--2---:R1:W-:Y:S01]  /*e330*/  @!P4 ST.E [R12.64], R24 ;  /* 0x000000180c00c985 */ /* 0x0043e2000c101906 */
[----:B------:R-:W-:-:S03]  /*e340*/  ISETP.GE.AND P4, PT, R11, R4, PT ;  /* 0x000000040b00720c */ /* 0x000fc60003f86270 */
[----:B---3--:R1:W-:Y:S01]  /*e350*/  @!P1 ST.E [R8.64], R25 ;  /* 0x0000001908009985 */ /* 0x0083e2000c101906 */
[----:B------:R-:W-:-:S03]  /*e360*/  ISETP.GE.AND P1, PT, R3, R4, PT ;  /* 0x000000040300720c */ /* 0x000fc60003f26270 */
        /* <DEDUP_REMOVED lines=8> */
[----:B---3--:R-:W-:-:S04]  /*e3f0*/  SHF.R.S32.HI R77, RZ, 0x1f, R78 ;  /* 0x0000001fff4d7819 */ /* 0x008fc8000001144e */
[----:B------:R-:W-:-:S04]  /*e400*/  LEA.HI R77, R77, R78, RZ, 0x2 ;  /* 0x0000004e4d4d7211 */ /* 0x000fc800078f10ff */
[----:B------:R-:W-:-:S04]  /*e410*/  LOP3.LUT R77, R77, 0xfffffffc, RZ, 0xc0, !PT ;  /* 0xfffffffc4d4d7812 */ /* 0x000fc800078ec0ff */
[----:B------:R-:W-:Y:S02]  /*e420*/  IADD3 R77, -R77, R78, RZ ;  /* 0x0000004e4d4d7210 */ /* 0x000fe40007ffe1ff */
[----:B------:R-:W-:Y:S02]  /*e430*/  IADD3 R3, R7, R2, RZ ;  /* 0x0000000207037210 */ /* 0x000fe40007ffe0ff */
[----:B------:R-:W-:Y:S02]  /*e440*/  LEA R5, R77, R250, 0x5 ;  /* 0x000000fa4d057211 */ /* 0x000fe400078e28ff */
[----:B------:R-:W-:Y:S02]  /*e450*/  MOV R2, R6 ;  /* 0x0000000600027202 */ /* 0x000fe40000000f00 */
[----:B------:R-:W-:-:S03]  /*e460*/  IADD3 R5, R75, R5, RZ ;  /* 0x000000054b057210 */ /* 0x000fc60007ffe0ff */
[----:B------:R-:W-:Y:S01]  /*e470*/  IMAD.WIDE.U32 R6, R76, c[0x0][0x3e8], R2 ;  /* 0x0000fa004c067a25 */ /* 0x000fe200078e0002 */
[----:B------:R-:W-:-:S03]  /*e480*/  SHF.R.S32.HI R3, RZ, 0x1f, R0 ;  /* 0x0000001fff037819 */ /* 0x000fc60000011400 */
[----:B------:R-:W-:-:S04]  /*e490*/  @P2 IMAD.HI.U32 R9, R5, c[0x0][0x4ec], RZ ;  /* 0x00013b0005092a27 */ /* 0x000fc800078e00ff */
[----:B------:R-:W-:Y:S01]  /*e4a0*/  IMAD.MOV.U32 R2, RZ, RZ, R5 ;  /* 0x000000ffff027224 */ /* 0x000fe200078e0005 */
[----:B------:R-:W-:Y:S01]  /*e4b0*/  @P2 SHF.R.U32.HI R2, RZ, c[0x0][0x4f0], R9 ;  /* 0x00013c00ff022a19 */ /* 0x000fe20000011609 */
[----:B------:R-:W-:Y:S02]  /*e4c0*/  IMAD R8, R3, c[0x0][0x3f0], RZ ;  /* 0x0000fc0003087a24 */ /* 0x000fe400078e02ff */
[----:B------:R-:W-:Y:S02]  /*e4d0*/  IMAD R7, R76, c[0x0][0x3ec], R7 ;  /* 0x0000fb004c077a24 */ /* 0x000fe400078e0207 */
[C---:B------:R-:W-:Y:S01]  /*e4e0*/  IMAD R9, R0.reuse, c[0x0][0x3f4], R8 ;  /* 0x0000fd0000097a24 */ /* 0x040fe200078e0208 */
[----:B------:R-:W-:Y:S01]  /*e4f0*/  SHF.R.S32.HI R8, RZ, 0x1f, R2 ;  /* 0x0000001fff087819 */ /* 0x000fe20000011402 */
[----:B------:R-:W-:Y:S01]  /*e500*/  IMAD.WIDE.U32 R6, R0, c[0x0][0x3f0], R6 ;  /* 0x0000fc0000067a25 */ /* 0x000fe200078e0006 */
[----:B------:R-:W-:-:S03]  /*e510*/  IADD3 R0, -R2, RZ, RZ ;  /* 0x000000ff02007210 */ /* 0x000fc60007ffe1ff */
[----:B------:R-:W-:Y:S02]  /*e520*/  IMAD.IADD R7, R7, 0x1, R9 ;  /* 0x0000000107077824 */ /* 0x000fe400078e0209 */
[----:B------:R-:W-:-:S05]  /*e530*/  IMAD R0, R0, c[0x0][0x4e8], R5 ;  /* 0x00013a0000007a24 */ /* 0x000fca00078e0205 */
[----:B------:R-:W-:-:S05]  /*e540*/  SHF.R.S32.HI R5, RZ, 0x1f, R0 ;  /* 0x0000001fff057819 */ /* 0x000fca0000011400 */
[----:B------:R-:W-:Y:S01]  /*e550*/  IMAD R5, R5, c[0x0][0x3d8], RZ ;  /* 0x0000f60005057a24 */ /* 0x000fe200078e02ff */
[----:B------:R-:W-:Y:S02]  /*e560*/  IADD3 R11, R250, R75, RZ ;  /* 0x0000004bfa0b7210 */ /* 0x000fe40007ffe0ff */
[----:B--2---:R-:W-:-:S05]  /*e570*/  SHF.L.U32 R3, R18, 0x1, RZ ;  /* 0x0000000112037819 */ /* 0x004fca00000006ff */
        /* <DEDUP_REMOVED lines=23> */
.L_x_1169:
[----:B------:R-:W-:Y:S05]  /*e6f0*/  BRA.DIV ~URZ, `(.L_x_1096) ;  /* 0x000044a27f007947 */ /* 0x000fea000b800000 */
[----:B------:R3:W4:Y:S02]  /*e700*/  SHFL.IDX PT, R0, R13, RZ, 0x1c1f ;  /* 0x001c1fff0d007589 */ /* 0x00072400000e0000 */
.L_x_1170:
        /* <DEDUP_REMOVED lines=20> */
.L_x_1098:
[----:B------:R-:W-:Y:S05]  /*e850*/  BSYNC B0 ;  /* 0x0000000000007941 */ /* 0x000fea0003800000 */
.L_x_1097:
[----:B------:R-:W-:Y:S05]  /*e860*/  BRA.DIV ~URZ, `(.L_x_1099) ;  /* 0x000043927f007947 */ /* 0x000fea000b800000 */
[----:B--2---:R2:W1:Y:S04]  /*e870*/  SHFL.IDX PT, R10, R12, 0x1, 0x1c1f ;  /* 0x003c1f000c0a7f89 */ /* 0x00446800000e0000 */
[----:B----4-:R2:W4:Y:S02]  /*e880*/  SHFL.IDX PT, R0, R13, 0x1, 0x1c1f ;  /* 0x003c1f000d007f89 */ /* 0x01052400000e0000 */
.L_x_1171:
        /* <DEDUP_REMOVED lines=21> */
.L_x_1101:
[----:B------:R-:W-:Y:S05]  /*e9e0*/  BSYNC B0 ;  /* 0x0000000000007941 */ /* 0x000fea0003800000 */
.L_x_1100:
[----:B------:R-:W-:Y:S05]  /*e9f0*/  BRA.DIV ~URZ, `(.L_x_1102) ;  /* 0x000042c27f007947 */ /* 0x000fea000b800000 */
[----:B-1----:R1:W2:Y:S02]  /*ea00*/  SHFL.IDX PT, R10, R12, 0x2, 0x1c1f ;  /* 0x005c1f000c0a7f89 */ /* 0x0022a400000e0000 */
.L_x_1172:
[----:B------:R-:W-:Y:S05]  /*ea10*/  BRA.DIV ~URZ, `(.L_x_1103) ;  /* 0x000043127f007947 */ /* 0x000fea000b800000 */
[----:B----4-:R4:W1:Y:S02]  /*ea20*/  SHFL.IDX PT, R0, R13, 0x2, 0x1c1f ;  /* 0x005c1f000d007f89 */ /* 0x01086400000e0000 */
.L_x_1173:
        /* <DEDUP_REMOVED lines=21> */
.L_x_1105:
[----:B------:R-:W-:Y:S05]  /*eb80*/  BSYNC B0 ;  /* 0x0000000000007941 */ /* 0x000fea0003800000 */
.L_x_1104:
[----:B------:R-:W-:Y:S05]  /*eb90*/  BRA.DIV ~URZ, `(.L_x_1106) ;  /* 0x000041f27f007947 */ /* 0x000fea000b800000 */
[----:B-1----:R1:W3:Y:S04]  /*eba0*/  SHFL.IDX PT, R6, R12, 0x3, 0x1c1f ;  /* 0x007c1f000c067f89 */ /* 0x0022e800000e0000 */
[----:B------:R1:W4:Y:S02]  /*ebb0*/  SHFL.IDX PT, R0, R13, 0x3, 0x1c1f ;  /* 0x007c1f000d007f89 */ /* 0x00032400000e0000 */
.L_x_1174:
        /* <DEDUP_REMOVED lines=22> */
.L_x_1094:
        /* <DEDUP_REMOVED lines=35> */
.L_x_1175:
[----:B------:R-:W-:Y:S05]  /*ef50*/  BRA.DIV ~URZ, `(.L_x_1109) ;  /* 0x00003f627f007947 */ /* 0x000fea000b800000 */
[----:B------:R3:W4:Y:S02]  /*ef60*/  SHFL.IDX PT, R0, R13, RZ, 0x1c1f ;  /* 0x001c1fff0d007589 */ /* 0x00072400000e0000 */
.L_x_1176:
        /* <DEDUP_REMOVED lines=23> */
[----:B------:R-:W-:-:S04]  /*f0e0*/  @!P6 LEA R2, P2, R5, R0, 0x2 ;  /* 0x000000000502e211 */ /* 0x000fc800078410ff */
[----:B----4-:R-:W-:Y:S02]  /*f0f0*/  @!P6 LEA.HI.X R3, R5, R4, R6, 0x2, P2 ;  /* 0x000000040503e211 */ /* 0x010fe400010f1406 */
[C---:B------:R-:W-:Y:S01]  /*f100*/  @!P3 LEA R6, P2, R9.reuse, R0, 0x2 ;  /* 0x000000000906b211 */ /* 0x040fe200078410ff */
[----:B------:R-:W3:Y:S01]  /*f110*/  LDL R5, [R1+0x44] ;  /* 0x0000440001057983 */ /* 0x000ee20000100800 */
[C---:B--2---:R-:W-:Y:S02]  /*f120*/  ISETP.GE.AND P1, PT, R10.reuse, c[0x0][0x3c8], PT ;  /* 0x0000f2000a007a0c */ /* 0x044fe40003f26270 */
[----:B------:R-:W-:Y:S02]  /*f130*/  @!P3 LEA.HI.X R7, R9, R4, R16, 0x2, P2 ;  /* 0x000000040907b211 */ /* 0x000fe400010f1410 */
        /* <DEDUP_REMOVED lines=9> */
[----:B------:R-:W-:-:S03]  /*f1d0*/  ISETP.GE.AND P3, PT, R23, c[0x0][0x3c8], PT ;  /* 0x0000f20017007a0c */ /* 0x000fc60003f66270 */
[----:B------:R1:W-:Y:S01]  /*f1e0*/  @!P1 ST.E.64 [R2.64], R128 ;  /* 0x0000008002009985 */ /* 0x0003e2000c101b06 */
[----:B------:R-:W-:-:S05]  /*f1f0*/  ISETP.GE.AND P1, PT, R21, c[0x0][0x3c8], PT ;  /* 0x0000f20015007a0c */ /* 0x000fca0003f26270 */
[----:B-1----:R-:W-:-:S04]  /*f200*/  @!P6 LEA R6, P2, R25, R0, 0x2 ;  /* 0x000000001906e211 */ /* 0x002fc800078410ff */
[----:B------:R-:W-:Y:S02]  /*f210*/  @!P6 LEA.HI.X R7, R25, R4, R75, 0x2, P2 ;  /* 0x000000041907e211 */ /* 0x000fe400010f144b */
[----:B------:R-:W-:-:S03]  /*f220*/  @!P3 LEA R2, P2, R23, R0, 0x2 ;  /* 0x000000001702b211 */ /* 0x000fc600078410ff */
[----:B------:R1:W-:Y:S01]  /*f230*/  @!P6 ST.E.64 [R6.64], R140 ;  /* 0x0000008c0600e985 */ /* 0x0003e2000c101b06 */
[----:B------:R-:W-:Y:S02]  /*f240*/  @!P3 LEA.HI.X R3, R23, R4, R24, 0x2, P2 ;  /* 0x000000041703b211 */ /* 0x000fe400010f1418 */
[----:B------:R-:W-:-:S03]  /*f250*/  ISETP.GE.AND P6, PT, R19, c[0x0][0x3c8], PT ;  /* 0x0000f20013007a0c */ /* 0x000fc60003fc6270 */
[----:B------:R1:W-:Y:S01]  /*f260*/  @!P3 ST.E.64 [R2.64], R144 ;  /* 0x000000900200b985 */ /* 0x0003e2000c101b06 */
[----:B------:R-:W-:Y:S02]  /*f270*/  ISETP.GE.AND P3, PT, R17, c[0x0][0x3c8], PT ;  /* 0x0000f20011007a0c */ /* 0x000fe40003f66270 */
[----:B-1----:R-:W-:-:S04]  /*f280*/  @!P1 LEA R6, P2, R21, R0, 0x2 ;  /* 0x0000000015069211 */ /* 0x002fc800078410ff */
[----:B------:R-:W-:-:S03]  /*f290*/  @!P1 LEA.HI.X R7, R21, R4, R22, 0x2, P2 ;  /* 0x0000000415079211 */ /* 0x000fc600010f1416 */
[C---:B------:R-:W-:Y:S02]  /*f2a0*/  @!P6 LEA R2, P2, R19.reuse, R0, 0x2 ;  /* 0x000000001302e211 */ /* 0x040fe400078410ff */
[----:B------:R1:W-:Y:S01]  /*f2b0*/  @!P1 ST.E.64 [R6.64], R156 ;  /* 0x0000009c06009985 */ /* 0x0003e2000c101b06 */
[----:B------:R-:W-:Y:S02]  /*f2c0*/  ISETP.GE.AND P1, PT, R8, c[0x0][0x3c8], PT ;  /* 0x0000f20008007a0c */ /* 0x000fe40003f26270 */
[----:B------:R-:W-:-:S05]  /*f2d0*/  @!P6 LEA.HI.X R3, R19, R4, R20, 0x2, P2 ;  /* 0x000000041303e211 */ /* 0x000fca00010f1414 */
[----:B------:R1:W-:Y:S01]  /*f2e0*/  @!P6 ST.E.64 [R2.64], R164 ;  /* 0x000000a40200e985 */ /* 0x0003e2000c101b06 */
[----:B------:R-:W-:Y:S02]  /*f2f0*/  ISETP.GE.AND P6, PT, R15, c[0x0][0x3c8], PT ;  /* 0x0000f2000f007a0c */ /* 0x000fe40003fc6270 */
[----:B-1----:R-:W-:-:S04]  /*f300*/  @!P3 LEA R6, P2, R17, R0, 0x2 ;  /* 0x000000001106b211 */ /* 0x002fc800078410ff */
[----:B------:R-:W-:Y:S02]  /*f310*/  @!P3 LEA.HI.X R7, R17, R4, R18, 0x2, P2 ;  /* 0x000000041107b211 */ /* 0x000fe400010f1412 */
[----:B------:R-:W-:-:S03]  /*f320*/  @!P1 LEA R2, P2, R8, R0, 0x2 ;  /* 0x0000000008029211 */ /* 0x000fc600078410ff */
[----:B------:R1:W-:Y:S01]  /*f330*/  @!P3 ST.E.64 [R6.64], R166 ;  /* 0x000000a60600b985 */ /* 0x0003e2000c101b06 */
[----:B------:R-:W-:Y:S02]  /*f340*/  ISETP.GE.AND P3, PT, R11, c[0x0][0x3c8], PT ;  /* 0x0000f2000b007a0c */ /* 0x000fe40003f66270 */
[----:B--2---:R-:W-:Y:S02]  /*f350*/  @!P1 LEA.HI.X R3, R8, R4, R9, 0x2, P2 ;  /* 0x0000000408039211 */ /* 0x004fe400010f1409 */
[----:B---3--:R-:W-:-:S03]  /*f360*/  ISETP.GE.AND P2, PT, R5, c[0x0][0x3c8], PT ;  /* 0x0000f20005007a0c */ /* 0x008fc60003f46270 */
[----:B------:R2:W-:Y:S01]  /*f370*/  @!P1 ST.E.64 [R2.64], R100 ;  /* 0x0000006402009985 */ /* 0x0005e2000c101b06 */
[----:B------:R-:W-:-:S04]  /*f380*/  @!P6 LEA R8, P1, R15, R0, 0x2 ;  /* 0x000000000f08e211 */ /* 0x000fc800078210ff */
[----:B-----5:R-:W-:Y:S02]  /*f390*/  @!P6 LEA.HI.X R9, R15, R4, R16, 0x2, P1 ;  /* 0x000000040f09e211 */ /* 0x020fe400008f1410 */
[----:B-1----:R-:W-:-:S03]  /*f3a0*/  @!P3 LEA R6, P1, R11, R0, 0x2 ;  /* 0x000000000b06b211 */ /* 0x002fc600078210ff */
[----:B------:R1:W-:Y:S01]  /*f3b0*/  @!P6 ST.E.64 [R8.64], R170 ;  /* 0x000000aa0800e985 */ /* 0x0003e2000c101b06 */
[----:B----4-:R-:W-:Y:S02]  /*f3c0*/  @!P3 LEA.HI.X R7, R11, R4, R14, 0x2, P1 ;  /* 0x000000040b07b211 */ /* 0x010fe400008f140e */
[----:B--2---:R-:W-:-:S04]  /*f3d0*/  @!P2 LEA R2, P1, R5, R0, 0x2 ;  /* 0x000000000502a211 */ /* 0x004fc800078210ff */
[----:B------:R-:W-:Y:S01]  /*f3e0*/  @!P2 LEA.HI.X R3, R5, R4, R10, 0x2, P1 ;  /* 0x000000040503a211 */ /* 0x000fe200008f140a */
[----:B------:R1:W-:Y:S04]  /*f3f0*/  @!P3 ST.E.64 [R6.64], R168 ;  /* 0x000000a80600b985 */ /* 0x0003e8000c101b06 */
[----:B------:R1:W-:Y:S04]  /*f400*/  @!P2 ST.E.64 [R2.64], R84 ;  /* 0x000000540200a985 */ /* 0x0003e8000c101b06 */
.L_x_1111:
[----:B------:R-:W-:Y:S05]  /*f410*/  BSYNC B0 ;  /* 0x0000000000007941 */ /* 0x000fea0003800000 */
.L_x_1110:
[----:B------:R-:W-:Y:S05]  /*f420*/  BRA.DIV ~URZ, `(.L_x_1112) ;  /* 0x00003af27f007947 */ /* 0x000fea000b800000 */
[----:B--2---:R2:W1:Y:S04]  /*f430*/  SHFL.IDX PT, R4, R12, 0x1, 0x1c1f ;  /* 0x003c1f000c047f89 */ /* 0x00446800000e0000 */
[----:B----4-:R2:W4:Y:S02]  /*f440*/  SHFL.IDX PT, R0, R13, 0x1, 0x1c1f ;  /* 0x003c1f000d007f89 */ /* 0x01052400000e0000 */
.L_x_1177:
[----:B------:R-:W-:Y:S01]  /*f450*/  BSSY B0, `(.L_x_1113) ;  /* 0x000004a000007945 */ /* 0x000fe20003800000 */
[----:B------:R-:W-:Y:S05]  /*f460*/  @P0 BRA `(.L_x_1114) ;  /* 0x0000048000000947 */ /* 0x000fea0003800000 */
[----:B------:R-:W5:Y:S04]  /*f470*/  LDL R5, [R1+0x24] ;  /* 0x0000240001057983 */ /* 0x000f680000100800 */
[----:B--2---:R-:W2:Y:S04]  /*f480*/  LDL R14, [R1+0x6c] ;  /* 0x00006c00010e7983 */ /* 0x004ea80000100800 */
[----:B-1-3--:R-:W3:Y:S04]  /*f490*/  LDL R6, [R1+0xb4] ;  /* 0x0000b40001067983 */ /* 0x00aee80000100800 */
[----:B----4-:R-:W4:Y:S04]  /*f4a0*/  LDL R16, [R1+0xb0] ;  /* 0x0000b00001107983 */ /* 0x010f280000100800 */
        /* <DEDUP_REMOVED lines=19> */
[----:B------:R-:W-:-:S04]  /*f5e0*/  @!P2 LEA R2, P3, R5, R0, 0x2 ;  /* 0x000000000502a211 */ /* 0x000fc800078610ff */
[----:B---3--:R-:W-:Y:S02]  /*f5f0*/  @!P2 LEA.HI.X R3, R5, R4, R6, 0x2, P3 ;  /* 0x000000040503a211 */ /* 0x008fe400018f1406 */
[----:B------:R-:W2:Y:S01]  /*f600*/  LDL R5, [R1+0x44] ;  /* 0x0000440001057983 */ /* 0x000ea20000100800 */
[----:B------:R-:W-:-:S04]  /*f610*/  @!P6 LEA R6, P3, R14, R0, 0x2 ;  /* 0x000000000e06e211 */ /* 0x000fc800078610ff */
[----:B----4-:R-:W-:Y:S02]  /*f620*/  @!P6 LEA.HI.X R7, R14, R4, R16, 0x2, P3 ;  /* 0x000000040e07e211 */ /* 0x010fe400018f1410 */
[----:B------:R-:W3:Y:S04]  /*f630*/  LDL R16, [R1+0x8c] ;  /* 0x00008c0001107983 */ /* 0x000ee80000100800 */
[----:B------:R-:W4:Y:S01]  /*f640*/  LDL R14, [R1+0x88] ;  /* 0x00008800010e7983 */ /* 0x000f220000100800 */
[----:B------:R-:W-:Y:S02]  /*f650*/  ISETP.GE.AND P1, PT, R76, c[0x0][0x3c8], PT ;  /* 0x0000f2004c007a0c */ /* 0x000fe40003f26270 */
[----:B------:R-:W-:Y:S01]  /*f660*/  ISETP.GE.AND P0, PT, R25, c[0x0][0x3c8], PT ;  /* 0x0000f20019007a0c */ /* 0x000fe20003f06270 */
[----:B------:R1:W-:Y:S01]  /*f670*/  @!P2 ST.E.64 [R2.64], R124 ;  /* 0x0000007c0200a985 */ /* 0x0003e2000c101b06 */
[----:B------:R-:W-:-:S03]  /*f680*/  ISETP.GE.AND P2, PT, R8, c[0x0][0x3c8], PT ;  /* 0x0000f20008007a0c */ /* 0x000fc60003f46270 */
[----:B------:R5:W-:Y:S01]  /*f690*/  @!P6 ST.E.64 [R6.64], R126 ;  /* 0x0000007e0600e985 */ /* 0x000be2000c101b06 */
[----:B------:R-:W-:-:S05]  /*f6a0*/  ISETP.GE.AND P6, PT, R23, c[0x0][0x3c8], PT ;  /* 0x0000f20017007a0c */ /* 0x000fca0003fc6270 */
[----:B-1----:R-:W-:-:S04]  /*f6b0*/  @!P1 LEA R2, P3, R76, R0, 0x2 ;  /* 0x000000004c029211 */ /* 0x002fc800078610ff */
[----:B------:R-:W-:Y:S02]  /*f6c0*/  @!P1 LEA.HI.X R3, R76, R4, R77, 0x2, P3 ;  /* 0x000000044c039211 */ /* 0x000fe400018f144d */
[----:B-----5:R-:W-:-:S03]  /*f6d0*/  @!P0 LEA R6, P3, R25, R0, 0x2 ;  /* 0x0000000019068211 */ /* 0x020fc600078610ff */
[----:B------:R1:W-:Y:S01]  /*f6e0*/  @!P1 ST.E.64 [R2.64], R130 ;  /* 0x0000008202009985 */ /* 0x0003e2000c101b06 */
[----:B------:R-:W-:Y:S02]  /*f6f0*/  @!P0 LEA.HI.X R7, R25, R4, R75, 0x2, P3 ;  /* 0x0000000419078211 */ /* 0x000fe400018f144b */
[----:B------:R-:W-:-:S03]  /*f700*/  ISETP.GE.AND P1, PT, R21, c[0x0][0x3c8], PT ;  /* 0x0000f20015007a0c */ /* 0x000fc60003f26270 */
[----:B------:R5:W-:Y:S01]  /*f710*/  @!P0 ST.E.64 [R6.64], R96 ;  /* 0x0000006006008985 */ /* 0x000be2000c101b06 */
[----:B------:R-:W-:Y:S02]  /*f720*/  ISETP.GE.AND P0, PT, R10, c[0x0][0x3c8], PT ;  /* 0x0000f2000a007a0c */ /* 0x000fe40003f06270 */
[----:B-1----:R-:W-:-:S04]  /*f730*/  @!P2 LEA R2, P3, R8, R0, 0x2 ;  /* 0x000000000802a211 */ /* 0x002fc800078610ff */
[----:B------:R-:W-:Y:S02]  /*f740*/  @!P2 LEA.HI.X R3, R8, R4, R9, 0x2, P3 ;  /* 0x000000040803a211 */ /* 0x000fe400018f1409 */
[----:B------:R-:W-:-:S03]  /*f750*/  @!P6 LEA R8, P3, R23, R0, 0x2 ;  /* 0x000000001708e211 */ /* 0x000fc600078610ff */
[----:B------:R1:W-:Y:S01]  /*f760*/  @!P2 ST.E.64 [R2.64], R104 ;  /* 0x000000680200a985 */ /* 0x0003e2000c101b06 */
[----:B------:R-:W-:Y:S02]  /*f770*/  @!P6 LEA.HI.X R9, R23, R4, R24, 0x2, P3 ;  /* 0x000000041709e211 */ /* 0x000fe400018f1418 */
[----:B------:R-:W-:Y:S02]  /*f780*/  ISETP.GE.AND P3, PT, R19, c[0x0][0x3c8], PT ;  /* 0x0000f20013007a0c */ /* 0x000fe40003f66270 */
[C---:B-----5:R-:W-:Y:S01]  /*f790*/  @!P1 LEA R6, P2, R21.reuse, R0, 0x2 ;  /* 0x0000000015069211 */ /* 0x060fe200078410ff */
[----:B------:R5:W-:Y:S03]  /*f7a0*/  @!P6 ST.E.64 [R8.64], R110 ;  /* 0x0000006e0800e985 */ /* 0x000be6000c101b06 */
        /* <DEDUP_REMOVED lines=9> */
[----:B-----5:R-:W-:-:S04]  /*f840*/  @!P2 LEA R8, P6, R17, R0, 0x2 ;  /* 0x000000001108a211 */ /* 0x020fc800078c10ff */
[----:B------:R-:W-:Y:S02]  /*f850*/  @!P2 LEA.HI.X R9, R17, R4, R18, 0x2, P6 ;  /* 0x000000041109a211 */ /* 0x000fe400030f1412 */
[----:B------:R-:W-:Y:S01]  /*f860*/  @!P1 LEA R6, P6, R15, R0, 0x2 ;  /* 0x000000000f069211 */ /* 0x000fe200078c10ff */
[----:B------:R1:W-:Y:S04]  /*f870*/  @!P3 ST.E.64 [R10.64], R146 ;  /* 0x000000920a00b985 */ /* 0x0003e8000c101b06 */
[----:B------:R1:W-:Y:S01]  /*f880*/  @!P2 ST.E.64 [R8.64], R142 ;  /* 0x0000008e0800a985 */ /* 0x0003e2000c101b06 */
[----:B--2---:R-:W-:Y:S02]  /*f890*/  ISETP.GE.AND P0, PT, R5, c[0x0][0x3c8], PT ;  /* 0x0000f20005007a0c */ /* 0x004fe40003f06270 */
[----:B---3--:R-:W-:-:S11]  /*f8a0*/  @!P1 LEA.HI.X R7, R15, R4, R16, 0x2, P6 ;  /* 0x000000040f079211 */ /* 0x008fd600030f1410 */
[----:B-1----:R-:W-:-:S04]  /*f8b0*/  @!P0 LEA R2, P6, R5, R0, 0x2 ;  /* 0x0000000005028211 */ /* 0x002fc800078c10ff */
[----:B----4-:R-:W-:Y:S01]  /*f8c0*/  @!P0 LEA.HI.X R3, R5, R4, R14, 0x2, P6 ;  /* 0x0000000405038211 */ /* 0x010fe200030f140e */
[----:B------:R1:W-:Y:S04]  /*f8d0*/  @!P1 ST.E.64 [R6.64], R82 ;  /* 0x0000005206009985 */ /* 0x0003e8000c101b06 */
[----:B------:R1:W-:Y:S04]  /*f8e0*/  @!P0 ST.E.64 [R2.64], R80 ;  /* 0x0000005002008985 */ /* 0x0003e8000c101b06 */
.L_x_1114:
[----:B------:R-:W-:Y:S05]  /*f8f0*/  BSYNC B0 ;  /* 0x0000000000007941 */ /* 0x000fea0003800000 */
.L_x_1113:
[----:B------:R-:W-:Y:S05]  /*f900*/  BRA.DIV ~URZ, `(.L_x_1115) ;  /* 0x000036d27f007947 */ /* 0x000fea000b800000 */
[----:B-1----:R1:W2:Y:S02]  /*f910*/  SHFL.IDX PT, R4, R12, 0x2, 0x1c1f ;  /* 0x005c1f000c047f89 */ /* 0x0022a400000e0000 */
.L_x_1178:
[----:B------:R-:W-:Y:S05]  /*f920*/  BRA.DIV ~URZ, `(.L_x_1116) ;  /* 0x000037227f007947 */ /* 0x000fea000b800000 */
[----:B----4-:R4:W1:Y:S02]  /*f930*/  SHFL.IDX PT, R0, R13, 0x2, 0x1c1f ;  /* 0x005c1f000d007f89 */ /* 0x01086400000e0000 */
.L_x_1179:
        /* <DEDUP_REMOVED lines=24> */
[----:B-----5:R-:W-:-:S13]  /*fac0*/  ISETP.GE.AND P0, PT, R11, c[0x0][0x3c8], PT ;  /* 0x0000f2000b007a0c */ /* 0x020fda0003f06270 */
[----:B-1----:R-:W-:-:S04]  /*fad0*/  @!P0 LEA R2, P6, R11, R0, 0x2 ;  /* 0x000000000b028211 */ /* 0x002fc800078c10ff */
[----:B---3--:R-:W-:Y:S02]  /*fae0*/  @!P0 LEA.HI.X R3, R11, R4, R14, 0x2, P6 ;  /* 0x000000040b038211 */ /* 0x008fe400030f140e */
[----:B------:R-:W3:Y:S04]  /*faf0*/  LDL R11, [R1+0x98] ;  /* 0x00009800010b7983 */ /* 0x000ee80000100800 */
[----:B------:R-:W5:Y:S01]  /*fb00*/  LDL R14, [R1+0x88] ;  /* 0x00008800010e7983 */ /* 0x000f620000100800 */
[----:B----4-:R-:W-:Y:S02]  /*fb10*/  ISETP.GE.AND P1, PT, R6, c[0x0][0x3c8], PT ;  /* 0x0000f20006007a0c */ /* 0x010fe40003f26270 */
[----:B--2---:R-:W-:Y:S02]  /*fb20*/  ISETP.GE.AND P2, PT, R78, c[0x0][0x3c8], PT ;  /* 0x0000f2004e007a0c */ /* 0x004fe40003f46270 */
[----:B------:R-:W-:Y:S01]  /*fb30*/  ISETP.GE.AND P4, PT, R76, c[0x0][0x3c8], PT ;  /* 0x0000f2004c007a0c */ /* 0x000fe20003f86270 */
[----:B------:R1:W-:Y:S08]  /*fb40*/  @!P0 ST.E.64 [R2.64], R36 ;  /* 0x0000002402008985 */ /* 0x0003f0000c101b06 */
[----:B------:R-:W-:-:S04]  /*fb50*/  @!P1 LEA R8, P3, R6, R0, 0x2 ;  /* 0x0000000006089211 */ /* 0x000fc800078610ff */
[----:B------:R-:W-:Y:S02]  /*fb60*/  @!P1 LEA.HI.X R9, R6, R4, R7, 0x2, P3 ;  /* 0x0000000406099211 */ /* 0x000fe400018f1407 */
[----:B------:R-:W-:Y:S02]  /*fb70*/  ISETP.GE.AND P3, PT, R25, c[0x0][0x3c8], PT ;  /* 0x0000f20019007a0c */ /* 0x000fe40003f66270 */
[C---:B------:R-:W-:Y:S01]  /*fb80*/  @!P2 LEA R6, P0, R78.reuse, R0, 0x2 ;  /* 0x000000004e06a211 */ /* 0x040fe200078010ff */
[----:B------:R2:W-:Y:S01]  /*fb90*/  @!P1 ST.E.64 [R8.64], R38 ;  /* 0x0000002608009985 */ /* 0x0005e2000c101b06 */
[----:B------:R-:W-:Y:S02]  /*fba0*/  ISETP.GE.AND P1, PT, R23, c[0x0][0x3c8], PT ;  /* 0x0000f20017007a0c */ /* 0x000fe40003f26270 */
[----:B------:R-:W-:Y:S02]  /*fbb0*/  @!P2 LEA.HI.X R7, R78, R4, R79, 0x2, P0 ;  /* 0x000000044e07a211 */ /* 0x000fe400000f144f */
[----:B------:R-:W-:-:S02]  /*fbc0*/  ISETP.GE.AND P0, PT, R21, c[0x0][0x3c8], PT ;  /* 0x0000f20015007a0c */ /* 0x000fc40003f06270 */
[----:B-1----:R-:W-:-:S04]  /*fbd0*/  @!P4 LEA R2, P6, R76, R0, 0x2 ;  /* 0x000000004c02c211 */ /* 0x002fc800078c10ff */
[----:B------:R-:W-:Y:S01]  /*fbe0*/  @!P4 LEA.HI.X R3, R76, R4, R77, 0x2, P6 ;  /* 0x000000044c03c211 */ /* 0x000fe200030f144d */
[----:B------:R1:W-:Y:S04]  /*fbf0*/  @!P2 ST.E.64 [R6.64], R40 ;  /* 0x000000280600a985 */ /* 0x0003e8000c101b06 */
[----:B------:R4:W-:Y:S01]  /*fc00*/  @!P4 ST.E.64 [R2.64], R42 ;  /* 0x0000002a0200c985 */ /* 0x0009e2000c101b06 */
[----:B------:R-:W-:Y:S02]  /*fc10*/  ISETP.GE.AND P4, PT, R10, c[0x0][0x3c8], PT ;  /* 0x0000f2000a007a0c */ /* 0x000fe40003f86270 */
[----:B--2---:R-:W-:-:S04]  /*fc20*/  @!P3 LEA R8, P2, R25, R0, 0x2 ;  /* 0x000000001908b211 */ /* 0x004fc800078410ff */
[----:B------:R-:W-:-:S05]  /*fc30*/  @!P3 LEA.HI.X R9, R25, R4, R75, 0x2, P2 ;  /* 0x000000041909b211 */ /* 0x000fca00010f144b */
[----:B------:R-:W-:Y:S01]  /*fc40*/  @!P3 ST.E.64 [R8.64], R66 ;  /* 0x000000420800b985 */ /* 0x000fe2000c101b06 */
[----:B------:R-:W-:Y:S02]  /*fc50*/  ISETP.GE.AND P3, PT, R19, c[0x0][0x3c8], PT ;  /* 0x0000f20013007a0c */ /* 0x000fe40003f66270 */
[-C--:B-1----:R-:W-:Y:S02]  /*fc60*/  @!P0 LEA R6, P2, R21, R0.reuse, 0x2 ;  /* 0x0000000015068211 */ /* 0x082fe400078410ff */
[----:B----4-:R-:W-:Y:S02]  /*fc70*/  @!P1 LEA R2, P6, R23, R0, 0x2 ;  /* 0x0000000017029211 */ /* 0x010fe400078c10ff */
[-C--:B------:R-:W-:Y:S02]  /*fc80*/  @!P0 LEA.HI.X R7, R21, R4.reuse, R22, 0x2, P2 ;  /* 0x0000000415078211 */ /* 0x080fe400010f1416 */
[----:B------:R-:W-:Y:S02]  /*fc90*/  @!P1 LEA.HI.X R3, R23, R4, R24, 0x2, P6 ;  /* 0x0000000417039211 */ /* 0x000fe400030f1418 */
[----:B------:R-:W-:-:S03]  /*fca0*/  ISETP.GE.AND P2, PT, R17, c[0x0][0x3c8], PT ;  /* 0x0000f20011007a0c */ /* 0x000fc60003f46270 */
[----:B------:R1:W-:Y:S01]  /*fcb0*/  @!P1 ST.E.64 [R2.64], R44 ;  /* 0x0000002c02009985 */ /* 0x0003e2000c101b06 */
[----:B------:R-:W-:-:S03]  /*fcc0*/  ISETP.GE.AND P1, PT, R15, c[0x0][0x3c8], PT ;  /* 0x0000f2000f007a0c */ /* 0x000fc60003f26270 */
[----:B------:R2:W-:Y:S01]  /*fcd0*/  @!P0 ST.E.64 [R6.64], R48 ;  /* 0x0000003006008985 */ /* 0x0005e2000c101b06 */
[----:B------:R-:W-:Y:S02]  /*fce0*/  ISETP.GE.AND P0, PT, R5, c[0x0][0x3c8], PT ;  /* 0x0000f20005007a0c */ /* 0x000fe40003f06270 */
        /* <DEDUP_REMOVED lines=8> */
[----:B------:R-:W-:Y:S01]  /*fd70*/  @!P1 LEA.HI.X R7, R15, R4, R16, 0x2, P6 ;  /* 0x000000040f079211 */ /* 0x000fe200030f1410 */
[----:B------:R2:W-:Y:S04]  /*fd80*/  @!P3 ST.E.64 [R10.64], R72 ;  /* 0x000000480a00b985 */ /* 0x0005e8000c101b06 */
[----:B------:R2:W-:Y:S04]  /*fd90*/  @!P2 ST.E.64 [R8.64], R68 ;  /* 0x000000440800a985 */ /* 0x0005e8000c101b06 */
[----:B------:R2:W-:Y:S01]  /*fda0*/  @!P1 ST.E.64 [R6.64], R56 ;  /* 0x0000003806009985 */ /* 0x0005e2000c101b06 */
[----:B-1----:R-:W-:-:S04]  /*fdb0*/  @!P0 LEA R2, P4, R5, R0, 0x2 ;  /* 0x0000000005028211 */ /* 0x002fc800078810ff */
[----:B-----5:R-:W-:-:S05]  /*fdc0*/  @!P0 LEA.HI.X R3, R5, R4, R14, 0x2, P4 ;  /* 0x0000000405038211 */ /* 0x020fca00020f140e */
[----:B------:R2:W-:Y:S04]  /*fdd0*/  @!P0 ST.E.64 [R2.64], R28 ;  /* 0x0000001c02008985 */ /* 0x0005e8000c101b06 */
.L_x_1118:
[----:B------:R-:W-:Y:S05]  /*fde0*/  BSYNC B0 ;  /* 0x0000000000007941 */ /* 0x000fea0003800000 */
.L_x_1117:
[----:B------:R-:W-:Y:S05]  /*fdf0*/  BRA.DIV ~URZ, `(.L_x_1119) ;  /* 0x000032b27f007947 */ /* 0x000fea000b800000 */
[----:B--2---:R2:W3:Y:S04]  /*fe00*/  SHFL.IDX PT, R4, R12, 0x3, 0x1c1f ;  /* 0x007c1f000c047f89 */ /* 0x0044e800000e0000 */
[----:B-1----:R2:W1:Y:S02]  /*fe10*/  SHFL.IDX PT, R0, R13, 0x3, 0x1c1f ;  /* 0x007c1f000d007f89 */ /* 0x00246400000e0000 */
.L_x_1180:
[----:B------:R-:W-:Y:S05]  /*fe20*/  @P5 BRA `(.L_x_1107) ;  /* 0x0000128000005947 */ /* 0x000fea0003800000 */
[----:B------:R-:W5:Y:S04]  /*fe30*/  LDL R9, [R1+0x24] ;  /* 0x0000240001097983 */ /* 0x000f680000100800 */
[----:B--2---:R-:W2:Y:S04]  /*fe40*/  LDL R5, [R1+0x6c] ;  /* 0x00006c0001057983 */ /* 0x004ea80000100800 */
[----:B---34-:R-:W3:Y:S04]  /*fe50*/  LDL R13, [R1+0xb4] ;  /* 0x0000b400010d7983 */ /* 0x018ee80000100800 */
[----:B------:R-:W4:Y:S04]  /*fe60*/  LDL R8, [R1+0xb0] ;  /* 0x0000b00001087983 */ /* 0x000f280000100800 */
        /* <DEDUP_REMOVED lines=19> */
[----:B-1----:R-:W-:-:S04]  /*ffa0*/  @!P4 LEA R6, P6, R9, R0, 0x2 ;  /* 0x000000000906c211 */ /* 0x002fc800078c10ff */
[----:B---3--:R-:W-:Y:S02]  /*ffb0*/  @!P4 LEA.HI.X R7, R9, R4, R13, 0x2, P6 ;  /* 0x000000040907c211 */ /* 0x008fe400030f140d */
[----:B------:R-:W2:Y:S01]  /*ffc0*/  LDL R13, [R1+0x8c] ;  /* 0x00008c00010d7983 */ /* 0x000ea20000100800 */
[----:B------:R-:W-:-:S04]  /*ffd0*/  @!P3 LEA R2, P5, R5, R0, 0x2 ;  /* 0x000000000502b211 */ /* 0x000fc800078a10ff */
[----:B----4-:R-:W-:Y:S02]  /*ffe0*/  @!P3 LEA.HI.X R3, R5, R4, R8, 0x2, P5 ;  /* 0x000000040503b211 */ /* 0x010fe400028f1408 */
[----:B------:R-:W3:Y:S01]  /*fff0*/  LDL R5, [R1+0x44] ;  /* 0x0000440001057983 */ /* 0x000ee20000100800 */
[----:B------:R-:W-:Y:S02]  /*10000*/  ISETP.GE.AND P2, PT, R28, c[0x0][0x3c8], PT ;  /* 0x0000f2001c007a0c */ /* 0x000fe40003f46270 */
[----:B------:R-:W-:Y:S02]  /*10010*/  ISETP.GE.AND P1, PT, R24, c[0x0][0x3c8], PT ;  /* 0x0000f20018007a0c */ /* 0x000fe40003f26270 */
[----:B------:R-:W-:Y:S01]  /*10020*/  ISETP.GE.AND P0, PT, R22, c[0x0][0x3c8], PT ;  /* 0x0000f20016007a0c */ /* 0x000fe20003f06270 */
[----:B------:R1:W-:Y:S01]  /*10030*/  @!P4 ST.E.64 [R6.64], R60 ;  /* 0x0000003c0600c985 */ /* 0x0003e2000c101b06 */
[----:B------:R-:W-:-:S03]  /*10040*/  ISETP.GE.AND P4, PT, R20, c[0x0][0x3c8], PT ;  /* 0x0000f20014007a0c */ /* 0x000fc60003f86270 */
[----:B------:R4:W-:Y:S04]  /*10050*/  @!P3 ST.E.64 [R2.64], R34 ;  /* 0x000000220200b985 */ /* 0x0009e8000c101b06 */
[----:B------:R-:W-:-:S04]  /*10060*/  @!P2 LEA R8, P5, R28, R0, 0x2 ;  /* 0x000000001c08a211 */ /* 0x000fc800078a10ff */
[----:B------:R-:W-:Y:S02]  /*10070*/  @!P2 LEA.HI.X R9, R28, R4, R29, 0x2, P5 ;  /* 0x000000041c09a211 */ /* 0x000fe400028f141d */
[----:B------:R-:W-:-:S03]  /*10080*/  ISETP.GE.AND P5, PT, R10, c[0x0][0x3c8], PT ;  /* 0x0000f2000a007a0c */ /* 0x000fc60003fa6270 */
[----:B------:R-:W-:Y:S01]  /*10090*/  @!P2 ST.E.64 [R8.64], R70 ;  /* 0x000000460800a985 */ /* 0x000fe2000c101b06 */
[-C--:B-1----:R-:W-:Y:S02]  /*100a0*/  @!P1 LEA R6, P6, R24, R0.reuse, 0x2 ;  /* 0x0000000018069211 */ /* 0x082fe400078c10ff */
[----:B----4-:R-:W-:Y:S02]  /*100b0*/  @!P0 LEA R2, P3, R22, R0, 0x2 ;  /* 0x0000000016028211 */ /* 0x010fe400078610ff */
[-C--:B------:R-:W-:Y:S02]  /*100c0*/  @!P1 LEA.HI.X R7, R24, R4.reuse, R25, 0x2, P6 ;  /* 0x0000000418079211 */ /* 0x080fe400030f1419 */
[----:B------:R-:W-:-:S03]  /*100d0*/  @!P0 LEA.HI.X R3, R22, R4, R23, 0x2, P3 ;  /* 0x0000000416038211 */ /* 0x000fc600018f1417 */
[----:B------:R1:W-:Y:S01]  /*100e0*/  @!P1 ST.E.64 [R6.64], R64 ;  /* 0x0000004006009985 */ /* 0x0003e2000c101b06 */
[----:B------:R-:W-:-:S03]  /*100f0*/  ISETP.GE.AND P3, PT, R18, c[0x0][0x3c8], PT ;  /* 0x0000f20012007a0c */ /* 0x000fc60003f66270 */
[----:B------:R4:W-:Y:S01]  /*10100*/  @!P0 ST.E.64 [R2.64], R30 ;  /* 0x0000001e02008985 */ /* 0x0009e2000c101b06 */
[----:B------:R-:W-:Y:S02]  /*10110*/  ISETP.GE.AND P2, PT, R16, c[0x0][0x3c8], PT ;  /* 0x0000f20010007a0c */ /* 0x000fe40003f46270 */
[----:B------:R-:W-:Y:S02]  /*10120*/  ISETP.GE.AND P1, PT, R14, c[0x0][0x3c8], PT ;  /* 0x0000f2000e007a0c */ /* 0x000fe40003f26270 */
[----:B-1----:R-:W-:-:S04]  /*10130*/  @!P4 LEA R6, P0, R20, R0, 0x2 ;  /* 0x000000001406c211 */ /* 0x002fc800078010ff */
[----:B------:R-:W-:Y:S02]  /*10140*/  @!P4 LEA.HI.X R7, R20, R4, R21, 0x2, P0 ;  /* 0x000000041407c211 */ /* 0x000fe400000f1415 */
[----:B------:R-:W-:Y:S02]  /*10150*/  ISETP.GE.AND P0, PT, R12, c[0x0][0x3c8], PT ;  /* 0x0000f2000c007a0c */ /* 0x000fe40003f06270 */
[C---:B----4-:R-:W-:Y:S01]  /*10160*/  @!P5 LEA R2, P6, R10.reuse, R0, 0x2 ;  /* 0x000000000a02d211 */ /* 0x050fe200078c10ff */
[----:B------:R1:W-:Y:S03]  /*10170*/  @!P4 ST.E.64 [R6.64], R46 ;  /* 0x0000002e0600c985 */ /* 0x0003e6000c101b06 */
[----:B------:R-:W-:Y:S02]  /*10180*/  @!P5 LEA.HI.X R3, R10, R4, R11, 0x2, P6 ;  /* 0x000000040a03d211 */ /* 0x000fe400030f140b */
[----:B------:R-:W-:-:S02]  /*10190*/  @!P3 LEA R10, P4, R18, R0, 0x2 ;  /* 0x00000000120ab211 */ /* 0x000fc400078810ff */
[----:B------:R-:W-:Y:S01]  /*101a0*/  @!P2 LEA R8, P6, R16, R0, 0x2 ;  /* 0x000000001008a211 */ /* 0x000fe200078c10ff */
[----:B------:R4:W-:Y:S01]  /*101b0*/  @!P5 ST.E.64 [R2.64], R50 ;  /* 0x000000320200d985 */ /* 0x0009e2000c101b06 */
[-C--:B------:R-:W-:Y:S02]  /*101c0*/  @!P3 LEA.HI.X R11, R18, R4.reuse, R19, 0x2, P4 ;  /* 0x00000004120bb211 */ /* 0x080fe400020f1413 */
[----:B------:R-:W-:-:S03]  /*101d0*/  @!P2 LEA.HI.X R9, R16, R4, R17, 0x2, P6 ;  /* 0x000000041009a211 */ /* 0x000fc600030f1411 */
[----:B------:R2:W-:Y:S04]  /*101e0*/  @!P3 ST.E.64 [R10.64], R62 ;  /* 0x0000003e0a00b985 */ /* 0x0005e8000c101b06 */
[----:B------:R2:W-:Y:S01]  /*101f0*/  @!P2 ST.E.64 [R8.64], R58 ;  /* 0x0000003a0800a985 */ /* 0x0005e2000c101b06 */
[----:B-1----:R-:W-:-:S04]  /*10200*/  @!P1 LEA R6, P5, R14, R0, 0x2 ;  /* 0x000000000e069211 */ /* 0x002fc800078a10ff */
[----:B------:R-:W-:Y:S02]  /*10210*/  @!P1 LEA.HI.X R7, R14, R4, R15, 0x2, P5 ;  /* 0x000000040e079211 */ /* 0x000fe400028f140f */
[----:B----4-:R-:W-:-:S03]  /*10220*/  @!P0 LEA R2, P4, R12, R0, 0x2 ;  /* 0x000000000c028211 */ /* 0x010fc600078810ff */
[----:B------:R1:W-:Y:S01]  /*10230*/  @!P1 ST.E.64 [R6.64], R54 ;  /* 0x0000003606009985 */ /* 0x0003e2000c101b06 */
[----:B--2---:R-:W-:-:S05]  /*10240*/  @!P0 LEA.HI.X R3, R12, R4, R13, 0x2, P4 ;  /* 0x000000040c038211 */ /* 0x004fca00020f140d */
[----:B------:R1:W-:Y:S01]  /*10250*/  @!P0 ST.E.64 [R2.64], R32 ;  /* 0x0000002002008985 */ /* 0x0003e2000c101b06 */
[----:B---3--:R-:W-:-:S13]  /*10260*/  ISETP.GE.AND P0, PT, R5, c[0x0][0x3c8], PT ;  /* 0x0000f20005007a0c */ /* 0x008fda0003f06270 */
[----:B------:R-:W-:Y:S05]  /*10270*/  @P0 BRA `(.L_x_1107) ;  /* 0x00000e3000000947 */ /* 0x000fea0003800000 */
[----:B------:R-:W2:Y:S01]  /*10280*/  LDL R12, [R1+0x88] ;  /* 0x00008800010c7983 */ /* 0x000ea20000100800 */
[----:B-1----:R-:W-:-:S04]  /*10290*/  LEA R2, P0, R5, R0, 0x2 ;  /* 0x0000000005027211 */ /* 0x002fc800078010ff */
[----:B--2---:R-:W-:-:S05]  /*102a0*/  LEA.HI.X R3, R5, R4, R12, 0x2, P0 ;  /* 0x0000000405037211 */ /* 0x004fca00000f140c */
[----:B------:R1:W-:Y:S01]  /*102b0*/  ST.E.64 [R2.64], R26 ;  /* 0x0000001a02007985 */ /* 0x0003e2000c101b06 */
[----:B------:R-:W-:Y:S05]  /*102c0*/  BRA `(.L_x_1107) ;  /* 0x00000de000007947 */ /* 0x000fea0003800000 */
.L_x_1092:
        /* <DEDUP_REMOVED lines=22> */
.L_x_1120:
        /* <DEDUP_REMOVED lines=57> */
.L_x_1122:
[----:B------:R-:W-:Y:S05]  /*107c0*/  BSYNC B0 ;  /* 0x0000000000007941 */ /* 0x000fea0003800000 */
.L_x_1121:
        /* <DEDUP_REMOVED lines=12> */
[----:B------:R-:W-:Y:S02]  /*10890*/  IADD3 R11, R250, R8, RZ ;  /* 0x00000008fa0b7210 */ /* 0x000fe40007ffe0ff */
[----:B------:R-:W-:Y:S01]  /*108a0*/  ISETP.NE.AND P0, PT, R2, 0x1, PT ;  /* 0x000000010200780c */ /* 0x000fe20003f05270 */
[----:B------:R-:W-:-:S04]  /*108b0*/  IMAD.WIDE.U32 R2, R0, c[0x0][0x3a0], RZ ;  /* 0x0000e80000027a25 */ /* 0x000fc800078e00ff */
[----:B------:R-:W-:Y:S01]  /*108c0*/  IMAD R0, R0, c[0x0][0x3a4], R4 ;  /* 0x0000e90000007a24 */ /* 0x000fe200078e0204 */
[----:B------:R-:W-:Y:S01]  /*108d0*/  LEA R4, R5, R250, 0x5 ;  /* 0x000000fa05047211 */ /* 0x000fe200078e28ff */
[----:B------:R-:W-:Y:S02]  /*108e0*/  IMAD R5, R20, c[0x0][0x3f0], RZ ;  /* 0x0000fc0014057a24 */ /* 0x000fe400078e02ff */
[----:B------:R-:W-:Y:S01]  /*108f0*/  IMAD.IADD R3, R3, 0x1, R0 ;  /* 0x0000000103037824 */ /* 0x000fe200078e0200 */
[----:B------:R-:W-:-:S03]  /*10900*/  IADD3 R4, R8, R4, RZ ;  /* 0x0000000408047210 */ /* 0x000fc60007ffe0ff */
        /* <DEDUP_REMOVED lines=24> */
.L_x_1181:
[----:B------:R-:W-:Y:S05]  /*10a90*/  BRA.DIV ~URZ, `(.L_x_1124) ;  /* 0x000027427f007947 */ /* 0x000fea000b800000 */
[----:B------:R3:W4:Y:S02]  /*10aa0*/  SHFL.IDX PT, R0, R12, RZ, 0x1c1f ;  /* 0x001c1fff0c007589 */ /* 0x00072400000e0000 */
.L_x_1182:
        /* <DEDUP_REMOVED lines=21> */
.L_x_1126:
[----:B------:R-:W-:Y:S05]  /*10c00*/  BSYNC B0 ;  /* 0x0000000000007941 */ /* 0x000fea0003800000 */
.L_x_1125:
[----:B------:R-:W-:Y:S05]  /*10c10*/  BRA.DIV ~URZ, `(.L_x_1127) ;  /* 0x000026227f007947 */ /* 0x000fea000b800000 */
[----:B--2---:R2:W1:Y:S04]  /*10c20*/  SHFL.IDX PT, R8, R9, 0x1, 0x1c1f ;  /* 0x003c1f0009087f89 */ /* 0x00446800000e0000 */
[----:B----4-:R2:W4:Y:S02]  /*10c30*/  SHFL.IDX PT, R0, R12, 0x1, 0x1c1f ;  /* 0x003c1f000c007f89 */ /* 0x01052400000e0000 */
.L_x_1183:
        /* <DEDUP_REMOVED lines=21> */
.L_x_1129:
[----:B------:R-:W-:Y:S05]  /*10d90*/  BSYNC B0 ;  /* 0x0000000000007941 */ /* 0x000fea0003800000 */
.L_x_1128:
[----:B------:R-:W-:Y:S05]  /*10da0*/  BRA.DIV ~URZ, `(.L_x_1130) ;  /* 0x000025527f007947 */ /* 0x000fea000b800000 */
[----:B-1----:R1:W2:Y:S02]  /*10db0*/  SHFL.IDX PT, R8, R9, 0x2, 0x1c1f ;  /* 0x005c1f0009087f89 */ /* 0x0022a400000e0000 */
.L_x_1184:
[----:B------:R-:W-:Y:S05]  /*10dc0*/  BRA.DIV ~URZ, `(.L_x_1131) ;  /* 0x000025a27f007947 */ /* 0x000fea000b800000 */
[----:B----4-:R4:W1:Y:S02]  /*10dd0*/  SHFL.IDX PT, R0, R12, 0x2, 0x1c1f ;  /* 0x005c1f000c007f89 */ /* 0x01086400000e0000 */
.L_x_1185:
        /* <DEDUP_REMOVED lines=21> */
.L_x_1133:
[----:B------:R-:W-:Y:S05]  /*10f30*/  BSYNC B0 ;  /* 0x0000000000007941 */ /* 0x000fea0003800000 */
.L_x_1132:
[----:B------:R-:W-:Y:S05]  /*10f40*/  BRA.DIV ~URZ, `(.L_x_1134) ;  /* 0x000024827f007947 */ /* 0x000fea000b800000 */
[----:B--2---:R2:W3:Y:S04]  /*10f50*/  SHFL.IDX PT, R8, R9, 0x3, 0x1c1f ;  /* 0x007c1f0009087f89 */ /* 0x0044e800000e0000 */
[----:B-1----:R2:W1:Y:S02]  /*10f60*/  SHFL.IDX PT, R0, R12, 0x3, 0x1c1f ;  /* 0x007c1f000c007f89 */ /* 0x00246400000e0000 */
.L_x_1186:
        /* <DEDUP_REMOVED lines=20> */
.L_x_1107:
[----:B------:R-:W-:Y:S05]  /*110b0*/  BSYNC B1 ;  /* 0x0000000000017941 */ /* 0x000fea0003800000 */
.L_x_1091:
[----:B-1--4-:R-:W4:Y:S02]  /*110c0*/  LDL R0, [R1+0xbc] ;  /* 0x0000bc0001007983 */ /* 0x012f240000100800 */
[----:B----4-:R-:W-:-:S13]  /*110d0*/  ISETP.NE.AND P0, PT, R0, RZ, PT ;  /* 0x000000ff0000720c */ /* 0x010fda0003f05270 */
[----:B------:R-:W-:Y:S01]  /*110e0*/  @P0 WARPSYNC 0xffffffff ;  /* 0xffffffff00000948 */ /* 0x000fe20003800000 */
[----:B------:R-:W-:Y:S06]  /*110f0*/  @P0 BAR.SYNC.DEFER_BLOCKING 0x5, 0x80 ;  /* 0x0142000000000b1d */ /* 0x000fec0000010000 */
[----:B---3--:R-:W1:Y:S04]  /*11100*/  @P0 LDS.128 R4, [0xc080] ;  /* 0x00c08000ff040984 */ /* 0x008e680000000c00 */
[----:B-1----:R1:W-:Y:S04]  /*11110*/  @P0 STL.64 [R1], R4 ;  /* 0x0000000401000387 */ /* 0x0023e80000100a00 */
        /* <DEDUP_REMOVED lines=9> */
.L_x_1187:
[----:B------:R-:W-:Y:S05]  /*111b0*/  BRA.DIV ~URZ, `(.L_x_1137) ;  /* 0x000023427f007947 */ /* 0x000fea000b800000 */
[----:B------:R3:W4:Y:S02]  /*111c0*/  SHFL.IDX PT, R8, R74, 0x1, 0x1f ;  /* 0x00201f004a087f89 */ /* 0x00072400000e0000 */
.L_x_1188:
        /* <DEDUP_REMOVED lines=19> */
.L_x_1189:
        /* <DEDUP_REMOVED lines=16> */
.L_x_1190:
[----:B---3--:R-:W-:Y:S01]  /*11400*/  IMAD R0, R0, c[0x0][0x538], RZ ;  /* 0x00014e0000007a24 */ /* 0x008fe200078e02ff */
[----:B------:R-:W-:Y:S04]  /*11410*/  BSSY B1, `(.L_x_1140) ;  /* 0x00000ce000017945 */ /* 0x000fe80003800000 */
[----:B----4-:R-:W-:-:S04]  /*11420*/  IADD3 R8, R0, R8, RZ ;  /* 0x0000000800087210 */ /* 0x010fc80007ffe0ff */
[----:B--2---:R-:W-:-:S13]  /*11430*/  ISETP.GT.AND P6, PT, R8, R9, PT ;  /* 0x000000090800720c */ /* 0x004fda0003fc4270 */
[----:B------:R-:W-:Y:S05]  /*11440*/  @P6 BRA `(.L_x_1141) ;  /* 0x0000025000006947 */ /* 0x000fea0003800000 */
.L_x_1145:
        /* <DEDUP_REMOVED lines=17> */
.L_x_1191:
        /* <DEDUP_REMOVED lines=16> */
.L_x_1192:
[----:B--2---:R-:W-:-:S05]  /*11660*/  IMAD R0, R0, c[0x0][0x538], RZ ;  /* 0x00014e0000007a24 */ /* 0x004fca00078e02ff */
[----:B------:R-:W-:-:S04]  /*11670*/  IADD3 R8, R0, R8, RZ ;  /* 0x0000000800087210 */ /* 0x000fc80007ffe0ff */
[----:B------:R-:W-:-:S13]  /*11680*/  ISETP.GT.AND P6, PT, R8, R9, PT ;  /* 0x000000090800720c */ /* 0x000fda0003fc4270 */
[----:B-1----:R-:W-:Y:S05]  /*11690*/  @!P6 BRA `(.L_x_1145) ;  /* 0xfffffdb00000e947 */ /* 0x002fea000383ffff */
.L_x_1141:
[----:B------:R-:W-:-:S05]  /*116a0*/  IADD3 R11, -R0, R8, RZ ;  /* 0x00000008000b7210 */ /* 0x000fca0007ffe1ff */
[----:B------:R-:W-:-:S05]  /*116b0*/  IMAD R0, R4, c[0x0][0x538], R11 ;  /* 0x00014e0004007a24 */ /* 0x000fca00078e020b */
[----:B------:R-:W-:Y:S01]  /*116c0*/  ISETP.GT.AND P0, PT, R0, R9, PT ;  /* 0x000000090000720c */ /* 0x000fe20003f04270 */
[----:B------:R-:W-:-:S12]  /*116d0*/  BRA.DIV ~URZ, `(.L_x_1146) ;  /* 0x000022627f007947 */ /* 0x000fd8000b800000 */
[----:B------:R-:W-:-:S03]  /*116e0*/  VOTE.ANY R10, PT, !P0 ;  /* 0x00000000000a7806 */ /* 0x000fc600040e0100 */
.L_x_1193:
[----:B------:R-:W2:Y:S01]  /*116f0*/  LDL.LU R0, [R1+0xc] ;  /* 0x00000c0001007983 */ /* 0x000ea20000300800 */
[----:B------:R-:W2:Y:S02]  /*11700*/  POPC R8, R10 ;  /* 0x0000000a00087309 */ /* 0x000ea40000000000 */
[----:B--2---:R-:W-:-:S05]  /*11710*/  IADD3 R0, R8, R0, RZ ;  /* 0x0000000008007210 */ /* 0x004fca0007ffe0ff */
[----:B------:R2:W-:Y:S01]  /*11720*/  STL [R1+0xc], R0 ;  /* 0x00000c0001007387 */ /* 0x0005e20000100800 */
[----:B------:R-:W-:Y:S05]  /*11730*/  BRA.DIV ~URZ, `(.L_x_1147) ;  /* 0x000022527f007947 */ /* 0x000fea000b800000 */
[----:B------:R3:W4:Y:S04]  /*11740*/  SHFL.IDX PT, R12, R6, R8, 0x1f ;  /* 0x00001f08060c7589 */ /* 0x00072800000e0000 */
[----:B------:R3:W1:Y:S02]  /*11750*/  SHFL.IDX PT, R7, R7, R8, 0x1f ;  /* 0x00001f0807077589 */ /* 0x00066400000e0000 */
.L_x_1194:
[----:B------:R-:W-:Y:S01]  /*11760*/  ISETP.NE.AND P0, PT, R10, RZ, PT ;  /* 0x000000ff0a00720c */ /* 0x000fe20003f05270 */
[----:B------:R-:W-:-:S12]  /*11770*/  BSSY B0, `(.L_x_1148) ;  /* 0x0000005000007945 */ /* 0x000fd80003800000 */
[----:B------:R-:W-:Y:S05]  /*11780*/  @!P0 BRA `(.L_x_1149) ;  /* 0x0000003000008947 */ /* 0x000fea0003800000 */
[----:B------:R-:W-:Y:S01]  /*11790*/  IADD3 R3, R8, -0x1, RZ ;  /* 0xffffffff08037810 */ /* 0x000fe20007ffe0ff */
[----:B------:R-:W-:Y:S05]  /*117a0*/  BRA.DIV ~URZ, `(.L_x_1150) ;  /* 0x000022b27f007947 */ /* 0x000fea000b800000 */
[----:B------:R2:W3:Y:S02]  /*117b0*/  SHFL.IDX PT, R13, R4, R3, 0x1f ;  /* 0x00001f03040d7589 */ /* 0x0004e400000e0000 */
.L_x_1149:
[----:B------:R-:W-:Y:S05]  /*117c0*/  BSYNC B0 ;  /* 0x0000000000007941 */ /* 0x000fea0003800000 */
.L_x_1148:
[----:B--23--:R-:W-:Y:S01]  /*117d0*/  IMAD R0, R13, c[0x0][0x538], R11 ;  /* 0x00014e000d007a24 */ /* 0x00cfe200078e020b */
[----:B-1----:R-:W-:Y:S01]  /*117e0*/  ISETP.NE.AND P0, PT, R7, 0x1, PT ;  /* 0x000000010700780c */ /* 0x002fe20003f05270 */
[----:B------:R-:W-:Y:S03]  /*117f0*/  BSSY B0, `(.L_x_1151) ;  /* 0x0000086000007945 */ /* 0x000fe60003800000 */
[----:B------:R1:W-:Y:S01]  /*11800*/  STL [R1], R0 ;  /* 0x0000000001007387 */ /* 0x0003e20000100800 */
        /* <DEDUP_REMOVED lines=64> */
.L_x_1152:
        /* <DEDUP_REMOVED lines=68> */
.L_x_1153:
[----:B------:R-:W-:Y:S05]  /*12050*/  BSYNC B0 ;  /* 0x0000000000007941 */ /* 0x000fea0003800000 */
.L_x_1151:
[----:B------:R-:W-:-:S04]  /*12060*/  LOP3.LUT R2, RZ, R2, RZ, 0x33, !PT ;  /* 0x00000002ff027212 */ /* 0x000fc800078e33ff */
[----:B-1----:R-:W-:-:S05]  /*12070*/  IADD3 R0, R2, R12, RZ ;  /* 0x0000000c02007210 */ /* 0x002fca0007ffe0ff */
[----:B------:R1:W-:Y:S01]  /*12080*/  STL [R1+0x4], R0 ;  /* 0x0000040001007387 */ /* 0x0003e20000100800 */
[----:B------:R-:W-:Y:S05]  /*12090*/  BRA `(.L_x_1154) ;  /* 0x0000005000007947 */ /* 0x000fea0003800000 */
.L_x_1142:
[----:B------:R-:W-:Y:S01]  /*120a0*/  MOV R0, c[0x0][0x53c] ;  /* 0x00014f0000007a02 */ /* 0x000fe20000000f00 */
[----:B------:R2:W-:Y:S04]  /*120b0*/  STL [R1], R9 ;  /* 0x0000000901007387 */ /* 0x0005e80000100800 */
[----:B------:R2:W-:Y:S04]  /*120c0*/  STL [R1+0x4], RZ ;  /* 0x000004ff01007387 */ /* 0x0005e80000100800 */
[----:B------:R2:W-:Y:S04]  /*120d0*/  STL [R1+0x8], RZ ;  /* 0x000008ff01007387 */ /* 0x0005e80000100800 */
[----:B------:R2:W-:Y:S02]  /*120e0*/  STL [R1+0xc], R0 ;  /* 0x00000c0001007387 */ /* 0x0005e40000100800 */
.L_x_1154:
[----:B------:R-:W-:Y:S05]  /*120f0*/  BSYNC B1 ;  /* 0x0000000000017941 */ /* 0x000fea0003800000 */
.L_x_1140:
[----:B-1----:R-:W3:Y:S04]  /*12100*/  LDL R4, [R1] ;  /* 0x0000000001047983 */ /* 0x002ee80000100800 */
        /* <DEDUP_REMOVED lines=8> */
.L_x_1135:
[----:B--2---:R-:W2:Y:S02]  /*12190*/  LDL R0, [R1+0xc] ;  /* 0x00000c0001007983 */ /* 0x004ea40000100800 */
[----:B--2---:R-:W-:-:S13]  /*121a0*/  ISETP.GE.AND P0, PT, R0, c[0x0][0x53c], PT ;  /* 0x00014f0000007a0c */ /* 0x004fda0003f06270 */
[----:B-1----:R-:W-:Y:S01]  /*121b0*/  @P0 CALL.REL.NOINC `(.L_x_1155) ;  /* 0x0000001000000944 */ /* 0x002fe20003c00000 */
[----:B------:R-:W-:Y:S05]  /*121c0*/  BRA `(.L_x_1156) ;  /* 0xfffefb1000007947 */ /* 0x000fea000383ffff */
.L_x_1155:
[----:B------:R-:W-:Y:S05]  /*121d0*/  EXIT ;  /* 0x000000000000794d */ /* 0x000fea0003800000 */
.L_x_1045:
[----:B------:R-:W-:Y:S01]  /*121e0*/  IMAD.MOV.U32 R0, RZ, RZ, R5 ;  /* 0x000000ffff007224 */ /* 0x000fe200078e0005 */
[----:B------:R-:W-:Y:S02]  /*121f0*/  MOV R2, 0x1 ;  /* 0x0000000100027802 */ /* 0x000fe40000000f00 */
[----:B------:R-:W-:Y:S02]  /*12200*/  MOV R3, 0x12220 ;  /* 0x0001222000037802 */ /* 0x000fe40000000f00 */
[----:B------:R-:W-:Y:S05]  /*12210*/  CALL.REL.NOINC `($__internal_20_$__cuda_sm70_shflsync_up_p) ;  /* 0x0000193000007944 */ /* 0x000fea0003c00000 */
[----:B------:R-:W-:Y:S01]  /*12220*/  MOV R0, R4 ;  /* 0x0000000400007202 */ /* 0x000fe20000000f00 */
[----:B------:R-:W-:Y:S05]  /*12230*/  BRA `(.L_x_1157) ;  /* 0xfffee22000007947 */ /* 0x000fea000383ffff */
.L_x_1046:
[----:B------:R-:W-:Y:S01]  /*12240*/  IMAD.MOV.U32 R0, RZ, RZ, R5 ;  /* 0x000000ffff007224 */ /* 0x000fe200078e0005 */
[----:B------:R-:W-:Y:S02]  /*12250*/  MOV R2, 0x2 ;  /* 0x0000000200027802 */ /* 0x000fe40000000f00 */
[----:B------:R-:W-:Y:S02]  /*12260*/  MOV R3, 0x12280 ;  /* 0x0001228000037802 */ /* 0x000fe40000000f00 */
[----:B------:R-:W-:Y:S05]  /*12270*/  CALL.REL.NOINC `($__internal_20_$__cuda_sm70_shflsync_up_p) ;  /* 0x000018d000007944 */ /* 0x000fea0003c00000 */
[----:B------:R-:W-:Y:S01]  /*12280*/  SEL R0, R4, RZ, P4 ;  /* 0x000000ff04007207 */ /* 0x000fe20002000000 */
[----:B------:R-:W-:Y:S01]  /*12290*/  IMAD.MOV.U32 R2, RZ, RZ, 0x4 ;  /* 0x00000004ff027424 */ /* 0x000fe200078e00ff */
[----:B------:R-:W-:-:S03]  /*122a0*/  MOV R3, 0x122d0 ;  /* 0x000122d000037802 */ /* 0x000fc60000000f00 */
[----:B------:R-:W-:Y:S02]  /*122b0*/  IMAD.IADD R0, R5, 0x1, R0 ;  /* 0x0000000105007824 */ /* 0x000fe400078e0200 */
        /* <DEDUP_REMOVED lines=14> */
[----:B------:R-:W-:Y:S01]  /*123a0*/  IMAD.IADD R4, R0, 0x1, R4 ;  /* 0x0000000100047824 */ /* 0x000fe200078e0204 */
[----:B------:R-:W-:-:S03]  /*123b0*/  MOV R0, 0x1f ;  /* 0x0000001f00007802 */ /* 0x000fc60000000f00 */
[----:B------:R-:W-:Y:S02]  /*123c0*/  IMAD.MOV.U32 R5, RZ, RZ, R4 ;  /* 0x000000ffff057224 */ /* 0x000fe400078e0004 */
[----:B------:R-:W-:Y:S05]  /*123d0*/  CALL.REL.NOINC `($__internal_19_$__cuda_sm70_shflsync_idx_p) ;  /* 0x0000172000007944 */ /* 0x000fea0003c00000 */
[----:B------:R-:W-:Y:S05]  /*123e0*/  BRA `(.L_x_1158) ;  /* 0xfffee17000007947 */ /* 0x000fea000383ffff */
.L_x_1048:
[----:B------:R-:W-:Y:S02]  /*123f0*/  SEL R0, RZ, 0x1, P0 ;  /* 0x00000001ff007807 */ /* 0x000fe40000000000 */
[----:B------:R-:W-:Y:S02]  /*12400*/  MOV R2, 0x12420 ;  /* 0x0001242000027802 */ /* 0x000fe40000000f00 */
[----:B------:R-:W-:Y:S05]  /*12410*/  CALL.REL.NOINC `($__internal_21_$__cuda_sm70_votesync_ballot) ;  /* 0x000017a000007944 */ /* 0x000fea0003c00000 */
[----:B------:R-:W-:Y:S01]  /*12420*/  MOV R10, R0 ;  /* 0x00000000000a7202 */ /* 0x000fe20000000f00 */
[----:B------:R-:W-:Y:S05]  /*12430*/  BRA `(.L_x_1159) ;  /* 0xfffee1b000007947 */ /* 0x000fea000383ffff */
.L_x_1049:
[----:B------:R-:W-:Y:S01]  /*12440*/  IMAD.MOV.U32 R5, RZ, RZ, R9 ;  /* 0x000000ffff057224 */ /* 0x000fe200078e0009 */
[----:B------:R-:W-:Y:S01]  /*12450*/  MOV R3, R6 ;  /* 0x0000000600037202 */ /* 0x000fe20000000f00 */
[----:B-1----:R-:W-:Y:S01]  /*12460*/  IMAD.MOV.U32 R0, RZ, RZ, 0x1f ;  /* 0x0000001fff007424 */ /* 0x002fe200078e00ff */
[----:B------:R-:W-:Y:S02]  /*12470*/  MOV R2, 0x12490 ;  /* 0x0001249000027802 */ /* 0x000fe40000000f00 */
[----:B------:R-:W-:Y:S05]  /*12480*/  CALL.REL.NOINC `($__internal_19_$__cuda_sm70_shflsync_idx_p) ;  /* 0x0000167000007944 */ /* 0x000fea0003c00000 */
[----:B------:R-:W-:Y:S01]  /*12490*/  IMAD.MOV.U32 R12, RZ, RZ, R0 ;  /* 0x000000ffff0c7224 */ /* 0x000fe200078e0000 */
[----:B------:R-:W-:Y:S01]  /*124a0*/  MOV R5, R8 ;  /* 0x0000000800057202 */ /* 0x000fe20000000f00 */
[----:B------:R-:W-:Y:S01]  /*124b0*/  IMAD.MOV.U32 R7, RZ, RZ, RZ ;  /* 0x000000ffff077224 */ /* 0x000fe200078e00ff */
[----:B------:R-:W-:Y:S01]  /*124c0*/  MOV R3, R6 ;  /* 0x0000000600037202 */ /* 0x000fe20000000f00 */
[----:B------:R-:W-:Y:S01]  /*124d0*/  IMAD.MOV.U32 R0, RZ, RZ, 0x1f ;  /* 0x0000001fff007424 */ /* 0x000fe200078e00ff */
[----:B------:R-:W-:-:S02]  /*124e0*/  MOV R2, 0x12500 ;  /* 0x0001250000027802 */ /* 0x000fc40000000f00 */
[----:B------:R-:W-:Y:S05]  /*124f0*/  CALL.REL.NOINC `($__internal_19_$__cuda_sm70_shflsync_idx_p) ;  /* 0x0000160000007944 */ /* 0x000fea0003c00000 */
[----:B------:R-:W-:Y:S01]  /*12500*/  MOV R9, R0 ;  /* 0x0000000000097202 */ /* 0x000fe20000000f00 */
[----:B------:R-:W-:Y:S05]  /*12510*/  BRA `(.L_x_1160) ;  /* 0xfffee14000007947 */ /* 0x000fea000383ffff */
.L_x_1052:
[----:B------:R-:W-:Y:S01]  /*12520*/  IMAD.MOV.U32 R5, RZ, RZ, R4 ;  /* 0x000000ffff057224 */ /* 0x000fe200078e0004 */
[----:B-1----:R-:W-:-:S02]  /*12530*/  MOV R0, 0x1f ;  /* 0x0000001f00007802 */ /* 0x002fc40000000f00 */
[----:B------:R-:W-:Y:S02]  /*12540*/  MOV R2, 0x12560 ;  /* 0x0001256000027802 */ /* 0x000fe40000000f00 */
[----:B--234-:R-:W-:Y:S05]  /*12550*/  CALL.REL.NOINC `($__internal_19_$__cuda_sm70_shflsync_idx_p) ;  /* 0x000015a000007944 */ /* 0x01cfea0003c00000 */
[----:B------:R-:W-:Y:S01]  /*12560*/  MOV R7, R0 ;  /* 0x0000000000077202 */ /* 0x000fe20000000f00 */
[----:B------:R-:W-:Y:S05]  /*12570*/  BRA `(.L_x_1051) ;  /* 0xfffee14000007947 */ /* 0x000fea000383ffff */
.L_x_1063:
[----:B-1----:R-:W-:Y:S01]  /*12580*/  IMAD.MOV.U32 R5, RZ, RZ, R11 ;  /* 0x000000ffff057224 */ /* 0x002fe200078e000b */
[----:B------:R-:W-:Y:S01]  /*12590*/  MOV R3, RZ ;  /* 0x000000ff00037202 */ /* 0x000fe20000000f00 */
[----:B------:R-:W-:Y:S01]  /*125a0*/  IMAD.MOV.U32 R0, RZ, RZ, 0x1c1f ;  /* 0x00001c1fff007424 */ /* 0x000fe200078e00ff */
[----:B------:R-:W-:Y:S02]  /*125b0*/  MOV R2, 0x125d0 ;  /* 0x000125d000027802 */ /* 0x000fe40000000f00 */
[----:B------:R-:W-:Y:S05]  /*125c0*/  CALL.REL.NOINC `($__internal_19_$__cuda_sm70_shflsync_idx_p) ;  /* 0x0000153000007944 */ /* 0x000fea0003c00000 */
[----:B------:R-:W-:Y:S01]  /*125d0*/  MOV R8, R0 ;  /* 0x0000000000087202 */ /* 0x000fe20000000f00 */
[----:B------:R-:W-:Y:S05]  /*125e0*/  BRA `(.L_x_1161) ;  /* 0xffff081000007947 */ /* 0x000fea000383ffff */
.L_x_1064:
[----:B------:R-:W-:Y:S01]  /*125f0*/  IMAD.MOV.U32 R5, RZ, RZ, R12 ;  /* 0x000000ffff057224 */ /* 0x000fe200078e000c */
[----:B------:R-:W-:Y:S01]  /*12600*/  MOV R3, RZ ;  /* 0x000000ff00037202 */ /* 0x000fe20000000f00 */
[----:B------:R-:W-:Y:S01]  /*12610*/  IMAD.MOV.U32 R0, RZ, RZ, 0x1c1f ;  /* 0x00001c1fff007424 */ /* 0x000fe200078e00ff */
[----:B------:R-:W-:Y:S02]  /*12620*/  MOV R2, 0x12640 ;  /* 0x0001264000027802 */ /* 0x000fe40000000f00 */
[----:B-12---:R-:W-:Y:S05]  /*12630*/  CALL.REL.NOINC `($__internal_19_$__cuda_sm70_shflsync_idx_p) ;  /* 0x000014c000007944 */ /* 0x006fea0003c00000 */
[----:B------:R-:W-:Y:S05]  /*12640*/  BRA `(.L_x_1162) ;  /* 0xffff07d000007947 */ /* 0x000fea000383ffff */
.L_x_1067:
[----:B--2---:R-:W-:Y:S01]  /*12650*/  IMAD.MOV.U32 R5, RZ, RZ, R11 ;  /* 0x000000ffff057224 */ /* 0x004fe200078e000b */
[----:B------:R-:W-:Y:S01]  /*12660*/  MOV R3, 0x1 ;  /* 0x0000000100037802 */ /* 0x000fe20000000f00 */
[----:B----4-:R-:W-:Y:S01]  /*12670*/  IMAD.MOV.U32 R0, RZ, RZ, 0x1c1f ;  /* 0x00001c1fff007424 */ /* 0x010fe200078e00ff */
[----:B------:R-:W-:-:S02]  /*12680*/  MOV R2, 0x126a0 ;  /* 0x000126a000027802 */ /* 0x000fc40000000f00 */
[----:B-1-3--:R-:W-:Y:S05]  /*12690*/  CALL.REL.NOINC `($__internal_19_$__cuda_sm70_shflsync_idx_p) ;  /* 0x0000146000007944 */ /* 0x00afea0003c00000 */
[----:B------:R-:W-:Y:S01]  /*126a0*/  IMAD.MOV.U32 R8, RZ, RZ, R0 ;  /* 0x000000ffff087224 */ /* 0x000fe200078e0000 */
[----:B------:R-:W-:Y:S01]  /*126b0*/  MOV R3, 0x1 ;  /* 0x0000000100037802 */ /* 0x000fe20000000f00 */
[----:B------:R-:W-:Y:S01]  /*126c0*/  IMAD.MOV.U32 R5, RZ, RZ, R12 ;  /* 0x000000ffff057224 */ /* 0x000fe200078e000c */
[----:B------:R-:W-:-:S02]  /*126d0*/  MOV R0, 0x1c1f ;  /* 0x00001c1f00007802 */ /* 0x000fc40000000f00 */
[----:B------:R-:W-:Y:S02]  /*126e0*/  MOV R2, 0x12700 ;  /* 0x0001270000027802 */ /* 0x000fe40000000f00 */
[----:B------:R-:W-:Y:S05]  /*126f0*/  CALL.REL.NOINC `($__internal_19_$__cuda_sm70_shflsync_idx_p) ;  /* 0x0000140000007944 */ /* 0x000fea0003c00000 */
[----:B------:R-:W-:Y:S05]  /*12700*/  BRA `(.L_x_1163) ;  /* 0xffff090000007947 */ /* 0x000fea000383ffff */
.L_x_1070:
[----:B-1----:R-:W-:Y:S01]  /*12710*/  IMAD.MOV.U32 R5, RZ, RZ, R11 ;  /* 0x000000ffff057224 */ /* 0x002fe200078e000b */
[----:B------:R-:W-:Y:S01]  /*12720*/  MOV R3, 0x2 ;  /* 0x0000000200037802 */ /* 0x000fe20000000f00 */
[----:B----4-:R-:W-:Y:S01]  /*12730*/  IMAD.MOV.U32 R0, RZ, RZ, 0x1c1f ;  /* 0x00001c1fff007424 */ /* 0x010fe200078e00ff */
[----:B------:R-:W-:Y:S02]  /*12740*/  MOV R2, 0x12760 ;  /* 0x0001276000027802 */ /* 0x000fe40000000f00 */
[----:B--23--:R-:W-:Y:S05]  /*12750*/  CALL.REL.NOINC `($__internal_19_$__cuda_sm70_shflsync_idx_p) ;  /* 0x000013a000007944 */ /* 0x00cfea0003c00000 */
[----:B------:R-:W-:Y:S01]  /*12760*/  MOV R8, R0 ;  /* 0x0000000000087202 */ /* 0x000fe20000000f00 */
[----:B------:R-:W-:Y:S05]  /*12770*/  BRA `(.L_x_1164) ;  /* 0xffff0a6000007947 */ /* 0x000fea000383ffff */
.L_x_1071:
[----:B------:R-:W-:Y:S01]  /*12780*/  IMAD.MOV.U32 R5, RZ, RZ, R12 ;  /* 0x000000ffff057224 */ /* 0x000fe200078e000c */
[----:B------:R-:W-:Y:S01]  /*12790*/  MOV R3, 0x2 ;  /* 0x0000000200037802 */ /* 0x000fe20000000f00 */
[----:B----4-:R-:W-:Y:S01]  /*127a0*/  IMAD.MOV.U32 R0, RZ, RZ, 0x1c1f ;  /* 0x00001c1fff007424 */ /* 0x010fe200078e00ff */
[----:B------:R-:W-:Y:S02]  /*127b0*/  MOV R2, 0x127d0 ;  /* 0x000127d000027802 */ /* 0x000fe40000000f00 */
[----:B-123--:R-:W-:Y:S05]  /*127c0*/  CALL.REL.NOINC `($__internal_19_$__cuda_sm70_shflsync_idx_p) ;  /* 0x0000133000007944 */ /* 0x00efea0003c00000 */
[----:B------:R-:W-:Y:S05]  /*127d0*/  BRA `(.L_x_1165) ;  /* 0xffff0a2000007947 */ /* 0x000fea000383ffff */
.L_x_1074:
[----:B-1----:R-:W-:Y:S01]  /*127e0*/  IMAD.MOV.U32 R5, RZ, RZ, R11 ;  /* 0x000000ffff057224 */ /* 0x002fe200078e000b */
[----:B------:R-:W-:Y:S01]  /*127f0*/  MOV R3, 0x3 ;  /* 0x0000000300037802 */ /* 0x000fe20000000f00 */
[----:B------:R-:W-:Y:S01]  /*12800*/  IMAD.MOV.U32 R0, RZ, RZ, 0x1c1f ;  /* 0x00001c1fff007424 */ /* 0x000fe200078e00ff */
[----:B------:R-:W-:-:S02]  /*12810*/  MOV R2, 0x12830 ;  /* 0x0001283000027802 */ /* 0x000fc40000000f00 */
[----:B--234-:R-:W-:Y:S05]  /*12820*/  CALL.REL.NOINC `($__internal_19_$__cuda_sm70_shflsync_idx_p) ;  /* 0x000012d000007944 */ /* 0x01cfea0003c00000 */
[----:B------:R-:W-:Y:S01]  /*12830*/  IMAD.MOV.U32 R6, RZ, RZ, R0 ;  /* 0x000000ffff067224 */ /* 0x000fe200078e0000 */
[----:B------:R-:W-:Y:S01]  /*12840*/  MOV R3, 0x3 ;  /* 0x0000000300037802 */ /* 0x000fe20000000f00 */
[----:B------:R-:W-:Y:S01]  /*12850*/  IMAD.MOV.U32 R5, RZ, RZ, R12 ;  /* 0x000000ffff057224 */ /* 0x000fe200078e000c */
[----:B------:R-:W-:-:S02]  /*12860*/  MOV R0, 0x1c1f ;  /* 0x00001c1f00007802 */ /* 0x000fc40000000f00 */
[----:B------:R-:W-:Y:S02]  /*12870*/  MOV R2, 0x12890 ;  /* 0x0001289000027802 */ /* 0x000fe40000000f00 */
[----:B------:R-:W-:Y:S05]  /*12880*/  CALL.REL.NOINC `($__internal_19_$__cuda_sm70_shflsync_idx_p) ;  /* 0x0000127000007944 */ /* 0x000fea0003c00000 */
[----:B------:R-:W-:Y:S05]  /*12890*/  BRA `(.L_x_1166) ;  /* 0xffff0b4000007947 */ /* 0x000fea000383ffff */
.L_x_1087:
[----:B------:R-:W-:Y:S01]  /*128a0*/  IMAD.MOV.U32 R0, RZ, RZ, R244 ;  /* 0x000000ffff007224 */ /* 0x000fe200078e00f4 */
[----:B------:R-:W-:Y:S02]  /*128b0*/  MOV R3, 0x2 ;  /* 0x0000000200037802 */ /* 0x000fe40000000f00 */
[----:B------:R-:W-:Y:S02]  /*128c0*/  MOV R2, 0x128e0 ;  /* 0x000128e000027802 */ /* 0x000fe40000000f00 */
[----:B------:R-:W-:Y:S05]  /*128d0*/  CALL.REL.NOINC `($__internal_18_$__cuda_sm70_shflsync_bfly_p) ;  /* 0x000011e000007944 */ /* 0x000fea0003c00000 */
[----:B------:R-:W-:Y:S05]  /*128e0*/  BRA `(.L_x_1167) ;  /* 0xffffa2c000007947 */ /* 0x000fea000383ffff */
.L_x_1088:
[----:B------:R-:W-:Y:S01]  /*128f0*/  IMAD.MOV.U32 R0, RZ, RZ, R5 ;  /* 0x000000ffff007224 */ /* 0x000fe200078e0005 */
[----:B------:R-:W-:Y:S02]  /*12900*/  MOV R3, 0x1 ;  /* 0x0000000100037802 */ /* 0x000fe40000000f00 */
[----:B------:R-:W-:Y:S02]  /*12910*/  MOV R2, 0x12930 ;  /* 0x0001293000027802 */ /* 0x000fe40000000f00 */
[----:B-1----:R-:W-:Y:S05]  /*12920*/  CALL.REL.NOINC `($__internal_18_$__cuda_sm70_shflsync_bfly_p) ;  /* 0x0000119000007944 */ /* 0x002fea0003c00000 */
[----:B------:R-:W-:Y:S01]  /*12930*/  FADD.FTZ R5, R5, R0 ;  /* 0x0000000005057221 */ /* 0x000fe20000010000 */
[----:B------:R-:W-:Y:S02]  /*12940*/  MOV R0, R246 ;  /* 0x000000f600007202 */ /* 0x000fe40000000f00 */
[----:B------:R-:W-:Y:S02]  /*12950*/  MOV R3, 0x2 ;  /* 0x0000000200037802 */ /* 0x000fe40000000f00 */
[----:B------:R-:W-:-:S02]  /*12960*/  MOV R2, 0x12980 ;  /* 0x0001298000027802 */ /* 0x000fc40000000f00 */
[----:B------:R-:W-:Y:S05]  /*12970*/  CALL.REL.NOINC `($__internal_18_$__cuda_sm70_shflsync_bfly_p) ;  /* 0x0000114000007944 */ /* 0x000fea0003c00000 */
[----:B------:R-:W-:Y:S01]  /*12980*/  FADD.FTZ R7, R246, R0 ;  /* 0x00000000f6077221 */ /* 0x000fe20000010000 */
[----:B------:R-:W-:-:S02]  /*12990*/  MOV R3, 0x1 ;  /* 0x0000000100037802 */ /* 0x000fc40000000f00 */
[----:B------:R-:W-:Y:S02]  /*129a0*/  MOV R2, 0x129d0 ;  /* 0x000129d000027802 */ /* 0x000fe40000000f00 */
[----:B------:R-:W-:Y:S02]  /*129b0*/  MOV R0, R7 ;  /* 0x0000000700007202 */ /* 0x000fe40000000f00 */
[----:B------:R-:W-:Y:S05]  /*129c0*/  CALL.REL.NOINC `($__internal_18_$__cuda_sm70_shflsync_bfly_p) ;  /* 0x000010f000007944 */ /* 0x000fea0003c00000 */
[----:B------:R-:W-:Y:S01]  /*129d0*/  FADD.FTZ R4, R7, R0 ;  /* 0x0000000007047221 */ /* 0x000fe20000010000 */
[----:B------:R-:W-:Y:S02]  /*129e0*/  MOV R0, R245 ;  /* 0x000000f500007202 */ /* 0x000fe40000000f00 */
[----:B------:R-:W-:Y:S02]  /*129f0*/  MOV R3, 0x2 ;  /* 0x0000000200037802 */ /* 0x000fe40000000f00 */
[----:B------:R-:W-:Y:S02]  /*12a00*/  MOV R2, 0x12a20 ;  /* 0x00012a2000027802 */ /* 0x000fe40000000f00 */
[----:B------:R-:W-:Y:S05]  /*12a10*/  CALL.REL.NOINC `($__internal_18_$__cuda_sm70_shflsync_bfly_p) ;  /* 0x000010a000007944 */ /* 0x000fea0003c00000 */
[----:B------:R-:W-:Y:S01]  /*12a20*/  FADD.FTZ R7, R245, R0 ;  /* 0x00000000f5077221 */ /* 0x000fe20000010000 */
[----:B------:R-:W-:Y:S02]  /*12a30*/  MOV R3, 0x1 ;  /* 0x0000000100037802 */ /* 0x000fe40000000f00 */
[----:B------:R-:W-:-:S02]  /*12a40*/  MOV R2, 0x12a70 ;  /* 0x00012a7000027802 */ /* 0x000fc40000000f00 */
        /* <DEDUP_REMOVED lines=9> */
[----:B------:R-:W-:Y:S02]  /*12ae0*/  MOV R2, 0x12b10 ;  /* 0x00012b1000027802 */ /* 0x000fe40000000f00 */
[----:B------:R-:W-:-:S02]  /*12af0*/  MOV R0, R6 ;  /* 0x0000000600007202 */ /* 0x000fc40000000f00 */
[----:B------:R-:W-:Y:S05]  /*12b00*/  CALL.REL.NOINC `($__internal_18_$__cuda_sm70_shflsync_bfly_p) ;  /* 0x00000fb000007944 */ /* 0x000fea0003c00000 */
[----:B------:R-:W-:Y:S01]  /*12b10*/  MOV R8, R0 ;  /* 0x0000000000087202 */ /* 0x000fe20000000f00 */
[----:B------:R-:W-:Y:S05]  /*12b20*/  BRA `(.L_x_1168) ;  /* 0xffffa17000007947 */ /* 0x000fea000383ffff */
.L_x_1095:
[----:B-1234-:R-:W-:Y:S01]  /*12b30*/  IMAD.MOV.U32 R5, RZ, RZ, R12 ;  /* 0x000000ffff057224 */ /* 0x01efe200078e000c */
[----:B------:R-:W-:Y:S01]  /*12b40*/  MOV R3, RZ ;  /* 0x000000ff00037202 */ /* 0x000fe20000000f00 */
[----:B------:R-:W-:Y:S01]  /*12b50*/  IMAD.MOV.U32 R0, RZ, RZ, 0x1c1f ;  /* 0x00001c1fff007424 */ /* 0x000fe200078e00ff */
[----:B------:R-:W-:-:S02]  /*12b60*/  MOV R2, 0x12b80 ;  /* 0x00012b8000027802 */ /* 0x000fc40000000f00 */
[----:B------:R-:W-:Y:S05]  /*12b70*/  CALL.REL.NOINC `($__internal_19_$__cuda_sm70_shflsync_idx_p) ;  /* 0x00000f8000007944 */ /* 0x000fea0003c00000 */
[----:B------:R-:W-:Y:S01]  /*12b80*/  MOV R10, R0 ;  /* 0x00000000000a7202 */ /* 0x000fe20000000f00 */
[----:B------:R-:W-:Y:S05]  /*12b90*/  BRA `(.L_x_1169) ;  /* 0xffffbb5000007947 */ /* 0x000fea000383ffff */
.L_x_1096:
[----:B------:R-:W-:Y:S01]  /*12ba0*/  IMAD.MOV.U32 R5, RZ, RZ, R13 ;  /* 0x000000ffff057224 */ /* 0x000fe200078e000d */
[----:B------:R-:W-:Y:S01]  /*12bb0*/  MOV R3, RZ ;  /* 0x000000ff00037202 */ /* 0x000fe20000000f00 */
[----:B------:R-:W-:Y:S01]  /*12bc0*/  IMAD.MOV.U32 R0, RZ, RZ, 0x1c1f ;  /* 0x00001c1fff007424 */ /* 0x000fe200078e00ff */
[----:B------:R-:W-:-:S02]  /*12bd0*/  MOV R2, 0x12bf0 ;  /* 0x00012bf000027802 */ /* 0x000fc40000000f00 */
[----:B-12---:R-:W-:Y:S05]  /*12be0*/  CALL.REL.NOINC `($__internal_19_$__cuda_sm70_shflsync_idx_p) ;  /* 0x00000f1000007944 */ /* 0x006fea0003c00000 */
[----:B------:R-:W-:Y:S05]  /*12bf0*/  BRA `(.L_x_1170) ;  /* 0xffffbb1000007947 */ /* 0x000fea000383ffff */
.L_x_1099:
[----:B------:R-:W-:Y:S01]  /*12c00*/  IMAD.MOV.U32 R5, RZ, RZ, R12 ;  /* 0x000000ffff057224 */ /* 0x000fe200078e000c */
[----:B--2---:R-:W-:Y:S01]  /*12c10*/  MOV R3, 0x1 ;  /* 0x0000000100037802 */ /* 0x004fe20000000f00 */
        /* <DEDUP_REMOVED lines=10> */
.L_x_1102:
[----:B------:R-:W-:Y:S01]  /*12cc0*/  IMAD.MOV.U32 R5, RZ, RZ, R12 ;  /* 0x000000ffff057224 */ /* 0x000fe200078e000c */
[----:B-1----:R-:W-:Y:S01]  /*12cd0*/  MOV R3, 0x2 ;  /* 0x0000000200037802 */ /* 0x002fe20000000f00 */
[----:B----4-:R-:W-:Y:S01]  /*12ce0*/  IMAD.MOV.U32 R0, RZ, RZ, 0x1c1f ;  /* 0x00001c1fff007424 */ /* 0x010fe200078e00ff */
[----:B------:R-:W-:Y:S02]  /*12cf0*/  MOV R2, 0x12d10 ;  /* 0x00012d1000027802 */ /* 0x000fe40000000f00 */
[----:B--23--:R-:W-:Y:S05]  /*12d00*/  CALL.REL.NOINC `($__internal_19_$__cuda_sm70_shflsync_idx_p) ;  /* 0x00000df000007944 */ /* 0x00cfea0003c00000 */
[----:B------:R-:W-:Y:S01]  /*12d10*/  MOV R10, R0 ;  /* 0x00000000000a7202 */ /* 0x000fe20000000f00 */
[----:B------:R-:W-:Y:S05]  /*12d20*/  BRA `(.L_x_1172) ;  /* 0xffffbce000007947 */ /* 0x000fea000383ffff */
.L_x_1103:
[----:B------:R-:W-:Y:S01]  /*12d30*/  IMAD.MOV.U32 R5, RZ, RZ, R13 ;  /* 0x000000ffff057224 */ /* 0x000fe200078e000d */
[----:B------:R-:W-:Y:S01]  /*12d40*/  MOV R3, 0x2 ;  /* 0x0000000200037802 */ /* 0x000fe20000000f00 */
[----:B----4-:R-:W-:Y:S01]  /*12d50*/  IMAD.MOV.U32 R0, RZ, RZ, 0x1c1f ;  /* 0x00001c1fff007424 */ /* 0x010fe200078e00ff */
[----:B------:R-:W-:Y:S02]  /*12d60*/  MOV R2, 0x12d80 ;  /* 0x00012d8000027802 */ /* 0x000fe40000000f00 */
[----:B-123--:R-:W-:Y:S05]  /*12d70*/  CALL.REL.NOINC `($__internal_19_$__cuda_sm70_shflsync_idx_p) ;  /* 0x00000d8000007944 */ /* 0x00efea0003c00000 */
[----:B------:R-:W-:Y:S05]  /*12d80*/  BRA `(.L_x_1173) ;  /* 0xffffbca000007947 */ /* 0x000fea000383ffff */
.L_x_1106:
[----:B------:R-:W-:Y:S01]  /*12d90*/  IMAD.MOV.U32 R5, RZ, RZ, R12 ;  /* 0x000000ffff057224 */ /* 0x000fe200078e000c */
[----:B-1----:R-:W-:Y:S01]  /*12da0*/  MOV R3, 0x3 ;  /* 0x0000000300037802 */ /* 0x002fe20000000f00 */
        /* <DEDUP_REMOVED lines=10> */
.L_x_1108:
[----:B------:R-:W-:Y:S01]  /*12e50*/  IMAD.MOV.U32 R5, RZ, RZ, R12 ;  /* 0x000000ffff057224 */ /* 0x000fe200078e000c */
[----:B------:R-:W-:Y:S01]  /*12e60*/  MOV R3, RZ ;  /* 0x000000ff00037202 */ /* 0x000fe20000000f00 */
[----:B------:R-:W-:Y:S01]  /*12e70*/  IMAD.MOV.U32 R0, RZ, RZ, 0x1c1f ;  /* 0x00001c1fff007424 */ /* 0x000fe200078e00ff */
[----:B------:R-:W-:Y:S02]  /*12e80*/  MOV R2, 0x12ea0 ;  /* 0x00012ea000027802 */ /* 0x000fe40000000f00 */
[----:B------:R-:W-:Y:S05]  /*12e90*/  CALL.REL.NOINC `($__internal_19_$__cuda_sm70_shflsync_idx_p) ;  /* 0x00000c6000007944 */ /* 0x000fea0003c00000 */
[----:B------:R-:W-:Y:S01]  /*12ea0*/  MOV R4, R0 ;  /* 0x0000000000047202 */ /* 0x000fe20000000f00 */
[----:B------:R-:W-:Y:S05]  /*12eb0*/  BRA `(.L_x_1175) ;  /* 0xffffc09000007947 */ /* 0x000fea000383ffff */
.L_x_1109:
[----:B------:R-:W-:Y:S01]  /*12ec0*/  IMAD.MOV.U32 R5, RZ, RZ, R13 ;  /* 0x000000ffff057224 */ /* 0x000fe200078e000d */
[----:B------:R-:W-:Y:S01]  /*12ed0*/  MOV R3, RZ ;  /* 0x000000ff00037202 */ /* 0x000fe20000000f00 */
[----:B------:R-:W-:Y:S01]  /*12ee0*/  IMAD.MOV.U32 R0, RZ, RZ, 0x1c1f ;  /* 0x00001c1fff007424 */ /* 0x000fe200078e00ff */
[----:B------:R-:W-:Y:S02]  /*12ef0*/  MOV R2, 0x12f10 ;  /* 0x00012f1000027802 */ /* 0x000fe40000000f00 */
[----:B-12---:R-:W-:Y:S05]  /*12f00*/  CALL.REL.NOINC `($__internal_19_$__cuda_sm70_shflsync_idx_p) ;  /* 0x00000bf000007944 */ /* 0x006fea0003c00000 */
[----:B------:R-:W-:Y:S05]  /*12f10*/  BRA `(.L_x_1176) ;  /* 0xffffc05000007947 */ /* 0x000fea000383ffff */
.L_x_1112:
[----:B------:R-:W-:Y:S01]  /*12f20*/  IMAD.MOV.U32 R5, RZ, RZ, R12 ;  /* 0x000000ffff057224 */ /* 0x000fe200078e000c */
[----:B-1----:R-:W-:Y:S01]  /*12f30*/  MOV R3, 0x1 ;  /* 0x0000000100037802 */ /* 0x002fe20000000f00 */
[----:B----4-:R-:W-:Y:S01]  /*12f40*/  IMAD.MOV.U32 R0, RZ, RZ, 0x1c1f ;  /* 0x00001c1fff007424 */ /* 0x010fe200078e00ff */
[----:B------:R-:W-:-:S02]  /*12f50*/  MOV R2, 0x12f70 ;  /* 0x00012f7000027802 */ /* 0x000fc40000000f00 */
[----:B--23--:R-:W-:Y:S05]  /*12f60*/  CALL.REL.NOINC `($__internal_19_$__cuda_sm70_shflsync_idx_p) ;  /* 0x00000b9000007944 */ /* 0x00cfea0003c00000 */
[----:B------:R-:W-:Y:S01]  /*12f70*/  IMAD.MOV.U32 R4, RZ, RZ, R0 ;  /* 0x000000ffff047224 */ /* 0x000fe200078e0000 */
[----:B------:R-:W-:Y:S01]  /*12f80*/  MOV R3, 0x1 ;  /* 0x0000000100037802 */ /* 0x000fe20000000f00 */
[----:B------:R-:W-:Y:S01]  /*12f90*/  IMAD.MOV.U32 R5, RZ, RZ, R13 ;  /* 0x000000ffff057224 */ /* 0x000fe200078e000d */
[----:B------:R-:W-:-:S02]  /*12fa0*/  MOV R0, 0x1c1f ;  /* 0x00001c1f00007802 */ /* 0x000fc40000000f00 */
[----:B------:R-:W-:Y:S02]  /*12fb0*/  MOV R2, 0x12fd0 ;  /* 0x00012fd000027802 */ /* 0x000fe40000000f00 */
[----:B------:R-:W-:Y:S05]  /*12fc0*/  CALL.REL.NOINC `($__internal_19_$__cuda_sm70_shflsync_idx_p) ;  /* 0x00000b3000007944 */ /* 0x000fea0003c00000 */
[----:B------:R-:W-:Y:S05]  /*12fd0*/  BRA `(.L_x_1177) ;  /* 0xffffc47000007947 */ /* 0x000fea000383ffff */
.L_x_1115:
[----:B------:R-:W-:Y:S01]  /*12fe0*/  IMAD.MOV.U32 R5, RZ, RZ, R12 ;  /* 0x000000ffff057224 */ /* 0x000fe200078e000c */
[----:B-1----:R-:W-:Y:S01]  /*12ff0*/  MOV R3, 0x2 ;  /* 0x0000000200037802 */ /* 0x002fe20000000f00 */
[----:B----4-:R-:W-:Y:S01]  /*13000*/  IMAD.MOV.U32 R0, RZ, RZ, 0x1c1f ;  /* 0x00001c1fff007424 */ /* 0x010fe200078e00ff */
[----:B------:R-:W-:Y:S02]  /*13010*/  MOV R2, 0x13030 ;  /* 0x0001303000027802 */ /* 0x000fe40000000f00 */
[----:B--23--:R-:W-:Y:S05]  /*13020*/  CALL.REL.NOINC `($__internal_19_$__cuda_sm70_shflsync_idx_p) ;  /* 0x00000ad000007944 */ /* 0x00cfea0003c00000 */
[----:B------:R-:W-:Y:S01]  /*13030*/  MOV R4, R0 ;  /* 0x0000000000047202 */ /* 0x000fe20000000f00 */
[----:B------:R-:W-:Y:S05]  /*13040*/  BRA `(.L_x_1178) ;  /* 0xffffc8d000007947 */ /* 0x000fea000383ffff */
.L_x_1116:
[----:B------:R-:W-:Y:S01]  /*13050*/  IMAD.MOV.U32 R5, RZ, RZ, R13 ;  /* 0x000000ffff057224 */ /* 0x000fe200078e000d */
[----:B------:R-:W-:Y:S01]  /*13060*/  MOV R3, 0x2 ;  /* 0x0000000200037802 */ /* 0x000fe20000000f00 */
[----:B----4-:R-:W-:Y:S01]  /*13070*/  IMAD.MOV.U32 R0, RZ, RZ, 0x1c1f ;  /* 0x00001c1fff007424 */ /* 0x010fe200078e00ff */
[----:B------:R-:W-:Y:S02]  /*13080*/  MOV R2, 0x130a0 ;  /* 0x000130a000027802 */ /* 0x000fe40000000f00 */
[----:B-123--:R-:W-:Y:S05]  /*13090*/  CALL.REL.NOINC `($__internal_19_$__cuda_sm70_shflsync_idx_p) ;  /* 0x00000a6000007944 */ /* 0x00efea0003c00000 */
[----:B------:R-:W-:Y:S05]  /*130a0*/  BRA `(.L_x_1179) ;  /* 0xffffc89000007947 */ /* 0x000fea000383ffff */
.L_x_1119:
[----:B------:R-:W-:Y:S01]  /*130b0*/  IMAD.MOV.U32 R5, RZ, RZ, R12 ;  /* 0x000000ffff057224 */ /* 0x000fe200078e000c */
[----:B--2---:R-:W-:Y:S01]  /*130c0*/  MOV R3, 0x3 ;  /* 0x0000000300037802 */ /* 0x004fe20000000f00 */
[----:B-1----:R-:W-:Y:S01]  /*130d0*/  IMAD.MOV.U32 R0, RZ, RZ, 0x1c1f ;  /* 0x00001c1fff007424 */ /* 0x002fe200078e00ff */
[----:B------:R-:W-:-:S02]  /*130e0*/  MOV R2, 0x13100 ;  /* 0x0001310000027802 */ /* 0x000fc40000000f00 */
[----:B---34-:R-:W-:Y:S05]  /*130f0*/  CALL.REL.NOINC `($__internal_19_$__cuda_sm70_shflsync_idx_p) ;  /* 0x00000a0000007944 */ /* 0x018fea0003c00000 */
[----:B------:R-:W-:Y:S01]  /*13100*/  IMAD.MOV.U32 R4, RZ, RZ, R0 ;  /* 0x000000ffff047224 */ /* 0x000fe200078e0000 */
[----:B------:R-:W-:Y:S01]  /*13110*/  MOV R3, 0x3 ;  /* 0x0000000300037802 */ /* 0x000fe20000000f00 */
[----:B------:R-:W-:Y:S01]  /*13120*/  IMAD.MOV.U32 R5, RZ, RZ, R13 ;  /* 0x000000ffff057224 */ /* 0x000fe200078e000d */
[----:B------:R-:W-:-:S02]  /*13130*/  MOV R0, 0x1c1f ;  /* 0x00001c1f00007802 */ /* 0x000fc40000000f00 */
[----:B------:R-:W-:Y:S02]  /*13140*/  MOV R2, 0x13160 ;  /* 0x0001316000027802 */ /* 0x000fe40000000f00 */
[----:B------:R-:W-:Y:S05]  /*13150*/  CALL.REL.NOINC `($__internal_19_$__cuda_sm70_shflsync_idx_p) ;  /* 0x000009a000007944 */ /* 0x000fea0003c00000 */
[----:B------:R-:W-:Y:S05]  /*13160*/  BRA `(.L_x_1180) ;  /* 0xffffccb000007947 */ /* 0x000fea000383ffff */
.L_x_1123:
[----:B------:R-:W-:Y:S01]  /*13170*/  IMAD.MOV.U32 R5, RZ, RZ, R9 ;  /* 0x000000ffff057224 */ /* 0x000fe200078e0009 */
[----:B------:R-:W-:Y:S01]  /*13180*/  MOV R3, RZ ;  /* 0x000000ff00037202 */ /* 0x000fe20000000f00 */
[----:B------:R-:W-:Y:S01]  /*13190*/  IMAD.MOV.U32 R0, RZ, RZ, 0x1c1f ;  /* 0x00001c1fff007424 */ /* 0x000fe200078e00ff */
[----:B------:R-:W-:Y:S02]  /*131a0*/  MOV R2, 0x131c0 ;  /* 0x000131c000027802 */ /* 0x000fe40000000f00 */
[----:B------:R-:W-:Y:S05]  /*131b0*/  CALL.REL.NOINC `($__internal_19_$__cuda_sm70_shflsync_idx_p) ;  /* 0x0000094000007944 */ /* 0x000fea0003c00000 */
[----:B------:R-:W-:Y:S01]  /*131c0*/  MOV R8, R0 ;  /* 0x0000000000087202 */ /* 0x000fe20000000f00 */
[----:B------:R-:W-:Y:S05]  /*131d0*/  BRA `(.L_x_1181) ;  /* 0xffffd8b000007947 */ /* 0x000fea000383ffff */
.L_x_1124:
[----:B------:R-:W-:Y:S01]  /*131e0*/  IMAD.MOV.U32 R5, RZ, RZ, R12 ;  /* 0x000000ffff057224 */ /* 0x000fe200078e000c */
[----:B------:R-:W-:Y:S01]  /*131f0*/  MOV R3, RZ ;  /* 0x000000ff00037202 */ /* 0x000fe20000000f00 */
[----:B------:R-:W-:Y:S01]  /*13200*/  IMAD.MOV.U32 R0, RZ, RZ, 0x1c1f ;  /* 0x00001c1fff007424 */ /* 0x000fe200078e00ff */
[----:B------:R-:W-:Y:S02]  /*13210*/  MOV R2, 0x13230 ;  /* 0x0001323000027802 */ /* 0x000fe40000000f00 */
[----:B-12---:R-:W-:Y:S05]  /*13220*/  CALL.REL.NOINC `($__internal_19_$__cuda_sm70_shflsync_idx_p) ;  /* 0x000008d000007944 */ /* 0x006fea0003c00000 */
[----:B------:R-:W-:Y:S05]  /*13230*/  BRA `(.L_x_1182) ;  /* 0xffffd87000007947 */ /* 0x000fea000383ffff */
.L_x_1127:
        /* <DEDUP_REMOVED lines=12> */
.L_x_1130:
[----:B-1----:R-:W-:Y:S01]  /*13300*/  IMAD.MOV.U32 R5, RZ, RZ, R9 ;  /* 0x000000ffff057224 */ /* 0x002fe200078e0009 */
[----:B------:R-:W-:Y:S01]  /*13310*/  MOV R3, 0x2 ;  /* 0x0000000200037802 */ /* 0x000fe20000000f00 */
[----:B----4-:R-:W-:Y:S01]  /*13320*/  IMAD.MOV.U32 R0, RZ, RZ, 0x1c1f ;  /* 0x00001c1fff007424 */ /* 0x010fe200078e00ff */
[----:B------:R-:W-:Y:S02]  /*13330*/  MOV R2, 0x13350 ;  /* 0x0001335000027802 */ /* 0x000fe40000000f00 */
[----:B--23--:R-:W-:Y:S05]  /*13340*/  CALL.REL.NOINC `($__internal_19_$__cuda_sm70_shflsync_idx_p) ;  /* 0x000007b000007944 */ /* 0x00cfea0003c00000 */
[----:B------:R-:W-:Y:S01]  /*13350*/  MOV R8, R0 ;  /* 0x0000000000087202 */ /* 0x000fe20000000f00 */
[----:B------:R-:W-:Y:S05]  /*13360*/  BRA `(.L_x_1184) ;  /* 0xffffda5000007947 */ /* 0x000fea000383ffff */
.L_x_1131:
[----:B------:R-:W-:Y:S01]  /*13370*/  IMAD.MOV.U32 R5, RZ, RZ, R12 ;  /* 0x000000ffff057224 */ /* 0x000fe200078e000c */
[----:B------:R-:W-:Y:S01]  /*13380*/  MOV R3, 0x2 ;  /* 0x0000000200037802 */ /* 0x000fe20000000f00 */
[----:B----4-:R-:W-:Y:S01]  /*13390*/  IMAD.MOV.U32 R0, RZ, RZ, 0x1c1f ;  /* 0x00001c1fff007424 */ /* 0x010fe200078e00ff */
[----:B------:R-:W-:Y:S02]  /*133a0*/  MOV R2, 0x133c0 ;  /* 0x000133c000027802 */ /* 0x000fe40000000f00 */
[----:B-123--:R-:W-:Y:S05]  /*133b0*/  CALL.REL.NOINC `($__internal_19_$__cuda_sm70_shflsync_idx_p) ;  /* 0x0000074000007944 */ /* 0x00efea0003c00000 */
[----:B------:R-:W-:Y:S05]  /*133c0*/  BRA `(.L_x_1185) ;  /* 0xffffda1000007947 */ /* 0x000fea000383ffff */
.L_x_1134:
        /* <DEDUP_REMOVED lines=12> */
.L_x_1136:
[----:B------:R-:W-:Y:S01]  /*13490*/  IMAD.MOV.U32 R5, RZ, RZ, R74 ;  /* 0x000000ffff057224 */ /* 0x000fe200078e004a */
[----:B------:R-:W-:Y:S01]  /*134a0*/  MOV R3, RZ ;  /* 0x000000ff00037202 */ /* 0x000fe20000000f00 */
[----:B------:R-:W-:Y:S01]  /*134b0*/  IMAD.MOV.U32 R0, RZ, RZ, 0x1f ;  /* 0x0000001fff007424 */ /* 0x000fe200078e00ff */
[----:B------:R-:W-:Y:S02]  /*134c0*/  MOV R2, 0x134e0 ;  /* 0x000134e000027802 */ /* 0x000fe40000000f00 */
[----:B--2---:R-:W-:Y:S05]  /*134d0*/  CALL.REL.NOINC `($__internal_19_$__cuda_sm70_shflsync_idx_p) ;  /* 0x0000062000007944 */ /* 0x004fea0003c00000 */
[----:B------:R-:W-:Y:S01]  /*134e0*/  MOV R9, R0 ;  /* 0x0000000000097202 */ /* 0x000fe20000000f00 */
[----:B------:R-:W-:Y:S05]  /*134f0*/  BRA `(.L_x_1187) ;  /* 0xffffdcb000007947 */ /* 0x000fea000383ffff */
.L_x_1137:
[----:B------:R-:W-:Y:S01]  /*13500*/  IMAD.MOV.U32 R5, RZ, RZ, R74 ;  /* 0x000000ffff057224 */ /* 0x000fe200078e004a */
[----:B------:R-:W-:Y:S01]  /*13510*/  MOV R3, 0x1 ;  /* 0x0000000100037802 */ /* 0x000fe20000000f00 */
[----:B------:R-:W-:Y:S01]  /*13520*/  IMAD.MOV.U32 R0, RZ, RZ, 0x1f ;  /* 0x0000001fff007424 */ /* 0x000fe200078e00ff */
[----:B------:R-:W-:Y:S02]  /*13530*/  MOV R2, 0x13550 ;  /* 0x0001355000027802 */ /* 0x000fe40000000f00 */
[----:B-12---:R-:W-:Y:S05]  /*13540*/  CALL.REL.NOINC `($__internal_19_$__cuda_sm70_shflsync_idx_p) ;  /* 0x000005b000007944 */ /* 0x006fea0003c00000 */
[----:B------:R-:W-:Y:S01]  /*13550*/  MOV R8, R0 ;  /* 0x0000000000087202 */ /* 0x000fe20000000f00 */
[----:B------:R-:W-:Y:S05]  /*13560*/  BRA `(.L_x_1188) ;  /* 0xffffdc6000007947 */ /* 0x000fea000383ffff */
.L_x_1138:
[----:B------:R-:W-:Y:S02]  /*13570*/  MOV R2, 0x1 ;  /* 0x0000000100027802 */ /* 0x000fe40000000f00 */
[----:B------:R-:W-:-:S02]  /*13580*/  MOV R3, 0x135a0 ;  /* 0x000135a000037802 */ /* 0x000fc40000000f00 */
[----:B-1234-:R-:W-:Y:S05]  /*13590*/  CALL.REL.NOINC `($__internal_20_$__cuda_sm70_shflsync_up_p) ;  /* 0x000005b000007944 */ /* 0x01efea0003c00000 */
[----:B------:R-:W-:Y:S05]  /*135a0*/  BRA `(.L_x_1189) ;  /* 0xffffdd5000007947 */ /* 0x000fea000383ffff */
.L_x_1139:
[----:B------:R-:W-:Y:S02]  /*135b0*/  MOV R2, 0x2 ;  /* 0x0000000200027802 */ /* 0x000fe40000000f00 */
[----:B------:R-:W-:-:S02]  /*135c0*/  MOV R3, 0x135e0 ;  /* 0x000135e000037802 */ /* 0x000fc40000000f00 */
[----:B--2-4-:R-:W-:Y:S05]  /*135d0*/  CALL.REL.NOINC `($__internal_20_$__cuda_sm70_shflsync_up_p) ;  /* 0x0000057000007944 */ /* 0x014fea0003c00000 */
        /* <DEDUP_REMOVED lines=23> */
.L_x_1143:
[----:B------:R-:W-:Y:S02]  /*13750*/  MOV R2, 0x1 ;  /* 0x0000000100027802 */ /* 0x000fe40000000f00 */
[----:B------:R-:W-:Y:S02]  /*13760*/  MOV R3, 0x13780 ;  /* 0x0001378000037802 */ /* 0x000fe40000000f00 */
[----:B------:R-:W-:Y:S05]  /*13770*/  CALL.REL.NOINC `($__internal_20_$__cuda_sm70_shflsync_up_p) ;  /* 0x000003d000007944 */ /* 0x000fea0003c00000 */
[----:B------:R-:W-:Y:S01]  /*13780*/  MOV R2, R4 ;  /* 0x0000000400027202 */ /* 0x000fe20000000f00 */
[----:B------:R-:W-:Y:S05]  /*13790*/  BRA `(.L_x_1191) ;  /* 0xffffddc000007947 */ /* 0x000fea000383ffff */
.L_x_1144:
        /* <DEDUP_REMOVED lines=26> */
.L_x_1146:
[----:B------:R-:W-:Y:S02]  /*13940*/  SEL R0, RZ, 0x1, P0 ;  /* 0x00000001ff007807 */ /* 0x000fe40000000000 */
[----:B------:R-:W-:Y:S02]  /*13950*/  MOV R2, 0x13970 ;  /* 0x0001397000027802 */ /* 0x000fe40000000f00 */
[----:B-1----:R-:W-:Y:S05]  /*13960*/  CALL.REL.NOINC `($__internal_21_$__cuda_sm70_votesync_ballot) ;  /* 0x0000025000007944 */ /* 0x002fea0003c00000 */
[----:B------:R-:W-:Y:S01]  /*13970*/  MOV R10, R0 ;  /* 0x00000000000a7202 */ /* 0x000fe20000000f00 */
[----:B------:R-:W-:Y:S05]  /*13980*/  BRA `(.L_x_1193) ;  /* 0xffffdd6000007947 */ /* 0x000fea000383ffff */
.L_x_1147:
[----:B------:R-:W-:Y:S01]  /*13990*/  IMAD.MOV.U32 R5, RZ, RZ, R6 ;  /* 0x000000ffff057224 */ /* 0x000fe200078e0006 */
[----:B------:R-:W-:Y:S01]  /*139a0*/  MOV R3, R8 ;  /* 0x0000000800037202 */ /* 0x000fe20000000f00 */
[----:B--2---:R-:W-:Y:S01]  /*139b0*/  IMAD.MOV.U32 R0, RZ, RZ, 0x1f ;  /* 0x0000001fff007424 */ /* 0x004fe200078e00ff */
[----:B------:R-:W-:Y:S02]  /*139c0*/  MOV R2, 0x139e0 ;  /* 0x000139e000027802 */ /* 0x000fe40000000f00 */
[----:B-1----:R-:W-:Y:S05]  /*139d0*/  CALL.REL.NOINC `($__internal_19_$__cuda_sm70_shflsync_idx_p) ;  /* 0x0000012000007944 */ /* 0x002fea0003c00000 */
[----:B------:R-:W-:Y:S01]  /*139e0*/  IMAD.MOV.U32 R12, RZ, RZ, R0 ;  /* 0x000000ffff0c7224 */ /* 0x000fe200078e0000 */
[----:B------:R-:W-:Y:S01]  /*139f0*/  MOV R3, R8 ;  /* 0x0000000800037202 */ /* 0x000fe20000000f00 */
[----:B------:R-:W-:Y:S01]  /*13a00*/  IMAD.MOV.U32 R5, RZ, RZ, R7 ;  /* 0x000000ffff057224 */ /* 0x000fe200078e0007 */
[----:B------:R-:W-:Y:S02]  /*13a10*/  MOV R0, 0x1f ;  /* 0x0000001f00007802 */ /* 0x000fe40000000f00 */
[----:B------:R-:W-:-:S02]  /*13a20*/  MOV R2, 0x13a40 ;  /* 0x00013a4000027802 */ /* 0x000fc40000000f00 */
[----:B------:R-:W-:Y:S05]  /*13a30*/  CALL.REL.NOINC `($__internal_19_$__cuda_sm70_shflsync_idx_p) ;  /* 0x000000c000007944 */ /* 0x000fea0003c00000 */
[----:B------:R-:W-:Y:S01]  /*13a40*/  MOV R7, R0 ;  /* 0x0000000000077202 */ /* 0x000fe20000000f00 */
[----:B------:R-:W-:Y:S05]  /*13a50*/  BRA `(.L_x_1194) ;  /* 0xffffdd0000007947 */ /* 0x000fea000383ffff */
.L_x_1150:
[----:B------:R-:W-:Y:S01]  /*13a60*/  IMAD.MOV.U32 R5, RZ, RZ, R4 ;  /* 0x000000ffff057224 */ /* 0x000fe200078e0004 */
[----:B--2---:R-:W-:-:S02]  /*13a70*/  MOV R0, 0x1f ;  /* 0x0000001f00007802 */ /* 0x004fc40000000f00 */
[----:B------:R-:W-:Y:S02]  /*13a80*/  MOV R2, 0x13aa0 ;  /* 0x00013aa000027802 */ /* 0x000fe40000000f00 */
[----:B-1-34-:R-:W-:Y:S05]  /*13a90*/  CALL.REL.NOINC `($__internal_19_$__cuda_sm70_shflsync_idx_p) ;  /* 0x0000006000007944 */ /* 0x01afea0003c00000 */
[----:B------:R-:W-:Y:S01]  /*13aa0*/  MOV R13, R0 ;  /* 0x00000000000d7202 */ /* 0x000fe20000000f00 */
[----:B------:R-:W-:Y:S05]  /*13ab0*/  BRA `(.L_x_1149) ;  /* 0xffffdd0000007947 */ /* 0x000fea000383ffff */
        .weak           $__internal_18_$__cuda_sm70_shflsync_bfly_p
        .type           $__internal_18_$__cuda_sm70_shflsync_bfly_p,@function
        .size           $__internal_18_$__cuda_sm70_shflsync_bfly_p,($__internal_19_$__cuda_sm70_shflsync_idx_p - $__internal_18_$__cuda_sm70_shflsync_bfly_p)
$__internal_18_$__cuda_sm70_shflsync_bfly_p:
[----:B------:R-:W-:Y:S04]  /*13ac0*/  WARPSYNC R8 ;  /* 0x0000000800007348 */ /* 0x000fe80003800000 */
[----:B------:R1:W2:Y:S02]  /*13ad0*/  SHFL.BFLY PT, R0, R0, R3, R9 ;  /* 0x0c00000300007389 */ /* 0x0002a400000e0009 */
[----:B-1----:R-:W-:-:S04]  /*13ae0*/  MOV R3, 0x0 ;  /* 0x0000000000037802 */ /* 0x002fc80000000f00 */
[----:B--2---:R-:W-:Y:S05]  /*13af0*/  RET.REL.NODEC R2 `(_ZN7cutlass13device_kernelIN5flash19enable_sm80_to_sm89INS1_16FlashAttnFwdSm80INS1_25CollectiveMainloopFwdSm80ILi4ELi1ELb0EN4cute5tupleIJNS5_1CILi128EEENS7_ILi48EEENS7_ILi96EEEEEELi96ENS_6half_tEfNS_4arch4Sm80ELb1ELb0ELb1ELb1ELb0ELb0ELb1ELb1EEENS1_21CollectiveEpilogueFwdINS6_IJS8_SA_S9_EEENS6_IJNS7_ILi1EEESI_SI_EEESC_SE_Li128ELb1ELb1ELb1ELb0EEENS1_36VarlenDynamicPersistentTileSchedulerILi128ELi48ELi128ELi128ELb1ELb1ELb0ELb1ELb1ELb1EEEEEEEEEvNT_6ParamsE) ;  /* 0xfffec50002007950 */ /* 0x004fea0003c3ffff */
        .weak           $__internal_19_$__cuda_sm70_shflsync_idx_p
        .type           $__internal_19_$__cuda_sm70_shflsync_idx_p,@function
        .size           $__internal_19_$__cuda_sm70_shflsync_idx_p,($__internal_20_$__cuda_sm70_shflsync_up_p - $__internal_19_$__cuda_sm70_shflsync_idx_p)
$__internal_19_$__cuda_sm70_shflsync_idx_p:
[----:B------:R-:W-:-:S04]  /*13b00*/  MOV R15, 0xffffffff ;  /* 0xffffffff000f7802 */ /* 0x000fc80000000f00 */
[----:B------:R-:W-:Y:S04]  /*13b10*/  WARPSYNC R15 ;  /* 0x0000000f00007348 */ /* 0x000fe80003800000 */
[----:B------:R1:W2:Y:S02]  /*13b20*/  SHFL.IDX PT, R0, R5, R3, R0 ;  /* 0x0000000305007389 */ /* 0x0002a400000e0000 */
[----:B-1----:R-:W-:-:S04]  /*13b30*/  MOV R3, 0x0 ;  /* 0x0000000000037802 */ /* 0x002fc80000000f00 */
[----:B--2---:R-:W-:Y:S05]  /*13b40*/  RET.REL.NODEC R2 `(_ZN7cutlass13device_kernelIN5flash19enable_sm80_to_sm89INS1_16FlashAttnFwdSm80INS1_25CollectiveMainloopFwdSm80ILi4ELi1ELb0EN4cute5tupleIJNS5_1CILi128EEENS7_ILi48EEENS7_ILi96EEEEEELi96ENS_6half_tEfNS_4arch4Sm80ELb1ELb0ELb1ELb1ELb0ELb0ELb1ELb1EEENS1_21CollectiveEpilogueFwdINS6_IJS8_SA_S9_EEENS6_IJNS7_ILi1EEESI_SI_EEESC_SE_Li128ELb1ELb1ELb1ELb0EEENS1_36VarlenDynamicPersistentTileSchedulerILi128ELi48ELi128ELi128ELb1ELb1ELb0ELb1ELb1ELb1EEEEEEEEEvNT_6ParamsE) ;  /* 0xfffec4b002007950 */ /* 0x004fea0003c3ffff */
        .weak           $__internal_20_$__cuda_sm70_shflsync_up_p
        .type           $__internal_20_$__cuda_sm70_shflsync_up_p,@function
        .size           $__internal_20_$__cuda_sm70_shflsync_up_p,($__internal_21_$__cuda_sm70_votesync_ballot - $__internal_20_$__cuda_sm70_shflsync_up_p)
$__internal_20_$__cuda_sm70_shflsync_up_p:
[----:B------:R-:W-:Y:S02]  /*13b50*/  IMAD.MOV.U32 R4, RZ, RZ, RZ ;  /* 0x000000ffff047224 */ /* 0x000fe400078e00ff */
[----:B------:R-:W-:-:S04]  /*13b60*/  IMAD.MOV.U32 R10, RZ, RZ, -0x1 ;  /* 0xffffffffff0a7424 */ /* 0x000fc800078e00ff */
[----:B------:R-:W-:Y:S04]  /*13b70*/  WARPSYNC R10 ;  /* 0x0000000a00007348 */ /* 0x000fe80003800000 */
[----:B------:R1:W2:Y:S02]  /*13b80*/  SHFL.UP PT, R4, R0, R2, R4 ;  /* 0x0400000200047389 */ /* 0x0002a400000e0004 */
[----:B-1----:R-:W-:Y:S02]  /*13b90*/  MOV R2, R3 ;  /* 0x0000000300027202 */ /* 0x002fe40000000f00 */
[----:B------:R-:W-:-:S04]  /*13ba0*/  MOV R3, 0x0 ;  /* 0x0000000000037802 */ /* 0x000fc80000000f00 */
[----:B--2---:R-:W-:Y:S05]  /*13bb0*/  RET.REL.NODEC R2 `(_ZN7cutlass13device_kernelIN5flash19enable_sm80_to_sm89INS1_16FlashAttnFwdSm80INS1_25CollectiveMainloopFwdSm80ILi4ELi1ELb0EN4cute5tupleIJNS5_1CILi128EEENS7_ILi48EEENS7_ILi96EEEEEELi96ENS_6half_tEfNS_4arch4Sm80ELb1ELb0ELb1ELb1ELb0ELb0ELb1ELb1EEENS1_21CollectiveEpilogueFwdINS6_IJS8_SA_S9_EEENS6_IJNS7_ILi1EEESI_SI_EEESC_SE_Li128ELb1ELb1ELb1ELb0EEENS1_36VarlenDynamicPersistentTileSchedulerILi128ELi48ELi128ELi128ELb1ELb1ELb0ELb1ELb1ELb1EEEEEEEEEvNT_6ParamsE) ;  /* 0xfffec44002007950 */ /* 0x004fea0003c3ffff */
        .weak           $__internal_21_$__cuda_sm70_votesync_ballot
        .type           $__internal_21_$__cuda_sm70_votesync_ballot,@function
        .size           $__internal_21_$__cuda_sm70_votesync_ballot,(.L_x_1449 - $__internal_21_$__cuda_sm70_votesync_ballot)
$__internal_21_$__cuda_sm70_votesync_ballot:
[----:B------:R-:W-:Y:S01]  /*13bc0*/  ISETP.NE.U32.AND P0, PT, R0, 0x1, PT ;  /* 0x000000010000780c */ /* 0x000fe20003f05070 */
[----:B------:R-:W-:-:S04]  /*13bd0*/  IMAD.MOV.U32 R3, RZ, RZ, -0x1 ;  /* 0xffffffffff037424 */ /* 0x000fc800078e00ff */
[----:B------:R-:W-:Y:S08]  /*13be0*/  WARPSYNC R3 ;  /* 0x0000000300007348 */ /* 0x000ff00003800000 */
[----:B------:R-:W-:-:S04]  /*13bf0*/  VOTE.ANY R0, PT, !P0 ;  /* 0x0000000000007806 */ /* 0x000fc800040e0100 */
[----:B------:R-:W-:Y:S01]  /*13c00*/  LOP3.LUT R0, R0, R3, RZ, 0xc0, !PT ;  /* 0x0000000300007212 */ /* 0x000fe200078ec0ff */
[----:B------:R-:W-:-:S04]  /*13c10*/  IMAD.MOV.U32 R3, RZ, RZ, 0x0 ;  /* 0x00000000ff037424 */ /* 0x000fc800078e00ff */
[----:B------:R-:W-:Y:S05]  /*13c20*/  RET.REL.NODEC R2 `(_ZN7cutlass13device_kernelIN5flash19enable_sm80_to_sm89INS1_16FlashAttnFwdSm80INS1_25CollectiveMainloopFwdSm80ILi4ELi1ELb0EN4cute5tupleIJNS5_1CILi128EEENS7_ILi48EEENS7_ILi96EEEEEELi96ENS_6half_tEfNS_4arch4Sm80ELb1ELb0ELb1ELb1ELb0ELb0ELb1ELb1EEENS1_21CollectiveEpilogueFwdINS6_IJS8_SA_S9_EEENS6_IJNS7_ILi1EEESI_SI_EEESC_SE_Li128ELb1ELb1ELb1ELb0EEENS1_36VarlenDynamicPersistentTileSchedulerILi128ELi48ELi128ELi128ELb1ELb1ELb0ELb1ELb1ELb1EEEEEEEEEvNT_6ParamsE) ;  /* 0xfffec3d002007950 */ /* 0x000fea0003c3ffff */
.L_x_1195:
        /* <DEDUP_REMOVED lines=13> */
.L_x_1449:


//--------------------- .text._ZN7cutlass13device_kernelIN5flash19enable_sm80_to_sm89INS1_16FlashAttnFwdSm80INS1_25CollectiveMainloopFwdSm80ILi4ELi1ELb0EN4cute5tupleIJNS5_1CILi128EEENS7_ILi48EEENS7_ILi96EEEEEELi96ENS_6half_tEfNS_4arch4Sm80ELb1ELb0ELb1ELb1ELb0ELb1ELb1ELb1EEENS1_21CollectiveEpilogueFwdINS6_IJS8_SA_S9_EEENS6_IJNS7_ILi1EEESI_SI_EEESC_SE_Li128ELb1ELb1ELb1ELb0EEENS1_36VarlenDynamicPersistentTileSchedulerILi128ELi48ELi128ELi128ELb1ELb1ELb0ELb1ELb1ELb1EEEEEEEEEvNT_6ParamsE --------------------------
	.section	.text._ZN7cutlass13device_kernelIN5flash19enable_sm80_to_sm89INS1_16FlashAttnFwdSm80INS1_25CollectiveMainloopFwdSm80ILi4ELi1ELb0EN4cute5tupleIJNS5_1CILi128EEENS7_ILi48EEENS7_ILi96EEEEEELi96ENS_6half_tEfNS_4arch4Sm80ELb1ELb0ELb1ELb1ELb0ELb1ELb1ELb1EEENS1_21CollectiveEpilogueFwdINS6_IJS8_SA_S9_EEENS6_IJNS7_ILi1EEESI_SI_EEESC_SE_Li128ELb1ELb1ELb1ELb0EEENS1_36VarlenDynamicPersistentTileSchedulerILi128ELi48ELi128ELi128ELb1ELb1ELb0ELb1ELb1ELb1EEEEEEEEEvNT_6ParamsE,"ax",@progbits
	.sectioninfo	@"SHI_REGISTERS=255"
	.align	128
.text._ZN7cutlass13device_kernelIN5flash19enable_sm80_to_sm89INS1_16FlashAttnFwdSm80INS1_25CollectiveMainloopFwdSm80ILi4ELi1ELb0EN4cute5tupleIJNS5_1CILi128EEENS7_ILi48EEENS7_ILi96EEEEEELi96ENS_6half_tEfNS_4arch4Sm80ELb1ELb0ELb1ELb1ELb0ELb1ELb1ELb1EEENS1_21CollectiveEpilogueFwdINS6_IJS8_SA_S9_EEENS6_IJNS7_ILi1EEESI_SI_EEESC_SE_Li128ELb1ELb1ELb1ELb0EEENS1_36VarlenDynamicPersistentTileSchedulerILi128ELi48ELi128ELi128ELb1ELb1ELb0ELb1ELb1ELb1EEEEEEEEEvNT_6ParamsE:
        .type           _ZN7cutlass13device_kernelIN5flash19enable_sm80_to_sm89INS1_16FlashAttnFwdSm80INS1_25CollectiveMainloopFwdSm80ILi4ELi1ELb0EN4cute5tupleIJNS5_1CILi128EEENS7_ILi48EEENS7_ILi96EEEEEELi96ENS_6half_tEfNS_4arch4Sm80ELb1ELb0ELb1ELb1ELb0ELb1ELb1ELb1EEENS1_21CollectiveEpilogueFwdINS6_IJS8_SA_S9_EEENS6_IJNS7_ILi1EEESI_SI_EEESC_SE_Li128ELb1ELb1ELb1ELb0EEENS1_36VarlenDynamicPersistentTileSchedulerILi128ELi48ELi128ELi128ELb1ELb1ELb0ELb1ELb1ELb1EEEEEEEEEvNT_6ParamsE,@function
        .size           _ZN7cutlass13device_kernelIN5flash19enable_sm80_to_sm89INS1_16FlashAttnFwdSm80INS1_25CollectiveMainloopFwdSm80ILi4ELi1ELb0EN4cute5tupleIJNS5_1CILi128EEENS7_ILi48EEENS7_ILi96EEEEEELi96ENS_6half_tEfNS_4arch4Sm80ELb1ELb0ELb1ELb1ELb0ELb1ELb1ELb1EEENS1_21CollectiveEpilogueFwdINS6_IJS8_SA_S9_EEENS6_IJNS7_ILi1EEESI_SI_EEESC_SE_Li128ELb1ELb1ELb1ELb0EEENS1_36VarlenDynamicPersistentTileSchedulerILi128ELi48ELi128ELi128ELb1ELb1ELb0ELb1ELb1ELb1EEEEEEEEEvNT_6ParamsE,(.L_x_1454 - _ZN7cutlass13device_kernelIN5flash19enable_sm80_to_sm89INS1_16FlashAttnFwdSm80INS1_25CollectiveMainloopFwdSm80ILi4ELi1ELb0EN4cute5tupleIJNS5_1CILi128EEENS7_ILi48EEENS7_ILi96EEEEEELi96ENS_6half_tEfNS_4arch4Sm80ELb1ELb0ELb1ELb1ELb0ELb1ELb1ELb1EEENS1_21CollectiveEpilogueFwdINS6_IJS8_SA_S9_EEENS6_IJNS7_ILi1EEESI_SI_EEESC_SE_Li128ELb1ELb1ELb1ELb0EEENS1_36VarlenDynamicPersistentTileSchedulerILi128ELi48ELi128ELi128ELb1ELb1ELb0ELb1ELb1ELb1EEEEEEEEEvNT_6ParamsE)
        .other          _ZN7cutlass13device_kernelIN5flash19enable_sm80_to_sm89INS1_16FlashAttnFwdSm80INS1_25CollectiveMainloopFwdSm80ILi4ELi1ELb0EN4cute5tupleIJNS5_1CILi128EEENS7_ILi48EEENS7_ILi96EEEEEELi96ENS_6half_tEfNS_4arch4Sm80ELb1ELb0ELb1ELb1ELb0ELb1ELb1ELb1EEENS1_21CollectiveEpilogueFwdINS6_IJS8_SA_S9_EEENS6_IJNS7_ILi1EEESI_SI_EEESC_SE_Li128ELb1ELb1ELb1ELb0EEENS1_36VarlenDynamicPersistentTileSchedulerILi128ELi48ELi128ELi128ELb1ELb1ELb0ELb1ELb1ELb1EEEEEEEEEvNT_6ParamsE,@"STO_CUDA_ENTRY STV_DEFAULT"
_ZN7cutlass13device_kernelIN5flash19enable_sm80_to_sm89INS1_16FlashAttnFwdSm80INS1_25CollectiveMainloopFwdSm80ILi4ELi1ELb0EN4cute5tupleIJNS5_1CILi128EEENS7_ILi48EEENS7_ILi96EEEEEELi96ENS_6half_tEfNS_4arch4Sm80ELb1ELb0ELb1ELb1ELb0ELb1ELb1ELb1EEENS1_21CollectiveEpilogueFwdINS6_IJS8_SA_S9_EEENS6_IJNS7_ILi1EEESI_SI_EEESC_SE_Li128ELb1ELb1ELb1ELb0EEENS1_36VarlenDynamicPersistentTileSchedulerILi128ELi48ELi128ELi128ELb1ELb1ELb0ELb1ELb1ELb1EEEEEEEEEvNT_6ParamsE:
        /* <DEDUP_REMOVED lines=54> */
.L_x_1201:
        /* <DEDUP_REMOVED lines=16> */
.L_x_1385:
        /* <DEDUP_REMOVED lines=16> */
.L_x_1386:
[----:B--2---:R-:W-:-:S05]  /*0560*/  IMAD R0, R0, c[0x0][0x538], RZ ;  /* 0x00014e0000007a24 */ /* 0x004fca00078e02ff */
[----:B------:R-:W-:-:S04]  /*0570*/  IADD3 R7, R0, R7, RZ ;  /* 0x0000000700077210 */ /* 0x000fc80007ffe0ff */
[----:B------:R-:W-:-:S13]  /*0580*/  ISETP.GT.AND P0, PT, R7, UR4, PT ;  /* 0x0000000407007c0c */ /* 0x000fda000bf04270 */
[----:B-1----:R-:W-:Y:S05]  /*0590*/  @!P0 BRA `(.L_x_1201) ;  /* 0xfffffdc000008947 */ /* 0x002fea000383ffff */
.L_x_1197:
[----:B------:R-:W-:-:S05]  /*05a0*/  IADD3 R11, -R0, R7, RZ ;  /* 0x00000007000b7210 */ /* 0x000fca0007ffe1ff */
[----:B------:R-:W-:-:S05]  /*05b0*/  IMAD R0, R4, c[0x0][0x538], R11 ;  /* 0x00014e0004007a24 */ /* 0x000fca00078e020b */
[----:B------:R-:W-:Y:S01]  /*05c0*/  ISETP.GT.AND P0, PT, R0, UR4, PT ;  /* 0x0000000400007c0c */ /* 0x000fe2000bf04270 */
[----:B------:R-:W-:-:S12]  /*05d0*/  BRA.DIV ~URZ, `(.L_x_1202) ;  /* 0x0001e1527f007947 */ /* 0x000fd8000b800000 */
[----:B------:R-:W-:-:S04]  /*05e0*/  VOTE.ANY R10, PT, !P0 ;  /* 0x00000000000a7806 */ /* 0x000fc800040e0100 */
.L_x_1387:
[----:B------:R-:W1:Y:S02]  /*05f0*/  POPC R7, R10 ;  /* 0x0000000a00077309 */ /* 0x000e640000000000 */
[----:B-1----:R-:W-:-:S05]  /*0600*/  IADD3 R0, R7, R6, RZ ;  /* 0x0000000607007210 */ /* 0x002fca0007ffe0ff */
[----:B------:R1:W-:Y:S01]  /*0610*/  STL [R1+0x44], R0 ;  /* 0x0000440001007387 */ /* 0x0003e20000100800 */
[----:B------:R-:W-:Y:S05]  /*0620*/  BRA.DIV ~URZ, `(.L_x_1203) ;  /* 0x0001e1527f007947 */ /* 0x000fea000b800000 */
[----:B------:R2:W3:Y:S01]  /*0630*/  SHFL.IDX PT, R12, R9, R7, 0x1f ;  /* 0x00001f07090c7589 */ /* 0x0004e200000e0000 */
[----:B------:R-:W-:-:S03]  /*0640*/  MOV R6, RZ ;  /* 0x000000ff00067202 */ /* 0x000fc60000000f00 */
[----:B------:R2:W4:Y:S04]  /*0650*/  SHFL.IDX PT, R9, R8, R7, 0x1f ;  /* 0x00001f0708097589 */ /* 0x00052800000e0000 */
.L_x_1388:
[----:B------:R-:W-:Y:S01]  /*0660*/  ISETP.NE.AND P0, PT, R10, RZ, PT ;  /* 0x000000ff0a00720c */ /* 0x000fe20003f05270 */
[----:B------:R-:W-:-:S12]  /*0670*/  BSSY B0, `(.L_x_1204) ;  /* 0x0000005000007945 */ /* 0x000fd80003800000 */
[----:B------:R-:W-:Y:S05]  /*0680*/  @!P0 BRA `(.L_x_1205) ;  /* 0x0000003000008947 */ /* 0x000fea0003800000 */
[----:B------:R-:W-:Y:S01]  /*0690*/  IADD3 R3, R7, -0x1, RZ ;  /* 0xffffffff07037810 */ /* 0x000fe20007ffe0ff */
[----:B------:R-:W-:Y:S05]  /*06a0*/  BRA.DIV ~URZ, `(.L_x_1206) ;  /* 0x0001e1b27f007947 */ /* 0x000fea000b800000 */
[----:B------:R1:W2:Y:S02]  /*06b0*/  SHFL.IDX PT, R6, R4, R3, 0x1f ;  /* 0x00001f0304067589 */ /* 0x0002a400000e0000 */
.L_x_1205:
[----:B------:R-:W-:Y:S05]  /*06c0*/  BSYNC B0 ;  /* 0x0000000000007941 */ /* 0x000fea0003800000 */
.L_x_1204:
        /* <DEDUP_REMOVED lines=69> */
.L_x_1208:
        /* <DEDUP_REMOVED lines=70> */
.L_x_1209:
[----:B------:R-:W-:Y:S05]  /*0f80*/  BSYNC B0 ;  /* 0x0000000000007941 */ /* 0x000fea0003800000 */
.L_x_1207:
[----:B------:R-:W-:-:S04]  /*0f90*/  LOP3.LUT R0, RZ, R0, RZ, 0x33, !PT ;  /* 0x00000000ff007212 */ /* 0x000fc800078e33ff */
[----:B------:R-:W-:-:S05]  /*0fa0*/  IADD3 R0, R0, R12, RZ ;  /* 0x0000000c00007210 */ /* 0x000fca0007ffe0ff */
[----:B------:R2:W-:Y:S01]  /*0fb0*/  STL [R1+0x3c], R0 ;  /* 0x00003c0001007387 */ /* 0x0005e20000100800 */
[----:B------:R-:W-:Y:S05]  /*0fc0*/  BRA `(.L_x_1210) ;  /* 0x0000006000007947 */ /* 0x000fea0003800000 */
.L_x_1198:
[----:B------:R-:W-:Y:S01]  /*0fd0*/  MOV R0, UR4 ;  /* 0x0000000400007c02 */ /* 0x000fe20008000f00 */
[----:B------:R-:W-:Y:S04]  /*0fe0*/  STL [R1+0x3c], RZ ;  /* 0x00003cff01007387 */ /* 0x000fe80000100800 */
[----:B------:R-:W-:Y:S04]  /*0ff0*/  STL [R1+0x40], RZ ;  /* 0x000040ff01007387 */ /* 0x000fe80000100800 */
[----:B------:R1:W-:Y:S02]  /*1000*/  STL [R1+0x38], R0 ;  /* 0x0000380001007387 */ /* 0x0003e40000100800 */
[----:B-1----:R-:W-:-:S05]  /*1010*/  MOV R0, c[0x0][0x53c] ;  /* 0x00014f0000007a02 */ /* 0x002fca0000000f00 */
[----:B------:R1:W-:Y:S02]  /*1020*/  STL [R1+0x44], R0 ;  /* 0x0000440001007387 */ /* 0x0003e40000100800 */
.L_x_1210:
        /* <DEDUP_REMOVED lines=8> */
.L_x_1196:
        /* <DEDUP_REMOVED lines=9> */
[----:B------:R-:W-:Y:S02]  /*1140*/  SHF.R.S32.HI R2, RZ, 0x3, R16 ;  /* 0x00000003ff027819 */ /* 0x000fe40000011410 */
[CC--:B------:R-:W-:Y:S01]  /*1150*/  LEA.HI R11, R7.reuse, R24.reuse, RZ, 0x5 ;  /* 0x00000018070b7211 */ /* 0x0c0fe200078f28ff */
[----:B------:R-:W-:Y:S01]  /*1160*/  IMAD.IADD R3, R24, 0x1, -R0 ;  /* 0x0000000118037824 */ /* 0x000fe200078e0a00 */
[----:B------:R-:W-:Y:S01]  /*1170*/  LOP3.LUT R4, R12, 0xfffffffc, RZ, 0xc0, !PT ;  /* 0xfffffffc0c047812 */ /* 0x000fe200078ec0ff */
[----:B------:R-:W-:Y:S01]  /*1180*/  IMAD.SHL.U32 R0, R2, 0x40, RZ ;  /* 0x0000004002007824 */ /* 0x000fe200078e00ff */
[----:B------:R-:W-:Y:S02]  /*1190*/  LEA.HI R7, R7, R24, RZ, 0x4 ;  /* 0x0000001807077211 */ /* 0x000fe400078f20ff */
[----:B------:R-:W-:Y:S01]  /*11a0*/  SHF.R.S32.HI R14, RZ, 0x1, R15 ;  /* 0x00000001ff0e7819 */ /* 0x000fe2000001140f */
[----:B------:R-:W-:Y:S01]  /*11b0*/  IMAD.IADD R25, R24, 0x1, -R4 ;  /* 0x0000000118197824 */ /* 0x000fe200078e0a04 */
[----:B------:R-:W-:-:S02]  /*11c0*/  SHF.R.S32.HI R8, RZ, 0x4, R7 ;  /* 0x00000004ff087819 */ /* 0x000fc40000011407 */
[----:B------:R-:W-:Y:S01]  /*11d0*/  LEA.HI R5, R15, R14, RZ, 0x1 ;  /* 0x0000000e0f057211 */ /* 0x000fe200078f08ff */
[----:B------:R-:W-:Y:S01]  /*11e0*/  IMAD.SHL.U32 R30, R25, 0x8, RZ ;  /* 0x00000008191e7824 */ /* 0x000fe200078e00ff */
[----:B------:R-:W-:Y:S02]  /*11f0*/  LEA.HI R10, R3, R3, RZ, 0x1 ;  /* 0x00000003030a7211 */ /* 0x000fe400078f08ff */
[----:B------:R-:W-:Y:S02]  /*1200*/  LEA.HI R6, R7, R8, RZ, 0x1 ;  /* 0x0000000807067211 */ /* 0x000fe400078f08ff */
[----:B------:R-:W-:Y:S02]  /*1210*/  LOP3.LUT R2, R5, 0x7fffffe, RZ, 0xc0, !PT ;  /* 0x07fffffe05027812 */ /* 0x000fe400078ec0ff */
[----:B------:R-:W-:Y:S02]  /*1220*/  LOP3.LUT R0, R0, 0xc0, RZ, 0xc0, !PT ;  /* 0x000000c000007812 */ /* 0x000fe400078ec0ff */
[----:B------:R-:W-:Y:S01]  /*1230*/  LOP3.LUT R4, R10, 0x3fffffe, RZ, 0xc0, !PT ;  /* 0x03fffffe0a047812 */ /* 0x000fe200078ec0ff */
[----:B------:R-:W-:Y:S01]  /*1240*/  IMAD.IADD R2, R14, 0x1, -R2 ;  /* 0x000000010e027824 */ /* 0x000fe200078e0a02 */
[----:B------:R-:W-:-:S02]  /*1250*/  LOP3.LUT R6, R6, 0xfffffffe, RZ, 0xc0, !PT ;  /* 0xfffffffe06067812 */ /* 0x000fc400078ec0ff */
[----:B------:R-:W-:Y:S01]  /*1260*/  SHF.R.U32.HI R5, RZ, 0x3, R0 ;  /* 0x00000003ff057819 */ /* 0x000fe20000011600 */
[----:B------:R-:W-:Y:S01]  /*1270*/  IMAD.IADD R18, R3, 0x1, -R4 ;  /* 0x0000000103127824 */ /* 0x000fe200078e0a04 */
[----:B------:R-:W-:Y:S01]  /*1280*/  LOP3.LUT R0, R0, 0x18, R30, 0xf8, !PT ;  /* 0x0000001800007812 */ /* 0x000fe200078ef81e */
[C---:B------:R-:W-:Y:S01]  /*1290*/  IMAD.IADD R17, R8.reuse, 0x1, -R6 ;  /* 0x0000000108117824 */ /* 0x040fe200078e0a06 */
[----:B------:R-:W-:Y:S01]  /*12a0*/  SHF.R.S32.HI R23, RZ, 0x2, R12 ;  /* 0x00000002ff177819 */ /* 0x000fe2000001140c */
[----:B------:R-:W-:Y:S01]  /*12b0*/  IMAD R20, R8, 0x8, R2 ;  /* 0x0000000808147824 */ /* 0x000fe200078e0202 */
[----:B------:R-:W-:Y:S02]  /*12c0*/  LOP3.LUT R9, R0, R5, RZ, 0x3c, !PT ;  /* 0x0000000500097212 */ /* 0x000fe400078e3cff */
[----:B------:R-:W-:Y:S01]  /*12d0*/  LOP3.LUT R3, R11, 0xffffffe0, RZ, 0xc0, !PT ;  /* 0xffffffe00b037812 */ /* 0x000fe200078ec0ff */
[----:B------:R-:W-:Y:S01]  /*12e0*/  IMAD.SHL.U32 R20, R20, 0x20, RZ ;  /* 0x0000002014147824 */ /* 0x000fe200078e00ff */
[----:B------:R-:W-:-:S02]  /*12f0*/  SHF.R.S32.HI R8, RZ, 0x5, R11 ;  /* 0x00000005ff087819 */ /* 0x000fc4000001140b */
[----:B------:R-:W-:Y:S01]  /*1300*/  SHF.R.S32.HI R0, RZ, 0x1f, R11 ;  /* 0x0000001fff007819 */ /* 0x000fe2000001140b */
[----:B------:R-:W-:Y:S01]  /*1310*/  IMAD.IADD R28, R24, 0x1, -R3 ;  /* 0x00000001181c7824 */ /* 0x000fe200078e0a03 */
[----:B------:R-:W-:Y:S02]  /*1320*/  LOP3.LUT R2, R7, 0xfffffff0, RZ, 0xc0, !PT ;  /* 0xfffffff007027812 */ /* 0x000fe400078ec0ff */
[----:B------:R-:W-:Y:S02]  /*1330*/  LEA.HI R5, R12, R23, RZ, 0x1 ;  /* 0x000000170c057211 */ /* 0x000fe400078f08ff */
[----:B------:R-:W-:Y:S01]  /*1340*/  LEA.HI R4, R0, R8, RZ, 0x2 ;  /* 0x0000000800047211 */ /* 0x000fe200078f10ff */
[----:B------:R-:W-:Y:S01]  /*1350*/  IMAD.IADD R0, R24, 0x1, -R2 ;  /* 0x0000000118007824 */ /* 0x000fe200078e0a02 */
[----:B------:R-:W-:Y:S02]  /*1360*/  LOP3.LUT R2, R5, 0x7fffffe, RZ, 0xc0, !PT ;  /* 0x07fffffe05027812 */ /* 0x000fe400078ec0ff */
[----:B------:R-:W-:-:S02]  /*1370*/  SHF.R.S32.HI R5, RZ, 0x1f, R28 ;  /* 0x0000001fff057819 */ /* 0x000fc4000001141c */
[----:B------:R-:W-:Y:S01]  /*1380*/  LEA.HI R6, R0, R0, RZ, 0x1 ;  /* 0x0000000000067211 */ /* 0x000fe200078f08ff */
[----:B------:R-:W-:Y:S01]  /*1390*/  IMAD.IADD R2, R23, 0x1, -R2 ;  /* 0x0000000117027824 */ /* 0x000fe200078e0a02 */
[----:B------:R-:W-:Y:S02]  /*13a0*/  LEA.HI R19, R5, R28, RZ, 0x2 ;  /* 0x0000001c05137211 */ /* 0x000fe400078f10ff */
[----:B------:R-:W-:Y:S01]  /*13b0*/  LOP3.LUT R5, R6, 0x7fffffe, RZ, 0xc0, !PT ;  /* 0x07fffffe06057812 */ /* 0x000fe200078ec0ff */
[----:B------:R-:W-:Y:S01]  /*13c0*/  IMAD R2, R8, 0x8, R2 ;  /* 0x0000000808027824 */ /* 0x000fe200078e0202 */
[----:B------:R-:W-:Y:S02]  /*13d0*/  SHF.R.S32.HI R13, RZ, 0x1f, R0 ;  /* 0x0000001fff0d7819 */ /* 0x000fe40000011400 */
[----:B------:R-:W-:Y:S01]  /*13e0*/  LOP3.LUT R3, R4, 0xffffffc, RZ, 0xc0, !PT ;  /* 0x0ffffffc04037812 */ /* 0x000fe200078ec0ff */
[----:B------:R-:W-:Y:S01]  /*13f0*/  IMAD.IADD R11, R0, 0x1, -R5 ;  /* 0x00000001000b7824 */ /* 0x000fe200078e0a05 */
[----:B------:R-:W-:Y:S01]  /*1400*/  LEA.HI R13, R13, R0, RZ, 0x3 ;  /* 0x000000000d0d7211 */ /* 0x000fe200078f18ff */
[----:B------:R-:W-:Y:S01]  /*1410*/  IMAD.U32 R0, R2, 0x20, R9 ;  /* 0x0000002002007824 */ /* 0x000fe200078e0009 */
[----:B------:R-:W-:Y:S01]  /*1420*/  LEA.HI R4, R25, R25, RZ, 0x1 ;  /* 0x0000001919047211 */ /* 0x000fe200078f08ff */
[----:B------:R-:W-:Y:S01]  /*1430*/  IMAD.IADD R7, R8, 0x1, -R3 ;  /* 0x0000000108077824 */ /* 0x000fe200078e0a03 */
[----:B------:R-:W-:-:S02]  /*1440*/  IADD3 R22, R14, 0x40, RZ ;  /* 0x000000400e167810 */ /* 0x000fc40007ffe0ff */
[----:B------:R1:W-:Y:S01]  /*1450*/  STL [R1+0x18], R0 ;  /* 0x0000180001007387 */ /* 0x0003e20000100800 */
[----:B------:R-:W-:Y:S02]  /*1460*/  LOP3.LUT R2, R4, 0x1ffffffe, RZ, 0xc0, !PT ;  /* 0x1ffffffe04027812 */ /* 0x000fe400078ec0ff */
[----:B------:R-:W-:Y:S02]  /*1470*/  SHF.R.S32.HI R3, RZ, 0x2, R19 ;  /* 0x00000002ff037819 */ /* 0x000fe40000011413 */
[----:B------:R-:W-:Y:S01]  /*1480*/  SHF.R.S32.HI R9, RZ, 0x1f, R12 ;  /* 0x0000001fff097819 */ /* 0x000fe2000001140c */
[----:B------:R-:W-:Y:S01]  /*1490*/  IMAD.IADD R2, R25, 0x1, -R2 ;  /* 0x0000000119027824 */ /* 0x000fe200078e0a02 */
[----:B------:R-:W-:Y:S01]  /*14a0*/  LEA.HI R14, R22, R22, RZ, 0x1 ;  /* 0x00000016160e7211 */ /* 0x000fe200078f08ff */
[----:B------:R-:W-:Y:S01]  /*14b0*/  IMAD R26, R7, 0x10, R3 ;  /* 0x00000010071a7824 */ /* 0x000fe200078e0203 */
[----:B------:R-:W-:Y:S02]  /*14c0*/  LEA.HI R3, R9, R23, RZ, 0x3 ;  /* 0x0000001709037211 */ /* 0x000fe400078f18ff */
[----:B------:R-:W-:-:S02]  /*14d0*/  SHF.R.S32.HI R5, RZ, 0x1, R6 ;  /* 0x00000001ff057819 */ /* 0x000fc40000011406 */
[----:B------:R-:W-:Y:S01]  /*14e0*/  LOP3.LUT R3, R3, 0xfffffff8, RZ, 0xc0, !PT ;  /* 0xfffffff803037812 */ /* 0x000fe200078ec0ff */
[----:B------:R-:W-:Y:S01]  /*14f0*/  STL [R1+0xb8], R26 ;  /* 0x0000b81a01007387 */ /* 0x000fe20000100800 */
[----:B------:R-:W-:Y:S02]  /*1500*/  LOP3.LUT R12, R14, 0x7fffffe, RZ, 0xc0, !PT ;  /* 0x07fffffe0e0c7812 */ /* 0x000fe400078ec0ff */
[----:B------:R-:W-:Y:S01]  /*1510*/  SHF.R.S32.HI R31, RZ, 0x1f, R30 ;  /* 0x0000001fff1f7819 */ /* 0x000fe2000001141e */
        /* <DEDUP_REMOVED lines=9> */
[----:B------:R-:W-:Y:S01]  /*15b0*/  LOP3.LUT P3, RZ, R2, 0x2, RZ, 0xc0, !PT ;  /* 0x0000000202ff7812 */ /* 0x000fe2000786c0ff */
[----:B------:R-:W-:Y:S01]  /*15c0*/  IMAD.IADD R6, R22, 0x1, -R12 ;  /* 0x0000000116067824 */ /* 0x000fe200078e0a0c */
[----:B------:R-:W-:Y:S02]  /*15d0*/  LEA.HI R4, R4, R5, RZ, 0x2 ;  /* 0x0000000504047211 */ /* 0x000fe400078f10ff */
[----:B------:R-:W-:Y:S01]  /*15e0*/  LOP3.LUT R3, R0, 0xffffff00, RZ, 0xc0, !PT ;  /* 0xffffff0000037812 */ /* 0x000fe200078ec0ff */
[----:B------:R-:W-:Y:S01]  /*15f0*/  IMAD.SHL.U32 R0, R2, 0x40, RZ ;  /* 0x0000004002007824 */ /* 0x000fe200078e00ff */
[----:B------:R-:W-:-:S03]  /*1600*/  LOP3.LUT R2, R4, 0xfffffffc, RZ, 0xc0, !PT ;  /* 0xfffffffc04027812 */ /* 0x000fc600078ec0ff */
[----:B------:R-:W-:Y:S01]  /*1610*/  IMAD R22, R6, 0x20, R3 ;  /* 0x0000002006167824 */ /* 0x000fe200078e0203 */
[----:B------:R-:W-:Y:S01]  /*1620*/  LOP3.LUT R0, R0, 0xc0, RZ, 0xc0, !PT ;  /* 0x000000c000007812 */ /* 0x000fe200078ec0ff */
[----:B------:R-:W-:Y:S01]  /*1630*/  IMAD.IADD R12, R5, 0x1, -R2 ;  /* 0x00000001050c7824 */ /* 0x000fe200078e0a02 */
[----:B------:R-:W-:Y:S01]  /*1640*/  LEA.HI R6, R7, R7, RZ, 0x1 ;  /* 0x0000000707067211 */ /* 0x000fe200078f08ff */
[----:B------:R-:W-:Y:S01]  /*1650*/  IMAD.SHL.U32 R2, R13, 0x20, RZ ;  /* 0x000000200d027824 */ /* 0x000fe200078e00ff */
[----:B------:R-:W-:Y:S01]  /*1660*/  LOP3.LUT R5, R0, 0x8, R16, 0xf8, !PT ;  /* 0x0000000800057812 */ /* 0x000fe200078ef810 */
[----:B------:R-:W-:Y:S01]  /*1670*/  STL [R1+0x94], R22 ;  /* 0x0000941601007387 */ /* 0x000fe20000100800 */
[----:B------:R-:W-:Y:S01]  /*1680*/  SHF.R.U32.HI R3, RZ, 0x3, R0 ;  /* 0x00000003ff037819 */ /* 0x000fe20000011600 */
[----:B------:R-:W-:Y:S01]  /*1690*/  IMAD.SHL.U32 R0, R8, 0x200, RZ ;  /* 0x0000020008007824 */ /* 0x000fe200078e00ff */
[----:B------:R-:W-:Y:S01]  /*16a0*/  LOP3.LUT R4, R6, 0x3fffffe, RZ, 0xc0, !PT ;  /* 0x03fffffe06047812 */ /* 0x000fe200078ec0ff */
[----:B------:R-:W-:Y:S01]  /*16b0*/  STL [R1+0x7c], R20 ;  /* 0x00007c1401007387 */ /* 0x000fe20000100800 */
[----:B------:R-:W-:-:S02]  /*16c0*/  LOP3.LUT R8, R5, R3, RZ, 0x3c, !PT ;  /* 0x0000000305087212 */ /* 0x000fc400078e3cff */
[----:B------:R-:W-:Y:S01]  /*16d0*/  LOP3.LUT R3, R15, 0xfffffffe, RZ, 0xc0, !PT ;  /* 0xfffffffe0f037812 */ /* 0x000fe200078ec0ff */
[----:B------:R-:W-:Y:S01]  /*16e0*/  IMAD.IADD R7, R7, 0x1, -R4 ;  /* 0x0000000107077824 */ /* 0x000fe200078e0a04 */
[----:B------:R-:W-:Y:S02]  /*16f0*/  LOP3.LUT R2, R2, 0xffffff00, RZ, 0xc0, !PT ;  /* 0xffffff0002027812 */ /* 0x000fe400078ec0ff */
[----:B------:R-:W-:Y:S01]  /*1700*/  SHF.R.S32.HI R5, RZ, 0x1, R6 ;  /* 0x00000001ff057819 */ /* 0x000fe20000011406 */
[----:B------:R-:W-:Y:S01]  /*1710*/  IMAD.IADD R29, R24, 0x1, -R3 ;  /* 0x00000001181d7824 */ /* 0x000fe200078e0a03 */
[----:B------:R-:W-:Y:S01]  /*1720*/  LOP3.LUT P4, RZ, R12, 0x2, RZ, 0xc0, !PT ;  /* 0x000000020cff7812 */ /* 0x000fe2000788c0ff */
[----:B------:R-:W-:Y:S01]  /*1730*/  IMAD.IADD R4, R2, 0x1, R0 ;  /* 0x0000000102047824 */ /* 0x000fe200078e0200 */
[----:B------:R-:W-:Y:S01]  /*1740*/  LOP3.LUT R3, R5, 0x1, RZ, 0xc0, !PT ;  /* 0x0000000105037812 */ /* 0x000fe200078ec0ff */
[----:B------:R-:W-:Y:S01]  /*1750*/  IMAD R16, R11, 0x20, R2 ;  /* 0x000000200b107824 */ /* 0x000fe200078e0202 */
[----:B------:R-:W-:Y:S01]  /*1760*/  LEA.HI R2, R9, R23, RZ, 0x2 ;  /* 0x0000001709027211 */ /* 0x000fe200078f10ff */
[----:B------:R-:W-:Y:S01]  /*1770*/  IMAD.SHL.U32 R114, R29, 0x4, RZ ;  /* 0x000000041d727824 */ /* 0x000fe200078e00ff */
[----:B------:R-:W-:Y:S01]  /*1780*/  ISETP.NE.U32.AND P2, PT, R3, 0x1, PT ;  /* 0x000000010300780c */ /* 0x000fe20003f45070 */
[----:B------:R-:W-:Y:S01]  /*1790*/  IMAD R0, R25, 0x2, R0 ;  /* 0x0000000219007824 */ /* 0x000fe200078e0200 */
[----:B------:R-:W-:Y:S01]  /*17a0*/  LOP3.LUT R2, R2, 0xfffffffc, RZ, 0xc0, !PT ;  /* 0xfffffffc02027812 */ /* 0x000fe200078ec0ff */
[----:B------:R-:W-:Y:S01]  /*17b0*/  IMAD R15, R11, 0x20, R4 ;  /* 0x000000200b0f7824 */ /* 0x000fe200078e0204 */
[C---:B------:R-:W-:Y:S01]  /*17c0*/  IADD3 R164, R114.reuse, 0x10, RZ ;  /* 0x0000001072a47810 */ /* 0x040fe20007ffe0ff */
[----:B------:R-:W-:Y:S01]  /*17d0*/  IMAD R7, R7, 0x20, R0 ;  /* 0x0000002007077824 */ /* 0x000fe200078e0200 */
[----:B------:R-:W-:Y:S01]  /*17e0*/  SHF.R.S32.HI R3, RZ, 0x1, R14 ;  /* 0x00000001ff037819 */ /* 0x000fe2000001140e */
[----:B------:R-:W-:Y:S01]  /*17f0*/  IMAD.IADD R2, R23, 0x1, -R2 ;  /* 0x0000000117027824 */ /* 0x000fe200078e0a02 */
[----:B------:R-:W-:Y:S01]  /*1800*/  LOP3.LUT P1, RZ, R5, 0x2, RZ, 0xc0, !PT ;  /* 0x0000000205ff7812 */ /* 0x000fe2000782c0ff */
[C---:B------:R-:W-:Y:S01]  /*1810*/  IMAD.IADD R112, R114.reuse, 0x1, R164 ;  /* 0x0000000172707824 */ /* 0x040fe200078e02a4 */
[----:B------:R-:W-:Y:S01]  /*1820*/  IADD3 R113, R114, 0x20, RZ ;  /* 0x0000002072717810 */ /* 0x000fe20007ffe0ff */
[----:B------:R-:W-:Y:S01]  /*1830*/  IMAD.SHL.U32 R4, R3, 0x40, RZ ;  /* 0x0000004003047824 */ /* 0x000fe200078e00ff */
[----:B------:R-:W-:Y:S01]  /*1840*/  LOP3.LUT P0, RZ, R2, 0x2, RZ, 0xc0, !PT ;  /* 0x0000000202ff7812 */ /* 0x000fe2000780c0ff */
[----:B------:R-:W-:-:S02]  /*1850*/  IMAD R0, R17, 0x8, R18 ;  /* 0x0000000811007824 */ /* 0x000fc400078e0212 */
[----:B------:R-:W-:Y:S01]  /*1860*/  IMAD.SHL.U32 R3, R2, 0x40, RZ ;  /* 0x0000004002037824 */ /* 0x000fe200078e00ff */
[----:B------:R-:W-:Y:S01]  /*1870*/  SHF.R.S32.HI R2, RZ, 0x1f, R112 ;  /* 0x0000001fff027819 */ /* 0x000fe20000011470 */
[----:B------:R-:W-:Y:S01]  /*1880*/  IMAD.U32 R0, R0, 0x20, R8 ;  /* 0x0000002000007824 */ /* 0x000fe200078e0008 */
[----:B------:R-:W-:Y:S01]  /*1890*/  LOP3.LUT R27, R4, 0xc0, RZ, 0xc0, !PT ;  /* 0x000000c0041b7812 */ /* 0x000fe200078ec0ff */
[----:B------:R-:W-:Y:S01]  /*18a0*/  IMAD.SHL.U32 R5, R5, 0x40, RZ ;  /* 0x0000004005057824 */ /* 0x000fe200078e00ff */
[-C--:B------:R-:W-:Y:S01]  /*18b0*/  LEA.HI R8, R2, R112.reuse, RZ, 0x3 ;  /* 0x0000007002087211 */ /* 0x080fe200078f18ff */
[----:B------:R-:W-:Y:S01]  /*18c0*/  IMAD.IADD R111, R114, 0x1, R113 ;  /* 0x00000001726f7824 */ /* 0x000fe200078e0271 */
[----:B------:R-:W-:Y:S01]  /*18d0*/  LEA.HI R2, R2, R112, RZ, 0x5 ;  /* 0x0000007002027211 */ /* 0x000fe200078f28ff */
[----:B------:R-:W-:Y:S01]  /*18e0*/  STL [R1+0x8c], R27 ;  /* 0x00008c1b01007387 */ /* 0x000fe20000100800 */
        /* <DEDUP_REMOVED lines=13> */
[----:B------:R-:W-:Y:S02]  /*19c0*/  LOP3.LUT R3, R6, R24, RZ, 0x3c, !PT ;  /* 0x0000001806037212 */ /* 0x000fe400078e3cff */
[----:B------:R-:W-:-:S02]  /*19d0*/  LEA.HI R5, R5, R5, RZ, 0x1d ;  /* 0x0000000505057211 */ /* 0x000fc400078fe8ff */
[----:B------:R-:W-:Y:S02]  /*19e0*/  IADD3 R13, R4, R2, R20 ;  /* 0x00000002040d7210 */ /* 0x000fe40007ffe014 */
[----:B------:R-:W-:Y:S01]  /*19f0*/  IADD3 R11, R3, R22, R2 ;  /* 0x00000016030b7210 */ /* 0x000fe20007ffe002 */
[----:B------:R-:W-:Y:S01]  /*1a00*/  IMAD.IADD R10, R5, 0x1, R7 ;  /* 0x00000001050a7824 */ /* 0x000fe200078e0207 */
[----:B------:R-:W-:Y:S01]  /*1a10*/  SHF.R.S32.HI R2, RZ, 0x1f, R111 ;  /* 0x0000001fff027819 */ /* 0x000fe2000001146f */
[----:B------:R-:W-:Y:S01]  /*1a20*/  IMAD.SHL.U32 R3, R12, 0x40, RZ ;  /* 0x000000400c037824 */ /* 0x000fe200078e00ff */
[----:B------:R-:W-:Y:S01]  /*1a30*/  SHF.R.S32.HI R8, RZ, 0x3, R8 ;  /* 0x00000003ff087819 */ /* 0x000fe20000011408 */
[----:B------:R-:W-:Y:S01]  /*1a40*/  IMAD.SHL.U32 R7, R17, 0x8, RZ ;  /* 0x0000000811077824 */ /* 0x000fe200078e00ff */
[-C--:B------:R-:W-:Y:S01]  /*1a50*/  LEA.HI R5, R2, R111.reuse, RZ, 0x5 ;  /* 0x0000006f02057211 */ /* 0x080fe200078f28ff */
[----:B------:R-:W-:Y:S01]  /*1a60*/  IMAD.SHL.U32 R18, R10, 0x2, RZ ;  /* 0x000000020a127824 */ /* 0x000fe200078e00ff */
[----:B------:R-:W-:Y:S01]  /*1a70*/  LEA.HI R4, R2, R111, RZ, 0x3 ;  /* 0x0000006f02047211 */ /* 0x000fe200078f18ff */
[----:B------:R-:W-:Y:S01]  /*1a80*/  IMAD.MOV.U32 R12, RZ, RZ, 0x20 ;  /* 0x00000020ff0c7424 */ /* 0x000fe200078e00ff */
[----:B------:R-:W-:Y:S01]  /*1a90*/  LOP3.LUT R2, R3, 0xc0, RZ, 0xc0, !PT ;  /* 0x000000c003027812 */ /* 0x000fe200078ec0ff */
[----:B------:R-:W-:Y:S01]  /*1aa0*/  IMAD.SHL.U32 R3, R5, 0x80, RZ ;  /* 0x0000008005037824 */ /* 0x000fe200078e00ff */
[----:B------:R-:W-:Y:S01]  /*1ab0*/  LOP3.LUT R6, R25, 0x18, R4, 0xf8, !PT ;  /* 0x0000001819067812 */ /* 0x000fe200078ef804 */
[----:B------:R-:W-:Y:S01]  /*1ac0*/  STL [R1+0x5c], R18 ;  /* 0x00005c1201007387 */ /* 0x000fe20000100800 */
[----:B------:R-:W-:-:S02]  /*1ad0*/  LOP3.LUT R7, R2, 0x8, R7, 0xf8, !PT ;  /* 0x0000000802077812 */ /* 0x000fc400078ef807 */
[----:B------:R-:W-:Y:S02]  /*1ae0*/  SHF.R.U32.HI R5, RZ, 0x3, R2 ;  /* 0x00000003ff057819 */ /* 0x000fe40000011602 */
[----:B------:R-:W-:Y:S02]  /*1af0*/  LOP3.LUT R2, R3, 0xfffff000, RZ, 0xc0, !PT ;  /* 0xfffff00003027812 */ /* 0x000fe400078ec0ff */
[----:B------:R-:W-:Y:S02]  /*1b00*/  LOP3.LUT R6, R6, R23, RZ, 0x3c, !PT ;  /* 0x0000001706067212 */ /* 0x000fe400078e3cff */
[----:B------:R-:W-:Y:S02]  /*1b10*/  LOP3.LUT R9, R27, 0x18, R4, 0xf8, !PT ;  /* 0x000000181b097812 */ /* 0x000fe400078ef804 */
[----:B------:R-:W-:Y:S02]  /*1b20*/  IADD3 R10, R6, R2, R20 ;  /* 0x00000002060a7210 */ /* 0x000fe40007ffe014 */
[----:B------:R-:W-:-:S02]  /*1b30*/  LOP3.LUT R3, R7, R5, RZ, 0x3c, !PT ;  /* 0x0000000507037212 */ /* 0x000fc400078e3cff */
[C---:B------:R-:W-:Y:S02]  /*1b40*/  IADD3 R6, R18.reuse, 0x80, RZ ;  /* 0x0000008012067810 */ /* 0x040fe40007ffe0ff */
[----:B------:R-:W-:Y:S02]  /*1b50*/  LOP3.LUT R5, R9, R24, RZ, 0x3c, !PT ;  /* 0x0000001809057212 */ /* 0x000fe400078e3cff */
[----:B------:R-:W-:Y:S02]  /*1b60*/  IADD3 R14, R18, 0x70, RZ ;  /* 0x00000070120e7810 */ /* 0x000fe40007ffe0ff */
[----:B------:R-:W-:Y:S02]  /*1b70*/  @P2 IADD3 R14, R6, 0x10, RZ ;  /* 0x00000010060e2810 */ /* 0x000fe40007ffe0ff */
[----:B------:R-:W-:Y:S01]  /*1b80*/  IADD3 R9, R5, R22, R2 ;  /* 0x0000001605097210 */ /* 0x000fe20007ffe002 */
[----:B------:R-:W-:Y:S01]  /*1b90*/  IMAD.IADD R2, R3, 0x1, R15 ;  /* 0x0000000103027824 */ /* 0x000fe200078e020f */
[C---:B------:R-:W-:Y:S01]  /*1ba0*/  IADD3 R7, R30.reuse, 0x20, RZ ;  /* 0x000000201e077810 */ /* 0x040fe20007ffe0ff */
[----:B------:R-:W-:Y:S01]  /*1bb0*/  STL [R1+0x60], R14 ;  /* 0x0000600e01007387 */ /* 0x000fe20000100800 */
[----:B------:R-:W-:Y:S01]  /*1bc0*/  LOP3.LUT R5, R19, 0x7ffffffc, RZ, 0xc0, !PT ;  /* 0x7ffffffc13057812 */ /* 0x000fe200078ec0ff */
[----:B------:R-:W-:Y:S01]  /*1bd0*/  IMAD.IADD R3, R3, 0x1, R16 ;  /* 0x0000000103037824 */ /* 0x000fe200078e0210 */
[----:B------:R-:W-:Y:S01]  /*1be0*/  IADD3 R6, R30, 0x40, RZ ;  /* 0x000000401e067810 */ /* 0x000fe20007ffe0ff */
[----:B------:R1:W-:Y:S01]  /*1bf0*/  STL [R1+0x30], R7 ;  /* 0x0000300701007387 */ /* 0x0003e20000100800 */
[----:B------:R-:W-:Y:S01]  /*1c00*/  SHF.R.S32.HI R15, RZ, 0x1f, R7 ;  /* 0x0000001fff0f7819 */ /* 0x000fe20000011407 */
[----:B------:R-:W-:Y:S01]  /*1c10*/  IMAD.IADD R5, R28, 0x1, -R5 ;  /* 0x000000011c057824 */ /* 0x000fe200078e0a05 */
[----:B------:R-:W-:Y:S01]  /*1c20*/  LEA R165, R0, 0x3c80, 0x1 ;  /* 0x00003c8000a57811 */ /* 0x000fe200078e08ff */
[----:B------:R-:W-:Y:S01]  /*1c30*/  STL.64 [R1+0x28], R30 ;  /* 0x0000281e01007387 */ /* 0x000fe20000100a00 */
[----:B------:R-:W-:Y:S01]  /*1c40*/  LEA R0, R11, 0x6080, 0x1 ;  /* 0x000060800b007811 */ /* 0x000fe200078e08ff */
[----:B------:R-:W-:Y:S01]  /*1c50*/  IMAD.SHL.U32 R5, R5, 0x2, RZ ;  /* 0x0000000205057824 */ /* 0x000fe200078e00ff */
[----:B------:R-:W-:Y:S01]  /*1c60*/  IADD3 R194, R165, 0x20, RZ ;  /* 0x00000020a5c27810 */ /* 0x000fe20007ffe0ff */
[----:B------:R2:W-:Y:S01]  /*1c70*/  STL [R1+0x34], R6 ;  /* 0x0000340601007387 */ /* 0x0005e20000100800 */
[----:B------:R-:W-:-:S02]  /*1c80*/  LEA R192, R2, 0x6080, 0x1 ;  /* 0x0000608002c07811 */ /* 0x000fc400078e08ff */
[----:B------:R-:W-:Y:S01]  /*1c90*/  LEA R166, R3, 0x1880, 0x1 ;  /* 0x0000188003a67811 */ /* 0x000fe200078e08ff */
[----:B------:R-:W-:Y:S01]  /*1ca0*/  STL [R1+0x70], R15 ;  /* 0x0000700f01007387 */ /* 0x000fe20000100800 */
[----:B------:R-:W-:-:S04]  /*1cb0*/  @P3 IADD3 R194, R165, -0x20, RZ ;  /* 0xffffffe0a5c23810 */ /* 0x000fc80007ffe0ff */
        /* <DEDUP_REMOVED lines=8> */
[C---:B------:R-:W-:Y:S02]  /*1d40*/  IADD3 R196, R194.reuse, 0x1c00, RZ ;  /* 0x00001c00c2c47810 */ /* 0x040fe40007ffe0ff */
[--C-:B--2---:R-:W-:Y:S01]  /*1d50*/  LOP3.LUT R6, R27, 0x18, R104.reuse, 0xf8, !PT ;  /* 0x000000181b067812 */ /* 0x104fe200078ef868 */
[----:B------:R2:W-:Y:S01]  /*1d60*/  STL [R1+0x24], R5 ;  /* 0x0000240501007387 */ /* 0x0005e20000100800 */
[----:B------:R-:W-:Y:S02]  /*1d70*/  IADD3 R195, R194, 0x2000, RZ ;  /* 0x00002000c2c37810 */ /* 0x000fe40007ffe0ff */
[----:B------:R-:W-:Y:S01]  /*1d80*/  LOP3.LUT R6, R6, R24, RZ, 0x3c, !PT ;  /* 0x0000001806067212 */ /* 0x000fe200078e3cff */
[----:B-1----:R-:W-:Y:S01]  /*1d90*/  IMAD.IADD R7, R26, 0x1, R21 ;  /* 0x000000011a077824 */ /* 0x002fe200078e0215 */
[----:B--2---:R-:W-:-:S04]  /*1da0*/  LOP3.LUT R5, R25, 0x8, R104, 0xf8, !PT ;  /* 0x0000000819057812 */ /* 0x004fc800078ef868 */
[----:B------:R1:W-:Y:S04]  /*1db0*/  STL [R1+0x98], R7 ;  /* 0x0000980701007387 */ /* 0x0003e80000100800 */
[----:B------:R2:W-:Y:S01]  /*1dc0*/  STL [R1+0x88], R8 ;  /* 0x0000880801007387 */ /* 0x0005e20000100800 */
[----:B-1----:R-:W-:Y:S02]  /*1dd0*/  LOP3.LUT R7, R25, 0x18, R104, 0xf8, !PT ;  /* 0x0000001819077812 */ /* 0x002fe400078ef868 */
[----:B--2---:R-:W-:Y:S02]  /*1de0*/  SHF.R.S32.HI R8, RZ, 0x3, R4 ;  /* 0x00000003ff087819 */ /* 0x004fe40000011404 */
[-C--:B------:R-:W-:Y:S01]  /*1df0*/  LOP3.LUT R4, R5, R23.reuse, RZ, 0x3c, !PT ;  /* 0x0000001705047212 */ /* 0x080fe200078e3cff */
[----:B------:R-:W-:Y:S01]  /*1e00*/  IMAD.IADD R5, R22, 0x1, R6 ;  /* 0x0000000116057824 */ /* 0x000fe200078e0206 */
[----:B------:R-:W-:Y:S01]  /*1e10*/  LOP3.LUT R7, R7, R23, RZ, 0x3c, !PT ;  /* 0x0000001707077212 */ /* 0x000fe200078e3cff */
[----:B------:R1:W-:Y:S01]  /*1e20*/  STL [R1+0x84], R8 ;  /* 0x0000840801007387 */ /* 0x0003e20000100800 */
[----:B------:R-:W-:Y:S01]  /*1e30*/  SEL R6, R12, 0xffffffe0, !P1 ;  /* 0xffffffe00c067807 */ /* 0x000fe20004800000 */
[----:B------:R-:W-:Y:S01]  /*1e40*/  IMAD.IADD R252, R20, 0x1, R4 ;  /* 0x0000000114fc7824 */ /* 0x000fe200078e0204 */
[----:B------:R-:W-:Y:S01]  /*1e50*/  SEL R4, R12, 0xffffffe0, !P4 ;  /* 0xffffffe00c047807 */ /* 0x000fe20006000000 */
[----:B------:R-:W-:-:S03]  /*1e60*/  IMAD.IADD R7, R20, 0x1, R7 ;  /* 0x0000000114077824 */ /* 0x000fc600078e0207 */
[----:B------:R-:W-:Y:S01]  /*1e70*/  LEA R252, R252, 0x1880, 0x1 ;  /* 0x00001880fcfc7811 */ /* 0x000fe200078e08ff */
[----:B------:R-:W-:Y:S02]  /*1e80*/  IMAD.IADD R193, R192, 0x1, R4 ;  /* 0x00000001c0c17824 */ /* 0x000fe400078e0204 */
[----:B------:R-:W-:Y:S01]  /*1e90*/  IMAD.IADD R167, R4, 0x1, R166 ;  /* 0x0000000104a77824 */ /* 0x000fe200078e02a6 */
[----:B-1----:R-:W-:Y:S02]  /*1ea0*/  LEA R8, R5, 0x6080, 0x1 ;  /* 0x0000608005087811 */ /* 0x002fe400078e08ff */
[----:B------:R-:W-:-:S03]  /*1eb0*/  LEA R5, R13, 0x6080, 0x1 ;  /* 0x000060800d057811 */ /* 0x000fc600078e08ff */
[----:B------:R1:W-:Y:S04]  /*1ec0*/  STL [R1+0xb0], R8 ;  /* 0x0000b00801007387 */ /* 0x0003e80000100800 */
[----:B------:R2:W-:Y:S04]  /*1ed0*/  STL [R1+0xac], R5 ;  /* 0x0000ac0501007387 */ /* 0x0005e80000100800 */
[----:B------:R3:W-:Y:S01]  /*1ee0*/  STL [R1+0xa8], R0 ;  /* 0x0000a80001007387 */ /* 0x0007e20000100800 */
[----:B-1----:R-:W-:Y:S02]  /*1ef0*/  LEA R8, R9, 0x6080, 0x1 ;  /* 0x0000608009087811 */ /* 0x002fe400078e08ff */
[----:B--2---:R-:W-:-:S02]  /*1f00*/  LEA R5, R10, 0x6080, 0x1 ;  /* 0x000060800a057811 */ /* 0x004fc400078e08ff */
[----:B---3--:R-:W-:-:S03]  /*1f10*/  IADD3 R0, R252, 0x20, RZ ;  /* 0x00000020fc007810 */ /* 0x008fc60007ffe0ff */
[----:B------:R1:W-:Y:S01]  /*1f20*/  STL [R1+0xa4], R5 ;  /* 0x0000a40501007387 */ /* 0x0003e20000100800 */
[----:B------:R-:W-:-:S03]  /*1f30*/  @P0 IADD3 R0, R252, -0x20, RZ ;  /* 0xffffffe0fc000810 */ /* 0x000fc60007ffe0ff */
[----:B------:R-:W-:Y:S01]  /*1f40*/  STL [R1+0xa0], R8 ;  /* 0x0000a00801007387 */ /* 0x000fe20000100800 */
[----:B-1----:R-:W-:-:S05]  /*1f50*/  LEA R5, R7, 0x6080, 0x1 ;  /* 0x0000608007057811 */ /* 0x002fca00078e08ff */
[----:B------:R-:W-:Y:S04]  /*1f60*/  STL [R1+0x9c], R5 ;  /* 0x00009c0501007387 */ /* 0x000fe80000100800 */
[----:B------:R1:W-:Y:S02]  /*1f70*/  STL [R1], R0 ;  /* 0x0000000001007387 */ /* 0x0003e40000100800 */
[----:B-1----:R-:W-:-:S05]  /*1f80*/  IMAD.IADD R0, R18, 0x1, R6 ;  /* 0x0000000112007824 */ /* 0x002fca00078e0206 */
[----:B------:R1:W-:Y:S02]  /*1f90*/  STL [R1+0x68], R0 ;  /* 0x0000680001007387 */ /* 0x0003e40000100800 */
[----:B-1----:R-:W-:-:S05]  /*1fa0*/  IMAD.IADD R0, R6, 0x1, R14 ;  /* 0x0000000106007824 */ /* 0x002fca00078e020e */
[----:B------:R1:W-:Y:S02]  /*1fb0*/  STL [R1+0x64], R0 ;  /* 0x0000640001007387 */ /* 0x0003e40000100800 */
.L_x_1384:
        /* <DEDUP_REMOVED lines=14> */
[----:B------:R-:W-:-:S02]  /*20a0*/  IMAD.MOV.U32 R141, RZ, RZ, RZ ;  /* 0x000000ffff8d7224 */ /* 0x000fc400078e00ff */
[----:B------:R-:W-:Y:S01]  /*20b0*/  IMAD.MOV.U32 R13, RZ, RZ, RZ ;  /* 0x000000ffff0d7224 */ /* 0x000fe200078e00ff */
[----:B--2---:R-:W-:Y:S01]  /*20c0*/  SHF.R.S32.HI R20, RZ, 0x1f, R18 ;  /* 0x0000001fff147819 */ /* 0x004fe20000011412 */
[----:B------:R1:W-:Y:S01]  /*20d0*/  STL [R1+0x48], R18 ;  /* 0x0000481201007387 */ /* 0x0003e20000100800 */
[C---:B------:R-:W-:Y:S02]  /*20e0*/  @P4 LEA R2, P0, R18.reuse, c[0x0][0x360], 0x2 ;  /* 0x0000d80012024a11 */ /* 0x040fe400078010ff */
[C---:B------:R-:W-:Y:S01]  /*20f0*/  @P2 LEA R4, P1, R18.reuse, c[0x0][0x370], 0x2 ;  /* 0x0000dc0012042a11 */ /* 0x040fe200078210ff */
[----:B------:R1:W-:Y:S01]  /*2100*/  STL [R1+0x58], R20 ;  /* 0x0000581401007387 */ /* 0x0003e20000100800 */
[C-C-:B------:R-:W-:Y:S02]  /*2110*/  @P4 LEA.HI.X R3, R18.reuse, c[0x0][0x364], R20.reuse, 0x2, P0 ;  /* 0x0000d90012034a11 */ /* 0x140fe400000f1414 */
[----:B------:R-:W-:-:S03]  /*2120*/  @P2 LEA.HI.X R5, R18, c[0x0][0x374], R20, 0x2, P1 ;  /* 0x0000dd0012052a11 */ /* 0x000fc600008f1414 */
[----:B------:R2:W4:Y:S01]  /*2130*/  @P4 LDG.E R0, [R2.64] ;  /* 0x0000000602004981 */ /* 0x000522000c1e1900 */
[----:B------:R-:W-:-:S03]  /*2140*/  ISETP.NE.U32.AND P0, PT, RZ, c[0x0][0x350], PT ;  /* 0x0000d400ff007a0c */ /* 0x000fc60003f05070 */
[----:B------:R1:W5:Y:S01]  /*2150*/  @P2 LDG.E R151, [R4.64] ;  /* 0x0000000604972981 */ /* 0x000362000c1e1900 */
[----:B------:R-:W-:Y:S02]  /*2160*/  ISETP.NE.AND.EX P6, PT, RZ, c[0x0][0x354], PT, P0 ;  /* 0x0000d500ff007a0c */ /* 0x000fe40003fc5300 */
[----:B------:R-:W-:-:S04]  /*2170*/  LEA R6, P2, R18, c[0x0][0x348], 0x2 ;  /* 0x0000d20012067a11 */ /* 0x000fc800078410ff */
[----:B------:R-:W-:-:S05]  /*2180*/  LEA.HI.X R7, R18, c[0x0][0x34c], R20, 0x2, P2 ;  /* 0x0000d30012077a11 */ /* 0x000fca00010f1414 */
[----:B------:R3:W5:Y:S01]  /*2190*/  @P3 LDG.E R141, [R6.64] ;  /* 0x00000006068d3981 */ /* 0x000762000c1e1900 */
[C---:B--2---:R-:W-:Y:S02]  /*21a0*/  LEA R2, P0, R18.reuse, c[0x0][0x358], 0x2 ;  /* 0x0000d60012027a11 */ /* 0x044fe400078010ff */
[C---:B-1----:R-:W-:Y:S02]  /*21b0*/  LEA R4, P1, R18.reuse, c[0x0][0x350], 0x2 ;  /* 0x0000d40012047a11 */ /* 0x042fe400078210ff */
[C-C-:B------:R-:W-:Y:S02]  /*21c0*/  LEA.HI.X R3, R18.reuse, c[0x0][0x35c], R20.reuse, 0x2, P0 ;  /* 0x0000d70012037a11 */ /* 0x140fe400000f1414 */
[----:B------:R-:W-:-:S03]  /*21d0*/  LEA.HI.X R5, R18, c[0x0][0x354], R20, 0x2, P1 ;  /* 0x0000d50012057a11 */ /* 0x000fc600008f1414 */
[----:B------:R1:W5:Y:S04]  /*21e0*/  @P5 LDG.E R13, [R2.64] ;  /* 0x00000006020d5981 */ /* 0x000368000c1e1900 */
[----:B------:R1:W5:Y:S01]  /*21f0*/  @P6 LDG.E R150, [R4.64] ;  /* 0x0000000604966981 */ /* 0x000362000c1e1900 */
[----:B---3--:R-:W-:-:S05]  /*2200*/  LOP3.LUT R22, R9, 0xffff, RZ, 0xc0, !PT ;  /* 0x0000ffff09167812 */ /* 0x008fca00078ec0ff */
[----:B------:R1:W-:Y:S01]  /*2210*/  STL [R1+0x50], R22 ;  /* 0x0000501601007387 */ /* 0x0003e20000100800 */
[----:B------:R-:W-:Y:S01]  /*2220*/  YIELD ;  /* 0x0000000000007946 */ /* 0x000fe20003800000 */
[----:B------:R-:W-:Y:S02]  /*2230*/  P2R R14, PR, RZ, 0x40 ;  /* 0x00000040ff0e7803 */ /* 0x000fe40000000000 */
        /* <DEDUP_REMOVED lines=9> */
.L_x_1211:
[----:B------:R-:W-:-:S04]  /*22d0*/  ISETP.NE.U32.AND P0, PT, RZ, c[0x0][0x368], PT ;  /* 0x0000da00ff007a0c */ /* 0x000fc80003f05070 */
[----:B------:R-:W-:-:S13]  /*22e0*/  ISETP.NE.AND.EX P0, PT, RZ, c[0x0][0x36c], PT, P0 ;  /* 0x0000db00ff007a0c */ /* 0x000fda0003f05300 */
[----:B------:R-:W-:Y:S05]  /*22f0*/  @!P0 BRA `(.L_x_1212) ;  /* 0x0000004000008947 */ /* 0x000fea0003800000 */
[----:B-1----:R-:W-:-:S04]  /*2300*/  LEA R4, P0, R18, c[0x0][0x368], 0x2 ;  /* 0x0000da0012047a11 */ /* 0x002fc800078010ff */
[----:B------:R-:W-:-:S05]  /*2310*/  LEA.HI.X R5, R18, c[0x0][0x36c], R20, 0x2, P0 ;  /* 0x0000db0012057a11 */ /* 0x000fca00000f1414 */
[----:B------:R1:W5:Y:S01]  /*2320*/  LDG.E R12, [R4.64] ;  /* 0x00000006040c7981 */ /* 0x000362000c1e1900 */
[----:B------:R-:W-:Y:S05]  /*2330*/  BRA `(.L_x_1213) ;  /* 0x0000005000007947 */ /* 0x000fea0003800000 */
.L_x_1212:
[----:B------:R-:W-:Y:S01]  /*2340*/  MOV R12, c[0x0][0x1d0] ;  /* 0x00007400000c7a02 */ /* 0x000fe20000000f00 */
[----:B------:R-:W-:Y:S05]  /*2350*/  @!P6 BRA `(.L_x_1213) ;  /* 0x000000300000e947 */ /* 0x000fea0003800000 */
[----:B------:R-:W2:Y:S04]  /*2360*/  LDG.E R6, [R4.64] ;  /* 0x0000000604067981 */ /* 0x000ea8000c1e1900 */
[----:B-1----:R-:W2:Y:S02]  /*2370*/  LDG.E R0, [R4.64+0x4] ;  /* 0x0000040604007981 */ /* 0x002ea4000c1e1900 */
[----:B--2---:R-:W-:Y:S02]  /*2380*/  IADD3 R12, -R6, R0, RZ ;  /* 0x00000000060c7210 */ /* 0x004fe40007ffe1ff */
.L_x_1213:
[----:B-1----:R-:W2:Y:S04]  /*2390*/  LDL R4, [R1+0x4c] ;  /* 0x00004c0001047983 */ /* 0x002ea80000100800 */
[----:B------:R-:W3:Y:S04]  /*23a0*/  LDL.LU R0, [R1+0x3c] ;  /* 0x00003c0001007983 */ /* 0x000ee80000300800 */
[----:B------:R-:W4:Y:S04]  /*23b0*/  LDL.LU R6, [R1+0x20] ;  /* 0x0000200001067983 */ /* 0x000f280000300800 */
[----:B------:R1:W3:Y:S01]  /*23c0*/  @P5 LDG.E R5, [R2.64] ;  /* 0x0000000602055981 */ /* 0x0002e2000c1e1900 */
[----:B------:R-:W-:-:S04]  /*23d0*/  ISETP.NE.U32.AND P0, PT, RZ, c[0x0][0x378], PT ;  /* 0x0000de00ff007a0c */ /* 0x000fc80003f05070 */
[----:B------:R-:W-:Y:S01]  /*23e0*/  ISETP.NE.AND.EX P1, PT, RZ, c[0x0][0x37c], PT, P0 ;  /* 0x0000df00ff007a0c */ /* 0x000fe20003f25300 */
[----:B------:R-:W-:Y:S02]  /*23f0*/  IMAD.MOV.U32 R7, RZ, RZ, c[0x0][0x2c4] ;  /* 0x0000b100ff077624 */ /* 0x000fe400078e00ff */
[----:B--2---:R-:W-:Y:S02]  /*2400*/  IMAD.MOV.U32 R8, RZ, RZ, R4 ;  /* 0x000000ffff087224 */ /* 0x004fe400078e0004 */
[----:B------:R1:W2:Y:S01]  /*2410*/  @P5 LDG.E R4, [R2.64+0x4] ;  /* 0x0000040602045981 */ /* 0x0002a2000c1e1900 */
[----:B------:R-:W-:Y:S01]  /*2420*/  ISETP.NE.AND P2, PT, R7, 0x1, PT ;  /* 0x000000010700780c */ /* 0x000fe20003f45270 */
[----:B-----5:R-:W-:Y:S01]  /*2430*/  IMAD.MOV.U32 R140, RZ, RZ, R12 ;  /* 0x000000ffff8c7224 */ /* 0x020fe200078e000c */
[----:B----4-:R-:W-:Y:S01]  /*2440*/  LOP3.LUT R6, R6, 0xfffffffb, RZ, 0xc0, !PT ;  /* 0xfffffffb06067812 */ /* 0x010fe200078ec0ff */
[----:B------:R-:W-:-:S04]  /*2450*/  IMAD.IADD R7, R12, 0x1, -R151 ;  /* 0x000000010c077824 */ /* 0x000fc800078e0a97 */
[----:B-1----:R-:W-:-:S04]  /*2460*/  @P1 LEA R2, P0, R18, c[0x0][0x378], 0x2 ;  /* 0x0000de0012021a11 */ /* 0x002fc800078010ff */
[----:B------:R-:W-:-:S05]  /*2470*/  @P1 LEA.HI.X R3, R18, c[0x0][0x37c], R20, 0x2, P0 ;  /* 0x0000df0012031a11 */ /* 0x000fca00000f1414 */
[----:B------:R3:W5:Y:S01]  /*2480*/  @P1 LDG.E R140, [R2.64] ;  /* 0x00000006028c1981 */ /* 0x000762000c1e1900 */
[----:B------:R-:W-:Y:S01]  /*2490*/  @P2 LOP3.LUT R6, R6, 0x4, RZ, 0xfc, !PT ;  /* 0x0000000406062812 */ /* 0x000fe200078efcff */
[----:B---3--:R-:W-:Y:S02]  /*24a0*/  IMAD.SHL.U32 R2, R0, 0x80, RZ ;  /* 0x0000008000027824 */ /* 0x008fe400078e00ff */
[----:B------:R-:W-:-:S03]  /*24b0*/  IMAD.MOV.U32 R0, RZ, RZ, c[0x0][0x228] ;  /* 0x00008a00ff007624 */ /* 0x000fc600078e00ff */
[----:B------:R1:W-:Y:S04]  /*24c0*/  STL [R1+0x54], R2 ;  /* 0x0000540201007387 */ /* 0x0003e80000100800 */
[----:B------:R3:W-:Y:S01]  /*24d0*/  STL [R1+0x20], R6 ;  /* 0x0000200601007387 */ /* 0x0007e20000100800 */
[----:B-1----:R-:W-:-:S05]  /*24e0*/  IADD3 R2, R2, 0x7f, RZ ;  /* 0x0000007f02027810 */ /* 0x002fca0007ffe0ff */
[----:B------:R-:W-:-:S05]  /*24f0*/  @P2 IMAD.HI.U32 R3, R2, c[0x0][0x2c8], RZ ;  /* 0x0000b20002032a27 */ /* 0x000fca00078e00ff */
[----:B------:R-:W-:Y:S01]  /*2500*/  @P2 SHF.R.U32.HI R2, RZ, c[0x0][0x2cc], R3 ;  /* 0x0000b300ff022a19 */ /* 0x000fe20000011603 */
[----:B------:R-:W-:Y:S01]  /*2510*/  BSSY B0, `(.L_x_1214) ;  /* 0x0000037000007945 */ /* 0x000fe20003800000 */
[----:B--2---:R-:W-:-:S04]  /*2520*/  @P5 IMAD.IADD R0, R4, 0x1, -R5 ;  /* 0x0000000104005824 */ /* 0x004fc800078e0a05 */
[----:B---3--:R-:W-:-:S05]  /*2530*/  IMAD.IADD R6, R7, 0x1, R0 ;  /* 0x0000000107067824 */ /* 0x008fca00078e0200 */
[C---:B------:R-:W-:Y:S02]  /*2540*/  IADD3 R156, R6.reuse, 0x30, -R8 ;  /* 0x00000030069c7810 */ /* 0x040fe40007ffe808 */
[----:B------:R-:W-:Y:S02]  /*2550*/  IADD3 R4, R6, 0x2f, RZ ;  /* 0x0000002f06047810 */ /* 0x000fe40007ffe0ff */
[----:B------:R-:W-:Y:S01]  /*2560*/  LOP3.LUT R5, R9, 0xff000000, RZ, 0xc0, !PT ;  /* 0xff00000009057812 */ /* 0x000fe200078ec0ff */
[----:B------:R-:W-:Y:S01]  /*2570*/  IMAD.IADD R3, R156, 0x1, R2 ;  /* 0x000000019c037824 */ /* 0x000fe200078e0202 */
[----:B------:R1:W-:Y:S01]  /*2580*/  STL [R1+0x3c], R6 ;  /* 0x00003c0601007387 */ /* 0x0003e20000100800 */
[----:B------:R-:W-:Y:S01]  /*2590*/  IMAD.HI R2, R4, 0x2aaaaaab, RZ ;  /* 0x2aaaaaab04027827 */ /* 0x000fe200078e02ff */
[----:B------:R-:W-:-:S04]  /*25a0*/  SHF.R.U32.HI R8, RZ, 0x8, R5 ;  /* 0x00000008ff087819 */ /* 0x000fc80000011605 */
[----:B------:R-:W-:-:S04]  /*25b0*/  SHF.R.U32.HI R4, RZ, 0x1f, R2 ;  /* 0x0000001fff047819 */ /* 0x000fc80000011602 */
[----:B------:R-:W-:Y:S01]  /*25c0*/  LEA.HI.SX32 R155, R2, R4, 0x1d ;  /* 0x00000004029b7211 */ /* 0x000fe200078feaff */
[----:B-1----:R-:W-:Y:S01]  /*25d0*/  IMAD.HI R6, R3, 0x2aaaaaab, RZ ;  /* 0x2aaaaaab03067827 */ /* 0x002fe200078e02ff */
[----:B------:R-:W-:-:S04]  /*25e0*/  LOP3.LUT R3, R9, 0xff0000, RZ, 0xc0, !PT ;  /* 0x00ff000009037812 */ /* 0x000fc800078ec0ff */
[----:B------:R-:W-:Y:S02]  /*25f0*/  LEA.HI R3, R3, R8, RZ, 0x10 ;  /* 0x0000000803037211 */ /* 0x000fe400078f80ff */
[----:B------:R-:W-:Y:S02]  /*2600*/  SHF.R.U32.HI R5, RZ, 0x1f, R6 ;  /* 0x0000001fff057819 */ /* 0x000fe40000011606 */
[----:B------:R-:W-:Y:S02]  /*2610*/  SHF.R.U32.HI R9, RZ, 0x10, R3 ;  /* 0x00000010ff097819 */ /* 0x000fe40000011603 */
[----:B------:R-:W-:Y:S02]  /*2620*/  LOP3.LUT R16, R3, 0xff, RZ, 0xc0, !PT ;  /* 0x000000ff03107812 */ /* 0x000fe400078ec0ff */
[----:B------:R-:W-:Y:S01]  /*2630*/  LEA.HI.SX32 R2, R6, R5, 0x1d ;  /* 0x0000000506027211 */ /* 0x000fe200078feaff */
[----:B------:R1:W-:Y:S03]  /*2640*/  STL [R1+0x40], R9 ;  /* 0x0000400901007387 */ /* 0x0003e60000100800 */
[----:B------:R-:W-:Y:S01]  /*2650*/  IMNMX R6, R155, R2, PT ;  /* 0x000000029b067217 */ /* 0x000fe20003800200 */
[----:B------:R1:W-:Y:S03]  /*2660*/  STL [R1+0x80], R16 ;  /* 0x0000801001007387 */ /* 0x0003e60000100800 */
[----:B------:R-:W-:-:S02]  /*2670*/  ISETP.GE.AND P0, PT, R6, 0x1, PT ;  /* 0x000000010600780c */ /* 0x000fc40003f06270 */
[----:B------:R-:W-:Y:S01]  /*2680*/  ISETP.NE.AND P1, PT, R9, RZ, PT ;  /* 0x000000ff0900720c */ /* 0x000fe20003f25270 */
[----:B------:R-:W-:-:S03]  /*2690*/  IMAD.MOV.U32 R2, RZ, RZ, RZ ;  /* 0x000000ffff027224 */ /* 0x000fc600078e00ff */
[----:B------:R-:W-:-:S07]  /*26a0*/  SEL R139, R9, c[0x0][0x338], P1 ;  /* 0x0000ce00098b7a07 */ /* 0x000fce0000800000 */
[----:B------:R-:W-:Y:S05]  /*26b0*/  @!P0 BRA `(.L_x_1215) ;  /* 0x000001c000008947 */ /* 0x000fea0003800000 */
[----:B------:R-:W-:Y:S02]  /*26c0*/  IABS R3, R139 ;  /* 0x0000008b00037213 */ /* 0x000fe40000000000 */
[----:B------:R-:W-:Y:S02]  /*26d0*/  IADD3 R8, R139, -0x1, R6 ;  /* 0xffffffff8b087810 */ /* 0x000fe40007ffe006 */
[----:B------:R-:W2:Y:S02]  /*26e0*/  I2F.RP R2, R3 ;  /* 0x0000000300027306 */ /* 0x000ea40000209400 */
[----:B------:R-:W-:-:S06]  /*26f0*/  IABS R11, R8 ;  /* 0x00000008000b7213 */ /* 0x000fcc0000000000 */
[----:B--2---:R-:W2:Y:S02]  /*2700*/  MUFU.RCP R2, R2 ;  /* 0x0000000200027308 */ /* 0x004ea40000001000 */
[----:B--2---:R-:W-:-:S06]  /*2710*/  IADD3 R2, R2, 0xffffffe, RZ ;  /* 0x0ffffffe02027810 */ /* 0x004fcc0007ffe0ff */
[----:B------:R-:W2:Y:S02]  /*2720*/  F2I.FTZ.U32.TRUNC.NTZ R5, R2 ;  /* 0x0000000200057305 */ /* 0x000ea4000021f000 */
[----:B--2---:R-:W-:-:S04]  /*2730*/  IMAD.MOV R2, RZ, RZ, -R5 ;  /* 0x000000ffff027224 */ /* 0x004fc800078e0a05 */
[----:B------:R-:W-:Y:S01]  /*2740*/  IMAD.MOV.U32 R4, RZ, RZ, R2 ;  /* 0x000000ffff047224 */ /* 0x000fe200078e0002 */
[----:B------:R-:W-:-:S03]  /*2750*/  IABS R2, R139 ;  /* 0x0000008b00027213 */ /* 0x000fc60000000000 */
[----:B-1----:R-:W-:Y:S02]  /*2760*/  IMAD R9, R4, R3, RZ ;  /* 0x0000000304097224 */ /* 0x002fe400078e02ff */
        /* <DEDUP_REMOVED lines=17> */
.L_x_1215:
[----:B------:R-:W-:Y:S05]  /*2880*/  BSYNC B0 ;  /* 0x0000000000007941 */ /* 0x000fea0003800000 */
.L_x_1214:
[----:B------:R-:W-:Y:S01]  /*2890*/  IMAD R3, R16, R2, RZ ;  /* 0x0000000210037224 */ /* 0x000fe200078e02ff */
        /* <DEDUP_REMOVED lines=21> */
[----:B------:R-:W3:Y:S04]  /*29f0*/  LDL R9, [R1+0x30] ;  /* 0x0000300001097983 */ /* 0x000ee80000100800 */
[----:B------:R-:W4:Y:S04]  /*2a00*/  LDL R8, [R1+0x34] ;  /* 0x0000340001087983 */ /* 0x000f280000100800 */
[----:B------:R-:W3:Y:S04]  /*2a10*/  LDL R21, [R1+0x18] ;  /* 0x0000180001157983 */ /* 0x000ee80000100800 */
[----:B------:R-:W1:Y:S01]  /*2a20*/  S2R R11, SR_TID.X ;  /* 0x00000000000b7919 */ /* 0x000e620000002100 */
[----:B------:R-:W-:-:S02]  /*2a30*/  SHF.R.S32.HI R3, RZ, 0x1f, R13 ;  /* 0x0000001fff037819 */ /* 0x000fc4000001140d */
[----:B-1----:R-:W-:-:S04]  /*2a40*/  SHF.R.S32.HI R10, RZ, 0x1f, R11 ;  /* 0x0000001fff0a7819 */ /* 0x002fc8000001140b */
[----:B------:R-:W-:-:S04]  /*2a50*/  LEA.HI R10, R10, R11, RZ, 0x2 ;  /* 0x0000000b0a0a7211 */ /* 0x000fc800078f10ff */
[----:B------:R-:W-:-:S04]  /*2a60*/  SHF.R.S32.HI R10, RZ, 0x2, R10 ;  /* 0x00000002ff0a7819 */ /* 0x000fc8000001140a */
[----:B------:R-:W-:-:S04]  /*2a70*/  IADD3 R133, P0, R10, R13, RZ ;  /* 0x0000000d0a857210 */ /* 0x000fc80007f1e0ff */
[----:B------:R-:W-:-:S05]  /*2a80*/  LEA.HI.X.SX32 R136, R10, R3, 0x1, P0 ;  /* 0x000000030a887211 */ /* 0x000fca00000f0eff */
[----:B------:R-:W-:Y:S01]  /*2a90*/  IMAD R3, R136, c[0x0][0x238], RZ ;  /* 0x00008e0088037a24 */ /* 0x000fe200078e02ff */
[----:B------:R-:W-:-:S03]  /*2aa0*/  IADD3 R33, R2, -0x1, RZ ;  /* 0xffffffff02217810 */ /* 0x000fc60007ffe0ff */
[----:B------:R-:W-:Y:S01]  /*2ab0*/  IMAD R3, R133, c[0x0][0x23c], R3 ;  /* 0x00008f0085037a24 */ /* 0x000fe200078e0203 */
[----:B------:R-:W-:Y:S02]  /*2ac0*/  ISETP.NE.AND P3, PT, R14, RZ, PT ;  /* 0x000000ff0e00720c */ /* 0x000fe40003f65270 */
[----:B------:R-:W-:Y:S01]  /*2ad0*/  SEL R14, R20, RZ, !P5 ;  /* 0x000000ff140e7207 */ /* 0x000fe20006800000 */
[----:B------:R-:W-:Y:S01]  /*2ae0*/  IMAD.MOV.U32 R142, RZ, RZ, 0x30 ;  /* 0x00000030ff8e7424 */ /* 0x000fe200078e00ff */
[----:B------:R-:W-:-:S03]  /*2af0*/  SEL R13, R18, RZ, !P5 ;  /* 0x000000ff120d7207 */ /* 0x000fc60006800000 */
[C---:B------:R-:W-:Y:S02]  /*2b00*/  IMAD R158, R142.reuse, c[0x0][0x23c], RZ ;  /* 0x00008f008e9e7a24 */ /* 0x040fe400078e02ff */
[----:B------:R-:W-:-:S04]  /*2b10*/  IMAD.WIDE.U32 R148, R142, c[0x0][0x238], RZ ;  /* 0x00008e008e947a25 */ /* 0x000fc800078e00ff */
[----:B------:R-:W-:Y:S01]  /*2b20*/  IMAD.IADD R158, R149, 0x1, R158 ;  /* 0x00000001959e7824 */ /* 0x000fe200078e029e */
[----:B------:R-:W-:Y:S01]  /*2b30*/  MOV R159, c[0x0][0x238] ;  /* 0x00008e00009f7a02 */ /* 0x000fe20000000f00 */
[----:B------:R-:W-:-:S05]  /*2b40*/  IMAD.MOV.U32 R157, RZ, RZ, 0x5 ;  /* 0x00000005ff9d7424 */ /* 0x000fca00078e00ff */
[C---:B------:R-:W-:Y:S02]  /*2b50*/  SHF.L.U64.HI R157, R159.reuse, R157, c[0x0][0x23c] ;  /* 0x00008f009f9d7619 */ /* 0x040fe4000001029d */
[----:B------:R-:W-:Y:S01]  /*2b60*/  SHF.L.U32 R159, R159, 0x5, RZ ;  /* 0x000000059f9f7819 */ /* 0x000fe200000006ff */
[----:B--2---:R-:W-:-:S04]  /*2b70*/  IMAD.WIDE.U32 R4, R133, c[0x0][0x238], R16 ;  /* 0x00008e0085047a25 */ /* 0x004fc800078e0010 */
[----:B------:R-:W-:Y:S01]  /*2b80*/  IMAD.IADD R3, R5, 0x1, R3 ;  /* 0x0000000105037824 */ /* 0x000fe200078e0203 */
[----:B------:R-:W-:Y:S01]  /*2b90*/  MOV R2, R4 ;  /* 0x0000000400027202 */ /* 0x000fe20000000f00 */
[----:B------:R-:W-:-:S04]  /*2ba0*/  IMAD R5, R33, -0x30, R0 ;  /* 0xffffffd021057824 */ /* 0x000fc800078e0200 */
[----:B------:R-:W-:Y:S01]  /*2bb0*/  IMAD.WIDE.U32 R2, R22, c[0x0][0x240], R2 ;  /* 0x0000900016027a25 */ /* 0x000fe200078e0002 */
[----:B------:R-:W-:-:S03]  /*2bc0*/  IMNMX R5, R5, 0x30, PT ;  /* 0x0000003005057817 */ /* 0x000fc60003800200 */
[----:B------:R-:W-:Y:S02]  /*2bd0*/  IMAD R3, R22, c[0x0][0x244], R3 ;  /* 0x0000910016037a24 */ /* 0x000fe400078e0203 */
[----:B------:R-:W-:Y:S02]  /*2be0*/  IMAD R4, R14, c[0x0][0x248], RZ ;  /* 0x000092000e047a24 */ /* 0x000fe400078e02ff */
[----:B------:R-:W-:Y:S02]  /*2bf0*/  IMAD.IADD R7, R5, 0x1, -R10 ;  /* 0x0000000105077824 */ /* 0x000fe400078e0a0a */
[C---:B------:R-:W-:Y:S02]  /*2c00*/  IMAD R4, R13.reuse, c[0x0][0x24c], R4 ;  /* 0x000093000d047a24 */ /* 0x040fe400078e0204 */
[----:B------:R-:W-:Y:S01]  /*2c10*/  IMAD.WIDE.U32 R100, R13, c[0x0][0x248], R2 ;  /* 0x000092000d647a25 */ /* 0x000fe200078e0002 */
[----:B------:R-:W-:Y:S02]  /*2c20*/  ISETP.GE.AND P1, PT, R7, 0x1, PT ;  /* 0x000000010700780c */ /* 0x000fe40003f26270 */
[----:B------:R-:W-:Y:S01]  /*2c30*/  SHF.R.S32.HI R3, RZ, 0x1f, R33 ;  /* 0x0000001fff037819 */ /* 0x000fe20000011421 */
[----:B------:R-:W-:Y:S01]  /*2c40*/  IMAD R2, R158, R33, RZ ;  /* 0x000000219e027224 */ /* 0x000fe200078e02ff */
[----:B------:R-:W-:Y:S01]  /*2c50*/  IADD3 R91, R101, R4, RZ ;  /* 0x00000004655b7210 */ /* 0x000fe20007ffe0ff */
[----:B------:R-:W-:-:S02]  /*2c60*/  IMAD.MOV.U32 R90, RZ, RZ, R100 ;  /* 0x000000ffff5a7224 */ /* 0x000fc400078e0064 */
[-C--:B------:R-:W-:Y:S02]  /*2c70*/  IMAD R2, R3, R148.reuse, R2 ;  /* 0x0000009403027224 */ /* 0x080fe400078e0202 */
[----:B------:R-:W-:Y:S01]  /*2c80*/  IMAD.WIDE.U32 R4, R33, R148, R90 ;  /* 0x0000009421047225 */ /* 0x000fe200078e005a */
[----:B------:R-:W-:-:S03]  /*2c90*/  ISETP.GE.AND P6, PT, R16, c[0x0][0x1d4], PT ;  /* 0x0000750010007a0c */ /* 0x000fc60003fc6270 */
[----:B------:R-:W-:Y:S01]  /*2ca0*/  IMAD.IADD R6, R5, 0x1, R2 ;  /* 0x0000000105067824 */ /* 0x000fe200078e0202 */
[----:B------:R-:W-:Y:S02]  /*2cb0*/  @P1 LEA R2, P0, R4, c[0x0][0x220], 0x1 ;  /* 0x0000880004021a11 */ /* 0x000fe400078008ff */
[----:B---3--:R-:W-:Y:S02]  /*2cc0*/  ISETP.GE.AND P5, PT, R9, c[0x0][0x1d4], PT ;  /* 0x0000750009007a0c */ /* 0x008fe40003fa6270 */
[----:B----4-:R-:W-:Y:S02]  /*2cd0*/  ISETP.GE.AND P4, PT, R8, c[0x0][0x1d4], PT ;  /* 0x0000750008007a0c */ /* 0x010fe40003f86270 */
[----:B------:R-:W-:Y:S02]  /*2ce0*/  @P1 LEA.HI.X R3, R4, c[0x0][0x224], R6, 0x1, P0 ;  /* 0x0000890004031a11 */ /* 0x000fe400000f0c06 */
[----:B------:R-:W-:Y:S01]  /*2cf0*/  ISETP.GT.AND P0, PT, R7, 0x20, PT ;  /* 0x000000200700780c */ /* 0x000fe20003f04270 */
[----:B------:R-:W-:-:S05]  /*2d00*/  @P1 IMAD.SHL.U32 R5, R21, 0x2, RZ ;  /* 0x0000000215051824 */ /* 0x000fca00078e00ff */
[----:B------:R-:W-:Y:S01]  /*2d10*/  @!PT LDS RZ, [RZ] ;  /* 0x00000000fffff984 */ /* 0x000fe20000000800 */
[----:B------:R-:W-:Y:S01]  /*2d20*/  @!PT LDS RZ, [RZ] ;  /* 0x00000000fffff984 */ /* 0x000fe20000000800 */
[----:B------:R-:W-:Y:S01]  /*2d30*/  @!PT LDS RZ, [RZ] ;  /* 0x00000000fffff984 */ /* 0x000fe20000000800 */
[----:B------:R1:W-:Y:S04]  /*2d40*/  @P1 LDGSTS.E.BYPASS.LTC128B.128 [R5+0x3c80], [R2.64], !P6 ;  /* 0x03c8000002051fae */ /* 0x0003e8000f101d46 */
[----:B------:R1:W-:Y:S04]  /*2d50*/  @P1 LDGSTS.E.BYPASS.LTC128B.128 [R5+0x4880], [R2.64+0x40], !P5 ;  /* 0x0488004002051fae */ /* 0x0003e8000e901d46 */
[----:B------:R1:W-:Y:S02]  /*2d60*/  @P1 LDGSTS.E.BYPASS.LTC128B.128 [R5+0x5480], [R2.64+0x80], !P4 ;  /* 0x0548008002051fae */ /* 0x0003e4000e101d46 */
[----:B-1----:R-:W-:-:S05]  /*2d70*/  @P0 IADD3 R3, P1, R159, R4, RZ ;  /* 0x000000049f030210 */ /* 0x002fca0007f3e0ff */
[----:B------:R-:W-:Y:S01]  /*2d80*/  @P0 IMAD.X R6, R6, 0x1, R157, P1 ;  /* 0x0000000106060824 */ /* 0x000fe200008e069d */
[----:B------:R-:W-:-:S04]  /*2d90*/  @P0 LEA R2, P1, R3, c[0x0][0x220], 0x1 ;  /* 0x0000880003020a11 */ /* 0x000fc800078208ff */
[----:B------:R-:W-:Y:S02]  /*2da0*/  @P0 LEA.HI.X R3, R3, c[0x0][0x224], R6, 0x1, P1 ;  /* 0x0000890003030a11 */ /* 0x000fe400008f0c06 */
[----:B------:R-:W-:-:S04]  /*2db0*/  ISETP.NE.U32.AND P1, PT, RZ, c[0x0][0x340], PT ;  /* 0x0000d000ff007a0c */ /* 0x000fc80003f25070 */
[----:B------:R-:W-:-:S13]  /*2dc0*/  ISETP.NE.AND.EX P1, PT, RZ, c[0x0][0x344], PT, P1 ;  /* 0x0000d100ff007a0c */ /* 0x000fda0003f25310 */
[----:B------:R-:W-:-:S06]  /*2dd0*/  @P1 IMAD.WIDE R6, R18, R15, c[0x0][0x340] ;  /* 0x0000d00012061625 */ /* 0x000fcc00078e020f */
[----:B------:R1:W2:Y:S04]  /*2de0*/  @P1 LDG.E R6, [R6.64] ;  /* 0x0000000606061981 */ /* 0x0002a8000c1e1900 */
[----:B------:R-:W3:Y:S01]  /*2df0*/  S2R R19, SR_TID.X ;  /* 0x0000000000137919 */ /* 0x000ee20000002100 */
[----:B-1----:R-:W-:-:S05]  /*2e00*/  IMAD.IADD R7, R12, 0x1, R150 ;  /* 0x000000010c077824 */ /* 0x002fca00078e0296 */
[----:B------:R-:W-:Y:S01]  /*2e10*/  SHF.R.S32.HI R11, RZ, 0x1f, R7 ;  /* 0x0000001fff0b7819 */ /* 0x000fe20000011407 */
[----:B------:R-:W-:-:S04]  /*2e20*/  IMAD.WIDE.U32 R4, R7, c[0x0][0x1e0], RZ ;  /* 0x0000780007047a25 */ /* 0x000fc800078e00ff */
[----:B------:R-:W-:-:S04]  /*2e30*/  IMAD R8, R11, c[0x0][0x1e0], RZ ;  /* 0x000078000b087a24 */ /* 0x000fc800078e02ff */
[----:B------:R-:W-:-:S05]  /*2e40*/  IMAD R8, R7, c[0x0][0x1e4], R8 ;  /* 0x0000790007087a24 */ /* 0x000fca00078e0208 */
[----:B------:R-:W-:-:S05]  /*2e50*/  IADD3 R5, R5, R8, RZ ;  /* 0x0000000805057210 */ /* 0x000fca0007ffe0ff */
[----:B------:R-:W-:-:S04]  /*2e60*/  IMAD.WIDE.U32 R8, R22, c[0x0][0x1e8], R4 ;  /* 0x00007a0016087a25 */ /* 0x000fc800078e0004 */
[----:B------:R-:W-:Y:S02]  /*2e70*/  @P0 IMAD.SHL.U32 R4, R21, 0x2, RZ ;  /* 0x0000000215040824 */ /* 0x000fe400078e00ff */
[----:B------:R-:W-:-:S03]  /*2e80*/  IMAD R5, R22, c[0x0][0x1ec], R9 ;  /* 0x00007b0016057a24 */ /* 0x000fc600078e0209 */
[----:B------:R1:W-:Y:S04]  /*2e90*/  @P0 LDGSTS.E.BYPASS.LTC128B.128 [R4+0x4480], [R2.64], !P6 ;  /* 0x0448000002040fae */ /* 0x0003e8000f101d46 */
[----:B------:R1:W-:Y:S04]  /*2ea0*/  @P0 LDGSTS.E.BYPASS.LTC128B.128 [R4+0x5080], [R2.64+0x40], !P5 ;  /* 0x0508004002040fae */ /* 0x0003e8000e901d46 */
[----:B------:R1:W-:Y:S01]  /*2eb0*/  @P0 LDGSTS.E.BYPASS.LTC128B.128 [R4+0x5c80], [R2.64+0x80], !P4 ;  /* 0x05c8008002040fae */ /* 0x0003e2000e101d46 */
[----:B------:R-:W-:-:S03]  /*2ec0*/  IMAD.MOV.U32 R162, RZ, RZ, c[0x0][0x27c] ;  /* 0x00009f00ffa27624 */ /* 0x000fc600078e00ff */
[----:B------:R-:W0:Y:S01]  /*2ed0*/  LDGDEPBAR ;  /* 0x00000000000079af */ /* 0x000e220000000000 */
[----:B------:R-:W-:Y:S01]  /*2ee0*/  WARPSYNC 0xffffffff ;  /* 0xffffffff00007948 */ /* 0x000fe20003800000 */
[----:B------:R-:W-:Y:S02]  /*2ef0*/  ISETP.GE.AND P2, PT, R104, c[0x0][0x27c], PT ;  /* 0x00009f0068007a0c */ /* 0x000fe40003f46270 */
[----:B------:R-:W-:Y:S02]  /*2f00*/  SHF.R.S32.HI R115, RZ, 0x1f, R114 ;  /* 0x0000001fff737819 */ /* 0x000fe40000011472 */
[----:B-----5:R-:W-:Y:S01]  /*2f10*/  SHF.R.S32.HI R25, RZ, 0x1f, R140 ;  /* 0x0000001fff197819 */ /* 0x020fe2000001148c */
[----:B-1----:R-:W-:Y:S01]  /*2f20*/  IMAD.MOV.U32 R4, RZ, RZ, R8 ;  /* 0x000000ffff047224 */ /* 0x002fe200078e0008 */
[----:B--2---:R-:W-:Y:S01]  /*2f30*/  @P1 SHF.R.S32.HI R10, RZ, 0x1f, R6 ;  /* 0x0000001fff0a1819 */ /* 0x004fe20000011406 */
[----:B------:R-:W-:Y:S01]  /*2f40*/  @!P1 IMAD.MOV.U32 R10, RZ, RZ, R20 ;  /* 0x000000ffff0a9224 */ /* 0x000fe200078e0014 */
[----:B---3--:R-:W-:-:S04]  /*2f50*/  LEA.HI R20, R19, R19, RZ, 0x1 ;  /* 0x0000001313147211 */ /* 0x008fc800078f08ff */
[----:B------:R-:W-:Y:S02]  /*2f60*/  SHF.R.S32.HI R20, RZ, 0x1, R20 ;  /* 0x00000001ff147819 */ /* 0x000fe40000011414 */
[----:B------:R-:W-:Y:S02]  /*2f70*/  @!P1 MOV R6, R18 ;  /* 0x0000001200069202 */ /* 0x000fe40000000f00 */
[----:B------:R-:W-:Y:S02]  /*2f80*/  SEL R21, R10, RZ, !P3 ;  /* 0x000000ff0a157207 */ /* 0x000fe40005800000 */
[----:B------:R-:W-:Y:S02]  /*2f90*/  SHF.R.S32.HI R9, RZ, 0x1f, R20 ;  /* 0x0000001fff097819 */ /* 0x000fe40000011414 */
[----:B------:R-:W-:Y:S01]  /*2fa0*/  SEL R15, R6, RZ, !P3 ;  /* 0x000000ff060f7207 */ /* 0x000fe20005800000 */
[----:B------:R-:W-:Y:S02]  /*2fb0*/  IMAD R2, R21, c[0x0][0x1f0], RZ ;  /* 0x00007c0015027a24 */ /* 0x000fe400078e02ff */
[----:B------:R-:W-:-:S02]  /*2fc0*/  IMAD R3, R9, c[0x0][0x1e0], RZ ;  /* 0x0000780009037a24 */ /* 0x000fc400078e02ff */
[C---:B------:R-:W-:Y:S02]  /*2fd0*/  IMAD R2, R15.reuse, c[0x0][0x1f4], R2 ;  /* 0x00007d000f027a24 */ /* 0x040fe400078e0202 */
[----:B------:R-:W-:-:S04]  /*2fe0*/  IMAD.WIDE.U32 R80, R15, c[0x0][0x1f0], R4 ;  /* 0x00007c000f507a25 */ /* 0x000fc800078e0004 */
[----:B------:R-:W-:-:S04]  /*2ff0*/  IMAD.WIDE.U32 R160, R20, c[0x0][0x1e0], RZ ;  /* 0x0000780014a07a25 */ /* 0x000fc800078e00ff */
[----:B------:R-:W-:Y:S01]  /*3000*/  IMAD R3, R20, c[0x0][0x1e4], R3 ;  /* 0x0000790014037a24 */ /* 0x000fe200078e0203 */
[----:B------:R-:W-:Y:S02]  /*3010*/  SHF.L.U32 R6, R162, 0x1, RZ ;  /* 0x00000001a2067819 */ /* 0x000fe400000006ff */
[----:B------:R-:W-:Y:S01]  /*3020*/  IADD3 R79, R81, R2, RZ ;  /* 0x00000002514f7210 */ /* 0x000fe20007ffe0ff */
[----:B------:R-:W-:Y:S02]  /*3030*/  IMAD.IADD R135, R161, 0x1, R3 ;  /* 0x00000001a1877824 */ /* 0x000fe400078e0203 */
[----:B------:R-:W2:Y:S01]  /*3040*/  LDL R35, [R1+0x74] ;  /* 0x0000740001237983 */ /* 0x000ea20000100800 */
[----:B------:R-:W-:Y:S01]  /*3050*/  IMAD.WIDE.U32 R2, R22, c[0x0][0x260], R16 ;  /* 0x0000980016027a25 */ /* 0x000fe200078e0010 */
[----:B------:R-:W-:Y:S02]  /*3060*/  IADD3 R138, P0, R20, R7, RZ ;  /* 0x00000007148a7210 */ /* 0x000fe40007f1e0ff */
[----:B------:R-:W3:Y:S01]  /*3070*/  LDL R29, [R1+0x78] ;  /* 0x00007800011d7983 */ /* 0x000ee20000100800 */
[----:B------:R-:W-:Y:S01]  /*3080*/  IMAD R4, R14, c[0x0][0x268], RZ ;  /* 0x00009a000e047a24 */ /* 0x000fe200078e02ff */
[----:B------:R-:W-:Y:S01]  /*3090*/  SEL R16, RZ, c[0x0][0x27c], !P2 ;  /* 0x00009f00ff107a07 */ /* 0x000fe20005000000 */
[----:B------:R-:W-:Y:S01]  /*30a0*/  IMAD R3, R22, c[0x0][0x264], R3 ;  /* 0x0000990016037a24 */ /* 0x000fe200078e0203 */
[----:B------:R-:W4:Y:S01]  /*30b0*/  LDL R34, [R1+0x7c] ;  /* 0x00007c0001227983 */ /* 0x000f220000100800 */
[----:B------:R-:W-:Y:S01]  /*30c0*/  IMAD R8, R9, c[0x0][0x280], RZ ;  /* 0x0000a00009087a24 */ /* 0x000fe200078e02ff */
[----:B------:R-:W-:Y:S01]  /*30d0*/  ISETP.GE.AND P1, PT, R112, c[0x0][0x27c], PT ;  /* 0x00009f0070007a0c */ /* 0x000fe20003f26270 */
[----:B------:R-:W-:Y:S01]  /*30e0*/  IMAD.X R137, R11, 0x1, R9, P0 ;  /* 0x000000010b897824 */ /* 0x000fe200000e0609 */
[C---:B------:R-:W-:Y:S01]  /*30f0*/  IADD3 R19, -R6.reuse, c[0x0][0x1d4], RZ ;  /* 0x0000750006137a10 */ /* 0x040fe20007ffe1ff */
[----:B------:R-:W-:Y:S01]  /*3100*/  IMAD R28, R13, c[0x0][0x26c], R4 ;  /* 0x00009b000d1c7a24 */ /* 0x000fe200078e0204 */
[----:B------:R-:W-:Y:S01]  /*3110*/  ISETP.GE.AND P0, PT, R111, c[0x0][0x27c], PT ;  /* 0x00009f006f007a0c */ /* 0x000fe20003f06270 */
[----:B------:R-:W-:Y:S01]  /*3120*/  IMAD R9, R9, c[0x0][0x290], RZ ;  /* 0x0000a40009097a24 */ /* 0x000fe200078e02ff */
[CC--:B------:R-:W-:Y:S01]  /*3130*/  SEL R18, R6.reuse, R19.reuse, !P2 ;  /* 0x0000001306127207 */ /* 0x0c0fe20005000000 */
[----:B------:R-:W-:Y:S01]  /*3140*/  IMAD.WIDE.U32 R84, R13, c[0x0][0x268], R2 ;  /* 0x00009a000d547a25 */ /* 0x000fe200078e0002 */
[----:B------:R-:W-:-:S02]  /*3150*/  SEL R17, R6, R19, !P1 ;  /* 0x0000001306117207 */ /* 0x000fc40004800000 */
[----:B------:R-:W-:Y:S01]  /*3160*/  SEL R19, R6, R19, !P0 ;  /* 0x0000001306137207 */ /* 0x000fe20004000000 */
[----:B------:R-:W-:Y:S01]  /*3170*/  IMAD.WIDE.U32 R4, R20, c[0x0][0x280], R114 ;  /* 0x0000a00014047a25 */ /* 0x000fe200078e0072 */
[----:B------:R-:W-:Y:S01]  /*3180*/  ULDC.U8 UR4, c[0x0][0x298] ;  /* 0x0000a60000047ab9 */ /* 0x000fe20000000000 */
[----:B------:R-:W-:Y:S02]  /*3190*/  ISETP.GE.AND P2, PT, R162, 0x1, PT ;  /* 0x00000001a200780c */ /* 0x000fe40003f46270 */
[C---:B------:R-:W-:Y:S02]  /*31a0*/  IMAD R8, R20.reuse, c[0x0][0x284], R8 ;  /* 0x0000a10014087a24 */ /* 0x040fe400078e0208 */
[----:B------:R-:W-:-:S04]  /*31b0*/  IMAD.WIDE.U32 R12, R20, c[0x0][0x280], R104 ;  /* 0x0000a000140c7a25 */ /* 0x000fc800078e0068 */
[----:B------:R-:W-:Y:S02]  /*31c0*/  IMAD R14, R20, c[0x0][0x294], R9 ;  /* 0x0000a500140e7a24 */ /* 0x000fe400078e0209 */
[----:B------:R-:W-:Y:S02]  /*31d0*/  IMAD.IADD R9, R5, 0x1, R8 ;  /* 0x0000000105097824 */ /* 0x000fe400078e0208 */
[----:B------:R-:W-:Y:S02]  /*31e0*/  IMAD.IADD R5, R8, 0x1, R13 ;  /* 0x0000000108057824 */ /* 0x000fe400078e020d */
[----:B------:R-:W-:Y:S02]  /*31f0*/  IMAD.IADD R13, R104, 0x1, R16 ;  /* 0x00000001680d7824 */ /* 0x000fe400078e0210 */
[----:B------:R-:W-:-:S04]  /*3200*/  IMAD.WIDE.U32 R2, R22, c[0x0][0x210], R104 ;  /* 0x0000840016027a25 */ /* 0x000fc800078e0068 */
[----:B------:R-:W-:Y:S02]  /*3210*/  IMAD.MOV.U32 R8, RZ, RZ, R4 ;  /* 0x000000ffff087224 */ /* 0x000fe400078e0004 */
[----:B------:R-:W-:Y:S01]  /*3220*/  IMAD.MOV.U32 R4, RZ, RZ, R12 ;  /* 0x000000ffff047224 */ /* 0x000fe200078e000c */
[----:B------:R-:W-:Y:S01]  /*3230*/  SHF.R.S32.HI R12, RZ, 0x1f, R13 ;  /* 0x0000001fff0c7819 */ /* 0x000fe2000001140d */
[----:B------:R-:W-:Y:S02]  /*3240*/  IMAD R11, R22, c[0x0][0x214], R3 ;  /* 0x00008500160b7a24 */ /* 0x000fe400078e0203 */
[----:B------:R-:W-:Y:S01]  /*3250*/  IMAD.MOV.U32 R10, RZ, RZ, R2 ;  /* 0x000000ffff0a7224 */ /* 0x000fe200078e0002 */
[-C--:B------:R-:W-:Y:S01]  /*3260*/  LEA.HI R16, R12, R13.reuse, RZ, 0x3 ;  /* 0x0000000d0c107211 */ /* 0x080fe200078f18ff */
[----:B------:R-:W-:Y:S01]  /*3270*/  IMAD.WIDE.U32 R6, R20, c[0x0][0x290], R114 ;  /* 0x0000a40014067a25 */ /* 0x000fe200078e0072 */
[----:B------:R-:W-:-:S03]  /*3280*/  LEA.HI R22, R12, R13, RZ, 0x5 ;  /* 0x0000000d0c167211 */ /* 0x000fc600078f28ff */
[----:B------:R-:W-:Y:S01]  /*3290*/  IMAD.WIDE.U32 R2, R20, c[0x0][0x290], R104 ;  /* 0x0000a40014027a25 */ /* 0x000fe200078e0068 */
[----:B------:R-:W-:-:S03]  /*32a0*/  SEL R12, RZ, c[0x0][0x27c], !P1 ;  /* 0x00009f00ff0c7a07 */ /* 0x000fc60004800000 */
[----:B------:R-:W-:Y:S02]  /*32b0*/  IMAD.IADD R7, R7, 0x1, R14 ;  /* 0x0000000107077824 */ /* 0x000fe400078e020e */
[----:B------:R-:W-:Y:S01]  /*32c0*/  IMAD.IADD R3, R14, 0x1, R3 ;  /* 0x000000010e037824 */ /* 0x000fe200078e0203 */
[----:B------:R-:W-:Y:S01]  /*32d0*/  SHF.R.S32.HI R14, RZ, 0x1f, R17 ;  /* 0x0000001fff0e7819 */ /* 0x000fe20000011411 */
[----:B------:R-:W-:Y:S01]  /*32e0*/  IMAD.IADD R12, R112, 0x1, R12 ;  /* 0x00000001700c7824 */ /* 0x000fe200078e020c */
[----:B------:R-:W-:Y:S02]  /*32f0*/  SHF.R.S32.HI R13, RZ, 0x1f, R19 ;  /* 0x0000001fff0d7819 */ /* 0x000fe40000011413 */
[----:B------:R-:W-:Y:S01]  /*3300*/  LEA.HI R23, R14, R17, RZ, 0x4 ;  /* 0x000000110e177211 */ /* 0x000fe200078f20ff */
[----:B------:R-:W-:Y:S01]  /*3310*/  IMAD R14, R21, c[0x0][0x218], RZ ;  /* 0x00008600150e7a24 */ /* 0x000fe200078e02ff */
[----:B------:R-:W-:Y:S02]  /*3320*/  LEA.HI R21, R13, R19, RZ, 0x4 ;  /* 0x000000130d157211 */ /* 0x000fe400078f20ff */
[----:B------:R-:W-:Y:S01]  /*3330*/  SHF.R.S32.HI R13, RZ, 0x1f, R12 ;  /* 0x0000001fff0d7819 */ /* 0x000fe2000001140c */
[----:B------:R-:W-:Y:S01]  /*3340*/  IMAD.WIDE.U32 R102, R15, c[0x0][0x218], R10 ;  /* 0x000086000f667a25 */ /* 0x000fe200078e000a */
[----:B------:R-:W-:-:S02]  /*3350*/  SHF.R.S32.HI R20, RZ, 0x1f, R18 ;  /* 0x0000001fff147819 */ /* 0x000fc40000011412 */
[----:B------:R-:W-:Y:S01]  /*3360*/  SEL R17, RZ, c[0x0][0x27c], !P0 ;  /* 0x00009f00ff117a07 */ /* 0x000fe20004000000 */
[----:B------:R-:W-:Y:S01]  /*3370*/  IMAD R27, R15, c[0x0][0x21c], R14 ;  /* 0x000087000f1b7a24 */ /* 0x000fe200078e020e */
[CC--:B------:R-:W-:Y:S02]  /*3380*/  LEA.HI R11, R13.reuse, R12.reuse, RZ, 0x5 ;  /* 0x0000000c0d0b7211 */ /* 0x0c0fe400078f28ff */
[----:B------:R-:W-:Y:S01]  /*3390*/  LEA.HI R15, R13, R12, RZ, 0x3 ;  /* 0x0000000c0d0f7211 */ /* 0x000fe200078f18ff */
[----:B------:R-:W-:Y:S01]  /*33a0*/  IMAD.IADD R14, R111, 0x1, R17 ;  /* 0x000000016f0e7824 */ /* 0x000fe200078e0211 */
[----:B------:R-:W-:Y:S02]  /*33b0*/  LEA.HI R24, R20, R18, RZ, 0x4 ;  /* 0x0000001214187211 */ /* 0x000fe400078f20ff */
[----:B------:R-:W-:Y:S02]  /*33c0*/  SHF.R.S32.HI R11, RZ, 0x5, R11 ;  /* 0x00000005ff0b7819 */ /* 0x000fe4000001140b */
[----:B------:R-:W-:-:S02]  /*33d0*/  SHF.R.S32.HI R17, RZ, 0x5, R22 ;  /* 0x00000005ff117819 */ /* 0x000fc40000011416 */
[----:B------:R-:W-:-:S04]  /*33e0*/  SHF.R.S32.HI R10, RZ, 0x1f, R14 ;  /* 0x0000001fff0a7819 */ /* 0x000fc8000001140e */
[----:B------:R-:W-:Y:S02]  /*33f0*/  LEA.HI R13, R10, R14, RZ, 0x3 ;  /* 0x0000000e0a0d7211 */ /* 0x000fe400078f18ff */
[----:B------:R-:W-:Y:S01]  /*3400*/  IADD3 R132, P1, P0, R80, R160, R104 ;  /* 0x000000a050847210 */ /* 0x000fe2000783e068 */
[----:B------:R-:W-:Y:S01]  /*3410*/  IMAD R152, R142, c[0x0][0x1e4], RZ ;  /* 0x000079008e987a24 */ /* 0x000fe200078e02ff */
[----:B------:R-:W-:Y:S01]  /*3420*/  LOP3.LUT R107, R16, 0xfffffff8, RZ, 0xc0, !PT ;  /* 0xfffffff8106b7812 */ /* 0x000fe200078ec0ff */
[C---:B------:R-:W-:Y:S01]  /*3430*/  IMAD R153, R142.reuse, c[0x0][0x284], RZ ;  /* 0x0000a1008e997a24 */ /* 0x040fe200078e02ff */
[----:B------:R-:W-:Y:S01]  /*3440*/  IADD3.X R131, R79, R135, R105, P1, P0 ;  /* 0x000000874f837210 */ /* 0x000fe20000fe0469 */
[C---:B------:R-:W-:Y:S01]  /*3450*/  IMAD R154, R142.reuse, c[0x0][0x294], RZ ;  /* 0x0000a5008e9a7a24 */ /* 0x040fe200078e02ff */
[----:B------:R-:W-:Y:S01]  /*3460*/  ISETP.NE.AND P0, PT, RZ, UR4, PT ;  /* 0x00000004ff007c0c */ /* 0x000fe2000bf05270 */
[----:B------:R-:W-:Y:S01]  /*3470*/  IMAD.WIDE.U32 R146, R142, c[0x0][0x1e0], RZ ;  /* 0x000078008e927a25 */ /* 0x000fe200078e00ff */
[----:B------:R-:W-:-:S02]  /*3480*/  LOP3.LUT R106, R15, 0xfffffff8, RZ, 0xc0, !PT ;  /* 0xfffffff80f6a7812 */ /* 0x000fc400078ec0ff */
[----:B------:R-:W-:Y:S01]  /*3490*/  LOP3.LUT R89, R13, 0xfffffff8, RZ, 0xc0, !PT ;  /* 0xfffffff80d597812 */ /* 0x000fe200078ec0ff */
        /* <DEDUP_REMOVED lines=26> */
[----:B------:R-:W-:Y:S02]  /*3640*/  LEA.HI.SX32 R12, R16, R10, 0x1d ;  /* 0x0000000a100c7211 */ /* 0x000fe400078feaff */
[----:B------:R-:W-:Y:S02]  /*3650*/  SHF.R.S32.HI R18, RZ, 0x5, R17 ;  /* 0x00000005ff127819 */ /* 0x000fe40000011411 */
[----:B------:R-:W-:Y:S02]  /*3660*/  LEA.HI.SX32 R11, R15, R11, 0x1d ;  /* 0x0000000b0f0b7211 */ /* 0x000fe400078feaff */
[----:B------:R-:W-:Y:S01]  /*3670*/  LEA.HI.SX32 R10, R13, R14, 0x1d ;  /* 0x0000000e0d0a7211 */ /* 0x000fe200078feaff */
[----:B------:R-:W-:Y:S01]  /*3680*/  IMAD R22, R18, 0x600, R34 ;  /* 0x0000060012167824 */ /* 0x000fe200078e0222 */
[----:B------:R-:W-:-:S02]  /*3690*/  SHF.R.S32.HI R17, RZ, 0x1f, R12 ;  /* 0x0000001fff117819 */ /* 0x000fc4000001140c */
[----:B------:R-:W-:Y:S02]  /*36a0*/  SHF.R.S32.HI R14, RZ, 0x1f, R11 ;  /* 0x0000001fff0e7819 */ /* 0x000fe4000001140b */
[----:B------:R-:W-:Y:S02]  /*36b0*/  SHF.R.S32.HI R18, RZ, 0x1f, R10 ;  /* 0x0000001fff127819 */ /* 0x000fe4000001140a */
[----:B------:R-:W-:Y:S01]  /*36c0*/  IADD3 R26, R20, R19, RZ ;  /* 0x00000013141a7210 */ /* 0x000fe20007ffe0ff */
[----:B------:R-:W-:Y:S01]  /*36d0*/  IMAD.SHL.U32 R83, R11, 0x8, RZ ;  /* 0x000000080b537824 */ /* 0x000fe200078e00ff */
[----:B------:R-:W-:Y:S01]  /*36e0*/  LEA.HI R19, R17, R12, RZ, 0x2 ;  /* 0x0000000c11137211 */ /* 0x000fe200078f10ff */
[----:B------:R-:W-:Y:S01]  /*36f0*/  IMAD.SHL.U32 R86, R12, 0x8, RZ ;  /* 0x000000080c567824 */ /* 0x000fe200078e00ff */
[----:B------:R-:W-:Y:S01]  /*3700*/  LEA.HI R17, R14, R11, RZ, 0x2 ;  /* 0x0000000b0e117211 */ /* 0x000fe200078f10ff */
[----:B------:R-:W-:Y:S01]  /*3710*/  IMAD.SHL.U32 R87, R10, 0x8, RZ ;  /* 0x000000080a577824 */ /* 0x000fe200078e00ff */
[----:B------:R-:W-:-:S02]  /*3720*/  LEA.HI R11, R18, R10, RZ, 0x2 ;  /* 0x0000000a120b7211 */ /* 0x000fc400078f10ff */
[C---:B------:R-:W-:Y:S02]  /*3730*/  LOP3.LUT R20, R35.reuse, 0x18, R13, 0xf8, !PT ;  /* 0x0000001823147812 */ /* 0x040fe400078ef80d */
        /* <DEDUP_REMOVED lines=14> */
[C---:B------:R-:W-:Y:S02]  /*3820*/  IMAD R10, R25.reuse, c[0x0][0x290], RZ ;  /* 0x0000a400190a7a24 */ /* 0x040fe400078e02ff */
        /* <DEDUP_REMOVED lines=20> */
.L_x_1243:
        /* <DEDUP_REMOVED lines=8> */
[----:B------:R-:W-:Y:S01]  /*39f0*/  IMAD R3, R82, R146, R2 ;  /* 0x0000009252037224 */ /* 0x000fe200078e0202 */
[----:B------:R-:W-:Y:S03]  /*3a00*/  IADD3 R2, P0, R132, R10, RZ ;  /* 0x0000000a84027210 */ /* 0x000fe60007f1e0ff */
[----:B------:R-:W-:Y:S04]  /*3a10*/  IMAD.IADD R16, R11, 0x1, R3 ;  /* 0x000000010b107824 */ /* 0x000fe800078e0203 */
[----:B------:R-:W-:Y:S01]  /*3a20*/  IMAD.X R3, R16, 0x1, R131, P0 ;  /* 0x0000000110037824 */ /* 0x000fe200000e0683 */
[----:B------:R-:W-:Y:S02]  /*3a30*/  LEA R54, P0, R2, c[0x0][0x1c8], 0x1 ;  /* 0x0000720002367a11 */ /* 0x000fe400078008ff */
[----:B-1----:R-:W-:Y:S02]  /*3a40*/  LEA.HI R163, R168, R168, RZ, 0x1 ;  /* 0x000000a8a8a37211 */ /* 0x002fe400078f08ff */
[----:B------:R-:W-:Y:S02]  /*3a50*/  LEA.HI.X R55, R2, c[0x0][0x1cc], R3, 0x1, P0 ;  /* 0x0000730002377a11 */ /* 0x000fe400000f0c03 */
[----:B------:R-:W-:Y:S01]  /*3a60*/  SHF.R.S32.HI R163, RZ, 0x1, R163 ;  /* 0x00000001ffa37819 */ /* 0x000fe200000114a3 */
        /* <DEDUP_REMOVED lines=73> */
.L_x_1221:
[----:B------:R-:W-:Y:S05]  /*3f00*/  BSYNC B0 ;  /* 0x0000000000007941 */ /* 0x000fea0003800000 */
.L_x_1220:
        /* <DEDUP_REMOVED lines=89> */
.L_x_1224:
[----:B------:R-:W-:Y:S05]  /*44a0*/  BSYNC B0 ;  /* 0x0000000000007941 */ /* 0x000fea0003800000 */
.L_x_1223:
[----:B------:R-:W-:Y:S01]  /*44b0*/  ISETP.GE.AND P0, PT, R112, c[0x0][0x1d4], PT ;  /* 0x0000750070007a0c */ /* 0x000fe20003f06270 */
[----:B------:R-:W-:Y:S01]  /*44c0*/  @!UPT UIADD3 URZ, URZ, URZ, URZ ;  /* 0x0000003f3f3ff290 */ /* 0x000fe2000fffe03f */
[----:B------:R-:W-:Y:S11]  /*44d0*/  BSSY B0, `(.L_x_1225) ;  /* 0x0000037000007945 */ /* 0x000ff60003800000 */
[----:B------:R-:W-:-:S05]  /*44e0*/  @P0 BRA `(.L_x_1226) ;  /* 0x0000035000000947 */ /* 0x000fca0003800000 */
[----:B------:R-:W-:Y:S01]  /*44f0*/  ISETP.GE.AND P0, PT, R32, c[0x0][0x27c], PT ;  /* 0x00009f0020007a0c */ /* 0x000fe20003f06270 */
[----:B------:R-:W2:Y:S11]  /*4500*/  LDL R2, [R1] ;  /* 0x0000000001027983 */ /* 0x000eb60000100800 */
        /* <DEDUP_REMOVED lines=51> */
.L_x_1226:
[----:B------:R-:W-:Y:S05]  /*4840*/  BSYNC B0 ;  /* 0x0000000000007941 */ /* 0x000fea0003800000 */
.L_x_1225:
        /* <DEDUP_REMOVED lines=56> */
.L_x_1228:
[----:B------:R-:W-:Y:S05]  /*4bd0*/  BSYNC B0 ;  /* 0x0000000000007941 */ /* 0x000fea0003800000 */
.L_x_1227:
[----:B------:R-:W-:Y:S01]  /*4be0*/  IADD3 R2, R104, 0x30, RZ ;  /* 0x0000003068027810 */ /* 0x000fe20007ffe0ff */
[----:B------:R-:W-:Y:S03]  /*4bf0*/  BSSY B0, `(.L_x_1229) ;  /* 0x0000039000007945 */ /* 0x000fe60003800000 */
[----:B------:R-:W-:Y:S11]  /*4c00*/  ISETP.GE.AND P0, PT, R2, c[0x0][0x1d4], PT ;  /* 0x0000750002007a0c */ /* 0x000ff60003f06270 */
[----:B------:R-:W-:Y:S02]  /*4c10*/  @!UPT UIADD3 URZ, URZ, URZ, URZ ;  /* 0x0000003f3f3ff290 */ /* 0x000fe4000fffe03f */
[----:B------:R-:W-:-:S05]  /*4c20*/  @P0 BRA `(.L_x_1230) ;  /* 0x0000035000000947 */ /* 0x000fca0003800000 */
[----:B------:R-:W-:Y:S01]  /*4c30*/  ISETP.GE.AND P0, PT, R31, c[0x0][0x27c], PT ;  /* 0x00009f001f007a0c */ /* 0x000fe20003f06270 */
[----:B------:R-:W2:Y:S11]  /*4c40*/  LDL R3, [R1] ;  /* 0x0000000001037983 */ /* 0x000eb60000100800 */
        /* <DEDUP_REMOVED lines=51> */
.L_x_1230:
[----:B------:R-:W-:Y:S05]  /*4f80*/  BSYNC B0 ;  /* 0x0000000000007941 */ /* 0x000fea0003800000 */
.L_x_1229:
        /* <DEDUP_REMOVED lines=57> */
.L_x_1232:
[----:B------:R-:W-:Y:S05]  /*5320*/  BSYNC B0 ;  /* 0x0000000000007941 */ /* 0x000fea0003800000 */
.L_x_1231:
[----:B------:R-:W-:Y:S04]  /*5330*/  IADD3 R2, R104, 0x50, RZ ;  /* 0x0000005068027810 */ /* 0x000fe80007ffe0ff */
        /* <DEDUP_REMOVED lines=57> */
.L_x_1219:
        /* <DEDUP_REMOVED lines=47> */
.L_x_1234:
[----:B------:R-:W-:Y:S05]  /*59c0*/  BSYNC B0 ;  /* 0x0000000000007941 */ /* 0x000fea0003800000 */
.L_x_1233:
        /* <DEDUP_REMOVED lines=149> */
.L_x_1236:
[----:B------:R-:W-:Y:S05]  /*6320*/  BSYNC B0 ;  /* 0x0000000000007941 */ /* 0x000fea0003800000 */
.L_x_1235:
        /* <DEDUP_REMOVED lines=115> */
.L_x_1238:
[----:B------:R-:W-:Y:S05]  /*6a60*/  BSYNC B0 ;  /* 0x0000000000007941 */ /* 0x000fea0003800000 */
.L_x_1237:
[----:B------:R-:W-:Y:S11]  /*6a70*/  ISETP.GE.AND P0, PT, R111, c[0x0][0x1d4], PT ;  /* 0x000075006f007a0c */ /* 0x000ff60003f06270 */
[----:B------:R-:W-:Y:S02]  /*6a80*/  @!UPT UIADD3 URZ, URZ, URZ, URZ ;  /* 0x0000003f3f3ff290 */ /* 0x000fe4000fffe03f */
[----:B------:R-:W-:-:S05]  /*6a90*/  @P0 BRA `(.L_x_1222) ;  /* 0x0000090000000947 */ /* 0x000fca0003800000 */
[----:B-1----:R-:W-:Y:S01]  /*6aa0*/  LDS.128 R40, [R108+0x3c80] ;  /* 0x003c80006c287984 */ /* 0x002fe20000000c00 */
[----:B------:R-:W-:Y:S04]  /*6ab0*/  IADD3 R2, P1, P0, R80, R71, R89 ;  /* 0x0000004750027210 */ /* 0x000fe8000783e059 */
[----:B------:R-:W-:Y:S02]  /*6ac0*/  IADD3.X R3, R79, R70, R121, P1, P0 ;  /* 0x000000464f037210 */ /* 0x000fe40000fe0479 */
[C---:B------:R-:W-:Y:S01]  /*6ad0*/  LEA R46, P0, R2.reuse, c[0x0][0x1c8], 0x1 ;  /* 0x00007200022e7a11 */ /* 0x040fe200078008ff */
[----:B------:R-:W1:Y:S03]  /*6ae0*/  LDS.128 R12, [R116+0x3c80] ;  /* 0x003c8000740c7984 */ /* 0x000e660000000c00 */
[----:B------:R-:W-:Y:S02]  /*6af0*/  LEA.HI.X R47, R2, c[0x0][0x1cc], R3, 0x1, P0 ;  /* 0x00007300022f7a11 */ /* 0x000fe400000f0c03 */
[----:B------:R-:W-:Y:S11]  /*6b00*/  ISETP.GE.AND P0, PT, R111, c[0x0][0x27c], PT ;  /* 0x00009f006f007a0c */ /* 0x000ff60003f06270 */
[----:B------:R-:W-:Y:S02]  /*6b10*/  @!UPT UIADD3 URZ, URZ, URZ, URZ ;  /* 0x0000003f3f3ff290 */ /* 0x000fe4000fffe03f */
[----:B------:R-:W-:Y:S01]  /*6b20*/  @!P0 HADD2.F32 R2, -RZ, R28.H0_H0 ;  /* 0x2000001cff028230 */ /* 0x000fe20000004100 */
[----:B------:R-:W-:Y:S01]  /*6b30*/  @!P0 SHF.R.U64 R11, R22, 0x10, R23 ;  /* 0x00000010160b8819 */ /* 0x000fe20000001217 */
[--C-:B------:R-:W-:Y:S01]  /*6b40*/  @!P0 HADD2.F32 R22, -RZ, R63.reuse.H0_H0 ;  /* 0x2000003fff168230 */ /* 0x100fe20000004100 */
[----:B------:R-:W-:Y:S01]  /*6b50*/  @!P0 SHF.R.U32.HI R6, RZ, 0x10, R21 ;  /* 0x00000010ff068819 */ /* 0x000fe20000011615 */
[----:B------:R-:W-:Y:S01]  /*6b60*/  @!P0 HADD2.F32 R19, -RZ, R63.H1_H1 ;  /* 0x3000003fff138230 */ /* 0x000fe20000004100 */
[----:B------:R-:W-:Y:S01]  /*6b70*/  @!P0 SHF.R.U32.HI R18, RZ, 0x10, R57 ;  /* 0x00000010ff128819 */ /* 0x000fe20000011639 */
[----:B------:R-:W-:Y:S01]  /*6b80*/  @!P0 HADD2.F32 R27, -RZ, R64.H0_H0 ;  /* 0x20000040ff1b8230 */ /* 0x000fe20000004100 */
[----:B------:R-:W-:Y:S01]  /*6b90*/  @!P0 SHF.R.U32.HI R17, RZ, 0x10, R23 ;  /* 0x00000010ff118819 */ /* 0x000fe20000011617 */
[----:B------:R-:W-:Y:S01]  /*6ba0*/  @!P0 HADD2.F32 R8, -RZ, R6.H0_H0 ;  /* 0x20000006ff088230 */ /* 0x000fe20000004100 */
[----:B------:R-:W-:Y:S01]  /*6bb0*/  @!P0 SHF.R.U64 R10, R20, 0x10, R21 ;  /* 0x00000010140a8819 */ /* 0x000fe20000001215 */
[----:B------:R-:W-:Y:S01]  /*6bc0*/  @!P0 HADD2.F32 R25, -RZ, R18.H0_H0 ;  /* 0x20000012ff198230 */ /* 0x000fe20000004100 */
[----:B------:R-:W-:Y:S01]  /*6bd0*/  @!P0 SHF.R.U64 R21, R56, 0x10, R57 ;  /* 0x0000001038158819 */ /* 0x000fe20000001239 */
[----:B------:R-:W-:Y:S01]  /*6be0*/  @!P0 HADD2.F32 R17, -RZ, R17.H0_H0 ;  /* 0x20000011ff118230 */ /* 0x000fe20000004100 */
[--C-:B------:R-:W-:Y:S01]  /*6bf0*/  @!P0 SHF.R.U64 R34, R58, 0x10, R59.reuse ;  /* 0x000000103a228819 */ /* 0x100fe2000000123b */
[----:B------:R-:W-:Y:S01]  /*6c00*/  @!P0 HADD2.F32 R35, -RZ, R64.H1_H1 ;  /* 0x30000040ff238230 */ /* 0x000fe20000004100 */
[----:B------:R-:W-:Y:S01]  /*6c10*/  @!P0 SHF.R.U32.HI R37, RZ, 0x10, R59 ;  /* 0x00000010ff258819 */ /* 0x000fe2000001163b */
[----:B------:R-:W-:Y:S04]  /*6c20*/  @!P0 HADD2.F32 R21, -RZ, R21.H0_H0 ;  /* 0x20000015ff158230 */ /* 0x000fe80000004100 */
[----:B------:R-:W-:Y:S01]  /*6c30*/  @!P0 HADD2.F32 R37, -RZ, R37.H0_H0 ;  /* 0x20000025ff258230 */ /* 0x000fe20000004100 */
[----:B-1----:R-:W-:Y:S02]  /*6c40*/  @!P0 MOV R5, R13 ;  /* 0x0000000d00058202 */ /* 0x002fe40000000f00 */
[----:B------:R-:W-:Y:S02]  /*6c50*/  @!P0 MOV R9, R41 ;  /* 0x0000002900098202 */ /* 0x000fe40000000f00 */
[----:B------:R-:W-:Y:S01]  /*6c60*/  @!P0 MOV R16, R40 ;  /* 0x0000002800108202 */ /* 0x000fe20000000f00 */
[----:B------:R-:W-:Y:S02]  /*6c70*/  @!P0 HADD2.F32 R3, -RZ, R5.H0_H0 ;  /* 0x20000005ff038230 */ /* 0x000fe40000004100 */
[--C-:B------:R-:W-:Y:S02]  /*6c80*/  @!P0 HADD2.F32 R24, -RZ, R9.reuse.H0_H0 ;  /* 0x20000009ff188230 */ /* 0x100fe40000004100 */
[----:B------:R-:W-:Y:S01]  /*6c90*/  @!P0 HADD2.F32 R23, -RZ, R9.H1_H1 ;  /* 0x30000009ff178230 */ /* 0x000fe20000004100 */
[-C--:B------:R-:W-:Y:S01]  /*6ca0*/  @!P0 FMUL.FTZ R4, R3, R2.reuse ;  /* 0x0000000203048220 */ /* 0x080fe20000410000 */
[----:B------:R-:W-:Y:S01]  /*6cb0*/  @!P0 HADD2.F32 R18, -RZ, R16.H0_H0 ;  /* 0x20000010ff128230 */ /* 0x000fe20000004100 */
[----:B------:R-:W-:Y:S01]  /*6cc0*/  @!P0 FMUL.FTZ R7, R24, R2 ;  /* 0x0000000218078220 */ /* 0x000fe20000410000 */
[----:B------:R-:W-:Y:S01]  /*6cd0*/  @!P0 HADD2.F32 R2, -RZ, R28.H1_H1 ;  /* 0x3000001cff028230 */ /* 0x000fe20000004100 */
[----:B------:R-:W-:Y:S02]  /*6ce0*/  @!P0 FMUL.FTZ R9, R23, R8 ;  /* 0x0000000817098220 */ /* 0x000fe40000410000 */
[----:B------:R-:W-:Y:S01]  /*6cf0*/  @!P0 FFMA.FTZ R52, R3, R22, -R7 ;  /* 0x0000001603348223 */ /* 0x000fe20000010807 */
[----:B------:R-:W-:Y:S01]  /*6d00*/  @!P0 MOV R7, R12 ;  /* 0x0000000c00078202 */ /* 0x000fe20000000f00 */
[----:B------:R-:W-:Y:S01]  /*6d10*/  @!P0 IMAD.MOV.U32 R28, RZ, RZ, R42 ;  /* 0x000000ffff1c8224 */ /* 0x000fe200078e002a */
[----:B------:R-:W-:Y:S01]  /*6d20*/  @!P0 HADD2.F32 R3, -RZ, R5.H1_H1 ;  /* 0x30000005ff038230 */ /* 0x000fe20000004100 */
[----:B------:R-:W-:Y:S02]  /*6d30*/  @!P0 FMUL.FTZ R20, R18, R2 ;  /* 0x0000000212148220 */ /* 0x000fe40000410000 */
[--C-:B------:R-:W-:Y:S02]  /*6d40*/  @!P0 HADD2.F32 R6, -RZ, R7.reuse.H0_H0 ;  /* 0x20000007ff068230 */ /* 0x100fe40000004100 */
[C---:B------:R-:W-:Y:S01]  /*6d50*/  @!P0 FFMA.FTZ R51, R3.reuse, R25, -R9 ;  /* 0x0000001903338223 */ /* 0x040fe20000010809 */
[----:B------:R-:W-:Y:S01]  /*6d60*/  @!P0 MOV R9, R14 ;  /* 0x0000000e00098202 */ /* 0x000fe20000000f00 */
[----:B------:R-:W-:Y:S01]  /*6d70*/  @!P0 FMUL.FTZ R5, R3, R8 ;  /* 0x0000000803058220 */ /* 0x000fe20000410000 */
[----:B------:R-:W-:Y:S01]  /*6d80*/  @!P0 HADD2.F32 R7, -RZ, R7.H1_H1 ;  /* 0x30000007ff078230 */ /* 0x000fe20000004100 */
[C---:B------:R-:W-:Y:S01]  /*6d90*/  @!P0 FMUL.FTZ R2, R6.reuse, R2 ;  /* 0x0000000206028220 */ /* 0x040fe20000410000 */
[----:B------:R-:W-:Y:S01]  /*6da0*/  @!P0 HADD2.F32 R3, -RZ, R10.H0_H0 ;  /* 0x2000000aff038230 */ /* 0x000fe20000004100 */
[-C--:B------:R-:W-:Y:S01]  /*6db0*/  @!P0 FFMA.FTZ R50, R6, R19.reuse, -R20 ;  /* 0x0000001306328223 */ /* 0x080fe20000010814 */
[----:B------:R-:W-:Y:S01]  /*6dc0*/  @!P0 HADD2.F32 R6, -RZ, R29.H0_H0 ;  /* 0x2000001dff068230 */ /* 0x000fe20000004100 */
[----:B------:R-:W-:Y:S01]  /*6dd0*/  @!P0 FFMA.FTZ R2, R18, R19, R2 ;  /* 0x0000001312028223 */ /* 0x000fe20000010002 */
[----:B------:R-:W-:Y:S02]  /*6de0*/  @!P0 HADD2.F32 R26, -RZ, R28.H0_H0 ;  /* 0x2000001cff1a8230 */ /* 0x000fe40000004100 */
[----:B------:R-:W-:Y:S02]  /*6df0*/  @!P0 HADD2.F32 R8, -RZ, R9.H0_H0 ;  /* 0x20000009ff088230 */ /* 0x000fe40000004100 */
[----:B------:R-:W-:Y:S01]  /*6e00*/  @!P0 HADD2.F32 R20, -RZ, R16.H1_H1 ;  /* 0x30000010ff148230 */ /* 0x000fe20000004100 */
[-C--:B------:R-:W-:Y:S01]  /*6e10*/  @!P0 FMUL.FTZ R10, R26, R6.reuse ;  /* 0x000000061a0a8220 */ /* 0x080fe20000410000 */
[----:B------:R-:W-:Y:S01]  /*6e20*/  @!P0 HADD2.F32 R28, -RZ, R28.H1_H1 ;  /* 0x3000001cff1c8230 */ /* 0x000fe20000004100 */
[----:B------:R-:W-:Y:S02]  /*6e30*/  @!P0 FMUL.FTZ R6, R8, R6 ;  /* 0x0000000608068220 */ /* 0x000fe40000410000 */
[----:B------:R-:W-:Y:S02]  /*6e40*/  @!P0 FMUL.FTZ R16, R20, R3 ;  /* 0x0000000314108220 */ /* 0x000fe40000410000 */
[----:B------:R-:W-:Y:S01]  /*6e50*/  @!P0 FFMA.FTZ R48, R8, R27, -R10 ;  /* 0x0000001b08308223 */ /* 0x000fe2000001080a */
[----:B------:R-:W-:Y:S01]  /*6e60*/  @!P0 MOV R10, R43 ;  /* 0x0000002b000a8202 */ /* 0x000fe20000000f00 */
        /* <DEDUP_REMOVED lines=9> */
[--C-:B------:R-:W-:Y:S01]  /*6f00*/  @!P0 HADD2.F32 R34, -RZ, R10.reuse.H0_H0 ;  /* 0x2000000aff228230 */ /* 0x100fe20000004100 */
[----:B------:R-:W-:Y:S01]  /*6f10*/  @!P0 FMUL.FTZ R44, R28, R16 ;  /* 0x000000101c2c8220 */ /* 0x000fe20000410000 */
[----:B------:R-:W-:Y:S01]  /*6f20*/  @!P0 HADD2.F32 R36, -RZ, R10.H1_H1 ;  /* 0x3000000aff248230 */ /* 0x000fe20000004100 */
[----:B------:R-:W-:Y:S01]  /*6f30*/  @!P0 FFMA.FTZ R6, R26, R27, R6 ;  /* 0x0000001b1a068223 */ /* 0x000fe20000010006 */
[----:B------:R-:W-:Y:S01]  /*6f40*/  @!P0 F2FP.PACK_AB R4, R5, R4 ;  /* 0x000000040504823e */ /* 0x000fe200000000ff */
[----:B------:R-:W-:Y:S01]  /*6f50*/  @!P0 HADD2.F32 R11, -RZ, R9.H1_H1 ;  /* 0x30000009ff0b8230 */ /* 0x000fe20000004100 */
[----:B------:R-:W-:Y:S01]  /*6f60*/  @!P0 FMUL.FTZ R39, R34, R8 ;  /* 0x0000000822278220 */ /* 0x000fe20000410000 */
[--C-:B------:R-:W-:Y:S01]  /*6f70*/  @!P0 HADD2.F32 R10, -RZ, R7.reuse.H0_H0 ;  /* 0x20000007ff0a8230 */ /* 0x100fe20000004100 */
[----:B------:R-:W-:Y:S01]  /*6f80*/  @!P0 MOV R41, R4 ;  /* 0x0000000400298202 */ /* 0x000fe20000000f00 */
[----:B------:R-:W-:Y:S01]  /*6f90*/  @!P0 HADD2.F32 R9, -RZ, R7.H1_H1 ;  /* 0x30000007ff098230 */ /* 0x000fe20000004100 */
[----:B------:R-:W-:Y:S02]  /*6fa0*/  @!P0 FMUL.FTZ R38, R36, R17 ;  /* 0x0000001124268220 */ /* 0x000fe40000410000 */
[C---:B------:R-:W-:Y:S02]  /*6fb0*/  @!P0 FFMA.FTZ R39, R10.reuse, R35, -R39 ;  /* 0x000000230a278223 */ /* 0x040fe40000010827 */
[----:B------:R-:W-:Y:S01]  /*6fc0*/  @!P0 FFMA.FTZ R45, R9, R37, -R38 ;  /* 0x00000025092d8223 */ /* 0x000fe20000010826 */
[----:B------:R-:W-:Y:S01]  /*6fd0*/  @!P0 F2FP.PACK_AB R38, R51, R52 ;  /* 0x000000343326823e */ /* 0x000fe200000000ff */
[C---:B------:R-:W-:Y:S02]  /*6fe0*/  @!P0 FFMA.FTZ R44, R11.reuse, R29, -R44 ;  /* 0x0000001d0b2c8223 */ /* 0x040fe4000001082c */
[----:B------:R-:W-:Y:S01]  /*6ff0*/  @!P0 FMUL.FTZ R7, R11, R16 ;  /* 0x000000100b078220 */ /* 0x000fe20000410000 */
[----:B------:R-:W-:Y:S01]  /*7000*/  @!P0 F2FP.PACK_AB R16, R49, R50 ;  /* 0x000000323110823e */ /* 0x000fe200000000ff */
[----:B------:R-:W-:Y:S01]  /*7010*/  @!P0 FMUL.FTZ R8, R10, R8 ;  /* 0x000000080a088220 */ /* 0x000fe20000410000 */
[----:B------:R-:W-:Y:S01]  /*7020*/  @!P0 F2FP.PACK_AB R11, R45, R39 ;  /* 0x000000272d0b823e */ /* 0x000fe200000000ff */
[----:B------:R-:W-:Y:S01]  /*7030*/  @!P0 FMUL.FTZ R9, R9, R17 ;  /* 0x0000001109098220 */ /* 0x000fe20000410000 */
[----:B------:R-:W-:Y:S01]  /*7040*/  @!P0 F2FP.PACK_AB R10, R44, R48 ;  /* 0x000000302c0a823e */ /* 0x000fe200000000ff */
[----:B------:R-:W-:Y:S01]  /*7050*/  @!P0 FFMA.FTZ R7, R28, R29, R7 ;  /* 0x0000001d1c078223 */ /* 0x000fe20000010007 */
[----:B------:R-:W-:Y:S01]  /*7060*/  @!P0 MOV R13, R38 ;  /* 0x00000026000d8202 */ /* 0x000fe20000000f00 */
[----:B------:R-:W-:Y:S01]  /*7070*/  @!P0 FFMA.FTZ R8, R34, R35, R8 ;  /* 0x0000002322088223 */ /* 0x000fe20000010008 */
[----:B------:R-:W-:Y:S01]  /*7080*/  @!P0 MOV R14, R10 ;  /* 0x0000000a000e8202 */ /* 0x000fe20000000f00 */
[----:B------:R-:W-:Y:S01]  /*7090*/  @!P0 IMAD.MOV.U32 R12, RZ, RZ, R16 ;  /* 0x000000ffff0c8224 */ /* 0x000fe200078e0010 */
[----:B------:R-:W-:Y:S01]  /*70a0*/  @!P0 MOV R15, R11 ;  /* 0x0000000b000f8202 */ /* 0x000fe20000000f00 */
[----:B------:R-:W-:Y:S01]  /*70b0*/  @!P0 FFMA.FTZ R9, R36, R37, R9 ;  /* 0x0000002524098223 */ /* 0x000fe20000010009 */
[----:B------:R-:W-:Y:S02]  /*70c0*/  @!P0 F2FP.PACK_AB R10, R3, R2 ;  /* 0x00000002030a823e */ /* 0x000fe400000000ff */
[----:B------:R-:W-:Y:S01]  /*70d0*/  @!P0 F2FP.PACK_AB R3, R7, R6 ;  /* 0x000000060703823e */ /* 0x000fe200000000ff */
[----:B------:R1:W-:Y:S01]  /*70e0*/  STG.E.128 [R46.64], R12 ;  /* 0x0000000c2e007986 */ /* 0x0003e2000c101d06 */
[----:B------:R-:W-:Y:S01]  /*70f0*/  @!P0 F2FP.PACK_AB R2, R9, R8 ;  /* 0x000000080902823e */ /* 0x000fe200000000ff */
[----:B------:R-:W-:Y:S01]  /*7100*/  @!P0 IMAD.MOV.U32 R40, RZ, RZ, R10 ;  /* 0x000000ffff288224 */ /* 0x000fe200078e000a */
        /* <DEDUP_REMOVED lines=11> */
.L_x_1218:
[----:B------:R-:W-:Y:S05]  /*71c0*/  IMAD R2, R33, -0x30, R0 ;  /* 0xffffffd021027824 */ /* 0x000fea00078e0200 */
[----:B------:R-:W-:Y:S04]  /*71d0*/  IMNMX R78, R2, 0x30, PT ;  /* 0x00000030024e7817 */ /* 0x000fe80003800200 */
[----:B------:R-:W-:Y:S11]  /*71e0*/  ISETP.GE.AND P0, PT, R163, R78, PT ;  /* 0x0000004ea300720c */ /* 0x000ff60003f06270 */
[----:B------:R-:W-:Y:S02]  /*71f0*/  @!UPT UIADD3 URZ, URZ, URZ, URZ ;  /* 0x0000003f3f3ff290 */ /* 0x000fe4000fffe03f */
[----:B------:R-:W-:-:S05]  /*7200*/  @P0 BRA `(.L_x_1222) ;  /* 0x0000019000000947 */ /* 0x000fca0003800000 */
[----:B------:R-:W2:Y:S01]  /*7210*/  LDL R3, [R1] ;  /* 0x0000000001037983 */ /* 0x000ea20000100800 */
[C---:B------:R-:W-:Y:S02]  /*7220*/  ISETP.GE.AND P0, PT, R104.reuse, c[0x0][0x1d4], PT ;  /* 0x0000750068007a0c */ /* 0x040fe40003f06270 */
[----:B------:R-:W-:Y:S11]  /*7230*/  IADD3 R2, R104, 0x30, RZ ;  /* 0x0000003068027810 */ /* 0x000ff60007ffe0ff */
[----:B------:R-:W1:Y:S04]  /*7240*/  @!P0 LDS.128 R4, [R252+0x2400] ;  /* 0x00240000fc048984 */ /* 0x000e680000000c00 */
[----:B-1----:R-:W-:Y:S01]  /*7250*/  @!P0 STG.E.128 [R54.64], R4 ;  /* 0x0000000436008986 */ /* 0x002fe2000c101d06 */
[----:B------:R-:W-:Y:S11]  /*7260*/  ISETP.GE.AND P0, PT, R112, c[0x0][0x1d4], PT ;  /* 0x0000750070007a0c */ /* 0x000ff60003f06270 */
[----:B------:R-:W-:Y:S02]  /*7270*/  @!UPT UIADD3 URZ, URZ, URZ, URZ ;  /* 0x0000003f3f3ff290 */ /* 0x000fe4000fffe03f */
[----:B--2---:R-:W1:Y:S04]  /*7280*/  @!P0 LDS.128 R4, [R3+0x2400] ;  /* 0x0024000003048984 */ /* 0x004e680000000c00 */
        /* <DEDUP_REMOVED lines=17> */
.L_x_1222:
[----:B------:R-:W-:Y:S05]  /*73a0*/  BSYNC B1 ;  /* 0x0000000000017941 */ /* 0x000fea0003800000 */
.L_x_1217:
[----:B-12--5:R-:W-:Y:S01]  /*73b0*/  IMAD R2, R82, 0x30, RZ ;  /* 0x0000003052027824 */ /* 0x026fe200078e02ff */
[----:B------:R-:W2:Y:S01]  /*73c0*/  LDL R16, [R1+0x18] ;  /* 0x0000180001107983 */ /* 0x000ea20000100800 */
[----:B------:R-:W-:Y:S01]  /*73d0*/  SHF.R.S32.HI R17, RZ, 0x1f, R168 ;  /* 0x0000001fff117819 */ /* 0x000fe200000114a8 */
[----:B------:R-:W-:Y:S01]  /*73e0*/  IMAD.WIDE.U32 R10, R33, 0x30, RZ ;  /* 0x00000030210a7825 */ /* 0x000fe200078e00ff */
[----:B------:R-:W-:Y:S02]  /*73f0*/  BSSY B0, `(.L_x_1239) ;  /* 0x0000053000007945 */ /* 0x000fe40003800000 */
[----:B------:R-:W-:Y:S01]  /*7400*/  LEA.HI R17, R17, R168, RZ, 0x2 ;  /* 0x000000a811117211 */ /* 0x000fe200078f10ff */
[----:B------:R-:W-:Y:S01]  /*7410*/  IMAD.IADD R9, R11, 0x1, R2 ;  /* 0x000000010b097824 */ /* 0x000fe200078e0202 */
[----:B------:R-:W-:Y:S02]  /*7420*/  IADD3 R4, P0, R133, R10, RZ ;  /* 0x0000000a85047210 */ /* 0x000fe40007f1e0ff */
[----:B------:R-:W-:Y:S02]  /*7430*/  SHF.R.S32.HI R17, RZ, 0x2, R17 ;  /* 0x00000002ff117819 */ /* 0x000fe40000011411 */
[----:B------:R-:W-:Y:S03]  /*7440*/  IADD3.X R2, R9, R136, RZ, P0, !PT ;  /* 0x0000008809027210 */ /* 0x000fe600007fe4ff */
[----:B------:R-:W-:Y:S05]  /*7450*/  IMAD.IADD R3, R78, 0x1, -R17 ;  /* 0x000000014e037824 */ /* 0x000fea00078e0a11 */
        /* <DEDUP_REMOVED lines=22> */
[C---:B--2---:R-:W-:Y:S05]  /*75c0*/  @P1 IMAD.SHL.U32 R6, R16.reuse, 0x2, RZ ;  /* 0x0000000210061824 */ /* 0x044fea00078e00ff */
        /* <DEDUP_REMOVED lines=15> */
[----:B-1----:R-:W2:Y:S01]  /*76c0*/  LDL R18, [R1] ;  /* 0x0000000001127983 */ /* 0x002ea20000100800 */
[----:B------:R-:W-:Y:S01]  /*76d0*/  IADD3 R2, P0, R138, R10, RZ ;  /* 0x0000000a8a027210 */ /* 0x000fe20007f1e0ff */
[----:B------:R-:W-:Y:S01]  /*76e0*/  IMAD.MOV.U32 R4, RZ, RZ, R102 ;  /* 0x000000ffff047224 */ /* 0x000fe200078e0066 */
[----:B------:R-:W-:Y:S01]  /*76f0*/  IADD3 R8, R104, 0x30, RZ ;  /* 0x0000003068087810 */ /* 0x000fe20007ffe0ff */
[----:B------:R-:W-:Y:S02]  /*7700*/  IMAD.MOV.U32 R5, RZ, RZ, R129 ;  /* 0x000000ffff057224 */ /* 0x000fe400078e0081 */
[----:B------:R-:W-:Y:S02]  /*7710*/  IMAD.X R3, R9, 0x1, R137, P0 ;  /* 0x0000000109037824 */ /* 0x000fe400000e0689 */
[C---:B------:R-:W-:Y:S04]  /*7720*/  IMAD.WIDE.U32 R4, R2.reuse, c[0x0][0x208], R4 ;  /* 0x0000820002047a25 */ /* 0x040fe800078e0004 */
[----:B------:R-:W-:Y:S04]  /*7730*/  IMAD R3, R3, c[0x0][0x208], RZ ;  /* 0x0000820003037a24 */ /* 0x000fe800078e02ff */
[----:B------:R-:W-:Y:S01]  /*7740*/  IMAD R3, R2, c[0x0][0x20c], R3 ;  /* 0x0000830002037a24 */ /* 0x000fe200078e0203 */
[C---:B------:R-:W-:Y:S03]  /*7750*/  LEA R2, P0, R4.reuse, c[0x0][0x1f8], 0x1 ;  /* 0x00007e0004027a11 */ /* 0x040fe600078008ff */
[----:B------:R-:W-:Y:S05]  /*7760*/  IMAD.IADD R3, R5, 0x1, R3 ;  /* 0x0000000105037824 */ /* 0x000fea00078e0203 */
[----:B------:R-:W-:Y:S02]  /*7770*/  LEA.HI.X R3, R4, c[0x0][0x1fc], R3, 0x1, P0 ;  /* 0x00007f0004037a11 */ /* 0x000fe400000f0c03 */
[----:B------:R-:W-:Y:S11]  /*7780*/  ISETP.GE.AND P0, PT, R104, c[0x0][0x1d4], PT ;  /* 0x0000750068007a0c */ /* 0x000ff60003f06270 */
[----:B------:R-:W-:Y:S02]  /*7790*/  @!UPT UIADD3 URZ, URZ, URZ, URZ ;  /* 0x0000003f3f3ff290 */ /* 0x000fe4000fffe03f */
[----:B------:R-:W1:Y:S04]  /*77a0*/  @!P0 LDS.128 R12, [R252] ;  /* 0x00000000fc0c8984 */ /* 0x000e680000000c00 */
[----:B-1----:R-:W-:Y:S01]  /*77b0*/  @!P0 STG.E.128 [R2.64], R12 ;  /* 0x0000000c02008986 */ /* 0x002fe2000c101d06 */
[----:B------:R-:W-:Y:S11]  /*77c0*/  ISETP.GE.AND P0, PT, R112, c[0x0][0x1d4], PT ;  /* 0x0000750070007a0c */ /* 0x000ff60003f06270 */
[----:B------:R-:W-:Y:S02]  /*77d0*/  @!UPT UIADD3 URZ, URZ, URZ, URZ ;  /* 0x0000003f3f3ff290 */ /* 0x000fe4000fffe03f */
[----:B--2---:R-:W1:Y:S04]  /*77e0*/  @!P0 LDS.128 R4, [R18] ;  /* 0x0000000012048984 */ /* 0x004e680000000c00 */
[----:B-1----:R-:W-:Y:S01]  /*77f0*/  @!P0 STG.E.128 [R2.64+0x20], R4 ;  /* 0x0000200402008986 */ /* 0x002fe2000c101d06 */
[----:B------:R-:W-:Y:S11]  /*7800*/  ISETP.GE.AND P0, PT, R111, c[0x0][0x1d4], PT ;  /* 0x000075006f007a0c */ /* 0x000ff60003f06270 */
[----:B------:R-:W-:Y:S02]  /*7810*/  @!UPT UIADD3 URZ, URZ, URZ, URZ ;  /* 0x0000003f3f3ff290 */ /* 0x000fe4000fffe03f */
[----:B------:R-:W1:Y:S04]  /*7820*/  @!P0 LDS.128 R4, [R252+0xc00] ;  /* 0x000c0000fc048984 */ /* 0x000e680000000c00 */
[----:B-1----:R1:W-:Y:S01]  /*7830*/  @!P0 STG.E.128 [R2.64+0x40], R4 ;  /* 0x0000400402008986 */ /* 0x0023e2000c101d06 */
[----:B------:R-:W-:Y:S11]  /*7840*/  ISETP.GE.AND P0, PT, R8, c[0x0][0x1d4], PT ;  /* 0x0000750008007a0c */ /* 0x000ff60003f06270 */
[----:B------:R-:W-:Y:S02]  /*7850*/  @!UPT UIADD3 URZ, URZ, URZ, URZ ;  /* 0x0000003f3f3ff290 */ /* 0x000fe4000fffe03f */
[----:B------:R-:W2:Y:S01]  /*7860*/  @!P0 LDS.128 R8, [R18+0xc00] ;  /* 0x000c000012088984 */ /* 0x000ea20000000c00 */
[----:B-1----:R-:W-:Y:S03]  /*7870*/  IADD3 R4, R104, 0x40, RZ ;  /* 0x0000004068047810 */ /* 0x002fe60007ffe0ff */
[----:B--2---:R1:W-:Y:S01]  /*7880*/  @!P0 STG.E.128 [R2.64+0x60], R8 ;  /* 0x0000600802008986 */ /* 0x0043e2000c101d06 */
[----:B------:R-:W-:Y:S11]  /*7890*/  ISETP.GE.AND P0, PT, R4, c[0x0][0x1d4], PT ;  /* 0x0000750004007a0c */ /* 0x000ff60003f06270 */
[----:B------:R-:W-:Y:S02]  /*78a0*/  @!UPT UIADD3 URZ, URZ, URZ, URZ ;  /* 0x0000003f3f3ff290 */ /* 0x000fe4000fffe03f */
[----:B------:R-:W2:Y:S01]  /*78b0*/  @!P0 LDS.128 R4, [R252+0x1800] ;  /* 0x00180000fc048984 */ /* 0x000ea20000000c00 */
[----:B-1----:R-:W-:Y:S03]  /*78c0*/  IADD3 R8, R104, 0x50, RZ ;  /* 0x0000005068087810 */ /* 0x002fe60007ffe0ff */
[----:B--2---:R-:W-:Y:S01]  /*78d0*/  @!P0 STG.E.128 [R2.64+0x80], R4 ;  /* 0x0000800402008986 */ /* 0x004fe2000c101d06 */
[----:B------:R-:W-:Y:S11]  /*78e0*/  ISETP.GE.AND P0, PT, R8, c[0x0][0x1d4], PT ;  /* 0x0000750008007a0c */ /* 0x000ff60003f06270 */
[----:B------:R-:W-:Y:S02]  /*78f0*/  @!UPT UIADD3 URZ, URZ, URZ, URZ ;  /* 0x0000003f3f3ff290 */ /* 0x000fe4000fffe03f */
[----:B------:R-:W1:Y:S04]  /*7900*/  @!P0 LDS.128 R4, [R18+0x1800] ;  /* 0x0018000012048984 */ /* 0x000e680000000c00 */
[----:B-1----:R1:W-:Y:S02]  /*7910*/  @!P0 STG.E.128 [R2.64+0xa0], R4 ;  /* 0x0000a00402008986 */ /* 0x0023e4000c101d06 */
.L_x_1240:
[----:B-1----:R-:W-:Y:S05]  /*7920*/  BSYNC B0 ;  /* 0x0000000000007941 */ /* 0x002fea0003800000 */
.L_x_1239:
        /* <DEDUP_REMOVED lines=34> */
.L_x_1242:
[----:B------:R-:W-:Y:S05]  /*7b50*/  BSYNC B0 ;  /* 0x0000000000007941 */ /* 0x000fea0003800000 */
.L_x_1241:
[----:B------:R-:W0:Y:S01]  /*7b60*/  LDGDEPBAR ;  /* 0x00000000000079af */ /* 0x000e220000000000 */
[----:B------:R-:W-:Y:S01]  /*7b70*/  IADD3 R33, R33, -0x1, RZ ;  /* 0xffffffff21217810 */ /* 0x000fe20007ffe0ff */
[----:B------:R-:W-:-:S05]  /*7b80*/  @P3 BRA `(.L_x_1243) ;  /* 0xffffbde000003947 */ /* 0x000fca000383ffff */
[----:B------:R-:W-:Y:S01]  /*7b90*/  WARPSYNC 0xffffffff ;  /* 0xffffffff00007948 */ /* 0x000fe20003800000 */
[----:B------:R-:W-:Y:S06]  /*7ba0*/  BAR.SYNC.DEFER_BLOCKING 0x0 ;  /* 0x0000000000007b1d */ /* 0x000fec0000010000 */
.L_x_1216:
[----:B------:R-:W2:Y:S01]  /*7bb0*/  LDL R17, [R1+0x54] ;  /* 0x0000540001117983 */ /* 0x000ea20000100800 */
[----:B------:R-:W-:-:S05]  /*7bc0*/  IMAD.MOV.U32 R0, RZ, RZ, c[0x0][0x2c4] ;  /* 0x0000b100ff007624 */ /* 0x000fca00078e00ff */
[----:B------:R-:W-:Y:S01]  /*7bd0*/  ISETP.NE.AND P3, PT, R0, 0x1, PT ;  /* 0x000000010000780c */ /* 0x000fe20003f65270 */
[----:B------:R-:W-:Y:S01]  /*7be0*/  BSSY B0, `(.L_x_1244) ;  /* 0x0000029000007945 */ /* 0x000fe20003800000 */
[----:B------:R-:W-:Y:S01]  /*7bf0*/  IMAD.IADD R12, R150, 0x1, R151 ;  /* 0x00000001960c7824 */ /* 0x000fe200078e0297 */
[----:B--2---:R-:W-:-:S10]  /*7c00*/  IADD3 R0, R17, 0x7f, RZ ;  /* 0x0000007f11007810 */ /* 0x004fd40007ffe0ff */
[----:B-1----:R-:W-:-:S05]  /*7c10*/  @P3 IMAD.HI.U32 R2, R0, c[0x0][0x2c8], RZ ;  /* 0x0000b20000023a27 */ /* 0x002fca00078e00ff */
[----:B------:R-:W-:-:S05]  /*7c20*/  @P3 SHF.R.U32.HI R0, RZ, c[0x0][0x2cc], R2 ;  /* 0x0000b300ff003a19 */ /* 0x000fca0000011602 */
[----:B------:R-:W-:-:S04]  /*7c30*/  IMAD.IADD R0, R156, 0x1, R0 ;  /* 0x000000019c007824 */ /* 0x000fc800078e0200 */
[----:B------:R-:W-:-:S05]  /*7c40*/  IMAD.HI R0, R0, 0x2aaaaaab, RZ ;  /* 0x2aaaaaab00007827 */ /* 0x000fca00078e02ff */
[----:B------:R-:W-:-:S04]  /*7c50*/  SHF.R.U32.HI R2, RZ, 0x1f, R0 ;  /* 0x0000001fff027819 */ /* 0x000fc80000011600 */
[----:B------:R-:W-:-:S04]  /*7c60*/  LEA.HI.SX32 R0, R0, R2, 0x1d ;  /* 0x0000000200007211 */ /* 0x000fc800078feaff */
[----:B------:R-:W-:-:S04]  /*7c70*/  IMNMX R6, R155, R0, PT ;  /* 0x000000009b067217 */ /* 0x000fc80003800200 */
[----:B------:R-:W-:Y:S01]  /*7c80*/  ISETP.GE.AND P0, PT, R6, 0x1, PT ;  /* 0x000000010600780c */ /* 0x000fe20003f06270 */
[----:B------:R-:W-:-:S12]  /*7c90*/  IMAD.MOV.U32 R0, RZ, RZ, RZ ;  /* 0x000000ffff007224 */ /* 0x000fd800078e00ff */
[----:B------:R-:W-:Y:S05]  /*7ca0*/  @!P0 BRA `(.L_x_1245) ;  /* 0x000001c000008947 */ /* 0x000fea0003800000 */
[----:B------:R-:W-:Y:S01]  /*7cb0*/  IABS R2, R139 ;  /* 0x0000008b00027213 */ /* 0x000fe20000000000 */
        /* <DEDUP_REMOVED lines=27> */
.L_x_1245:
[----:B------:R-:W-:Y:S05]  /*7e70*/  BSYNC B0 ;  /* 0x0000000000007941 */ /* 0x000fea0003800000 */
.L_x_1244:
        /* <DEDUP_REMOVED lines=58> */
[----:B------:R-:W2:Y:S04]  /*8220*/  LDL R26, [R1+0x48] ;  /* 0x00004800011a7983 */ /* 0x000ea80000100800 */
[----:B------:R-:W3:Y:S04]  /*8230*/  LDL R28, [R1+0x50] ;  /* 0x00005000011c7983 */ /* 0x000ee80000100800 */
[----:B------:R-:W4:Y:S04]  /*8240*/  LDL R27, [R1+0x58] ;  /* 0x00005800011b7983 */ /* 0x000f280000100800 */
[----:B------:R-:W3:Y:S01]  /*8250*/  LDL.64 R24, [R1+0x28] ;  /* 0x0000280001187983 */ /* 0x000ee20000100a00 */
[----:B------:R-:W-:-:S03]  /*8260*/  ISETP.NE.U32.AND P0, PT, RZ, c[0x0][0x340], PT ;  /* 0x0000d000ff007a0c */ /* 0x000fc60003f05070 */
[----:B------:R-:W3:Y:S01]  /*8270*/  LDL.LU R20, [R1+0x20] ;  /* 0x0000200001147983 */ /* 0x000ee20000300800 */
[----:B------:R-:W-:-:S03]  /*8280*/  ISETP.NE.AND.EX P2, PT, RZ, c[0x0][0x344], PT, P0 ;  /* 0x0000d100ff007a0c */ /* 0x000fc60003f45300 */
[----:B------:R-:W3:Y:S04]  /*8290*/  LDL R19, [R1+0x30] ;  /* 0x0000300001137983 */ /* 0x000ee80000100800 */
[----:B------:R-:W3:Y:S06]  /*82a0*/  LDL R18, [R1+0x34] ;  /* 0x0000340001127983 */ /* 0x000eec0000100800 */
[----:B------:R-:W-:Y:S01]  /*82b0*/  @P2 IMAD.MOV.U32 R2, RZ, RZ, 0x4 ;  /* 0x00000004ff022424 */ /* 0x000fe200078e00ff */
[----:B------:R-:W1:Y:S01]  /*82c0*/  S2R R5, SR_TID.X ;  /* 0x0000000000057919 */ /* 0x000e620000002100 */
[----:B------:R-:W-:-:S05]  /*82d0*/  SHF.R.S32.HI R0, RZ, 0x1f, R141 ;  /* 0x0000001fff007819 */ /* 0x000fca000001148d */
[----:B------:R-:W-:-:S04]  /*82e0*/  IMAD R0, R0, c[0x0][0x178], RZ ;  /* 0x00005e0000007a24 */ /* 0x000fc800078e02ff */
[----:B------:R-:W-:Y:S01]  /*82f0*/  IMAD R0, R141, c[0x0][0x17c], R0 ;  /* 0x00005f008d007a24 */ /* 0x000fe200078e0200 */
[--C-:B-1----:R-:W-:Y:S02]  /*8300*/  SHF.R.S32.HI R4, RZ, 0x1f, R5.reuse ;  /* 0x0000001fff047819 */ /* 0x102fe40000011405 */
[----:B------:R-:W-:Y:S01]  /*8310*/  SHF.R.S32.HI R16, RZ, 0x1f, R5 ;  /* 0x0000001fff107819 */ /* 0x000fe20000011405 */
[----:B--2---:R-:W-:-:S05]  /*8320*/  @P2 IMAD.WIDE R2, R26, R2, c[0x0][0x340] ;  /* 0x0000d0001a022625 */ /* 0x004fca00078e0202 */
[----:B------:R1:W2:Y:S01]  /*8330*/  @P2 LDG.E R14, [R2.64] ;  /* 0x00000006020e2981 */ /* 0x0002a2000c1e1900 */
[-C--:B------:R-:W-:Y:S02]  /*8340*/  LEA.HI R4, R4, R5.reuse, RZ, 0x2 ;  /* 0x0000000504047211 */ /* 0x080fe400078f10ff */
[----:B------:R-:W-:Y:S02]  /*8350*/  LEA.HI R16, R16, R5, RZ, 0x2 ;  /* 0x0000000510107211 */ /* 0x000fe400078f10ff */
[----:B------:R-:W-:Y:S02]  /*8360*/  LOP3.LUT R4, R4, 0xfffffffc, RZ, 0xc0, !PT ;  /* 0xfffffffc04047812 */ /* 0x000fe400078ec0ff */
[----:B------:R-:W-:-:S03]  /*8370*/  SHF.R.S32.HI R16, RZ, 0x2, R16 ;  /* 0x00000002ff107819 */ /* 0x000fc60000011410 */
[----:B------:R-:W-:Y:S01]  /*8380*/  IMAD.IADD R4, R5, 0x1, -R4 ;  /* 0x0000000105047824 */ /* 0x000fe200078e0a04 */
[----:B------:R-:W-:-:S04]  /*8390*/  ISETP.NE.U32.AND P1, PT, RZ, c[0x0][0x348], PT ;  /* 0x0000d200ff007a0c */ /* 0x000fc80003f25070 */
[----:B------:R-:W-:Y:S01]  /*83a0*/  ISETP.NE.AND.EX P1, PT, RZ, c[0x0][0x34c], PT, P1 ;  /* 0x0000d300ff007a0c */ /* 0x000fe20003f25310 */
[----:B-1----:R-:W-:-:S05]  /*83b0*/  IMAD.WIDE.U32 R2, R141, c[0x0][0x178], RZ ;  /* 0x00005e008d027a25 */ /* 0x002fca00078e00ff */
[----:B------:R-:W-:Y:S01]  /*83c0*/  IADD3 R3, R3, R0, RZ ;  /* 0x0000000003037210 */ /* 0x000fe20007ffe0ff */
[----:B------:R-:W-:Y:S01]  /*83d0*/  IMAD R0, R4, 0x20, R16 ;  /* 0x0000002004007824 */ /* 0x000fe200078e0210 */
[----:B----4-:R-:W-:-:S03]  /*83e0*/  SEL R6, R27, RZ, !P1 ;  /* 0x000000ff1b067207 */ /* 0x010fc60004800000 */
[----:B------:R-:W-:Y:S01]  /*83f0*/  IMAD.IADD R10, R17, 0x1, R0 ;  /* 0x00000001110a7824 */ /* 0x000fe200078e0200 */
[----:B------:R-:W-:Y:S01]  /*8400*/  SHF.R.S32.HI R11, RZ, 0x1f, R12 ;  /* 0x0000001fff0b7819 */ /* 0x000fe2000001140c */
[----:B---3--:R-:W-:Y:S01]  /*8410*/  IMAD.WIDE.U32 R4, R28, c[0x0][0x1b8], R2 ;  /* 0x00006e001c047a25 */ /* 0x008fe200078e0002 */
[----:B------:R-:W-:-:S03]  /*8420*/  IADD3 R2, P0, R16, R12, RZ ;  /* 0x0000000c10027210 */ /* 0x000fc60007f1e0ff */
[----:B------:R-:W-:Y:S01]  /*8430*/  @P3 IMAD.HI.U32 R7, R10, c[0x0][0x2c8], RZ ;  /* 0x0000b2000a073a27 */ /* 0x000fe200078e00ff */
[----:B------:R-:W-:Y:S02]  /*8440*/  SEL R3, R26, RZ, !P1 ;  /* 0x000000ff1a037207 */ /* 0x000fe40004800000 */
[----:B------:R-:W-:Y:S01]  /*8450*/  LEA.HI.X.SX32 R11, R16, R11, 0x1, P0 ;  /* 0x0000000b100b7211 */ /* 0x000fe200000f0eff */
[----:B------:R-:W-:Y:S01]  /*8460*/  IMAD R5, R28, c[0x0][0x1bc], R5 ;  /* 0x00006f001c057a24 */ /* 0x000fe200078e0205 */
[----:B------:R-:W-:Y:S01]  /*8470*/  MOV R0, R10 ;  /* 0x0000000a00007202 */ /* 0x000fe20000000f00 */
[----:B------:R-:W-:Y:S01]  /*8480*/  IMAD R6, R6, c[0x0][0x1c0], RZ ;  /* 0x0000700006067a24 */ /* 0x000fe200078e02ff */
[----:B------:R-:W-:Y:S01]  /*8490*/  @P3 SHF.R.U32.HI R0, RZ, c[0x0][0x2cc], R7 ;  /* 0x0000b300ff003a19 */ /* 0x000fe20000011607 */
[----:B------:R-:W-:-:S04]  /*84a0*/  IMAD.WIDE.U32 R4, R3, c[0x0][0x1c0], R4 ;  /* 0x0000700003047a25 */ /* 0x000fc800078e0004 */
[----:B------:R-:W-:Y:S01]  /*84b0*/  IMAD R12, R3, c[0x0][0x1c4], R6 ;  /* 0x00007100030c7a24 */ /* 0x000fe200078e0206 */
[----:B------:R-:W-:Y:S01]  /*84c0*/  SHF.R.S32.HI R13, RZ, 0x1f, R0 ;  /* 0x0000001fff0d7819 */ /* 0x000fe20000011400 */
[----:B------:R-:W-:Y:S02]  /*84d0*/  IMAD.MOV.U32 R6, RZ, RZ, R24 ;  /* 0x000000ffff067224 */ /* 0x000fe400078e0018 */
[----:B------:R-:W-:Y:S02]  /*84e0*/  IMAD.MOV.U32 R7, RZ, RZ, R25 ;  /* 0x000000ffff077224 */ /* 0x000fe400078e0019 */
[C---:B------:R-:W-:Y:S02]  /*84f0*/  IMAD R15, R11.reuse, c[0x0][0x1e0], RZ ;  /* 0x000078000b0f7a24 */ /* 0x040fe400078e02ff */
[----:B------:R-:W-:Y:S01]  /*8500*/  IMAD R11, R11, c[0x0][0x208], RZ ;  /* 0x000082000b0b7a24 */ /* 0x000fe200078e02ff */
[----:B------:R-:W-:Y:S01]  /*8510*/  IADD3 R3, R5, R12, RZ ;  /* 0x0000000c05037210 */ /* 0x000fe20007ffe0ff */
[----:B------:R-:W-:-:S04]  /*8520*/  IMAD.WIDE.U32 R8, R2, c[0x0][0x1e0], R6 ;  /* 0x0000780002087a25 */ /* 0x000fc800078e0006 */
[----:B------:R-:W-:-:S04]  /*8530*/  IMAD.WIDE.U32 R6, R2, c[0x0][0x208], R6 ;  /* 0x0000820002067a25 */ /* 0x000fc800078e0006 */
[C---:B------:R-:W-:Y:S02]  /*8540*/  IMAD R15, R2.reuse, c[0x0][0x1e4], R15 ;  /* 0x00007900020f7a24 */ /* 0x040fe400078e020f */
[----:B------:R-:W-:Y:S02]  /*8550*/  IMAD R12, R2, c[0x0][0x20c], R11 ;  /* 0x00008300020c7a24 */ /* 0x000fe400078e020b */
[----:B------:R-:W-:Y:S02]  /*8560*/  IMAD R5, R13, c[0x0][0x1b0], RZ ;  /* 0x00006c000d057a24 */ /* 0x000fe400078e02ff */
[----:B------:R-:W-:Y:S02]  /*8570*/  IMAD.MOV.U32 R2, RZ, RZ, R4 ;  /* 0x000000ffff027224 */ /* 0x000fe400078e0004 */
[----:B------:R-:W-:Y:S02]  /*8580*/  IMAD.MOV R4, RZ, RZ, -R0 ;  /* 0x000000ffff047224 */ /* 0x000fe400078e0a00 */
[----:B------:R-:W-:-:S02]  /*8590*/  IMAD R11, R0, c[0x0][0x1b4], R5 ;  /* 0x00006d00000b7a24 */ /* 0x000fc400078e0205 */
[----:B------:R-:W-:-:S04]  /*85a0*/  IMAD.WIDE.U32 R2, R0, c[0x0][0x1b0], R2 ;  /* 0x00006c0000027a25 */ /* 0x000fc800078e0002 */
[----:B------:R-:W-:Y:S01]  /*85b0*/  IMAD R0, R4, c[0x0][0x2c4], R10 ;  /* 0x0000b10004007a24 */ /* 0x000fe200078e020a */
[----:B------:R-:W-:Y:S01]  /*85c0*/  IADD3 R5, R9, R15, RZ ;  /* 0x0000000f09057210 */ /* 0x000fe20007ffe0ff */
[----:B------:R-:W-:Y:S01]  /*85d0*/  IMAD.MOV.U32 R4, RZ, RZ, R8 ;  /* 0x000000ffff047224 */ /* 0x000fe200078e0008 */
[----:B------:R-:W-:Y:S02]  /*85e0*/  IADD3 R3, R3, R11, RZ ;  /* 0x0000000b03037210 */ /* 0x000fe40007ffe0ff */
[----:B------:R-:W-:Y:S02]  /*85f0*/  SHF.R.S32.HI R11, RZ, 0x1f, R0 ;  /* 0x0000001fff0b7819 */ /* 0x000fe40000011400 */
[----:B------:R-:W-:Y:S01]  /*8600*/  ISETP.GE.AND P1, PT, R24, c[0x0][0x1d4], PT ;  /* 0x0000750018007a0c */ /* 0x000fe20003f26270 */
[----:B------:R-:W-:Y:S01]  /*8610*/  IMAD.WIDE.U32 R8, R28, c[0x0][0x1e8], R4 ;  /* 0x00007a001c087a25 */ /* 0x000fe200078e0004 */
[----:B------:R-:W-:-:S03]  /*8620*/  ISETP.GE.AND P6, PT, R19, c[0x0][0x1d4], PT ;  /* 0x0000750013007a0c */ /* 0x000fc60003fc6270 */
[----:B------:R-:W-:Y:S01]  /*8630*/  IMAD R4, R11, c[0x0][0x1a8], RZ ;  /* 0x00006a000b047a24 */ /* 0x000fe200078e02ff */
[----:B------:R-:W-:Y:S01]  /*8640*/  SEL R10, RZ, 0xffffffff, P6 ;  /* 0xffffffffff0a7807 */ /* 0x000fe20003000000 */
[----:B------:R-:W-:Y:S01]  /*8650*/  IMAD.WIDE.U32 R2, R0, c[0x0][0x1a8], R2 ;  /* 0x00006a0000027a25 */ /* 0x000fe200078e0002 */
[----:B------:R-:W-:-:S03]  /*8660*/  LOP3.LUT R20, R20, 0xfffffffe, RZ, 0xc0, !PT ;  /* 0xfffffffe14147812 */ /* 0x000fc600078ec0ff */
[----:B------:R-:W-:Y:S01]  /*8670*/  IMAD R11, R0, c[0x0][0x1ac], R4 ;  /* 0x00006b00000b7a24 */ /* 0x000fe200078e0204 */
[----:B------:R-:W-:Y:S01]  /*8680*/  SHF.L.U32 R10, R10, 0x1, RZ ;  /* 0x000000010a0a7819 */ /* 0x000fe200000006ff */
[----:B------:R-:W-:Y:S01]  /*8690*/  IMAD.IADD R7, R7, 0x1, R12 ;  /* 0x0000000107077824 */ /* 0x000fe200078e020c */
[----:B------:R-:W-:Y:S01]  /*86a0*/  SEL R12, RZ, 0x1, P1 ;  /* 0x00000001ff0c7807 */ /* 0x000fe20000800000 */
[----:B------:R-:W-:Y:S01]  /*86b0*/  IMAD.IADD R3, R3, 0x1, R11 ;  /* 0x0000000103037824 */ /* 0x000fe200078e020b */
[----:B------:R-:W-:Y:S02]  /*86c0*/  @P1 LOP3.LUT R20, R20, 0x1, RZ, 0xfc, !PT ;  /* 0x0000000114141812 */ /* 0x000fe400078efcff */
[----:B------:R-:W-:Y:S01]  /*86d0*/  LEA R11, P0, R2, c[0x0][0x160], 0x1 ;  /* 0x00005800020b7a11 */ /* 0x000fe200078008ff */
[----:B------:R-:W-:Y:S01]  /*86e0*/  IMAD.WIDE.U32 R4, R28, c[0x0][0x210], R6 ;  /* 0x000084001c047a25 */ /* 0x000fe200078e0006 */
[----:B------:R-:W-:Y:S02]  /*86f0*/  ISETP.NE.U32.AND P1, PT, RZ, c[0x0][0x350], PT ;  /* 0x0000d400ff007a0c */ /* 0x000fe40003f25070 */
[----:B------:R-:W-:-:S02]  /*8700*/  LOP3.LUT R6, R10, 0x2, R12, 0xe2, !PT ;  /* 0x000000020a067812 */ /* 0x000fc400078ee20c */
[----:B------:R-:W-:Y:S02]  /*8710*/  LEA.HI.X R10, R2, c[0x0][0x164], R3, 0x1, P0 ;  /* 0x00005900020a7a11 */ /* 0x000fe400000f0c03 */
[----:B------:R-:W-:Y:S01]  /*8720*/  ISETP.NE.AND.EX P0, PT, RZ, c[0x0][0x354], PT, P1 ;  /* 0x0000d500ff007a0c */ /* 0x000fe20003f05310 */
[C---:B------:R-:W-:Y:S01]  /*8730*/  IMAD R9, R28.reuse, c[0x0][0x1ec], R9 ;  /* 0x00007b001c097a24 */ /* 0x040fe200078e0209 */
[----:B------:R1:W-:Y:S01]  /*8740*/  STL [R1+0x20], R20 ;  /* 0x0000201401007387 */ /* 0x0003e20000100800 */
[----:B------:R-:W-:Y:S01]  /*8750*/  IMAD R5, R28, c[0x0][0x214], R5 ;  /* 0x000085001c057a24 */ /* 0x000fe200078e0205 */
[----:B------:R-:W-:-:S04]  /*8760*/  ISETP.GE.AND P5, PT, R18, c[0x0][0x1d4], PT ;  /* 0x0000750012007a0c */ /* 0x000fc80003fa6270 */
[----:B------:R-:W-:Y:S02]  /*8770*/  SEL R3, RZ, 0x4, P5 ;  /* 0x00000004ff037807 */ /* 0x000fe40002800000 */
[----:B------:R-:W-:Y:S02]  /*8780*/  ISETP.GE.AND P3, PT, R24, c[0x0][0x198], PT ;  /* 0x0000660018007a0c */ /* 0x000fe40003f66270 */
[----:B------:R-:W-:Y:S02]  /*8790*/  ISETP.GE.AND P4, PT, R18, c[0x0][0x198], PT ;  /* 0x0000660012007a0c */ /* 0x000fe40003f86270 */
[----:B------:R-:W-:Y:S02]  /*87a0*/  LOP3.LUT R103, R6, R3, RZ, 0xfc, !PT ;  /* 0x0000000306677212 */ /* 0x000fe400078efcff */
[----:B------:R-:W-:Y:S02]  /*87b0*/  IADD3 R108, R215, -0x1, RZ ;  /* 0xffffffffd76c7810 */ /* 0x000fe40007ffe0ff */
[----:B--2---:R-:W-:-:S02]  /*87c0*/  @P2 SHF.R.S32.HI R0, RZ, 0x1f, R14 ;  /* 0x0000001fff002819 */ /* 0x004fc4000001140e */
[----:B------:R-:W-:Y:S01]  /*87d0*/  @!P2 MOV R0, R27 ;  /* 0x0000001b0000a202 */ /* 0x000fe20000000f00 */
[----:B------:R-:W-:-:S03]  /*87e0*/  @!P2 IMAD.MOV.U32 R14, RZ, RZ, R26 ;  /* 0x000000ffff0ea224 */ /* 0x000fc600078e001a */
[----:B------:R-:W-:Y:S02]  /*87f0*/  SEL R2, R0, RZ, !P0 ;  /* 0x000000ff00027207 */ /* 0x000fe40004000000 */
[----:B------:R-:W-:-:S03]  /*8800*/  SEL R0, R14, RZ, !P0 ;  /* 0x000000ff0e007207 */ /* 0x000fc60004000000 */
[C---:B------:R-:W-:Y:S02]  /*8810*/  IMAD R12, R2.reuse, c[0x0][0x1f0], RZ ;  /* 0x00007c00020c7a24 */ /* 0x040fe400078e02ff */
[----:B------:R-:W-:Y:S02]  /*8820*/  IMAD R7, R2, c[0x0][0x218], RZ ;  /* 0x0000860002077a24 */ /* 0x000fe400078e02ff */
[----:B------:R-:W-:-:S04]  /*8830*/  IMAD.WIDE.U32 R14, R0, c[0x0][0x1f0], R8 ;  /* 0x00007c00000e7a25 */ /* 0x000fc800078e0008 */
[----:B------:R-:W-:-:S04]  /*8840*/  IMAD R2, R0, c[0x0][0x1f4], R12 ;  /* 0x00007d0000027a24 */ /* 0x000fc800078e020c */
[----:B------:R-:W-:Y:S01]  /*8850*/  IMAD.IADD R2, R15, 0x1, R2 ;  /* 0x000000010f027824 */ /* 0x000fe200078e0202 */
[----:B------:R1:W-:Y:S04]  /*8860*/  STL.64 [R1+0x8], R14 ;  /* 0x0000080e01007387 */ /* 0x0003e80000100a00 */
[----:B------:R1:W-:Y:S01]  /*8870*/  STL [R1+0x4], R2 ;  /* 0x0000040201007387 */ /* 0x0003e20000100800 */
[----:B------:R-:W-:-:S04]  /*8880*/  IMAD.WIDE.U32 R244, R0, c[0x0][0x218], R4 ;  /* 0x0000860000f47a25 */ /* 0x000fc800078e0004 */
[----:B------:R-:W-:Y:S01]  /*8890*/  IMAD R0, R0, c[0x0][0x21c], R7 ;  /* 0x0000870000007a24 */ /* 0x000fe200078e0207 */
[----:B------:R-:W-:Y:S02]  /*88a0*/  ISETP.GE.AND P2, PT, R19, c[0x0][0x198], PT ;  /* 0x0000660013007a0c */ /* 0x000fe40003f46270 */
[----:B------:R-:W-:Y:S02]  /*88b0*/  IADD3 R9, R16, R17, RZ ;  /* 0x0000001110097210 */ /* 0x000fe40007ffe0ff */
[----:B------:R-:W-:Y:S01]  /*88c0*/  IADD3 R249, R245, R0, RZ ;  /* 0x00000000f5f97210 */ /* 0x000fe20007ffe0ff */
[----:B------:R-:W-:Y:S06]  /*88d0*/  BRA.DIV ~URZ, `(.L_x_1247) ;  /* 0x00015fe27f007947 */ /* 0x000fec000b800000 */
[----:B------:R2:W3:Y:S02]  /*88e0*/  SHFL.IDX PT, R8, R10, RZ, 0x1c1f ;  /* 0x001c1fff0a087589 */ /* 0x0004e400000e0000 */
.L_x_1389:
[----:B------:R-:W-:Y:S05]  /*88f0*/  BRA.DIV ~URZ, `(.L_x_1248) ;  /* 0x000160327f007947 */ /* 0x000fea000b800000 */
[----:B------:R4:W1:Y:S02]  /*8900*/  SHFL.IDX PT, R0, R11, RZ, 0x1c1f ;  /* 0x001c1fff0b007589 */ /* 0x00086400000e0000 */
.L_x_1390:
[----:B-12---:R-:W2:Y:S01]  /*8910*/  LDL R2, [R1+0x4c] ;  /* 0x00004c0001027983 */ /* 0x006ea20000100800 */
[----:B------:R-:W-:Y:S01]  /*8920*/  BSSY B0, `(.L_x_1249) ;  /* 0x0000017000007945 */ /* 0x000fe20003800000 */
[----:B--2---:R-:W-:-:S05]  /*8930*/  IMAD R23, R2, c[0x0][0x2c4], RZ ;  /* 0x0000b10002177a24 */ /* 0x004fca00078e02ff */
[----:B------:R-:W-:-:S13]  /*8940*/  ISETP.GE.AND P0, PT, R9, R23, PT ;  /* 0x000000170900720c */ /* 0x000fda0003f06270 */
[----:B------:R-:W-:Y:S05]  /*8950*/  @P0 BRA `(.L_x_1250) ;  /* 0x0000013000000947 */ /* 0x000fea0003800000 */
[----:B------:R-:W2:Y:S04]  /*8960*/  LDL.64 R4, [R1+0x28] ;  /* 0x0000280001047983 */ /* 0x000ea80000100a00 */
[----:B----4-:R-:W4:Y:S04]  /*8970*/  LDL R2, [R1+0x30] ;  /* 0x0000300001027983 */ /* 0x010f280000100800 */
        /* <DEDUP_REMOVED lines=17> */
.L_x_1250:
[----:B------:R-:W-:Y:S05]  /*8a90*/  BSYNC B0 ;  /* 0x0000000000007941 */ /* 0x000fea0003800000 */
.L_x_1249:
[----:B------:R-:W-:Y:S05]  /*8aa0*/  BRA.DIV ~URZ, `(.L_x_1251) ;  /* 0x00015ee27f007947 */ /* 0x000fea000b800000 */
[----:B---3--:R2:W3:Y:S04]  /*8ab0*/  SHFL.IDX PT, R8, R10, 0x1, 0x1c1f ;  /* 0x003c1f000a087f89 */ /* 0x0084e800000e0000 */
[----:B-1----:R2:W1:Y:S02]  /*8ac0*/  SHFL.IDX PT, R0, R11, 0x1, 0x1c1f ;  /* 0x003c1f000b007f89 */ /* 0x00246400000e0000 */
.L_x_1391:
[----:B------:R-:W-:Y:S01]  /*8ad0*/  IADD3 R2, R9, 0x20, RZ ;  /* 0x0000002009027810 */ /* 0x000fe20007ffe0ff */
[----:B------:R-:W-:Y:S03]  /*8ae0*/  BSSY B0, `(.L_x_1252) ;  /* 0x0000016000007945 */ /* 0x000fe60003800000 */
[----:B------:R-:W-:-:S13]  /*8af0*/  ISETP.GE.AND P0, PT, R2, R23, PT ;  /* 0x000000170200720c */ /* 0x000fda0003f06270 */
[----:B------:R-:W-:Y:S05]  /*8b00*/  @P0 BRA `(.L_x_1253) ;  /* 0x0000013000000947 */ /* 0x000fea0003800000 */
[----:B--2---:R-:W2:Y:S04]  /*8b10*/  LDL.64 R4, [R1+0x28] ;  /* 0x0000280001047983 */ /* 0x004ea80000100a00 */
[----:B----4-:R-:W4:Y:S04]  /*8b20*/  LDL R3, [R1+0x30] ;  /* 0x0000300001037983 */ /* 0x010f280000100800 */
[----:B---3--:R-:W3:Y:S04]  /*8b30*/  LDL R15, [R1+0x70] ;  /* 0x00007000010f7983 */ /* 0x008ee80000100800 */
[----:B------:R-:W3:Y:S04]  /*8b40*/  LDL R13, [R1+0x34] ;  /* 0x00003400010d7983 */ /* 0x000ee80000100800 */
[----:B------:R-:W3:Y:S04]  /*8b50*/  LDL R12, [R1+0x18] ;  /* 0x00001800010c7983 */ /* 0x000ee80000100800 */
[----:B------:R-:W3:Y:S01]  /*8b60*/  LDL R14, [R1+0x6c] ;  /* 0x00006c00010e7983 */ /* 0x000ee20000100800 */
[----:B-12---:R-:W-:-:S04]  /*8b70*/  LEA R6, P0, R4, R0, 0x1 ;  /* 0x0000000004067211 */ /* 0x006fc800078008ff */
        /* <DEDUP_REMOVED lines=12> */
.L_x_1253:
[----:B------:R-:W-:Y:S05]  /*8c40*/  BSYNC B0 ;  /* 0x0000000000007941 */ /* 0x000fea0003800000 */
.L_x_1252:
[----:B------:R-:W-:Y:S05]  /*8c50*/  BRA.DIV ~URZ, `(.L_x_1254) ;  /* 0x00015df27f007947 */ /* 0x000fea000b800000 */
[----:B---3--:R3:W2:Y:S02]  /*8c60*/  SHFL.IDX PT, R8, R10, 0x2, 0x1c1f ;  /* 0x005c1f000a087f89 */ /* 0x0086a400000e0000 */
.L_x_1392:
[----:B------:R-:W-:Y:S05]  /*8c70*/  BRA.DIV ~URZ, `(.L_x_1255) ;  /* 0x00015e427f007947 */ /* 0x000fea000b800000 */
[----:B-1----:R1:W3:Y:S02]  /*8c80*/  SHFL.IDX PT, R0, R11, 0x2, 0x1c1f ;  /* 0x005c1f000b007f89 */ /* 0x0022e400000e0000 */
.L_x_1393:
        /* <DEDUP_REMOVED lines=23> */
.L_x_1257:
[----:B------:R-:W-:Y:S05]  /*8e00*/  BSYNC B0 ;  /* 0x0000000000007941 */ /* 0x000fea0003800000 */
.L_x_1256:
[----:B------:R-:W-:Y:S05]  /*8e10*/  BRA.DIV ~URZ, `(.L_x_1258) ;  /* 0x00015d027f007947 */ /* 0x000fea000b800000 */
[----:B--2---:R2:W1:Y:S04]  /*8e20*/  SHFL.IDX PT, R6, R10, 0x3, 0x1c1f ;  /* 0x007c1f000a067f89 */ /* 0x00446800000e0000 */
[----:B---3--:R2:W3:Y:S02]  /*8e30*/  SHFL.IDX PT, R0, R11, 0x3, 0x1c1f ;  /* 0x007c1f000b007f89 */ /* 0x0084e400000e0000 */
.L_x_1394:
[----:B--2---:R-:W2:Y:S04]  /*8e40*/  LDL.64 R12, [R1+0x28] ;  /* 0x00002800010c7983 */ /* 0x004ea80000100a00 */
[----:B----4-:R-:W4:Y:S04]  /*8e50*/  LDL R7, [R1+0x30] ;  /* 0x0000300001077983 */ /* 0x010f280000100800 */
[----:B---3--:R-:W3:Y:S04]  /*8e60*/  LDL R8, [R1+0x70] ;  /* 0x0000700001087983 */ /* 0x008ee80000100800 */
[----:B------:R-:W3:Y:S04]  /*8e70*/  LDL R109, [R1+0x18] ;  /* 0x00001800016d7983 */ /* 0x000ee80000100800 */
[----:B------:R-:W3:Y:S04]  /*8e80*/  LDL R247, [R1+0x3c] ;  /* 0x00003c0001f77983 */ /* 0x000ee80000100800 */
[----:B------:R-:W3:Y:S04]  /*8e90*/  LDL R10, [R1+0x34] ;  /* 0x00003400010a7983 */ /* 0x000ee80000100800 */
[----:B-1----:R-:W3:Y:S04]  /*8ea0*/  LDL R11, [R1+0x6c] ;  /* 0x00006c00010b7983 */ /* 0x002ee80000100800 */
[----:B------:R-:W3:Y:S04]  /*8eb0*/  LDL.64 R146, [R1+0x8] ;  /* 0x0000080001927983 */ /* 0x000ee80000100a00 */
[----:B------:R-:W3:Y:S04]  /*8ec0*/  LDL R145, [R1+0x4] ;  /* 0x0000040001917983 */ /* 0x000ee80000100800 */
[----:B------:R-:W3:Y:S04]  /*8ed0*/  LDL R155, [R1+0x20] ;  /* 0x00002000019b7983 */ /* 0x000ee80000100800 */
[----:B------:R1:W5:Y:S01]  /*8ee0*/  LDL R160, [R1+0x54] ;  /* 0x0000540001a07983 */ /* 0x0003620000100800 */
[----:B------:R-:W-:-:S03]  /*8ef0*/  IADD3 R2, R9, 0x60, RZ ;  /* 0x0000006009027810 */ /* 0x000fc60007ffe0ff */
[----:B------:R-:W1:Y:S01]  /*8f00*/  S2R R116, SR_TID.X ;  /* 0x0000000000747919 */ /* 0x000e620000002100 */
[----:B------:R-:W-:Y:S01]  /*8f10*/  ISETP.GE.AND P0, PT, R2, R23, PT ;  /* 0x000000170200720c */ /* 0x000fe20003f06270 */
[----:B------:R-:W-:-:S04]  /*8f20*/  IMAD.MOV.U32 R107, RZ, RZ, 0x30 ;  /* 0x00000030ff6b7424 */ /* 0x000fc800078e00ff */
[----:B------:R-:W-:Y:S01]  /*8f30*/  IMAD R107, R215, -0x30, R107 ;  /* 0xffffffd0d76b7824 */ /* 0x000fe200078e026b */
[----:B------:R-:W-:Y:S02]  /*8f40*/  SHF.R.S32.HI R106, RZ, 0x1f, R108 ;  /* 0x0000001fff6a7819 */ /* 0x000fe4000001146c */
[----:B-1----:R-:W-:-:S04]  /*8f50*/  SHF.R.S32.HI R154, RZ, 0x1f, R116 ;  /* 0x0000001fff9a7819 */ /* 0x002fc80000011474 */
[----:B------:R-:W-:-:S04]  /*8f60*/  LEA.HI R154, R154, R116, RZ, 0x2 ;  /* 0x000000749a9a7211 */ /* 0x000fc800078f10ff */
[----:B------:R-:W-:Y:S01]  /*8f70*/  SHF.R.S32.HI R154, RZ, 0x2, R154 ;  /* 0x00000002ff9a7819 */ /* 0x000fe2000001149a */
[----:B------:R-:W-:Y:S01]  /*8f80*/  IMAD.MOV.U32 R144, RZ, RZ, c[0x0][0x2c4] ;  /* 0x0000b100ff907624 */ /* 0x000fe200078e00ff */
[----:B--2---:R-:W-:-:S04]  /*8f90*/  @!P0 LEA R4, P1, R12, R0, 0x1 ;  /* 0x000000000c048211 */ /* 0x004fc800078208ff */
[----:B------:R-:W-:Y:S02]  /*8fa0*/  @!P0 LEA.HI.X R5, R12, R6, R13, 0x1, P1 ;  /* 0x000000060c058211 */ /* 0x000fe400008f0c0d */
[----:B----4-:R-:W-:-:S04]  /*8fb0*/  @!P0 LEA R2, P1, R7, R0, 0x1 ;  /* 0x0000000007028211 */ /* 0x010fc800078208ff */
[----:B---3--:R-:W-:Y:S01]  /*8fc0*/  @!P0 LEA.HI.X R3, R7, R6, R8, 0x1, P1 ;  /* 0x0000000607038211 */ /* 0x008fe200008f0c08 */
[----:B------:R-:W-:Y:S02]  /*8fd0*/  @!P0 IMAD.SHL.U32 R7, R109, 0x2, RZ ;  /* 0x000000026d078824 */ /* 0x000fe400078e00ff */
[----:B------:R-:W-:-:S03]  /*8fe0*/  IMAD.IADD R141, R247, 0x1, R107 ;  /* 0x00000001f78d7824 */ /* 0x000fc600078e026b */
[----:B------:R-:W-:Y:S01]  /*8ff0*/  @!PT LDS RZ, [RZ] ;  /* 0x00000000fffff984 */ /* 0x000fe20000000800 */
[----:B------:R-:W-:Y:S01]  /*9000*/  @!PT LDS RZ, [RZ] ;  /* 0x00000000fffff984 */ /* 0x000fe20000000800 */
[----:B------:R-:W-:Y:S01]  /*9010*/  @!PT LDS RZ, [RZ] ;  /* 0x00000000fffff984 */ /* 0x000fe20000000800 */
[----:B------:R1:W-:Y:S04]  /*9020*/  @!P0 LDGSTS.E.BYPASS.LTC128B.128 [R7+0x7880], [R4.64], !P3 ;  /* 0x0788000004078fae */ /* 0x0003e8000d901d46 */
[----:B------:R2:W-:Y:S01]  /*9030*/  @!P0 LDGSTS.E.BYPASS.LTC128B.128 [R7+0x9880], [R2.64], !P2 ;  /* 0x0988000002078fae */ /* 0x0005e2000d101d46 */
[----:B------:R-:W-:Y:S01]  /*9040*/  IMAD.MOV.U32 R142, RZ, RZ, R146 ;  /* 0x000000ffff8e7224 */ /* 0x000fe200078e0092 */
[----:B-1----:R-:W-:Y:S02]  /*9050*/  @!P0 LEA R4, P1, R10, R0, 0x1 ;  /* 0x000000000a048211 */ /* 0x002fe400078208ff */
[----:B------:R-:W-:Y:S01]  /*9060*/  IMNMX R0, R141, 0x30, PT ;  /* 0x000000308d007817 */ /* 0x000fe20003800200 */
[----:B------:R-:W-:-:S04]  /*9070*/  IMAD R5, R106, c[0x0][0x1e0], RZ ;  /* 0x000078006a057a24 */ /* 0x000fc800078e02ff */
[----:B------:R-:W-:Y:S02]  /*9080*/  IMAD.IADD R0, R0, 0x1, -R154 ;  /* 0x0000000100007824 */ /* 0x000fe400078e0a9a */
[----:B------:R-:W-:Y:S01]  /*9090*/  IMAD R8, R108, c[0x0][0x1e4], R5 ;  /* 0x000079006c087a24 */ /* 0x000fe200078e0205 */
[----:B------:R-:W-:Y:S01]  /*90a0*/  @!P0 LEA.HI.X R5, R10, R6, R11, 0x1, P1 ;  /* 0x000000060a058211 */ /* 0x000fe200008f0c0b */
[----:B--2---:R-:W-:Y:S01]  /*90b0*/  IMAD.WIDE.U32 R2, R108, c[0x0][0x1e0], RZ ;  /* 0x000078006c027a25 */ /* 0x004fe200078e00ff */
[----:B------:R-:W-:-:S03]  /*90c0*/  ISETP.GE.AND P1, PT, R0, 0x1, PT ;  /* 0x000000010000780c */ /* 0x000fc60003f26270 */
[----:B------:R1:W-:Y:S01]  /*90d0*/  @!P0 LDGSTS.E.BYPASS.LTC128B.128 [R7+0xb880], [R4.64], !P4 ;  /* 0x0b88000004078fae */ /* 0x0003e2000e101d46 */
[----:B------:R-:W-:Y:S01]  /*90e0*/  IMAD.IADD R6, R3, 0x1, R8 ;  /* 0x0000000103067824 */ /* 0x000fe200078e0208 */
[----:B------:R-:W-:Y:S01]  /*90f0*/  ISETP.GE.AND P0, PT, R0, 0x21, PT ;  /* 0x000000210000780c */ /* 0x000fe20003f06270 */
[----:B------:R-:W-:Y:S01]  /*9100*/  IMAD.MOV.U32 R143, RZ, RZ, R145 ;  /* 0x000000ffff8f7224 */ /* 0x000fe200078e0091 */
[----:B------:R-:W0:Y:S01]  /*9110*/  LDGDEPBAR ;  /* 0x00000000000079af */ /* 0x000e220000000000 */
[----:B------:R-:W-:Y:S01]  /*9120*/  WARPSYNC 0xffffffff ;  /* 0xffffffff00007948 */ /* 0x000fe20003800000 */
[----:B------:R-:W-:Y:S02]  /*9130*/  IMAD R0, R6, 0x30, RZ ;  /* 0x0000003006007824 */ /* 0x000fe400078e02ff */
[----:B------:R-:W-:-:S04]  /*9140*/  IMAD.WIDE.U32 R2, R2, 0x30, R142 ;  /* 0x0000003002027825 */ /* 0x000fc800078e008e */
[----:B------:R-:W-:Y:S02]  /*9150*/  IMAD.MOV.U32 R8, RZ, RZ, 0x20 ;  /* 0x00000020ff087424 */ /* 0x000fe400078e00ff */
[----:B------:R-:W-:Y:S01]  /*9160*/  IMAD.IADD R0, R3, 0x1, R0 ;  /* 0x0000000103007824 */ /* 0x000fe200078e0200 */
[----:B------:R-:W-:Y:S01]  /*9170*/  BAR.SYNC.DEFER_BLOCKING 0x0 ;  /* 0x0000000000007b1d */ /* 0x000fe20000010000 */
[----:B------:R-:W-:Y:S01]  /*9180*/  LOP3.LUT P3, RZ, R155, 0x1, RZ, 0xc0, !PT ;  /* 0x000000019bff7812 */ /* 0x000fe2000786c0ff */
[----:B-1----:R-:W-:Y:S01]  /*9190*/  IMAD.WIDE.U32 R6, R8, c[0x0][0x1e0], RZ ;  /* 0x0000780008067a25 */ /* 0x002fe200078e00ff */
[----:B------:R-:W-:-:S03]  /*91a0*/  @P1 LEA R4, P2, R2, c[0x0][0x1c8], 0x1 ;  /* 0x0000720002041a11 */ /* 0x000fc600078408ff */
[----:B------:R-:W-:Y:S01]  /*91b0*/  IMAD R8, R8, c[0x0][0x1e4], RZ ;  /* 0x0000790008087a24 */ /* 0x000fe200078e02ff */
[C---:B------:R-:W-:Y:S02]  /*91c0*/  @P1 LEA.HI.X R5, R2.reuse, c[0x0][0x1cc], R0, 0x1, P2 ;  /* 0x0000730002051a11 */ /* 0x040fe400010f0c00 */
[----:B------:R-:W-:Y:S01]  /*91d0*/  @P0 IADD3 R3, P2, R2, R6, RZ ;  /* 0x0000000602030210 */ /* 0x000fe20007f5e0ff */
[----:B------:R-:W-:-:S03]  /*91e0*/  @P1 IMAD.SHL.U32 R6, R109, 0x2, RZ ;  /* 0x000000026d061824 */ /* 0x000fc600078e00ff */
[----:B------:R-:W-:Y:S02]  /*91f0*/  @P0 IADD3.X R0, R0, R7, R8, P2, !PT ;  /* 0x0000000700000210 */ /* 0x000fe400017fe408 */
[C---:B------:R-:W-:Y:S01]  /*9200*/  @P0 LEA R2, P2, R3.reuse, c[0x0][0x1c8], 0x1 ;  /* 0x0000720003020a11 */ /* 0x040fe200078408ff */
[----:B------:R-:W-:Y:S01]  /*9210*/  @!PT LDS RZ, [RZ] ;  /* 0x00000000fffff984 */ /* 0x000fe20000000800 */
[----:B------:R-:W-:Y:S01]  /*9220*/  @!PT LDS RZ, [RZ] ;  /* 0x00000000fffff984 */ /* 0x000fe20000000800 */
[----:B------:R-:W-:Y:S01]  /*9230*/  @!PT LDS RZ, [RZ] ;  /* 0x00000000fffff984 */ /* 0x000fe20000000800 */
[----:B------:R1:W-:Y:S03]  /*9240*/  @P1 LDGSTS.E.BYPASS.LTC128B.128 [R6+0x3c80], [R4.64], !P3 ;  /* 0x03c8000004061fae */ /* 0x0003e6000d901d46 */
[----:B------:R-:W-:Y:S01]  /*9250*/  @P0 LEA.HI.X R3, R3, c[0x0][0x1cc], R0, 0x1, P2 ;  /* 0x0000730003030a11 */ /* 0x000fe200010f0c00 */
[----:B------:R-:W-:Y:S01]  /*9260*/  @P0 IMAD.SHL.U32 R0, R109, 0x2, RZ ;  /* 0x000000026d000824 */ /* 0x000fe200078e00ff */
[----:B------:R1:W-:Y:S04]  /*9270*/  @P1 LDGSTS.E.BYPASS.LTC128B.128 [R6+0x4880], [R4.64+0x40], !P6 ;  /* 0x0488004004061fae */ /* 0x0003e8000f101d46 */
[----:B------:R1:W-:Y:S04]  /*9280*/  @P1 LDGSTS.E.BYPASS.LTC128B.128 [R6+0x5480], [R4.64+0x80], !P5 ;  /* 0x0548008004061fae */ /* 0x0003e8000e901d46 */
[----:B------:R1:W-:Y:S04]  /*9290*/  @P0 LDGSTS.E.BYPASS.LTC128B.128 [R0+0x4480], [R2.64], !P3 ;  /* 0x0448000002000fae */ /* 0x0003e8000d901d46 */
[----:B------:R1:W-:Y:S04]  /*92a0*/  @P0 LDGSTS.E.BYPASS.LTC128B.128 [R0+0x5080], [R2.64+0x40], !P6 ;  /* 0x0508004002000fae */ /* 0x0003e8000f101d46 */
[----:B------:R1:W-:Y:S01]  /*92b0*/  @P0 LDGSTS.E.BYPASS.LTC128B.128 [R0+0x5c80], [R2.64+0x80], !P5 ;  /* 0x05c8008002000fae */ /* 0x0003e2000e901d46 */
[----:B------:R-:W-:-:S03]  /*92c0*/  ISETP.LT.AND P0, PT, RZ, c[0x0][0x27c], PT ;  /* 0x00009f00ff007a0c */ /* 0x000fc60003f01270 */
[----:B------:R-:W0:Y:S10]  /*92d0*/  LDGDEPBAR ;  /* 0x00000000000079af */ /* 0x000e340000000000 */
[----:B------:R-:W-:Y:S05]  /*92e0*/  @P0 BRA `(.L_x_1259) ;  /* 0x0000002000000947 */ /* 0x000fea0003800000 */
[----:B------:R-:W-:-:S04]  /*92f0*/  DEPBAR.LE SB0, 0x1 ;  /* 0x000080400000791a */ /* 0x000fc80000000000 */
[----:B------:R-:W-:Y:S05]  /*9300*/  BRA `(.L_x_1260) ;  /* 0x000069a000007947 */ /* 0x000fea0003800000 */
.L_x_1259:
        /* <DEDUP_REMOVED lines=21> */
[----:B------:R-:W-:Y:S01]  /*9460*/  ISETP.NE.AND P1, PT, R144, 0x1, PT ;  /* 0x000000019000780c */ /* 0x000fe20003f25270 */
[----:B------:R-:W-:Y:S01]  /*9470*/  IMAD.MOV.U32 R5, RZ, RZ, R7 ;  /* 0x000000ffff057224 */ /* 0x000fe200078e0007 */
[----:B------:R-:W-:Y:S01]  /*9480*/  BSSY B0, `(.L_x_1262) ;  /* 0x0000068000007945 */ /* 0x000fe20003800000 */
[----:B------:R-:W-:Y:S01]  /*9490*/  IMAD.MOV.U32 R7, RZ, RZ, R6 ;  /* 0x000000ffff077224 */ /* 0x000fe200078e0006 */
[----:B------:R-:W-:Y:S01]  /*94a0*/  SHF.R.S32.HI R52, RZ, 0x1f, R31 ;  /* 0x0000001fff347819 */ /* 0x000fe2000001141f */
[----:B------:R-:W-:Y:S01]  /*94b0*/  IMAD.MOV.U32 R6, RZ, RZ, R2 ;  /* 0x000000ffff067224 */ /* 0x000fe200078e0002 */
[----:B------:R-:W-:Y:S01]  /*94c0*/  SHF.R.S32.HI R37, RZ, 0x1f, R32 ;  /* 0x0000001fff257819 */ /* 0x000fe20000011420 */
[----:B------:R-:W-:Y:S01]  /*94d0*/  CS2R R74, SRZ ;  /* 0x00000000004a7805 */ /* 0x000fe2000001ff00 */
[----:B------:R-:W-:Y:S01]  /*94e0*/  SHF.R.S32.HI R53, RZ, 0x1f, R113 ;  /* 0x0000001fff357819 */ /* 0x000fe20000011471 */
[----:B------:R-:W-:Y:S01]  /*94f0*/  CS2R R48, SRZ ;  /* 0x0000000000307805 */ /* 0x000fe2000001ff00 */
[----:B------:R-:W-:Y:S01]  /*9500*/  SHF.R.S32.HI R54, RZ, 0x1f, R30 ;  /* 0x0000001fff367819 */ /* 0x000fe2000001141e */
[----:B------:R-:W-:Y:S01]  /*9510*/  CS2R R38, SRZ ;  /* 0x0000000000267805 */ /* 0x000fe2000001ff00 */
[----:B------:R-:W-:Y:S01]  /*9520*/  SHF.R.S32.HI R43, RZ, 0x1f, R164 ;  /* 0x0000001fff2b7819 */ /* 0x000fe200000114a4 */
[----:B------:R-:W-:Y:S01]  /*9530*/  @P1 IMAD.HI.U32 R3, R0, c[0x0][0x2c8], RZ ;  /* 0x0000b20000031a27 */ /* 0x000fe200078e00ff */
[----:B------:R-:W-:Y:S01]  /*9540*/  CS2R R28, SRZ ;  /* 0x00000000001c7805 */ /* 0x000fe2000001ff00 */
[----:B------:R-:W-:Y:S01]  /*9550*/  CS2R R24, SRZ ;  /* 0x0000000000187805 */ /* 0x000fe2000001ff00 */
[----:B------:R-:W-:Y:S01]  /*9560*/  CS2R R20, SRZ ;  /* 0x0000000000147805 */ /* 0x000fe2000001ff00 */
[----:B------:R-:W-:Y:S01]  /*9570*/  CS2R R50, SRZ ;  /* 0x0000000000327805 */ /* 0x000fe2000001ff00 */
[----:B------:R-:W-:Y:S01]  /*9580*/  @P1 SHF.R.U32.HI R0, RZ, c[0x0][0x2cc], R3 ;  /* 0x0000b300ff001a19 */ /* 0x000fe20000011603 */
[----:B------:R-:W-:Y:S01]  /*9590*/  CS2R R40, SRZ ;  /* 0x0000000000287805 */ /* 0x000fe2000001ff00 */
[----:B------:R-:W-:Y:S01]  /*95a0*/  CS2R R34, SRZ ;  /* 0x0000000000227805 */ /* 0x000fe2000001ff00 */
[----:B------:R-:W-:Y:S01]  /*95b0*/  CS2R R26, SRZ ;  /* 0x00000000001a7805 */ /* 0x000fe2000001ff00 */
[----:B------:R-:W-:Y:S01]  /*95c0*/  SHF.R.S32.HI R3, RZ, 0x1f, R0 ;  /* 0x0000001fff037819 */ /* 0x000fe20000011400 */
[----:B------:R-:W-:Y:S01]  /*95d0*/  IMAD.WIDE.U32 R4, R0, c[0x0][0x280], R4 ;  /* 0x0000a00000047a25 */ /* 0x000fe200078e0004 */
[----:B------:R-:W-:-:S03]  /*95e0*/  CS2R R18, SRZ ;  /* 0x0000000000127805 */ /* 0x000fc6000001ff00 */
[C---:B------:R-:W-:Y:S01]  /*95f0*/  IMAD R8, R3.reuse, c[0x0][0x280], RZ ;  /* 0x0000a00003087a24 */ /* 0x040fe200078e02ff */
[----:B------:R-:W-:Y:S01]  /*9600*/  LEA R42, P0, R4, c[0x0][0x270], 0x1 ;  /* 0x00009c00042a7a11 */ /* 0x000fe200078008ff */
[----:B------:R-:W-:Y:S02]  /*9610*/  IMAD R9, R3, c[0x0][0x290], RZ ;  /* 0x0000a40003097a24 */ /* 0x000fe400078e02ff */
[C---:B------:R-:W-:Y:S02]  /*9620*/  IMAD R8, R0.reuse, c[0x0][0x284], R8 ;  /* 0x0000a10000087a24 */ /* 0x040fe400078e0208 */
[----:B------:R-:W-:Y:S02]  /*9630*/  IMAD.WIDE.U32 R2, R0, c[0x0][0x290], R6 ;  /* 0x0000a40000027a25 */ /* 0x000fe400078e0006 */
[----:B------:R-:W-:Y:S02]  /*9640*/  CS2R R6, SRZ ;  /* 0x0000000000067805 */ /* 0x000fe4000001ff00 */
[----:B------:R-:W-:Y:S01]  /*9650*/  IMAD.IADD R5, R5, 0x1, R8 ;  /* 0x0000000105057824 */ /* 0x000fe200078e0208 */
[----:B------:R-:W-:Y:S01]  /*9660*/  LEA R44, P1, R2, c[0x0][0x288], 0x1 ;  /* 0x0000a200022c7a11 */ /* 0x000fe200078208ff */
[----:B------:R-:W-:-:S02]  /*9670*/  IMAD R0, R0, c[0x0][0x294], R9 ;  /* 0x0000a50000007a24 */ /* 0x000fc400078e0209 */
[----:B------:R-:W-:Y:S01]  /*9680*/  CS2R R8, SRZ ;  /* 0x0000000000087805 */ /* 0x000fe2000001ff00 */
[----:B------:R-:W-:Y:S01]  /*9690*/  LEA.HI.X R36, R4, c[0x0][0x274], R5, 0x1, P0 ;  /* 0x00009d0004247a11 */ /* 0x000fe200000f0c05 */
[----:B------:R-:W-:Y:S01]  /*96a0*/  IMAD.IADD R0, R3, 0x1, R0 ;  /* 0x0000000103007824 */ /* 0x000fe200078e0200 */
[----:B------:R-:W-:Y:S01]  /*96b0*/  ISETP.GE.AND P0, PT, R22, R23, PT ;  /* 0x000000171600720c */ /* 0x000fe20003f06270 */
[----:B------:R1:W2:Y:S03]  /*96c0*/  SHFL.IDX PT, R4, R42, RZ, 0x1e1f ;  /* 0x001e1fff2a047589 */ /* 0x0002a600000e0000 */
[----:B------:R-:W-:Y:S01]  /*96d0*/  LEA.HI.X R33, R2, c[0x0][0x28c], R0, 0x1, P1 ;  /* 0x0000a30002217a11 */ /* 0x000fe200008f0c00 */
[----:B------:R1:W3:Y:S04]  /*96e0*/  SHFL.IDX PT, R5, R36, RZ, 0x1e1f ;  /* 0x001e1fff24057589 */ /* 0x0002e800000e0000 */
[----:B------:R1:W4:Y:S04]  /*96f0*/  SHFL.IDX PT, R2, R44, RZ, 0x1e1f ;  /* 0x001e1fff2c027589 */ /* 0x00032800000e0000 */
[----:B------:R1:W1:Y:S01]  /*9700*/  SHFL.IDX PT, R3, R33, RZ, 0x1e1f ;  /* 0x001e1fff21037589 */ /* 0x00026200000e0000 */
[----:B------:R-:W-:Y:S05]  /*9710*/  @P0 BRA `(.L_x_1263) ;  /* 0x000003e000000947 */ /* 0x000fea0003800000 */
[----:B------:R-:W-:Y:S01]  /*9720*/  ISETP.GE.AND P0, PT, R32, c[0x0][0x27c], PT ;  /* 0x00009f0020007a0c */ /* 0x000fe20003f06270 */
[----:B------:R-:W-:Y:S01]  /*9730*/  CS2R R20, SRZ ;  /* 0x0000000000147805 */ /* 0x000fe2000001ff00 */
[----:B------:R-:W-:Y:S01]  /*9740*/  ISETP.GE.AND P2, PT, R164, c[0x0][0x27c], PT ;  /* 0x00009f00a4007a0c */ /* 0x000fe20003f46270 */
[----:B------:R-:W-:-:S10]  /*9750*/  CS2R R18, SRZ ;  /* 0x0000000000127805 */ /* 0x000fd4000001ff00 */
[C---:B------:R-:W-:Y:S01]  /*9760*/  @!P0 IMAD.SHL.U32 R0, R32.reuse, 0x2, RZ ;  /* 0x0000000220008824 */ /* 0x040fe200078e00ff */
[----:B------:R-:W-:-:S04]  /*9770*/  @!P0 SHF.L.U64.HI R7, R32, 0x1, R37 ;  /* 0x0000000120078819 */ /* 0x000fc80000010225 */
[----:B--2---:R-:W-:-:S05]  /*9780*/  @!P0 IADD3 R8, P1, R4, R0, RZ ;  /* 0x0000000004088210 */ /* 0x004fca0007f3e0ff */
[----:B---3--:R-:W-:Y:S01]  /*9790*/  @!P0 IMAD.X R9, R5, 0x1, R7, P1 ;  /* 0x0000000105098824 */ /* 0x008fe200008e0607 */
[----:B----4-:R-:W-:Y:S01]  /*97a0*/  @!P0 IADD3 R6, P1, R2, R0, RZ ;  /* 0x0000000002068210 */ /* 0x010fe20007f3e0ff */
[----:B------:R-:W-:-:S03]  /*97b0*/  @!P2 IMAD.SHL.U32 R10, R164, 0x2, RZ ;  /* 0x00000002a40aa824 */ /* 0x000fc600078e00ff */
[----:B------:R2:W5:Y:S01]  /*97c0*/  @!P0 LD.E.64 R20, [R8.64] ;  /* 0x0000000608148980 */ /* 0x000562000c101b00 */
[----:B-1----:R-:W-:Y:S01]  /*97d0*/  @!P0 IMAD.X R7, R3, 0x1, R7, P1 ;  /* 0x0000000103078824 */ /* 0x002fe200008e0607 */
[----:B------:R-:W-:-:S04]  /*97e0*/  @!P2 SHF.L.U64.HI R0, R164, 0x1, R43 ;  /* 0x00000001a400a819 */ /* 0x000fc8000001022b */
[----:B------:R1:W5:Y:S01]  /*97f0*/  @!P0 LD.E.64 R18, [R6.64] ;  /* 0x0000000606128980 */ /* 0x000362000c101b00 */
[----:B------:R-:W-:Y:S01]  /*9800*/  ISETP.GE.AND P0, PT, R31, c[0x0][0x27c], PT ;  /* 0x00009f001f007a0c */ /* 0x000fe20003f06270 */
[----:B------:R-:W-:Y:S01]  /*9810*/  CS2R R24, SRZ ;  /* 0x0000000000187805 */ /* 0x000fe2000001ff00 */
[----:B------:R-:W-:Y:S01]  /*9820*/  CS2R R26, SRZ ;  /* 0x00000000001a7805 */ /* 0x000fe2000001ff00 */
[----:B--2---:R-:W-:-:S05]  /*9830*/  @!P2 IADD3 R8, P1, R4, R10, RZ ;  /* 0x0000000a0408a210 */ /* 0x004fca0007f3e0ff */
[----:B------:R-:W-:Y:S01]  /*9840*/  @!P2 IMAD.X R9, R5, 0x1, R0, P1 ;  /* 0x000000010509a824 */ /* 0x000fe200008e0600 */
[----:B-1----:R-:W-:-:S04]  /*9850*/  @!P2 IADD3 R6, P1, R2, R10, RZ ;  /* 0x0000000a0206a210 */ /* 0x002fc80007f3e0ff */
[----:B------:R-:W-:Y:S01]  /*9860*/  @!P0 IMAD.SHL.U32 R10, R31, 0x2, RZ ;  /* 0x000000021f0a8824 */ /* 0x000fe200078e00ff */
[----:B------:R1:W5:Y:S01]  /*9870*/  @!P2 LD.E.64 R24, [R8.64] ;  /* 0x000000060818a980 */ /* 0x000362000c101b00 */
[----:B------:R-:W-:Y:S01]  /*9880*/  @!P2 IMAD.X R7, R3, 0x1, R0, P1 ;  /* 0x000000010307a824 */ /* 0x000fe200008e0600 */
[----:B------:R-:W-:Y:S02]  /*9890*/  ISETP.GE.AND P1, PT, R113, c[0x0][0x27c], PT ;  /* 0x00009f0071007a0c */ /* 0x000fe40003f26270 */
[----:B------:R-:W-:Y:S02]  /*98a0*/  @!P0 SHF.L.U64.HI R0, R31, 0x1, R52 ;  /* 0x000000011f008819 */ /* 0x000fe40000010234 */
[----:B------:R2:W5:Y:S01]  /*98b0*/  @!P2 LD.E.64 R26, [R6.64] ;  /* 0x00000006061aa980 */ /* 0x000562000c101b00 */
[----:B------:R-:W-:Y:S01]  /*98c0*/  CS2R R28, SRZ ;  /* 0x00000000001c7805 */ /* 0x000fe2000001ff00 */
[----:B------:R-:W-:Y:S01]  /*98d0*/  CS2R R34, SRZ ;  /* 0x0000000000227805 */ /* 0x000fe2000001ff00 */
[----:B-1----:R-:W-:-:S05]  /*98e0*/  @!P0 IADD3 R8, P2, R4, R10, RZ ;  /* 0x0000000a04088210 */ /* 0x002fca0007f5e0ff */
[----:B------:R-:W-:Y:S01]  /*98f0*/  @!P0 IMAD.X R9, R5, 0x1, R0, P2 ;  /* 0x0000000105098824 */ /* 0x000fe200010e0600 */
[----:B--2---:R-:W-:Y:S01]  /*9900*/  @!P0 IADD3 R6, P2, R2, R10, RZ ;  /* 0x0000000a02068210 */ /* 0x004fe20007f5e0ff */
[----:B------:R-:W-:-:S03]  /*9910*/  @!P1 IMAD.SHL.U32 R10, R113, 0x2, RZ ;  /* 0x00000002710a9824 */ /* 0x000fc600078e00ff */
[----:B------:R1:W5:Y:S01]  /*9920*/  @!P0 LD.E.64 R28, [R8.64] ;  /* 0x00000006081c8980 */ /* 0x000362000c101b00 */
[----:B------:R-:W-:Y:S01]  /*9930*/  @!P0 IMAD.X R7, R3, 0x1, R0, P2 ;  /* 0x0000000103078824 */ /* 0x000fe200010e0600 */
[-C--:B------:R-:W-:Y:S02]  /*9940*/  @!P1 IADD3 R12, P3, R4, R10.reuse, RZ ;  /* 0x0000000a040c9210 */ /* 0x080fe40007f7e0ff */
[----:B------:R-:W-:Y:S02]  /*9950*/  @!P1 SHF.L.U64.HI R0, R113, 0x1, R53 ;  /* 0x0000000171009819 */ /* 0x000fe40000010235 */
[----:B------:R2:W5:Y:S01]  /*9960*/  @!P0 LD.E.64 R34, [R6.64] ;  /* 0x0000000606228980 */ /* 0x000562000c101b00 */
[----:B------:R-:W-:Y:S02]  /*9970*/  @!P1 IADD3 R10, P0, R2, R10, RZ ;  /* 0x0000000a020a9210 */ /* 0x000fe40007f1e0ff */
[----:B------:R-:W-:-:S03]  /*9980*/  ISETP.GE.AND P2, PT, R114, c[0x0][0x27c], PT ;  /* 0x00009f0072007a0c */ /* 0x000fc60003f46270 */
[--C-:B------:R-:W-:Y:S01]  /*9990*/  @!P1 IMAD.X R11, R3, 0x1, R0.reuse, P0 ;  /* 0x00000001030b9824 */ /* 0x100fe200000e0600 */
[----:B------:R-:W-:Y:S01]  /*99a0*/  ISETP.GE.AND P0, PT, R30, c[0x0][0x27c], PT ;  /* 0x00009f001e007a0c */ /* 0x000fe20003f06270 */
[----:B------:R-:W-:-:S08]  /*99b0*/  @!P1 IMAD.X R13, R5, 0x1, R0, P3 ;  /* 0x00000001050d9824 */ /* 0x000fd000018e0600 */
[----:B------:R-:W-:Y:S01]  /*99c0*/  @!P2 IMAD.WIDE R16, R114, 0x2, R4 ;  /* 0x000000027210a825 */ /* 0x000fe200078e0204 */
[----:B-1----:R-:W-:-:S03]  /*99d0*/  CS2R R8, SRZ ;  /* 0x0000000000087805 */ /* 0x002fc6000001ff00 */
[----:B------:R-:W-:Y:S01]  /*99e0*/  @!P2 IMAD.WIDE R14, R114, 0x2, R2 ;  /* 0x00000002720ea825 */ /* 0x000fe200078e0202 */
[----:B--2---:R-:W-:-:S03]  /*99f0*/  CS2R R6, SRZ ;  /* 0x0000000000067805 */ /* 0x004fc6000001ff00 */
[----:B------:R-:W-:Y:S01]  /*9a00*/  @!P0 IMAD.SHL.U32 R0, R30, 0x2, RZ ;  /* 0x000000021e008824 */ /* 0x000fe200078e00ff */
[----:B------:R1:W5:Y:S04]  /*9a10*/  @!P2 LD.E.64 R8, [R16.64] ;  /* 0x000000061008a980 */ /* 0x000368000c101b00 */
[----:B------:R2:W5:Y:S01]  /*9a20*/  @!P2 LD.E.64 R6, [R14.64] ;  /* 0x000000060e06a980 */ /* 0x000562000c101b00 */
[----:B------:R-:W-:Y:S01]  /*9a30*/  @!P0 IADD3 R4, P2, R4, R0, RZ ;  /* 0x0000000004048210 */ /* 0x000fe20007f5e0ff */
[----:B------:R-:W-:Y:S01]  /*9a40*/  CS2R R38, SRZ ;  /* 0x0000000000267805 */ /* 0x000fe2000001ff00 */
[----:B------:R-:W-:Y:S01]  /*9a50*/  CS2R R40, SRZ ;  /* 0x0000000000287805 */ /* 0x000fe2000001ff00 */
[----:B------:R-:W-:Y:S01]  /*9a60*/  CS2R R48, SRZ ;  /* 0x0000000000307805 */ /* 0x000fe2000001ff00 */
[----:B------:R-:W-:-:S03]  /*9a70*/  CS2R R50, SRZ ;  /* 0x0000000000327805 */ /* 0x000fc6000001ff00 */
[----:B------:R1:W5:Y:S04]  /*9a80*/  @!P1 LD.E.64 R38, [R12.64] ;  /* 0x000000060c269980 */ /* 0x000368000c101b00 */
[----:B------:R1:W5:Y:S01]  /*9a90*/  @!P1 LD.E.64 R40, [R10.64] ;  /* 0x000000060a289980 */ /* 0x000362000c101b00 */
[----:B--2---:R-:W-:-:S05]  /*9aa0*/  @!P0 SHF.L.U64.HI R14, R30, 0x1, R54 ;  /* 0x000000011e0e8819 */ /* 0x004fca0000010236 */
[----:B------:R-:W-:Y:S01]  /*9ab0*/  @!P0 IMAD.X R5, R5, 0x1, R14, P2 ;  /* 0x0000000105058824 */ /* 0x000fe200010e060e */
[----:B------:R-:W-:-:S04]  /*9ac0*/  @!P0 IADD3 R2, P2, R2, R0, RZ ;  /* 0x0000000002028210 */ /* 0x000fc80007f5e0ff */
[----:B------:R1:W5:Y:S01]  /*9ad0*/  @!P0 LD.E.64 R48, [R4.64] ;  /* 0x0000000604308980 */ /* 0x000362000c101b00 */
[----:B------:R-:W-:-:S05]  /*9ae0*/  @!P0 IMAD.X R3, R3, 0x1, R14, P2 ;  /* 0x0000000103038824 */ /* 0x000fca00010e060e */
[----:B------:R1:W5:Y:S03]  /*9af0*/  @!P0 LD.E.64 R50, [R2.64] ;  /* 0x0000000602328980 */ /* 0x000366000c101b00 */
.L_x_1263:
[----:B------:R-:W-:Y:S05]  /*9b00*/  BSYNC B0 ;  /* 0x0000000000007941 */ /* 0x000fea0003800000 */
.L_x_1262:
        /* <DEDUP_REMOVED lines=48> */
[----:B------:R-:W-:Y:S01]  /*9e10*/  PRMT R22, R10, 0x5410, R0 ;  /* 0x000054100a167816 */ /* 0x000fe20000000000 */
[----:B------:R-:W4:Y:S01]  /*9e20*/  SHFL.IDX PT, R4, R42, 0x1, 0x1e1f ;  /* 0x003e1f002a047f89 */ /* 0x000f2200000e0000 */
[----:B------:R-:W-:-:S03]  /*9e30*/  CS2R R46, SRZ ;  /* 0x00000000002e7805 */ /* 0x000fc6000001ff00 */
[----:B------:R1:W3:Y:S01]  /*9e40*/  SHFL.IDX PT, R3, R33, 0x1, 0x1e1f ;  /* 0x003e1f0021037f89 */ /* 0x0002e200000e0000 */
[----:B--2---:R-:W-:Y:S01]  /*9e50*/  CS2R R44, SRZ ;  /* 0x00000000002c7805 */ /* 0x004fe2000001ff00 */
[----:B-1----:R-:W-:Y:S01]  /*9e60*/  PRMT R33, R12, 0x5410, R11 ;  /* 0x000054100c217816 */ /* 0x002fe2000000000b */
[----:B------:R-:W-:Y:S05]  /*9e70*/  @P0 BRA `(.L_x_1265) ;  /* 0x000003e000000947 */ /* 0x000fea0003800000 */
[----:B---34-:R-:W-:Y:S01]  /*9e80*/  ISETP.GE.AND P0, PT, R32, c[0x0][0x27c], PT ;  /* 0x00009f0020007a0c */ /* 0x018fe20003f06270 */
[----:B------:R-:W-:Y:S01]  /*9e90*/  CS2R R56, SRZ ;  /* 0x0000000000387805 */ /* 0x000fe2000001ff00 */
[----:B------:R-:W-:Y:S01]  /*9ea0*/  ISETP.GE.AND P2, PT, R164, c[0x0][0x27c], PT ;  /* 0x00009f00a4007a0c */ /* 0x000fe20003f46270 */
[----:B------:R-:W-:-:S10]  /*9eb0*/  CS2R R58, SRZ ;  /* 0x00000000003a7805 */ /* 0x000fd4000001ff00 */
[C---:B------:R-:W-:Y:S01]  /*9ec0*/  @!P0 IMAD.SHL.U32 R0, R32.reuse, 0x2, RZ ;  /* 0x0000000220008824 */ /* 0x040fe200078e00ff */
[----:B------:R-:W-:-:S04]  /*9ed0*/  @!P0 SHF.L.U64.HI R11, R32, 0x1, R37 ;  /* 0x00000001200b8819 */ /* 0x000fc80000010225 */
[----:B------:R-:W-:-:S05]  /*9ee0*/  @!P0 IADD3 R12, P1, R4, R0, RZ ;  /* 0x00000000040c8210 */ /* 0x000fca0007f3e0ff */
        /* <DEDUP_REMOVED lines=8> */
[----:B------:R-:W-:Y:S01]  /*9f70*/  CS2R R62, SRZ ;  /* 0x00000000003e7805 */ /* 0x000fe2000001ff00 */
[----:B-1----:R-:W-:Y:S02]  /*9f80*/  @!P2 IADD3 R12, P1, R4, R0, RZ ;  /* 0x00000000040ca210 */ /* 0x002fe40007f3e0ff */
[----:B--2---:R-:W-:-:S05]  /*9f90*/  @!P2 SHF.L.U64.HI R11, R164, 0x1, R43 ;  /* 0x00000001a40ba819 */ /* 0x004fca000001022b */
[--C-:B------:R-:W-:Y:S01]  /*9fa0*/  @!P2 IMAD.X R13, R5, 0x1, R11.reuse, P1 ;  /* 0x00000001050da824 */ /* 0x100fe200008e060b */
[----:B------:R-:W-:Y:S02]  /*9fb0*/  @!P2 IADD3 R10, P1, R2, R0, RZ ;  /* 0x00000000020aa210 */ /* 0x000fe40007f3e0ff */
[----:B------:R-:W-:Y:S02]  /*9fc0*/  @!P0 IMAD.SHL.U32 R0, R31, 0x2, RZ ;  /* 0x000000021f008824 */ /* 0x000fe400078e00ff */
[----:B------:R1:W5:Y:S01]  /*9fd0*/  @!P2 LD.E.64 R60, [R12.64] ;  /* 0x000000060c3ca980 */ /* 0x000362000c101b00 */
[----:B------:R-:W-:Y:S01]  /*9fe0*/  @!P2 IMAD.X R11, R3, 0x1, R11, P1 ;  /* 0x00000001030ba824 */ /* 0x000fe200008e060b */
[----:B------:R-:W-:-:S04]  /*9ff0*/  ISETP.GE.AND P1, PT, R113, c[0x0][0x27c], PT ;  /* 0x00009f0071007a0c */ /* 0x000fc80003f26270 */
[----:B------:R2:W5:Y:S01]  /*a000*/  @!P2 LD.E.64 R62, [R10.64] ;  /* 0x000000060a3ea980 */ /* 0x000562000c101b00 */
[----:B------:R-:W-:Y:S01]  /*a010*/  CS2R R64, SRZ ;  /* 0x0000000000407805 */ /* 0x000fe2000001ff00 */
[----:B------:R-:W-:Y:S01]  /*a020*/  CS2R R66, SRZ ;  /* 0x0000000000427805 */ /* 0x000fe2000001ff00 */
[----:B-1----:R-:W-:Y:S02]  /*a030*/  @!P0 IADD3 R12, P2, R4, R0, RZ ;  /* 0x00000000040c8210 */ /* 0x002fe40007f5e0ff */
[----:B--2---:R-:W-:-:S05]  /*a040*/  @!P0 SHF.L.U64.HI R11, R31, 0x1, R52 ;  /* 0x000000011f0b8819 */ /* 0x004fca0000010234 */
[----:B------:R-:W-:Y:S01]  /*a050*/  @!P0 IMAD.X R13, R5, 0x1, R11, P2 ;  /* 0x00000001050d8824 */ /* 0x000fe200010e060b */
[----:B------:R-:W-:Y:S01]  /*a060*/  @!P0 IADD3 R10, P2, R2, R0, RZ ;  /* 0x00000000020a8210 */ /* 0x000fe20007f5e0ff */
        /* <DEDUP_REMOVED lines=8> */
[----:B--2---:R-:W-:-:S05]  /*a0f0*/  @!P1 IADD3 R10, P0, R2, R14, RZ ;  /* 0x0000000e020a9210 */ /* 0x004fca0007f1e0ff */
[----:B------:R-:W-:Y:S01]  /*a100*/  @!P1 IMAD.X R11, R3, 0x1, R0, P0 ;  /* 0x00000001030b9824 */ /* 0x000fe200000e0600 */
[----:B------:R-:W-:Y:S02]  /*a110*/  ISETP.GE.AND P0, PT, R30, c[0x0][0x27c], PT ;  /* 0x00009f001e007a0c */ /* 0x000fe40003f06270 */
[----:B-1----:R-:W-:Y:S02]  /*a120*/  @!P1 IADD3 R12, P3, R4, R14, RZ ;  /* 0x0000000e040c9210 */ /* 0x002fe40007f7e0ff */
[----:B------:R-:W-:-:S04]  /*a130*/  @!P2 IMAD.WIDE R16, R114, 0x2, R4 ;  /* 0x000000027210a825 */ /* 0x000fc800078e0204 */
[----:B------:R-:W-:Y:S01]  /*a140*/  @!P1 IMAD.X R13, R5, 0x1, R0, P3 ;  /* 0x00000001050d9824 */ /* 0x000fe200018e0600 */
[----:B------:R1:W5:Y:S01]  /*a150*/  @!P2 LD.E.64 R44, [R16.64] ;  /* 0x00000006102ca980 */ /* 0x000362000c101b00 */
[----:B------:R-:W-:-:S04]  /*a160*/  @!P2 IMAD.WIDE R14, R114, 0x2, R2 ;  /* 0x00000002720ea825 */ /* 0x000fc800078e0202 */
[----:B------:R-:W-:Y:S01]  /*a170*/  @!P0 IMAD.SHL.U32 R0, R30, 0x2, RZ ;  /* 0x000000021e008824 */ /* 0x000fe200078e00ff */
[----:B------:R2:W5:Y:S04]  /*a180*/  @!P2 LD.E.64 R46, [R14.64] ;  /* 0x000000060e2ea980 */ /* 0x000568000c101b00 */
        /* <DEDUP_REMOVED lines=13> */
.L_x_1265:
[----:B---34-:R-:W-:Y:S05]  /*a260*/  BSYNC B0 ;  /* 0x0000000000007941 */ /* 0x018fea0003800000 */
.L_x_1264:
        /* <DEDUP_REMOVED lines=50> */
[----:B------:R-:W1:Y:S01]  /*a590*/  LDS.128 R12, [R252+0x4800] ;  /* 0x00480000fc0c7984 */ /* 0x000e620000000c00 */
[----:B------:R-:W-:Y:S02]  /*a5a0*/  SHF.R.U32.HI R0, RZ, 0x10, R7 ;  /* 0x00000010ff007819 */ /* 0x000fe40000011607 */
[----:B------:R-:W-:Y:S02]  /*a5b0*/  SHF.R.U64 R17, R8, 0x10, R9 ;  /* 0x0000001008117819 */ /* 0x000fe40000001209 */
[----:B------:R-:W-:Y:S02]  /*a5c0*/  SHF.R.U64 R16, R6, 0x10, R7 ;  /* 0x0000001006107819 */ /* 0x000fe40000001207 */
[----:B------:R-:W-:Y:S01]  /*a5d0*/  SHF.R.U32.HI R3, RZ, 0x10, R9 ;  /* 0x00000010ff037819 */ /* 0x000fe20000011609 */
[--C-:B-1----:R-:W-:Y:S02]  /*a5e0*/  HADD2.F32 R8, -RZ, R12.reuse.H0_H0 ;  /* 0x2000000cff087230 */ /* 0x102fe40000004100 */
[----:B------:R-:W-:-:S02]  /*a5f0*/  HADD2.F32 R7, -RZ, R12.H1_H1 ;  /* 0x3000000cff077230 */ /* 0x000fc40000004100 */
[--C-:B------:R-:W-:Y:S02]  /*a600*/  HADD2.F32 R2, -RZ, R15.reuse.H1_H1 ;  /* 0x3000000fff027230 */ /* 0x100fe40000004100 */
[----:B------:R-:W-:Y:S02]  /*a610*/  HADD2.F32 R12, -RZ, R0.H0_H0 ;  /* 0x20000000ff0c7230 */ /* 0x000fe40000004100 */
[----:B------:R-:W-:Y:S02]  /*a620*/  HADD2.F32 R0, -RZ, R22.H0_H0 ;  /* 0x20000016ff007230 */ /* 0x000fe40000004100 */
[----:B------:R-:W-:Y:S01]  /*a630*/  HADD2.F32 R9, -RZ, R15.H0_H0 ;  /* 0x2000000fff097230 */ /* 0x000fe20000004100 */
[-C--:B------:R-:W-:Y:S01]  /*a640*/  FMUL.FTZ R11, R2, R12.reuse ;  /* 0x0000000c020b7220 */ /* 0x080fe20000410000 */
[----:B------:R-:W-:Y:S02]  /*a650*/  HADD2.F32 R15, -RZ, R3.H0_H0 ;  /* 0x20000003ff0f7230 */ /* 0x000fe40000004100 */
[--C-:B------:R-:W-:Y:S01]  /*a660*/  HADD2.F32 R6, -RZ, R13.reuse.H0_H0 ;  /* 0x2000000dff067230 */ /* 0x100fe20000004100 */
[----:B------:R-:W-:Y:S01]  /*a670*/  FMUL.FTZ R12, R9, R12 ;  /* 0x0000000c090c7220 */ /* 0x000fe20000410000 */
[----:B------:R-:W-:Y:S01]  /*a680*/  HADD2.F32 R5, -RZ, R13.H1_H1 ;  /* 0x3000000dff057230 */ /* 0x000fe20000004100 */
[----:B------:R-:W-:Y:S01]  /*a690*/  FMUL.FTZ R13, R7, R0 ;  /* 0x00000000070d7220 */ /* 0x000fe20000410000 */
[----:B------:R-:W-:-:S02]  /*a6a0*/  HADD2.F32 R3, -RZ, R55.H0_H0 ;  /* 0x20000037ff037230 */ /* 0x000fc40000004100 */
        /* <DEDUP_REMOVED lines=24> */
.L_x_1269:
[----:B------:R-:W-:Y:S05]  /*a830*/  BSYNC B0 ;  /* 0x0000000000007941 */ /* 0x000fea0003800000 */
.L_x_1268:
[----:B------:R-:W-:Y:S01]  /*a840*/  ISETP.GE.AND P0, PT, R32, c[0x0][0x27c], PT ;  /* 0x00009f0020007a0c */ /* 0x000fe20003f06270 */
[----:B------:R-:W-:-:S12]  /*a850*/  BSSY B0, `(.L_x_1270) ;  /* 0x000002d000007945 */ /* 0x000fd80003800000 */
[----:B------:R-:W-:Y:S05]  /*a860*/  @P0 BRA `(.L_x_1271) ;  /* 0x000002b000000947 */ /* 0x000fea0003800000 */
[----:B------:R-:W2:Y:S01]  /*a870*/  LDL R22, [R1] ;  /* 0x0000000001167983 */ /* 0x000ea20000100800 */
        /* <DEDUP_REMOVED lines=42> */
.L_x_1271:
[----:B------:R-:W-:Y:S05]  /*ab20*/  BSYNC B0 ;  /* 0x0000000000007941 */ /* 0x000fea0003800000 */
.L_x_1270:
[----:B------:R-:W-:Y:S01]  /*ab30*/  ISETP.GE.AND P0, PT, R164, c[0x0][0x27c], PT ;  /* 0x00009f00a4007a0c */ /* 0x000fe20003f06270 */
[----:B------:R-:W-:-:S12]  /*ab40*/  BSSY B0, `(.L_x_1272) ;  /* 0x000002c000007945 */ /* 0x000fd80003800000 */
[----:B------:R-:W-:Y:S05]  /*ab50*/  @P0 BRA `(.L_x_1273) ;  /* 0x000002a000000947 */ /* 0x000fea0003800000 */
[----:B-1----:R-:W1:Y:S01]  /*ab60*/  LDS.128 R4, [R252+0x6800] ;  /* 0x00680000fc047984 */ /* 0x002e620000000c00 */
        /* <DEDUP_REMOVED lines=8> */
[----:B------:R-:W-:Y:S02]  /*abf0*/  HADD2.F32 R15, -RZ, R15.H0_H0 ;  /* 0x2000000fff0f7230 */ /* 0x000fe40000004100 */
        /* <DEDUP_REMOVED lines=32> */
.L_x_1273:
[----:B------:R-:W-:Y:S05]  /*ae00*/  BSYNC B0 ;  /* 0x0000000000007941 */ /* 0x000fea0003800000 */
.L_x_1272:
        /* <DEDUP_REMOVED lines=13> */
[----:B-12---:R-:W1:Y:S02]  /*aee0*/  LDS.128 R4, [R18+0x6800] ;  /* 0x0068000012047984 */ /* 0x006e640000000c00 */
        /* <DEDUP_REMOVED lines=32> */
.L_x_1275:
[----:B------:R-:W-:Y:S05]  /*b0f0*/  BSYNC B0 ;  /* 0x0000000000007941 */ /* 0x000fea0003800000 */
.L_x_1274:
        /* <DEDUP_REMOVED lines=45> */
.L_x_1277:
[----:B------:R-:W-:Y:S05]  /*b3d0*/  BSYNC B0 ;  /* 0x0000000000007941 */ /* 0x000fea0003800000 */
.L_x_1276:
[----:B------:R-:W-:-:S13]  /*b3e0*/  ISETP.GE.AND P0, PT, R30, c[0x0][0x27c], PT ;  /* 0x00009f001e007a0c */ /* 0x000fda0003f06270 */
[----:B------:R-:W-:Y:S05]  /*b3f0*/  @P0 BRA `(.L_x_1267) ;  /* 0x000002b000000947 */ /* 0x000fea0003800000 */
[----:B-1----:R-:W2:Y:S01]  /*b400*/  LDL R18, [R1] ;  /* 0x0000000001127983 */ /* 0x002ea20000100800 */
        /* <DEDUP_REMOVED lines=42> */
.L_x_1267:
[----:B------:R-:W-:Y:S05]  /*b6b0*/  BSYNC B1 ;  /* 0x0000000000017941 */ /* 0x000fea0003800000 */
.L_x_1266:
        /* <DEDUP_REMOVED lines=50> */
.L_x_1280:
[----:B------:R-:W-:Y:S05]  /*b9e0*/  BSYNC B0 ;  /* 0x0000000000007941 */ /* 0x000fea0003800000 */
.L_x_1279:
[----:B------:R-:W-:Y:S01]  /*b9f0*/  ISETP.GE.AND P0, PT, R32, c[0x0][0x27c], PT ;  /* 0x00009f0020007a0c */ /* 0x000fe20003f06270 */
[----:B------:R-:W-:-:S12]  /*ba00*/  BSSY B0, `(.L_x_1281) ;  /* 0x000002d000007945 */ /* 0x000fd80003800000 */
        /* <DEDUP_REMOVED lines=44> */
.L_x_1282:
[----:B------:R-:W-:Y:S05]  /*bcd0*/  BSYNC B0 ;  /* 0x0000000000007941 */ /* 0x000fea0003800000 */
.L_x_1281:
        /* <DEDUP_REMOVED lines=45> */
.L_x_1284:
[----:B------:R-:W-:Y:S05]  /*bfb0*/  BSYNC B0 ;  /* 0x0000000000007941 */ /* 0x000fea0003800000 */
.L_x_1283:
        /* <DEDUP_REMOVED lines=46> */
.L_x_1286:
[----:B------:R-:W-:Y:S05]  /*c2a0*/  BSYNC B0 ;  /* 0x0000000000007941 */ /* 0x000fea0003800000 */
.L_x_1285:
        /* <DEDUP_REMOVED lines=45> */
.L_x_1288:
[----:B------:R-:W-:Y:S05]  /*c580*/  BSYNC B0 ;  /* 0x0000000000007941 */ /* 0x000fea0003800000 */
.L_x_1287:
        /* <DEDUP_REMOVED lines=46> */
.L_x_1261:
[----:B------:R1:W5:Y:S04]  /*c870*/  LDL R25, [R1+0x88] ;  /* 0x0000880001197983 */ /* 0x0003680000100800 */
[----:B------:R1:W5:Y:S01]  /*c880*/  LDL R24, [R1+0x84] ;  /* 0x0000840001187983 */ /* 0x0003620000100800 */
[----:B------:R-:W-:Y:S01]  /*c890*/  ISETP.NE.AND P0, PT, R144, 0x1, PT ;  /* 0x000000019000780c */ /* 0x000fe20003f05270 */
[----:B------:R-:W-:Y:S01]  /*c8a0*/  IMAD.MOV.U32 R5, RZ, RZ, R7 ;  /* 0x000000ffff057224 */ /* 0x000fe200078e0007 */
[----:B------:R-:W-:Y:S01]  /*c8b0*/  MOV R7, R6 ;  /* 0x0000000600077202 */ /* 0x000fe20000000f00 */
[----:B------:R-:W-:Y:S01]  /*c8c0*/  IMAD.MOV.U32 R6, RZ, RZ, R2 ;  /* 0x000000ffff067224 */ /* 0x000fe200078e0002 */
        /* <DEDUP_REMOVED lines=9> */
[----:B------:R-:W-:Y:S01]  /*c960*/  @P0 IMAD.HI.U32 R3, R0, c[0x0][0x2c8], RZ ;  /* 0x0000b20000030a27 */ /* 0x000fe200078e00ff */
[----:B------:R-:W-:Y:S01]  /*c970*/  CS2R R30, SRZ ;  /* 0x00000000001e7805 */ /* 0x000fe2000001ff00 */
[----:B------:R-:W-:-:S03]  /*c980*/  CS2R R28, SRZ ;  /* 0x00000000001c7805 */ /* 0x000fc6000001ff00 */
[----:B------:R-:W-:-:S04]  /*c990*/  @P0 SHF.R.U32.HI R0, RZ, c[0x0][0x2cc], R3 ;  /* 0x0000b300ff000a19 */ /* 0x000fc80000011603 */
[----:B------:R-:W-:Y:S01]  /*c9a0*/  SHF.R.S32.HI R3, RZ, 0x1f, R0 ;  /* 0x0000001fff037819 */ /* 0x000fe20000011400 */
[----:B------:R-:W-:-:S04]  /*c9b0*/  IMAD.WIDE.U32 R4, R0, c[0x0][0x280], R4 ;  /* 0x0000a00000047a25 */ /* 0x000fc800078e0004 */
[C---:B------:R-:W-:Y:S01]  /*c9c0*/  IMAD R9, R3.reuse, c[0x0][0x280], RZ ;  /* 0x0000a00003097a24 */ /* 0x040fe200078e02ff */
[----:B------:R-:W-:Y:S01]  /*c9d0*/  LEA R20, P1, R4, c[0x0][0x270], 0x1 ;  /* 0x00009c0004147a11 */ /* 0x000fe200078208ff */
[----:B------:R-:W-:Y:S02]  /*c9e0*/  IMAD R8, R3, c[0x0][0x290], RZ ;  /* 0x0000a40003087a24 */ /* 0x000fe400078e02ff */
[C---:B------:R-:W-:Y:S02]  /*c9f0*/  IMAD.WIDE.U32 R2, R0.reuse, c[0x0][0x290], R6 ;  /* 0x0000a40000027a25 */ /* 0x040fe400078e0006 */
[----:B------:R1:W2:Y:S02]  /*ca00*/  SHFL.IDX PT, R12, R20, RZ, 0x1e1f ;  /* 0x001e1fff140c7589 */ /* 0x0002a400000e0000 */
[----:B------:R-:W-:Y:S01]  /*ca10*/  IMAD R6, R0, c[0x0][0x284], R9 ;  /* 0x0000a10000067a24 */ /* 0x000fe200078e0209 */
[----:B------:R-:W-:Y:S01]  /*ca20*/  LEA R21, P0, R2, c[0x0][0x288], 0x1 ;  /* 0x0000a20002157a11 */ /* 0x000fe200078008ff */
[----:B------:R-:W-:-:S02]  /*ca30*/  IMAD R0, R0, c[0x0][0x294], R8 ;  /* 0x0000a50000007a24 */ /* 0x000fc400078e0208 */
        /* <DEDUP_REMOVED lines=14> */
[----:B------:R-:W-:Y:S01]  /*cb20*/  ISETP.GE.AND P2, PT, R112, c[0x0][0x27c], PT ;  /* 0x00009f0070007a0c */ /* 0x000fe20003f46270 */
[----:B------:R-:W-:Y:S01]  /*cb30*/  CS2R R32, SRZ ;  /* 0x0000000000207805 */ /* 0x000fe2000001ff00 */
[----:B------:R-:W-:Y:S01]  /*cb40*/  CS2R R30, SRZ ;  /* 0x00000000001e7805 */ /* 0x000fe2000001ff00 */
[----:B------:R-:W-:Y:S01]  /*cb50*/  CS2R R28, SRZ ;  /* 0x00000000001c7805 */ /* 0x000fe2000001ff00 */
[----:B------:R-:W-:Y:S01]  /*cb60*/  CS2R R46, SRZ ;  /* 0x00000000002e7805 */ /* 0x000fe2000001ff00 */
[----:B------:R-:W-:-:S06]  /*cb70*/  CS2R R44, SRZ ;  /* 0x00000000002c7805 */ /* 0x000fcc000001ff00 */
[C---:B------:R-:W-:Y:S01]  /*cb80*/  @!P0 IMAD.SHL.U32 R0, R104.reuse, 0x2, RZ ;  /* 0x0000000268008824 */ /* 0x040fe200078e00ff */
[----:B------:R-:W-:-:S04]  /*cb90*/  @!P0 SHF.L.U64.HI R4, R104, 0x1, R105 ;  /* 0x0000000168048819 */ /* 0x000fc80000010269 */
[-C--:B------:R-:W-:Y:S02]  /*cba0*/  @!P0 IADD3 R16, P1, R12, R0.reuse, RZ ;  /* 0x000000000c108210 */ /* 0x080fe40007f3e0ff */
[----:B---3--:R-:W-:Y:S02]  /*cbb0*/  @!P0 IADD3 R14, P3, R2, R0, RZ ;  /* 0x00000000020e8210 */ /* 0x008fe40007f7e0ff */
[----:B----4-:R-:W-:Y:S02]  /*cbc0*/  @!P0 IADD3.X R17, R13, R4, RZ, P1, !PT ;  /* 0x000000040d118210 */ /* 0x010fe40000ffe4ff */
[----:B------:R-:W-:Y:S01]  /*cbd0*/  ISETP.GE.AND P1, PT, R111, c[0x0][0x27c], PT ;  /* 0x00009f006f007a0c */ /* 0x000fe20003f26270 */
[----:B-1----:R-:W-:Y:S01]  /*cbe0*/  @!P0 IMAD.X R15, R3, 0x1, R4, P3 ;  /* 0x00000001030f8824 */ /* 0x002fe200018e0604 */
[----:B-----5:R-:W-:-:S05]  /*cbf0*/  @!P2 SHF.L.U32 R4, R25, 0x3, RZ ;  /* 0x000000031904a819 */ /* 0x020fca00000006ff */
[----:B------:R-:W-:-:S04]  /*cc00*/  @!P2 IMAD.WIDE R8, R4, 0x2, R12 ;  /* 0x000000020408a825 */ /* 0x000fc800078e020c */
[----:B------:R-:W-:Y:S01]  /*cc10*/  @!P2 IMAD.WIDE R6, R4, 0x2, R2 ;  /* 0x000000020406a825 */ /* 0x000fe200078e0202 */
[----:B------:R1:W5:Y:S03]  /*cc20*/  @!P2 LD.E.128 R32, [R8.64] ;  /* 0x000000060820a980 */ /* 0x000366000c101d00 */
[----:B------:R-:W-:Y:S01]  /*cc30*/  @!P1 IMAD.SHL.U32 R0, R24, 0x8, RZ ;  /* 0x0000000818009824 */ /* 0x000fe200078e00ff */
[----:B------:R2:W5:Y:S03]  /*cc40*/  @!P2 LD.E.128 R28, [R6.64] ;  /* 0x00000006061ca980 */ /* 0x000566000c101d00 */
[C---:B------:R-:W-:Y:S01]  /*cc50*/  @!P1 IMAD.WIDE R4, R0.reuse, 0x2, R12 ;  /* 0x0000000200049825 */ /* 0x040fe200078e020c */
[----:B------:R-:W-:Y:S01]  /*cc60*/  CS2R R42, SRZ ;  /* 0x00000000002a7805 */ /* 0x000fe2000001ff00 */
[----:B------:R-:W-:Y:S01]  /*cc70*/  CS2R R40, SRZ ;  /* 0x0000000000287805 */ /* 0x000fe2000001ff00 */
[----:B------:R-:W-:Y:S01]  /*cc80*/  CS2R R10, SRZ ;  /* 0x00000000000a7805 */ /* 0x000fe2000001ff00 */
[----:B------:R-:W-:Y:S01]  /*cc90*/  @!P1 IMAD.WIDE R2, R0, 0x2, R2 ;  /* 0x0000000200029825 */ /* 0x000fe200078e0202 */
[----:B------:R3:W5:Y:S04]  /*cca0*/  @!P1 LD.E.128 R44, [R4.64] ;  /* 0x00000006042c9980 */ /* 0x000768000c101d00 */
[----:B------:R4:W5:Y:S01]  /*ccb0*/  @!P1 LD.E.128 R40, [R2.64] ;  /* 0x0000000602289980 */ /* 0x000962000c101d00 */
[----:B-1----:R-:W-:Y:S01]  /*ccc0*/  CS2R R8, SRZ ;  /* 0x0000000000087805 */ /* 0x002fe2000001ff00 */
[----:B--2---:R-:W-:-:S05]  /*ccd0*/  CS2R R6, SRZ ;  /* 0x0000000000067805 */ /* 0x004fca000001ff00 */
[----:B------:R4:W5:Y:S01]  /*cce0*/  @!P0 LD.E.128 R8, [R16.64] ;  /* 0x0000000610088980 */ /* 0x000962000c101d00 */
[----:B---3--:R-:W-:-:S06]  /*ccf0*/  CS2R R4, SRZ ;  /* 0x0000000000047805 */ /* 0x008fcc000001ff00 */
[----:B------:R4:W5:Y:S02]  /*cd00*/  @!P0 LD.E.128 R4, [R14.64] ;  /* 0x000000060e048980 */ /* 0x000964000c101d00 */
.L_x_1290:
[----:B--2---:R-:W-:Y:S05]  /*cd10*/  BSYNC B0 ;  /* 0x0000000000007941 */ /* 0x004fea0003800000 */
.L_x_1289:
[----:B------:R-:W-:Y:S01]  /*cd20*/  IADD3 R0, R22, 0x40, RZ ;  /* 0x0000004016007810 */ /* 0x000fe20007ffe0ff */
[----:B---345:R-:W-:Y:S01]  /*cd30*/  IMAD.MOV.U32 R2, RZ, RZ, R44 ;  /* 0x000000ffff027224 */ /* 0x038fe200078e002c */
[----:B------:R-:W-:Y:S01]  /*cd40*/  MOV R16, R6 ;  /* 0x0000000600107202 */ /* 0x000fe20000000f00 */
[----:B------:R-:W-:Y:S01]  /*cd50*/  IMAD.MOV.U32 R12, RZ, RZ, R46 ;  /* 0x000000ffff0c7224 */ /* 0x000fe200078e002e */
[----:B------:R-:W-:Y:S01]  /*cd60*/  ISETP.GE.AND P0, PT, R0, R23, PT ;  /* 0x000000170000720c */ /* 0x000fe20003f06270 */
[----:B------:R-:W-:Y:S01]  /*cd70*/  IMAD.MOV.U32 R0, RZ, RZ, R45 ;  /* 0x000000ffff007224 */ /* 0x000fe200078e002d */
[----:B------:R-:W-:Y:S01]  /*cd80*/  PRMT R89, R89, 0x5410, R2 ;  /* 0x0000541059597816 */ /* 0x000fe20000000002 */
[----:B-1----:R-:W-:Y:S01]  /*cd90*/  IMAD.MOV.U32 R3, RZ, RZ, R47 ;  /* 0x000000ffff037224 */ /* 0x002fe200078e002f */
        /* <DEDUP_REMOVED lines=10> */
[----:B------:R1:W2:Y:S01]  /*ce40*/  SHFL.IDX PT, R13, R19, 0x1, 0x1e1f ;  /* 0x003e1f00130d7f89 */ /* 0x0002a200000e0000 */
        /* <DEDUP_REMOVED lines=52> */
[----:B------:R-:W-:Y:S02]  /*d190*/  @!P0 SHF.L.U64.HI R15, R104, 0x1, R105 ;  /* 0x00000001680f8819 */ /* 0x000fe40000010269 */
[----:B-1----:R-:W-:Y:S02]  /*d1a0*/  @!P2 SHF.L.U32 R18, R25, 0x3, RZ ;  /* 0x000000031912a819 */ /* 0x002fe400000006ff */
[-C--:B---3--:R-:W-:Y:S02]  /*d1b0*/  @!P0 IADD3 R16, P1, R12, R0.reuse, RZ ;  /* 0x000000000c108210 */ /* 0x088fe40007f3e0ff */
[----:B----4-:R-:W-:Y:S01]  /*d1c0*/  @!P0 IADD3 R14, P3, R2, R0, RZ ;  /* 0x00000000020e8210 */ /* 0x010fe20007f7e0ff */
[C---:B------:R-:W-:Y:S01]  /*d1d0*/  @!P2 IMAD.WIDE R20, R18.reuse, 0x2, R12 ;  /* 0x000000021214a825 */ /* 0x040fe200078e020c */
[----:B------:R-:W-:Y:S02]  /*d1e0*/  @!P0 IADD3.X R17, R13, R15, RZ, P1, !PT ;  /* 0x0000000f0d118210 */ /* 0x000fe40000ffe4ff */
[----:B------:R-:W-:Y:S01]  /*d1f0*/  ISETP.GE.AND P1, PT, R111, c[0x0][0x27c], PT ;  /* 0x00009f006f007a0c */ /* 0x000fe20003f26270 */
[----:B------:R-:W-:Y:S01]  /*d200*/  @!P0 IMAD.X R15, R3, 0x1, R15, P3 ;  /* 0x00000001030f8824 */ /* 0x000fe200018e060f */
[----:B------:R-:W-:Y:S01]  /*d210*/  CS2R R74, SRZ ;  /* 0x00000000004a7805 */ /* 0x000fe2000001ff00 */
[----:B------:R-:W-:Y:S01]  /*d220*/  @!P2 IMAD.WIDE R18, R18, 0x2, R2 ;  /* 0x000000021212a825 */ /* 0x000fe200078e0202 */
[----:B------:R-:W-:Y:S01]  /*d230*/  CS2R R72, SRZ ;  /* 0x0000000000487805 */ /* 0x000fe2000001ff00 */
[----:B------:R-:W-:Y:S01]  /*d240*/  CS2R R50, SRZ ;  /* 0x0000000000327805 */ /* 0x000fe2000001ff00 */
[----:B------:R-:W-:Y:S01]  /*d250*/  CS2R R48, SRZ ;  /* 0x0000000000307805 */ /* 0x000fe2000001ff00 */
[----:B------:R-:W-:Y:S01]  /*d260*/  CS2R R54, SRZ ;  /* 0x0000000000367805 */ /* 0x000fe2000001ff00 */
[----:B------:R-:W-:Y:S01]  /*d270*/  CS2R R52, SRZ ;  /* 0x0000000000347805 */ /* 0x000fe2000001ff00 */
[----:B------:R1:W5:Y:S04]  /*d280*/  @!P2 LD.E.128 R64, [R20.64] ;  /* 0x000000061440a980 */ /* 0x000368000c101d00 */
[----:B------:R-:W-:Y:S01]  /*d290*/  @!P1 IMAD.SHL.U32 R0, R24, 0x8, RZ ;  /* 0x0000000818009824 */ /* 0x000fe200078e00ff */
[----:B------:R1:W5:Y:S03]  /*d2a0*/  @!P2 LD.E.128 R68, [R18.64] ;  /* 0x000000061244a980 */ /* 0x000366000c101d00 */
[C---:B------:R-:W-:Y:S01]  /*d2b0*/  @!P1 IMAD.WIDE R12, R0.reuse, 0x2, R12 ;  /* 0x00000002000c9825 */ /* 0x040fe200078e020c */
[----:B------:R1:W5:Y:S03]  /*d2c0*/  @!P0 LD.E.128 R48, [R16.64] ;  /* 0x0000000610308980 */ /* 0x000366000c101d00 */
[----:B------:R-:W-:Y:S01]  /*d2d0*/  @!P1 IMAD.WIDE R2, R0, 0x2, R2 ;  /* 0x0000000200029825 */ /* 0x000fe200078e0202 */
[----:B------:R1:W5:Y:S04]  /*d2e0*/  @!P1 LD.E.128 R76, [R12.64] ;  /* 0x000000060c4c9980 */ /* 0x000368000c101d00 */
[----:B------:R1:W5:Y:S04]  /*d2f0*/  @!P1 LD.E.128 R72, [R2.64] ;  /* 0x0000000602489980 */ /* 0x000368000c101d00 */
[----:B------:R1:W5:Y:S02]  /*d300*/  @!P0 LD.E.128 R52, [R14.64] ;  /* 0x000000060e348980 */ /* 0x000364000c101d00 */
.L_x_1292:
[----:B--2---:R-:W-:Y:S05]  /*d310*/  BSYNC B0 ;  /* 0x0000000000007941 */ /* 0x004fea0003800000 */
.L_x_1291:
        /* <DEDUP_REMOVED lines=154> */
.L_x_1296:
[----:B------:R-:W-:Y:S05]  /*dcc0*/  BSYNC B0 ;  /* 0x0000000000007941 */ /* 0x000fea0003800000 */
.L_x_1295:
        /* <DEDUP_REMOVED lines=100> */
.L_x_1298:
[----:B------:R-:W-:Y:S05]  /*e310*/  BSYNC B0 ;  /* 0x0000000000007941 */ /* 0x000fea0003800000 */
.L_x_1297:
        /* <DEDUP_REMOVED lines=99> */
.L_x_1294:
[----:B------:R-:W-:Y:S05]  /*e950*/  BSYNC B1 ;  /* 0x0000000000017941 */ /* 0x000fea0003800000 */
.L_x_1293:
        /* <DEDUP_REMOVED lines=107> */
.L_x_1300:
[----:B------:R-:W-:Y:S05]  /*f010*/  BSYNC B0 ;  /* 0x0000000000007941 */ /* 0x000fea0003800000 */
.L_x_1299:
        /* <DEDUP_REMOVED lines=100> */
.L_x_1302:
[----:B------:R-:W-:Y:S05]  /*f660*/  BSYNC B0 ;  /* 0x0000000000007941 */ /* 0x000fea0003800000 */
.L_x_1301:
        /* <DEDUP_REMOVED lines=99> */
.L_x_1278:
[----:B------:R-:W-:Y:S05]  /*fca0*/  BSYNC B2 ;  /* 0x0000000000027941 */ /* 0x000fea0003800000 */
.L_x_1260:
[----:B-12---:R-:W1:Y:S01]  /*fcb0*/  S2R R6, SR_TID.X ;  /* 0x0000000000067919 */ /* 0x006e620000002100 */
[----:B------:R-:W-:Y:S01]  /*fcc0*/  IMAD R0, R106, c[0x0][0x208], RZ ;  /* 0x000082006a007a24 */ /* 0x000fe200078e02ff */
[----:B------:R-:W-:-:S04]  /*fcd0*/  DEPBAR.LE SB0, 0x0 ;  /* 0x000080000000791a */ /* 0x000fc80000000000 */
[C---:B------:R-:W-:Y:S01]  /*fce0*/  IMAD.WIDE.U32 R2, R108.reuse, c[0x0][0x208], RZ ;  /* 0x000082006c027a25 */ /* 0x040fe200078e00ff */
[----:B------:R-:W-:Y:S01]  /*fcf0*/  BAR.SYNC.DEFER_BLOCKING 0x0 ;  /* 0x0000000000007b1d */ /* 0x000fe20000010000 */
[----:B------:R-:W-:Y:S02]  /*fd00*/  MOV R4, R244 ;  /* 0x000000f400047202 */ /* 0x000fe40000000f00 */
[----:B------:R-:W-:Y:S01]  /*fd10*/  IMAD R0, R108, c[0x0][0x20c], R0 ;  /* 0x000083006c007a24 */ /* 0x000fe200078e0200 */
[----:B------:R-:W-:Y:S02]  /*fd20*/  MOV R5, R249 ;  /* 0x000000f900057202 */ /* 0x000fe40000000f00 */
[----:B------:R-:W-:Y:S01]  /*fd30*/  LOP3.LUT P2, RZ, R103, 0x1, RZ, 0xc0, !PT ;  /* 0x0000000167ff7812 */ /* 0x000fe2000784c0ff */
[----:B------:R-:W2:Y:S01]  /*fd40*/  LDL R246, [R1+0x1c] ;  /* 0x00001c0001f67983 */ /* 0x000ea20000100800 */
[----:B------:R-:W-:Y:S01]  /*fd50*/  IADD3 R0, R3, R0, RZ ;  /* 0x0000000003007210 */ /* 0x000fe20007ffe0ff */
[----:B------:R-:W-:Y:S01]  /*fd60*/  IMAD.WIDE.U32 R4, R2, 0x30, R4 ;  /* 0x0000003002047825 */ /* 0x000fe200078e0004 */
[----:B------:R-:W-:-:S03]  /*fd70*/  SHF.L.U32 R203, R109, 0x1, RZ ;  /* 0x000000016dcb7819 */ /* 0x000fc600000006ff */
[----:B------:R-:W-:Y:S01]  /*fd80*/  IMAD R0, R0, 0x30, RZ ;  /* 0x0000003000007824 */ /* 0x000fe200078e02ff */
[----:B------:R-:W-:Y:S02]  /*fd90*/  LEA R2, P0, R4, c[0x0][0x1f8], 0x1 ;  /* 0x00007e0004027a11 */ /* 0x000fe400078008ff */
[----:B-1----:R-:W-:Y:S02]  /*fda0*/  ISETP.GT.AND P4, PT, R6, 0x3f, PT ;  /* 0x0000003f0600780c */ /* 0x002fe40003f84270 */
[----:B------:R-:W-:Y:S02]  /*fdb0*/  IADD3 R3, R5, R0, RZ ;  /* 0x0000000005037210 */ /* 0x000fe40007ffe0ff */
[----:B------:R-:W-:Y:S02]  /*fdc0*/  IADD3 R0, R107, R247, -R154 ;  /* 0x000000f76b007210 */ /* 0x000fe40007ffe89a */
[----:B------:R-:W-:Y:S01]  /*fdd0*/  LEA.HI.X R3, R4, c[0x0][0x1fc], R3, 0x1, P0 ;  /* 0x00007f0004037a11 */ /* 0x000fe200000f0c03 */
[----:B------:R-:W-:Y:S01]  /*fde0*/  LDSM.16.M88.4 R8, [R192] ;  /* 0x00000000c008783b */ /* 0x000fe20000000200 */
[----:B------:R-:W-:-:S03]  /*fdf0*/  ISETP.LT.OR P0, PT, R0, 0x1, !P2 ;  /* 0x000000010000780c */ /* 0x000fc60005701670 */
[----:B------:R-:W1:Y:S02]  /*fe00*/  LDSM.16.M88.4 R16, [R165] ;  /* 0x00000000a510783b */ /* 0x000e640000000200 */
[----:B------:R-:W-:Y:S02]  /*fe10*/  @!P4 MOV R13, c[0x0][0x208] ;  /* 0x00008200000dca02 */ /* 0x000fe40000000f00 */
[----:B------:R-:W4:Y:S01]  /*fe20*/  LDSM.16.M88.4 R4, [R192+0x1000] ;  /* 0x00100000c004783b */ /* 0x000f220000000200 */
[----:B------:R-:W-:-:S03]  /*fe30*/  @!P4 MOV R14, c[0x0][0x20c] ;  /* 0x00008300000eca02 */ /* 0x000fc60000000f00 */
[----:B------:R-:W3:Y:S01]  /*fe40*/  LDSM.16.M88.4 R20, [R165+0x400] ;  /* 0x00040000a514783b */ /* 0x000ee20000000200 */
[----:B------:R-:W-:-:S03]  /*fe50*/  LOP3.LUT P1, RZ, R103, 0x2, RZ, 0xc0, !PT ;  /* 0x0000000267ff7812 */ /* 0x000fc6000782c0ff */
[----:B-----5:R-:W1:Y:S04]  /*fe60*/  LDSM.16.M88.4 R44, [R165+0x800] ;  /* 0x00080000a52c783b */ /* 0x020e680000000200 */
[----:B------:R-:W-:Y:S04]  /*fe70*/  LDSM.16.M88.4 R40, [R193] ;  /* 0x00000000c128783b */ /* 0x000fe80000000200 */
[----:B------:R-:W-:Y:S04]  /*fe80*/  LDSM.16.M88.4 R32, [R193+0x1000] ;  /* 0x00100000c120783b */ /* 0x000fe80000000200 */
[----:B------:R-:W1:Y:S04]  /*fe90*/  LDSM.16.M88.4 R48, [R194] ;  /* 0x00000000c230783b */ /* 0x000e680000000200 */
[----:B------:R-:W-:Y:S04]  /*fea0*/  LDSM.16.M88.4 R76, [R202] ;  /* 0x00000000ca4c783b */ /* 0x000fe80000000200 */
[----:B------:R-:W-:Y:S04]  /*feb0*/  LDSM.16.M88.4 R88, [R201] ;  /* 0x00000000c958783b */ /* 0x000fe80000000200 */
[----:B------:R-:W-:Y:S01]  /*fec0*/  @!PT LDS RZ, [RZ] ;  /* 0x00000000fffff984 */ /* 0x000fe20000000800 */
[----:B------:R-:W-:Y:S01]  /*fed0*/  @!PT LDS RZ, [RZ] ;  /* 0x00000000fffff984 */ /* 0x000fe20000000800 */
[----:B------:R-:W-:Y:S01]  /*fee0*/  @!PT LDS RZ, [RZ] ;  /* 0x00000000fffff984 */ /* 0x000fe20000000800 */
[----:B------:R1:W-:Y:S01]  /*fef0*/  LDGSTS.E.BYPASS.LTC128B.128 [R203+0x1880], [R2.64], !P0 ;  /* 0x0188000002cb7fae */ /* 0x0003e2000c101d46 */
[----:B------:R-:W-:-:S04]  /*ff00*/  @!P4 LEA R12, P0, R13, R2, 0x6 ;  /* 0x000000020d0cc211 */ /* 0x000fc800078030ff */
[----:B------:R-:W-:Y:S02]  /*ff10*/  @!P4 LEA.HI.X R13, R13, R3, R14, 0x6, P0 ;  /* 0x000000030d0dc211 */ /* 0x000fe400000f340e */
[C---:B------:R-:W-:Y:S02]  /*ff20*/  ISETP.LT.OR P0, PT, R0.reuse, 0x1, !P1 ;  /* 0x000000010000780c */ /* 0x040fe40004f01670 */
[C---:B------:R-:W-:Y:S02]  /*ff30*/  @!P4 ISETP.LT.OR P2, PT, R0.reuse, 0x21, !P2 ;  /* 0x000000210000c80c */ /* 0x040fe40005741670 */
[----:B------:R-:W-:-:S09]  /*ff40*/  @!P4 ISETP.LT.OR P1, PT, R0, 0x21, !P1 ;  /* 0x000000210000c80c */ /* 0x000fd20004f21670 */
[----:B------:R2:W-:Y:S01]  /*ff50*/  LDGSTS.E.BYPASS.LTC128B.128 [R203+0x2480], [R2.64+0x40], !P0 ;  /* 0x0248004002cb7fae */ /* 0x0005e2000c101d46 */
[----:B------:R-:W-:-:S04]  /*ff60*/  LOP3.LUT P0, RZ, R103, 0x4, RZ, 0xc0, !PT ;  /* 0x0000000467ff7812 */ /* 0x000fc8000780c0ff */
[C---:B------:R-:W-:Y:S02]  /*ff70*/  ISETP.LT.OR P3, PT, R0.reuse, 0x1, !P0 ;  /* 0x000000010000780c */ /* 0x040fe40004761670 */
[----:B------:R-:W-:Y:S01]  /*ff80*/  @!P4 ISETP.LT.OR P0, PT, R0, 0x21, !P0 ;  /* 0x000000210000c80c */ /* 0x000fe20004701670 */
[-C--:B-1----:R-:W-:Y:S10]  /*ff90*/  HMMA.16816.F32 R24, R8, R16.reuse, RZ ;  /* 0x000000100818723c */ /* 0x082ff400000018ff */
[----:B------:R1:W-:Y:S04]  /*ffa0*/  LDGSTS.E.BYPASS.LTC128B.128 [R203+0x3080], [R2.64+0x80], !P3 ;  /* 0x0308008002cb7fae */ /* 0x0003e8000d901d46 */
[----:B------:R1:W-:Y:S04]  /*ffb0*/  @!P4 LDGSTS.E.BYPASS.LTC128B.128 [R203+0x2080], [R12.64], !P2 ;  /* 0x020800000ccbcfae */ /* 0x0003e8000d101d46 */
[----:B------:R1:W-:Y:S04]  /*ffc0*/  @!P4 LDGSTS.E.BYPASS.LTC128B.128 [R203+0x2c80], [R12.64+0x40], !P1 ;  /* 0x02c800400ccbcfae */ /* 0x0003e8000c901d46 */
[----:B------:R1:W-:Y:S04]  /*ffd0*/  @!P4 LDGSTS.E.BYPASS.LTC128B.128 [R203+0x3880], [R12.64+0x80], !P0 ;  /* 0x038800800ccbcfae */ /* 0x0003e8000c101d46 */
[----:B------:R-:W-:Y:S04]  /*ffe0*/  LDSM.16.M88.4 R60, [R165+0xc00] ;  /* 0x000c0000a53c783b */ /* 0x000fe80000000200 */
[----:B------:R-:W1:Y:S01]  /*fff0*/  LDSM.16.M88.4 R36, [R192+0x2000] ;  /* 0x00200000c024783b */ /* 0x000e620000000200 */
[C---:B----4-:R-:W-:Y:S03]  /*10000*/  HMMA.16816.F32 R52, R4.reuse, R16, RZ ;  /* 0x000000100434723c */ /* 0x050fe600000018ff */
[----:B------:R-:W4:Y:S04]  /*10010*/  LDSM.16.M88.4 R28, [R192+0x3000] ;  /* 0x00300000c01c783b */ /* 0x000f280000000200 */
[----:B------:R-:W-:Y:S01]  /*10020*/  LDSM.16.M88.4 R56, [R200] ;  /* 0x00000000c838783b */ /* 0x000fe20000000200 */
[C---:B---3--:R-:W-:Y:S03]  /*10030*/  HMMA.16816.F32 R80, R4.reuse, R20, RZ ;  /* 0x000000140450723c */ /* 0x048fe600000018ff */
[----:B------:R-:W0:Y:S05]  /*10040*/  LDGDEPBAR ;  /* 0x00000000000079af */ /* 0x000e2a0000000000 */
[C---:B------:R-:W-:Y:S08]  /*10050*/  HMMA.16816.F32 R68, R4.reuse, R22, RZ ;  /* 0x000000160444723c */ /* 0x040ff000000018ff */
[C---:B-1----:R-:W-:Y:S08]  /*10060*/  HMMA.16816.F32 R12, R4.reuse, R18, RZ ;  /* 0x00000012040c723c */ /* 0x042ff000000018ff */
[C---:B------:R-:W-:Y:S08]  /*10070*/  HMMA.16816.F32 R64, R4.reuse, R44, RZ ;  /* 0x0000002c0440723c */ /* 0x040ff000000018ff */
[----:B------:R-:W-:Y:S08]  /*10080*/  HMMA.16816.F32 R84, R4, R46, RZ ;  /* 0x0000002e0454723c */ /* 0x000ff000000018ff */
[----:B------:R-:W-:Y:S01]  /*10090*/  HMMA.16816.F32 R4, R40, R48, R24 ;  /* 0x000000302804723c */ /* 0x000fe20000001818 */
        /* <DEDUP_REMOVED lines=25> */
[----:B------:R-:W-:Y:S08]  /*10230*/  HMMA.16816.F32 R72, R36, R62, R72 ;  /* 0x0000003e2448723c */ /* 0x000ff00000001848 */
[C---:B------:R-:W-:Y:S08]  /*10240*/  HMMA.16816.F32 R84, R40.reuse, R76, R96 ;  /* 0x0000004c2854723c */ /* 0x040ff00000001860 */
[----:B------:R-:W-:Y:S08]  /*10250*/  HMMA.16816.F32 R96, R40, R78, R116 ;  /* 0x0000004e2860723c */ /* 0x000ff00000001874 */
[----:B------:R-:W-:Y:S01]  /*10260*/  HMMA.16816.F32 R76, R28, R62, R92 ;  /* 0x0000003e1c4c723c */ /* 0x000fe2000000185c */
[----:B------:R-:W3:Y:S07]  /*10270*/  LDSM.16.M88.4 R60, [R199] ;  /* 0x00000000c73c783b */ /* 0x000eee0000000200 */
[-C--:B------:R-:W-:Y:S08]  /*10280*/  HMMA.16816.F32 R68, R16, R52.reuse, R64 ;  /* 0x000000341044723c */ /* 0x080ff00000001840 */
        /* <DEDUP_REMOVED lines=19> */
[----:B------:R-:W2:Y:S01]  /*103c0*/  LDSM.16.M88.4 R56, [R196] ;  /* 0x00000000c438783b */ /* 0x000ea20000000200 */
[----:B------:R3:W1:Y:S06]  /*103d0*/  MUFU.TANH R153, R0 ;  /* 0x0000000000997308 */ /* 0x00066c0000002400 */
[----:B------:R-:W-:Y:S01]  /*103e0*/  HMMA.16816.F32 R40, R20, R60, R40 ;  /* 0x0000003c1428723c */ /* 0x000fe20000001828 */
[----:B---3--:R-:W-:-:S04]  /*103f0*/  FMUL.FTZ R0, R83, c[0x0][0x320] ;  /* 0x0000c80053007a20 */ /* 0x008fc80000410000 */
[----:B------:R3:W1:Y:S03]  /*10400*/  MUFU.TANH R152, R0 ;  /* 0x0000000000987308 */ /* 0x0006660000002400 */
[----:B------:R-:W-:Y:S01]  /*10410*/  HMMA.16816.F32 R80, R4, R46, R52 ;  /* 0x0000002e0450723c */ /* 0x000fe20000001834 */
[----:B------:R-:W2:Y:S07]  /*10420*/  LDSM.16.M88.4 R52, [R165+0x1400] ;  /* 0x00140000a534783b */ /* 0x000eae0000000200 */
        /* <DEDUP_REMOVED lines=128> */
[----:B------:R-:W-:Y:S02]  /*10c30*/  ISETP.GE.AND P1, PT, R3, 0x1, PT ;  /* 0x000000010300780c */ /* 0x000fe40003f26270 */
[----:B------:R-:W-:Y:S01]  /*10c40*/  LOP3.LUT P3, RZ, R155, 0x1, RZ, 0xc0, !PT ;  /* 0x000000019bff7812 */ /* 0x000fe2000786c0ff */
        /* <DEDUP_REMOVED lines=28> */
.L_x_1304:
[----:B--234-:R-:W-:Y:S05]  /*10e10*/  BSYNC B0 ;  /* 0x0000000000007941 */ /* 0x01cfea0003800000 */
.L_x_1303:
[----:B------:R-:W2:Y:S04]  /*10e20*/  LDL R248, [R1+0x98] ;  /* 0x0000980001f87983 */ /* 0x000ea80000100800 */
[----:B------:R-:W3:Y:S04]  /*10e30*/  LDL R6, [R1+0x24] ;  /* 0x0000240001067983 */ /* 0x000ee80000100800 */
[----:B------:R-:W4:Y:S01]  /*10e40*/  LDL R250, [R1+0x4c] ;  /* 0x00004c0001fa7983 */ /* 0x000f220000100800 */
[----:B------:R-:W-:-:S03]  /*10e50*/  ISETP.NE.AND P4, PT, R144, 0x1, PT ;  /* 0x000000019000780c */ /* 0x000fc60003f85270 */
[----:B------:R-:W-:Y:S04]  /*10e60*/  LDSM.16.MT88.4 R64, [R166] ;  /* 0x00000000a640783b */ /* 0x000fe80000004200 */
[----:B------:R-:W-:Y:S04]  /*10e70*/  LDSM.16.MT88.4 R76, [R167] ;  /* 0x00000000a74c783b */ /* 0x000fe80000004200 */
[----:B------:R-:W-:Y:S04]  /*10e80*/  LDSM.16.MT88.4 R84, [R166+0xc00] ;  /* 0x000c0000a654783b */ /* 0x000fe80000004200 */
[----:B------:R-:W-:Y:S04]  /*10e90*/  LDSM.16.MT88.4 R92, [R166+0x1800] ;  /* 0x00180000a65c783b */ /* 0x000fe80000004200 */
[----:B------:R-:W-:Y:S04]  /*10ea0*/  LDSM.16.MT88.4 R116, [R167+0x1800] ;  /* 0x00180000a774783b */ /* 0x000fe80000004200 */
[----:B------:R-:W-:Y:S04]  /*10eb0*/  LDSM.16.MT88.4 R68, [R166+0x400] ;  /* 0x00040000a644783b */ /* 0x000fe80000004200 */
[----:B------:R-:W-:Y:S04]  /*10ec0*/  LDSM.16.MT88.4 R72, [R167+0x400] ;  /* 0x00040000a748783b */ /* 0x000fe80000004200 */
[----:B------:R-:W-:Y:S04]  /*10ed0*/  LDSM.16.MT88.4 R60, [R166+0x1000] ;  /* 0x00100000a63c783b */ /* 0x000fe80000004200 */
[----:B------:R-:W0:Y:S01]  /*10ee0*/  LDGDEPBAR ;  /* 0x00000000000079af */ /* 0x000e220000000000 */
[----:B-12---:R-:W-:-:S04]  /*10ef0*/  IMAD.IADD R4, R248, 0x1, R160 ;  /* 0x00000001f8047824 */ /* 0x006fc800078e02a0 */
[----:B------:R-:W-:-:S05]  /*10f00*/  @P4 IMAD.HI.U32 R0, R4, c[0x0][0x2c8], RZ ;  /* 0x0000b20004004a27 */ /* 0x000fca00078e00ff */
[----:B------:R-:W-:-:S05]  /*10f10*/  @P4 SHF.R.U32.HI R4, RZ, c[0x0][0x2cc], R0 ;  /* 0x0000b300ff044a19 */ /* 0x000fca0000011600 */
[----:B------:R-:W1:Y:S01]  /*10f20*/  SHFL.IDX PT, R2, R4, 0x2, 0x1c1f ;  /* 0x005c1f0004027f89 */ /* 0x000e6200000e0000 */
[----:B---3--:R-:W-:-:S03]  /*10f30*/  IADD3 R0, -R6, 0x1, R141 ;  /* 0x0000000106007810 */ /* 0x008fc60007ffe18d */
[----:B------:R-:W2:Y:S02]  /*10f40*/  SHFL.IDX PT, R3, R4, 0x3, 0x1c1f ;  /* 0x007c1f0004037f89 */ /* 0x000ea400000e0000 */
[----:B----4-:R-:W-:Y:S02]  /*10f50*/  IMAD.IADD R5, R0, 0x1, -R250 ;  /* 0x0000000100057824 */ /* 0x010fe400078e0afa */
[----:B------:R-:W-:Y:S02]  /*10f60*/  IMAD.IADD R6, R141, 0x1, -R6 ;  /* 0x000000018d067824 */ /* 0x000fe400078e0a06 */
[----:B-1----:R-:W-:-:S05]  /*10f70*/  IMAD.IADD R2, R5, 0x1, R2 ;  /* 0x0000000105027824 */ /* 0x002fca00078e0202 */
[----:B------:R-:W-:-:S04]  /*10f80*/  IMNMX R2, R6, R2, PT ;  /* 0x0000000206027217 */ /* 0x000fc80003800200 */
[C---:B------:R-:W-:Y:S02]  /*10f90*/  ISETP.GT.AND P0, PT, R2.reuse, RZ, PT ;  /* 0x000000ff0200720c */ /* 0x040fe40003f04270 */
[C---:B------:R-:W-:Y:S02]  /*10fa0*/  ISETP.GT.AND P1, PT, R2.reuse, 0x1, PT ;  /* 0x000000010200780c */ /* 0x040fe40003f24270 */
[----:B------:R-:W-:Y:S02]  /*10fb0*/  ISETP.GT.AND P2, PT, R2, 0x8, PT ;  /* 0x000000080200780c */ /* 0x000fe40003f44270 */
[----:B------:R-:W-:Y:S02]  /*10fc0*/  FSEL R9, R102, -INF , P0 ;  /* 0xff80000066097808 */ /* 0x000fe40000000000 */
[----:B------:R-:W-:Y:S02]  /*10fd0*/  FSEL R10, R89, -INF , P1 ;  /* 0xff800000590a7808 */ /* 0x000fe40000800000 */
[----:B------:R-:W-:Y:S01]  /*10fe0*/  ISETP.GT.AND P0, PT, R2, 0x9, PT ;  /* 0x000000090200780c */ /* 0x000fe20003f04270 */
[----:B--2---:R-:W-:Y:S01]  /*10ff0*/  IMAD.IADD R0, R5, 0x1, R3 ;  /* 0x0000000105007824 */ /* 0x004fe200078e0203 */
[----:B------:R-:W-:-:S02]  /*11000*/  FSEL R16, R88, -INF , P2 ;  /* 0xff80000058107808 */ /* 0x000fc40001000000 */
[----:B------:R-:W-:Y:S02]  /*11010*/  FMNMX.FTZ R3, R9, R10, !PT ;  /* 0x0000000a09037209 */ /* 0x000fe40007810000 */
[----:B------:R-:W-:Y:S02]  /*11020*/  FSEL R17, R80, -INF , P0 ;  /* 0xff80000050117808 */ /* 0x000fe40000000000 */
[C---:B------:R-:W-:Y:S02]  /*11030*/  ISETP.GT.AND P0, PT, R2.reuse, 0x18, PT ;  /* 0x000000180200780c */ /* 0x040fe40003f04270 */
[----:B------:R-:W-:Y:S02]  /*11040*/  ISETP.GT.AND P1, PT, R2, 0x10, PT ;  /* 0x000000100200780c */ /* 0x000fe40003f24270 */
[----:B------:R-:W-:Y:S02]  /*11050*/  FMNMX.FTZ R3, R16, R3, !PT ;  /* 0x0000000310037209 */ /* 0x000fe40007810000 */
[----:B------:R-:W-:-:S02]  /*11060*/  FSEL R20, R41, -INF , P0 ;  /* 0xff80000029147808 */ /* 0x000fc40000000000 */
[C---:B------:R-:W-:Y:S02]  /*11070*/  ISETP.GT.AND P2, PT, R2.reuse, 0x19, PT ;  /* 0x000000190200780c */ /* 0x040fe40003f44270 */
[----:B------:R-:W-:Y:S02]  /*11080*/  ISETP.GT.AND P0, PT, R2, 0x28, PT ;  /* 0x000000280200780c */ /* 0x000fe40003f04270 */
[----:B------:R-:W-:Y:S02]  /*11090*/  IMNMX R0, R6, R0, PT ;  /* 0x0000000006007217 */ /* 0x000fe40003800200 */
[----:B------:R-:W-:Y:S02]  /*110a0*/  ISETP.GT.AND P3, PT, R2, 0x11, PT ;  /* 0x000000110200780c */ /* 0x000fe40003f64270 */
[----:B------:R-:W-:Y:S02]  /*110b0*/  FSEL R18, R56, -INF , P1 ;  /* 0xff80000038127808 */ /* 0x000fe40000800000 */
[----:B------:R-:W-:-:S02]  /*110c0*/  FMNMX.FTZ R3, R17, R3, !PT ;  /* 0x0000000311037209 */ /* 0x000fc40007810000 */
[----:B------:R-:W-:Y:S02]  /*110d0*/  ISETP.GT.AND P1, PT, R2, 0x21, PT ;  /* 0x000000210200780c */ /* 0x000fe40003f24270 */
[----:B------:R-:W-:Y:S02]  /*110e0*/  FSEL R22, R40, -INF , P2 ;  /* 0xff80000028167808 */ /* 0x000fe40001000000 */
[----:B------:R-:W-:Y:S02]  /*110f0*/  FSEL R144, R11, -INF , P0 ;  /* 0xff8000000b907808 */ /* 0x000fe40000000000 */
[----:B------:R-:W-:Y:S02]  /*11100*/  FSEL R19, R52, -INF , P3 ;  /* 0xff80000034137808 */ /* 0x000fe40001800000 */
[C---:B------:R-:W-:Y:S02]  /*11110*/  ISETP.GT.AND P2, PT, R0.reuse, RZ, PT ;  /* 0x000000ff0000720c */ /* 0x040fe40003f44270 */
[----:B------:R-:W-:-:S02]  /*11120*/  ISETP.GT.AND P0, PT, R0, 0x1, PT ;  /* 0x000000010000780c */ /* 0x000fc40003f04270 */
[----:B------:R-:W-:Y:S02]  /*11130*/  FMNMX.FTZ R3, R18, R3, !PT ;  /* 0x0000000312037209 */ /* 0x000fe40007810000 */
[----:B------:R-:W-:Y:S02]  /*11140*/  ISETP.GT.AND P3, PT, R2, 0x20, PT ;  /* 0x000000200200780c */ /* 0x000fe40003f64270 */
[----:B------:R-:W-:Y:S02]  /*11150*/  FSEL R145, R24, -INF , P1 ;  /* 0xff80000018917808 */ /* 0x000fe40000800000 */
[----:B------:R-:W-:Y:S02]  /*11160*/  ISETP.GT.AND P1, PT, R0, 0x8, PT ;  /* 0x000000080000780c */ /* 0x000fe40003f24270 */
[----:B------:R-:W-:Y:S02]  /*11170*/  FSEL R11, R91, -INF , P2 ;  /* 0xff8000005b0b7808 */ /* 0x000fe40001000000 */
[----:B------:R-:W-:-:S02]  /*11180*/  FSEL R15, R90, -INF , P0 ;  /* 0xff8000005a0f7808 */ /* 0x000fc40000000000 */
[----:B------:R-:W-:Y:S01]  /*11190*/  FMNMX.FTZ R3, R19, R3, !PT ;  /* 0x0000000313037209 */ /* 0x000fe20007810000 */
[----:B------:R-:W-:Y:S01]  /*111a0*/  LDSM.16.MT88.4 R88, [R167+0xc00] ;  /* 0x000c0000a758783b */ /* 0x000fe20000004200 */
[----:B------:R-:W-:Y:S02]  /*111b0*/  FSEL R147, R25, -INF , P3 ;  /* 0xff80000019937808 */ /* 0x000fe40001800000 */
[----:B------:R-:W-:Y:S02]  /*111c0*/  ISETP.GT.AND P3, PT, R2, 0x29, PT ;  /* 0x000000290200780c */ /* 0x000fe40003f64270 */
        /* <DEDUP_REMOVED lines=16> */
[----:B------:R-:W-:Y:S02]  /*112d0*/  FSEL R146, R8, -INF , P3 ;  /* 0xff80000008927808 */ /* 0x000fe40001800000 */
        /* <DEDUP_REMOVED lines=9> */
[----:B------:R-:W-:Y:S01]  /*11370*/  FSEL R140, R27, -INF , P1 ;  /* 0xff8000001b8c7808 */ /* 0x000fe20000800000 */
[----:B------:R-:W1:Y:S01]  /*11380*/  SHFL.BFLY PT, R8, R3, 0x2, 0x1f ;  /* 0x0c401f0003087f89 */ /* 0x000e6200000e0000 */
[----:B------:R-:W-:-:S02]  /*11390*/  FMNMX.FTZ R2, R29, R2, !PT ;  /* 0x000000021d027209 */ /* 0x000fc40007810000 */
[----:B------:R-:W-:Y:S02]  /*113a0*/  ISETP.GT.AND P1, PT, R0, 0x28, PT ;  /* 0x000000280000780c */ /* 0x000fe40003f24270 */
[----:B------:R-:W-:Y:S02]  /*113b0*/  FSEL R143, R23, -INF , P0 ;  /* 0xff800000178f7808 */ /* 0x000fe40000000000 */
[----:B------:R-:W-:Y:S02]  /*113c0*/  FMNMX.FTZ R2, R140, R2, !PT ;  /* 0x000000028c027209 */ /* 0x000fe40007810000 */
[----:B------:R-:W-:Y:S02]  /*113d0*/  ISETP.GT.AND P0, PT, R0, 0x29, PT ;  /* 0x000000290000780c */ /* 0x000fe40003f04270 */
[----:B------:R-:W-:Y:S02]  /*113e0*/  FSEL R142, R21, -INF , P1 ;  /* 0xff800000158e7808 */ /* 0x000fe40000800000 */
[----:B------:R-:W-:-:S02]  /*113f0*/  FMNMX.FTZ R2, R143, R2, !PT ;  /* 0x000000028f027209 */ /* 0x000fc40007810000 */
        /* <DEDUP_REMOVED lines=11> */
[----:B------:R-:W-:-:S05]  /*114b0*/  FSEL R12, R0, RZ, P0 ;  /* 0x000000ff000c7208 */ /* 0x000fca0000000000 */
[----:B------:R-:W-:-:S04]  /*114c0*/  FFMA.FTZ R0, R9, c[0x0][0x2d0], -R12 ;  /* 0x0000b40009007a23 */ /* 0x000fc8000001080c */
[----:B------:R1:W-:Y:S01]  /*114d0*/  MUFU.EX2 R209, R0 ;  /* 0x0000000000d17308 */ /* 0x0003e20000000800 */
[----:B--2---:R-:W-:-:S04]  /*114e0*/  FMNMX.FTZ R103, R2, R7, !PT ;  /* 0x0000000702677209 */ /* 0x004fc80007810000 */
[C---:B------:R-:W-:Y:S01]  /*114f0*/  FSETP.NEU.FTZ.AND P0, PT, R103.reuse, -INF , PT ;  /* 0xff8000006700780b */ /* 0x040fe20003f1d000 */
[----:B------:R-:W-:Y:S02]  /*11500*/  FMUL.FTZ R3, R103, c[0x0][0x2d0] ;  /* 0x0000b40067037a20 */ /* 0x000fe40000410000 */
[----:B-1----:R-:W-:-:S04]  /*11510*/  FFMA.FTZ R0, R10, c[0x0][0x2d0], -R12 ;  /* 0x0000b4000a007a23 */ /* 0x002fc8000001080c */
[----:B------:R1:W2:Y:S01]  /*11520*/  MUFU.EX2 R205, R0 ;  /* 0x0000000000cd7308 */ /* 0x0002a20000000800 */
[----:B------:R-:W-:Y:S01]  /*11530*/  FSEL R3, R3, RZ, P0 ;  /* 0x000000ff03037208 */ /* 0x000fe20000000000 */
[----:B------:R-:W3:Y:S01]  /*11540*/  SHFL.IDX PT, R7, R4, RZ, 0x1c1f ;  /* 0x001c1fff04077589 */ /* 0x000ee200000e0000 */
[----:B-1----:R-:W-:-:S05]  /*11550*/  FFMA.FTZ R0, R16, c[0x0][0x2d0], -R12 ;  /* 0x0000b40010007a23 */ /* 0x002fca000001080c */
[----:B------:R1:W-:Y:S02]  /*11560*/  MUFU.EX2 R213, R0 ;  /* 0x0000000000d57308 */ /* 0x0003e40000000800 */
[----:B-1----:R-:W-:-:S06]  /*11570*/  FFMA.FTZ R0, R17, c[0x0][0x2d0], -R12 ;  /* 0x0000b40011007a23 */ /* 0x002fcc000001080c */
[----:B------:R1:W4:Y:S02]  /*11580*/  MUFU.EX2 R214, R0 ;  /* 0x0000000000d67308 */ /* 0x0003240000000800 */
[----:B-1----:R-:W-:-:S06]  /*11590*/  FFMA.FTZ R0, R11, c[0x0][0x2d0], -R3 ;  /* 0x0000b4000b007a23 */ /* 0x002fcc0000010803 */
[----:B------:R1:W-:Y:S01]  /*115a0*/  MUFU.EX2 R191, R0 ;  /* 0x0000000000bf7308 */ /* 0x0003e20000000800 */
[----:B------:R5:W2:Y:S01]  /*115b0*/  SHFL.IDX PT, R2, R4, 0x1, 0x1c1f ;  /* 0x003c1f0004027f89 */ /* 0x000aa200000e0000 */
[----:B-1----:R-:W-:-:S06]  /*115c0*/  FFMA.FTZ R0, R15, c[0x0][0x2d0], -R3 ;  /* 0x0000b4000f007a23 */ /* 0x002fcc0000010803 */
[----:B------:R1:W1:Y:S01]  /*115d0*/  MUFU.EX2 R175, R0 ;  /* 0x0000000000af7308 */ /* 0x0002620000000800 */
[----:B-----5:R-:W-:Y:S02]  /*115e0*/  FFMA.FTZ R4, R19, c[0x0][0x2d0], -R12 ;  /* 0x0000b40013047a23 */ /* 0x020fe4000001080c */
[----:B-1----:R-:W-:-:S05]  /*115f0*/  FFMA.FTZ R0, R14, c[0x0][0x2d0], -R3 ;  /* 0x0000b4000e007a23 */ /* 0x002fca0000010803 */
[----:B------:R1:W-:Y:S02]  /*11600*/  MUFU.EX2 R206, R0 ;  /* 0x0000000000ce7308 */ /* 0x0003e40000000800 */
[----:B-1----:R-:W-:-:S06]  /*11610*/  FFMA.FTZ R0, R13, c[0x0][0x2d0], -R3 ;  /* 0x0000b4000d007a23 */ /* 0x002fcc0000010803 */
[----:B------:R1:W5:Y:S08]  /*11620*/  MUFU.EX2 R207, R0 ;  /* 0x0000000000cf7308 */ /* 0x0003700000000800 */
[----:B------:R2:W-:Y:S01]  /*11630*/  MUFU.EX2 R208, R4 ;  /* 0x0000000400d07308 */ /* 0x0005e20000000800 */
[----:B-1----:R-:W-:-:S07]  /*11640*/  FFMA.FTZ R0, R18, c[0x0][0x2d0], -R12 ;  /* 0x0000b40012007a23 */ /* 0x002fce000001080c */
[----:B------:R3:W1:Y:S01]  /*11650*/  MUFU.EX2 R212, R0 ;  /* 0x0000000000d47308 */ /* 0x0006620000000800 */
[----:B--2---:R-:W-:-:S07]  /*11660*/  FFMA.FTZ R4, R20, c[0x0][0x2d0], -R12 ;  /* 0x0000b40014047a23 */ /* 0x004fce000001080c */
[----:B------:R2:W-:Y:S01]  /*11670*/  MUFU.EX2 R210, R4 ;  /* 0x0000000400d27308 */ /* 0x0005e20000000800 */
[----:B---3--:R-:W-:-:S05]  /*11680*/  IMAD.IADD R0, R5, 0x1, R7 ;  /* 0x0000000105007824 */ /* 0x008fca00078e0207 */
[----:B------:R-:W-:Y:S01]  /*11690*/  IMNMX R0, R6, R0, PT ;  /* 0x0000000006007217 */ /* 0x000fe20003800200 */
[----:B--2---:R-:W-:-:S03]  /*116a0*/  FFMA.FTZ R4, R22, c[0x0][0x2d0], -R12 ;  /* 0x0000b40016047a23 */ /* 0x004fc6000001080c */
[C---:B------:R-:W-:Y:S02]  /*116b0*/  ISETP.GT.AND P0, PT, R0.reuse, RZ, PT ;  /* 0x000000ff0000720c */ /* 0x040fe40003f04270 */
[C---:B------:R-:W-:Y:S01]  /*116c0*/  ISETP.GT.AND P1, PT, R0.reuse, 0x1, PT ;  /* 0x000000010000780c */ /* 0x040fe20003f24270 */
[----:B------:R2:W-:Y:S01]  /*116d0*/  MUFU.EX2 R211, R4 ;  /* 0x0000000400d37308 */ /* 0x0005e20000000800 */
[----:B------:R-:W-:Y:S02]  /*116e0*/  ISETP.GT.AND P2, PT, R0, 0x8, PT ;  /* 0x000000080000780c */ /* 0x000fe40003f44270 */
[----:B------:R-:W-:Y:S02]  /*116f0*/  FSEL R20, R151, -INF , P0 ;  /* 0xff80000097147808 */ /* 0x000fe40000000000 */
[----:B------:R-:W-:Y:S01]  /*11700*/  FSEL R21, R150, -INF , P1 ;  /* 0xff80000096157808 */ /* 0x000fe20000800000 */
[----:B------:R-:W-:Y:S01]  /*11710*/  IMAD.IADD R2, R5, 0x1, R2 ;  /* 0x0000000105027824 */ /* 0x000fe200078e0202 */
[----:B------:R-:W-:-:S02]  /*11720*/  ISETP.GT.AND P0, PT, R0, 0x9, PT ;  /* 0x000000090000780c */ /* 0x000fc40003f04270 */
[----:B------:R-:W-:Y:S01]  /*11730*/  FSEL R23, R99, -INF , P2 ;  /* 0xff80000063177808 */ /* 0x000fe20001000000 */
[----:B--2---:R-:W-:Y:S01]  /*11740*/  FFMA.FTZ R4, R24, c[0x0][0x2d0], -R3 ;  /* 0x0000b40018047a23 */ /* 0x004fe20000010803 */
[----:B------:R-:W-:-:S03]  /*11750*/  FMNMX.FTZ R5, R20, R21, !PT ;  /* 0x0000001514057209 */ /* 0x000fc60007810000 */
[----:B------:R2:W-:Y:S01]  /*11760*/  MUFU.EX2 R189, R4 ;  /* 0x0000000400bd7308 */ /* 0x0005e20000000800 */
[C---:B------:R-:W-:Y:S02]  /*11770*/  ISETP.GT.AND P1, PT, R0.reuse, 0x10, PT ;  /* 0x000000100000780c */ /* 0x040fe40003f24270 */
[----:B------:R-:W-:Y:S02]  /*11780*/  ISETP.GT.AND P2, PT, R0, 0x11, PT ;  /* 0x000000110000780c */ /* 0x000fe40003f44270 */
[----:B------:R-:W-:Y:S02]  /*11790*/  FSEL R22, R98, -INF , P0 ;  /* 0xff80000062167808 */ /* 0x000fe40000000000 */
[----:B------:R-:W-:Y:S02]  /*117a0*/  FSEL R24, R97, -INF , P1 ;  /* 0xff80000061187808 */ /* 0x000fe40000800000 */
[----:B------:R-:W-:Y:S01]  /*117b0*/  FSEL R25, R96, -INF , P2 ;  /* 0xff80000060197808 */ /* 0x000fe20001000000 */
[----:B--2---:R-:W-:Y:S01]  /*117c0*/  FFMA.FTZ R4, R26, c[0x0][0x2d0], -R3 ;  /* 0x0000b4001a047a23 */ /* 0x004fe20000010803 */
[----:B------:R-:W-:-:S03]  /*117d0*/  ISETP.GT.AND P0, PT, R0, 0x18, PT ;  /* 0x000000180000780c */ /* 0x000fc60003f04270 */
[----:B------:R2:W3:Y:S01]  /*117e0*/  MUFU.EX2 R204, R4 ;  /* 0x0000000400cc7308 */ /* 0x0004e20000000800 */
[C---:B------:R-:W-:Y:S02]  /*117f0*/  ISETP.GT.AND P1, PT, R0.reuse, 0x19, PT ;  /* 0x000000190000780c */ /* 0x040fe40003f24270 */
[----:B------:R-:W-:Y:S02]  /*11800*/  ISETP.GT.AND P2, PT, R0, 0x20, PT ;  /* 0x000000200000780c */ /* 0x000fe40003f44270 */
[----:B------:R-:W-:Y:S02]  /*11810*/  FSEL R27, R58, -INF , P0 ;  /* 0xff8000003a1b7808 */ /* 0x000fe40000000000 */
[----:B------:R-:W-:Y:S01]  /*11820*/  FSEL R26, R54, -INF , P1 ;  /* 0xff800000361a7808 */ /* 0x000fe20000800000 */
[----:B------:R-:W1:Y:S01]  /*11830*/  LDSM.16.MT88.4 R56, [R167+0x1000] ;  /* 0x00100000a738783b */ /* 0x000e620000004200 */
[----:B------:R-:W-:Y:S02]  /*11840*/  FSEL R99, R32, -INF , P2 ;  /* 0xff80000020637808 */ /* 0x000fe40001000000 */
[----:B--2---:R-:W-:Y:S01]  /*11850*/  FMNMX.FTZ R4, R23, R5, !PT ;  /* 0x0000000517047209 */ /* 0x004fe20007810000 */
[----:B------:R-:W-:Y:S03]  /*11860*/  LDSM.16.MT88.4 R52, [R166+0x1c00] ;  /* 0x001c0000a634783b */ /* 0x000fe60000004200 */
[----:B------:R-:W-:-:S02]  /*11870*/  FMNMX.FTZ R4, R22, R4, !PT ;  /* 0x0000000416047209 */ /* 0x000fc40007810000 */
[C---:B------:R-:W-:Y:S02]  /*11880*/  ISETP.GT.AND P0, PT, R0.reuse, 0x21, PT ;  /* 0x000000210000780c */ /* 0x040fe40003f04270 */
[C---:B------:R-:W-:Y:S02]  /*11890*/  ISETP.GT.AND P1, PT, R0.reuse, 0x28, PT ;  /* 0x000000280000780c */ /* 0x040fe40003f24270 */
[----:B------:R-:W-:Y:S02]  /*118a0*/  ISETP.GT.AND P2, PT, R0, 0x29, PT ;  /* 0x000000290000780c */ /* 0x000fe40003f44270 */
[----:B------:R-:W-:-:S04]  /*118b0*/  FMNMX.FTZ R0, R24, R4, !PT ;  /* 0x0000000418007209 */ /* 0x000fc80007810000 */
[----:B------:R-:W-:Y:S02]  /*118c0*/  FMNMX.FTZ R0, R25, R0, !PT ;  /* 0x0000000019007209 */ /* 0x000fe40007810000 */
[----:B------:R-:W-:Y:S02]  /*118d0*/  IMNMX R2, R6, R2, PT ;  /* 0x0000000206027217 */ /* 0x000fe40003800200 */
[----:B------:R-:W-:Y:S02]  /*118e0*/  FMNMX.FTZ R0, R27, R0, !PT ;  /* 0x000000001b007209 */ /* 0x000fe40007810000 */
[----:B------:R-:W-:Y:S02]  /*118f0*/  FSEL R96, R33, -INF , P0 ;  /* 0xff80000021607808 */ /* 0x000fe40000000000 */
[----:B------:R-:W-:Y:S02]  /*11900*/  FMNMX.FTZ R0, R26, R0, !PT ;  /* 0x000000001a007209 */ /* 0x000fe40007810000 */
[----:B------:R-:W-:-:S02]  /*11910*/  FSEL R97, R30, -INF , P1 ;  /* 0xff8000001e617808 */ /* 0x000fc40000800000 */
[----:B------:R-:W-:Y:S02]  /*11920*/  F2FP.PACK_AB R8, R205, R209 ;  /* 0x000000d1cd08723e */ /* 0x000fe400000000ff */
[----:B----4-:R-:W-:Y:S02]  /*11930*/  F2FP.PACK_AB R10, R214, R213 ;  /* 0x000000d5d60a723e */ /* 0x010fe400000000ff */
[----:B------:R-:W-:Y:S02]  /*11940*/  F2FP.PACK_AB R9, R175, R191 ;  /* 0x000000bfaf09723e */ /* 0x000fe400000000ff */
[----:B-----5:R-:W-:Y:S02]  /*11950*/  F2FP.PACK_AB R11, R207, R206 ;  /* 0x000000cecf0b723e */ /* 0x020fe400000000ff */
[C---:B------:R-:W-:Y:S02]  /*11960*/  ISETP.GT.AND P0, PT, R2.reuse, RZ, PT ;  /* 0x000000ff0200720c */ /* 0x040fe40003f04270 */
[----:B------:R-:W-:-:S02]  /*11970*/  ISETP.GT.AND P1, PT, R2, 0x1, PT ;  /* 0x000000010200780c */ /* 0x000fc40003f24270 */
[----:B------:R-:W-:Y:S01]  /*11980*/  FMNMX.FTZ R0, R99, R0, !PT ;  /* 0x0000000063007209 */ /* 0x000fe20007810000 */
[--C-:B------:R-:W-:Y:S01]  /*11990*/  FFMA.FTZ R5, R28, c[0x0][0x2d0], -R3.reuse ;  /* 0x0000b4001c057a23 */ /* 0x100fe20000010803 */
[----:B------:R-:W-:Y:S01]  /*119a0*/  ISETP.GT.AND P3, PT, R2, 0x8, PT ;  /* 0x000000080200780c */ /* 0x000fe20003f64270 */
[----:B------:R-:W-:Y:S01]  /*119b0*/  FFMA.FTZ R4, R29, c[0x0][0x2d0], -R3 ;  /* 0x0000b4001d047a23 */ /* 0x000fe20000010803 */
[----:B------:R-:W-:Y:S02]  /*119c0*/  FSEL R16, R153, -INF , P0 ;  /* 0xff80000099107808 */ /* 0x000fe40000000000 */
[----:B------:R-:W-:Y:S01]  /*119d0*/  FSEL R15, R152, -INF , P1 ;  /* 0xff800000980f7808 */ /* 0x000fe20000800000 */
[----:B------:R-:W-:Y:S01]  /*119e0*/  HMMA.16816.F32 R40, R8, R64, RZ ;  /* 0x000000400828723c */ /* 0x000fe200000018ff */
[----:B------:R-:W-:Y:S02]  /*119f0*/  FSEL R98, R31, -INF , P2 ;  /* 0xff8000001f627808 */ /* 0x000fe40001000000 */
[----:B------:R-:W-:Y:S01]  /*11a00*/  FMNMX.FTZ R0, R96, R0, !PT ;  /* 0x0000000060007209 */ /* 0x000fe20007810000 */
[----:B------:R-:W-:Y:S01]  /*11a10*/  MUFU.EX2 R190, R5 ;  /* 0x0000000500be7308 */ /* 0x000fe20000000800 */
[----:B------:R-:W-:-:S02]  /*11a20*/  ISETP.GT.AND P0, PT, R2, 0x9, PT ;  /* 0x000000090200780c */ /* 0x000fc40003f04270 */
[----:B------:R-:W-:Y:S01]  /*11a30*/  FSEL R14, R157, -INF , P3 ;  /* 0xff8000009d0e7808 */ /* 0x000fe20001800000 */
[----:B------:R-:W-:Y:S01]  /*11a40*/  HMMA.16816.F32 R48, R8, R76, RZ ;  /* 0x0000004c0830723c */ /* 0x000fe200000018ff */
[----:B------:R-:W-:-:S03]  /*11a50*/  FMNMX.FTZ R0, R97, R0, !PT ;  /* 0x0000000061007209 */ /* 0x000fc60007810000 */
[----:B------:R1:W2:Y:S04]  /*11a60*/  MUFU.EX2 R188, R4 ;  /* 0x0000000400bc7308 */ /* 0x0002a80000000800 */
[----:B------:R-:W-:Y:S01]  /*11a70*/  HMMA.16816.F32 R124, R8, R84, RZ ;  /* 0x00000054087c723c */ /* 0x000fe200000018ff */
[----:B------:R-:W-:Y:S02]  /*11a80*/  ISETP.GT.AND P2, PT, R2, 0x10, PT ;  /* 0x000000100200780c */ /* 0x000fe40003f44270 */
[----:B------:R-:W-:-:S05]  /*11a90*/  FSEL R18, R156, -INF , P0 ;  /* 0xff8000009c127808 */ /* 0x000fca0000000000 */
[----:B------:R-:W-:Y:S01]  /*11aa0*/  HMMA.16816.F32 R44, R8, R88, RZ ;  /* 0x00000058082c723c */ /* 0x000fe200000018ff */
[----:B------:R-:W-:-:S07]  /*11ab0*/  FMNMX.FTZ R0, R98, R0, !PT ;  /* 0x0000000062007209 */ /* 0x000fce0007810000 */
        /* <DEDUP_REMOVED lines=8> */
[----:B------:R-:W-:-:S04]  /*11b40*/  FMNMX.FTZ R8, R16, R15, !PT ;  /* 0x0000000f10087209 */ /* 0x000fc80007810000 */
[----:B------:R-:W-:Y:S02]  /*11b50*/  FMNMX.FTZ R8, R14, R8, !PT ;  /* 0x000000080e087209 */ /* 0x000fe40007810000 */
[----:B------:R-:W-:Y:S02]  /*11b60*/  ISETP.GT.AND P3, PT, R2, 0x11, PT ;  /* 0x000000110200780c */ /* 0x000fe40003f64270 */
[----:B------:R-:W-:Y:S02]  /*11b70*/  FSEL R13, R149, -INF , P2 ;  /* 0xff800000950d7808 */ /* 0x000fe40001000000 */
[----:B------:R-:W-:Y:S01]  /*11b80*/  FMNMX.FTZ R8, R18, R8, !PT ;  /* 0x0000000812087209 */ /* 0x000fe20007810000 */
[----:B------:R-:W4:Y:S01]  /*11b90*/  SHFL.BFLY PT, R9, R0, 0x2, 0x1f ;  /* 0x0c401f0000097f89 */ /* 0x000f2200000e0000 */
[----:B------:R-:W-:Y:S02]  /*11ba0*/  ISETP.GT.AND P1, PT, R2, 0x18, PT ;  /* 0x000000180200780c */ /* 0x000fe40003f24270 */
[----:B------:R-:W-:-:S02]  /*11bb0*/  FSEL R11, R148, -INF , P3 ;  /* 0xff800000940b7808 */ /* 0x000fc40001800000 */
[----:B------:R-:W-:Y:S02]  /*11bc0*/  FMNMX.FTZ R8, R13, R8, !PT ;  /* 0x000000080d087209 */ /* 0x000fe40007810000 */
[----:B------:R-:W-:Y:S02]  /*11bd0*/  ISETP.GT.AND P0, PT, R2, 0x19, PT ;  /* 0x000000190200780c */ /* 0x000fe40003f04270 */
[----:B-1----:R-:W-:Y:S02]  /*11be0*/  F2FP.PACK_AB R4, R208, R212 ;  /* 0x000000d4d004723e */ /* 0x002fe400000000ff */
[----:B---3--:R-:W-:Y:S02]  /*11bf0*/  F2FP.PACK_AB R5, R204, R189 ;  /* 0x000000bdcc05723e */ /* 0x008fe400000000ff */
[----:B------:R-:W-:Y:S02]  /*11c00*/  F2FP.PACK_AB R6, R211, R210 ;  /* 0x000000d2d306723e */ /* 0x000fe400000000ff */
[----:B--2---:R-:W-:-:S02]  /*11c10*/  F2FP.PACK_AB R7, R188, R190 ;  /* 0x000000bebc07723e */ /* 0x004fc400000000ff */
[----:B------:R-:W-:Y:S02]  /*11c20*/  FSEL R17, R110, -INF , P1 ;  /* 0xff8000006e117808 */ /* 0x000fe40000800000 */
[----:B------:R-:W-:Y:S02]  /*11c30*/  FMNMX.FTZ R8, R11, R8, !PT ;  /* 0x000000080b087209 */ /* 0x000fe40007810000 */
[----:B------:R-:W-:Y:S02]  /*11c40*/  FSEL R19, R109, -INF , P0 ;  /* 0xff8000006d137808 */ /* 0x000fe40000000000 */
[C---:B------:R-:W-:Y:S02]  /*11c50*/  ISETP.GT.AND P3, PT, R2.reuse, 0x20, PT ;  /* 0x000000200200780c */ /* 0x040fe40003f64270 */
[C---:B------:R-:W-:Y:S02]  /*11c60*/  ISETP.GT.AND P2, PT, R2.reuse, 0x21, PT ;  /* 0x000000210200780c */ /* 0x040fe40003f44270 */
[----:B------:R-:W-:-:S02]  /*11c70*/  ISETP.GT.AND P1, PT, R2, 0x28, PT ;  /* 0x000000280200780c */ /* 0x000fc40003f24270 */
[----:B------:R-:W-:Y:S02]  /*11c80*/  ISETP.GT.AND P0, PT, R2, 0x29, PT ;  /* 0x000000290200780c */ /* 0x000fe40003f04270 */
[----:B------:R-:W-:Y:S01]  /*11c90*/  FMNMX.FTZ R2, R17, R8, !PT ;  /* 0x0000000811027209 */ /* 0x000fe20007810000 */
[----:B------:R-:W-:Y:S03]  /*11ca0*/  HMMA.16816.F32 R168, R4, R56, R44 ;  /* 0x0000003804a8723c */ /* 0x000fe6000000182c */
[----:B------:R-:W-:-:S04]  /*11cb0*/  FMNMX.FTZ R2, R19, R2, !PT ;  /* 0x0000000213027209 */ /* 0x000fc80007810000 */
[----:B------:R-:W-:Y:S02]  /*11cc0*/  FSEL R47, R107, -INF , P3 ;  /* 0xff8000006b2f7808 */ /* 0x000fe40001800000 */
[----:B------:R-:W-:Y:S02]  /*11cd0*/  FSEL R46, R106, -INF , P2 ;  /* 0xff8000006a2e7808 */ /* 0x000fe40001000000 */
[----:B------:R-:W-:Y:S01]  /*11ce0*/  FMNMX.FTZ R2, R47, R2, !PT ;  /* 0x000000022f027209 */ /* 0x000fe20007810000 */
[----:B------:R-:W-:Y:S01]  /*11cf0*/  HMMA.16816.F32 R152, R4, R68, R40 ;  /* 0x000000440498723c */ /* 0x000fe20000001828 */
[----:B------:R-:W-:Y:S01]  /*11d00*/  FSEL R45, R101, -INF , P1 ;  /* 0xff800000652d7808 */ /* 0x000fe20000800000 */
[----:B------:R-:W-:Y:S01]  /*11d10*/  LDSM.16.MT88.4 R40, [R167+0x1c00] ;  /* 0x001c0000a728783b */ /* 0x000fe20000004200 */
[----:B------:R-:W-:Y:S02]  /*11d20*/  FMNMX.FTZ R2, R46, R2, !PT ;  /* 0x000000022e027209 */ /* 0x000fe40007810000 */
[----:B----4-:R-:W-:-:S02]  /*11d30*/  FMNMX.FTZ R0, R0, R9, !PT ;  /* 0x0000000900007209 */ /* 0x010fc40007810000 */
[----:B------:R-:W-:Y:S02]  /*11d40*/  FSEL R44, R100, -INF , P0 ;  /* 0xff800000642c7808 */ /* 0x000fe40000000000 */
[----:B------:R-:W-:Y:S01]  /*11d50*/  FMNMX.FTZ R2, R45, R2, !PT ;  /* 0x000000022d027209 */ /* 0x000fe20007810000 */
[----:B------:R-:W1:Y:S03]  /*11d60*/  SHFL.BFLY PT, R9, R0, 0x1, 0x1f ;  /* 0x0c201f0000097f89 */ /* 0x000e6600000e0000 */
[----:B------:R-:W-:-:S05]  /*11d70*/  FMNMX.FTZ R8, R44, R2, !PT ;  /* 0x000000022c087209 */ /* 0x000fca0007810000 */
[----:B------:R-:W2:Y:S01]  /*11d80*/  SHFL.BFLY PT, R10, R8, 0x2, 0x1f ;  /* 0x0c401f00080a7f89 */ /* 0x000ea200000e0000 */
[----:B------:R-:W-:Y:S01]  /*11d90*/  HMMA.16816.F32 R240, R4, R52, R80 ;  /* 0x0000003404f0723c */ /* 0x000fe20000001850 */
[----:B-1----:R-:W-:-:S07]  /*11da0*/  FMNMX.FTZ R110, R0, R9, !PT ;  /* 0x00000009006e7209 */ /* 0x002fce0007810000 */
[----:B------:R-:W-:Y:S01]  /*11db0*/  HMMA.16816.F32 R220, R4, R72, R48 ;  /* 0x0000004804dc723c */ /* 0x000fe20000001830 */
[C---:B------:R-:W-:Y:S01]  /*11dc0*/  FSETP.NEU.FTZ.AND P0, PT, R110.reuse, -INF , PT ;  /* 0xff8000006e00780b */ /* 0x040fe20003f1d000 */
[----:B------:R-:W-:Y:S01]  /*11dd0*/  FMUL.FTZ R2, R110, c[0x0][0x2d0] ;  /* 0x0000b4006e027a20 */ /* 0x000fe20000410000 */
[----:B--2---:R-:W-:-:S05]  /*11de0*/  FMNMX.FTZ R0, R8, R10, !PT ;  /* 0x0000000a08007209 */ /* 0x004fca0007810000 */
[----:B------:R-:W-:Y:S01]  /*11df0*/  HMMA.16816.F32 R232, R4, R60, R124 ;  /* 0x0000003c04e8723c */ /* 0x000fe2000000187c */
[----:B------:R-:W-:-:S07]  /*11e00*/  FSEL R2, R2, RZ, P0 ;  /* 0x000000ff02027208 */ /* 0x000fce0000000000 */
[C---:B------:R-:W-:Y:S08]  /*11e10*/  HMMA.16816.F32 R236, R4.reuse, R40, R128 ;  /* 0x0000002804ec723c */ /* 0x040ff00000001880 */
[C---:B------:R-:W-:Y:S08]  /*11e20*/  HMMA.16816.F32 R136, R4.reuse, R70, R136 ;  /* 0x000000460488723c */ /* 0x040ff00000001888 */
[C---:B------:R-:W-:Y:S08]  /*11e30*/  HMMA.16816.F32 R80, R4.reuse, R74, R132 ;  /* 0x0000004a0450723c */ /* 0x040ff00000001884 */
[C---:B------:R-:W-:Y:S08]  /*11e40*/  HMMA.16816.F32 R156, R4.reuse, R62, R120 ;  /* 0x0000003e049c723c */ /* 0x040ff00000001878 */
[C---:B------:R-:W-:Y:S08]  /*11e50*/  HMMA.16816.F32 R228, R4.reuse, R58, R36 ;  /* 0x0000003a04e4723c */ /* 0x040ff00000001824 */
[C---:B------:R-:W-:Y:S08]  /*11e60*/  HMMA.16816.F32 R224, R4.reuse, R54, R32 ;  /* 0x0000003604e0723c */ /* 0x040ff00000001820 */
[----:B------:R-:W-:Y:S01]  /*11e70*/  HMMA.16816.F32 R216, R4, R42, R28 ;  /* 0x0000002a04d8723c */ /* 0x000fe2000000181c */
[----:B------:R-:W1:Y:S01]  /*11e80*/  SHFL.BFLY PT, R5, R0, 0x1, 0x1f ;  /* 0x0c201f0000057f89 */ /* 0x000e6200000e0000 */
[----:B------:R-:W-:-:S02]  /*11e90*/  IMAD.MOV.U32 R127, RZ, RZ, R168 ;  /* 0x000000ffff7f7224 */ /* 0x000fc400078e00a8 */
[----:B------:R-:W-:Y:S01]  /*11ea0*/  IMAD.MOV.U32 R126, RZ, RZ, R169 ;  /* 0x000000ffff7e7224 */ /* 0x000fe200078e00a9 */
[----:B------:R-:W-:Y:S02]  /*11eb0*/  LDSM.16.MT88.4 R128, [R166+0x800] ;  /* 0x00080000a680783b */ /* 0x000fe40000004200 */
[----:B------:R-:W-:-:S04]  /*11ec0*/  FFMA.FTZ R4, R20, c[0x0][0x2d0], -R2 ;  /* 0x0000b40014047a23 */ /* 0x000fc80000010802 */
[----:B------:R2:W-:Y:S01]  /*11ed0*/  MUFU.EX2 R168, R4 ;  /* 0x0000000400a87308 */ /* 0x0005e20000000800 */
[----:B------:R-:W-:Y:S02]  /*11ee0*/  IMAD.MOV.U32 R125, RZ, RZ, R170 ;  /* 0x000000ffff7d7224 */ /* 0x000fe400078e00aa */
[----:B--2---:R-:W-:-:S05]  /*11ef0*/  FFMA.FTZ R4, R21, c[0x0][0x2d0], -R2 ;  /* 0x0000b40015047a23 */ /* 0x004fca0000010802 */
[----:B------:R2:W3:Y:S01]  /*11f00*/  MUFU.EX2 R102, R4 ;  /* 0x0000000400667308 */ /* 0x0004e20000000800 */
[----:B-1----:R-:W-:Y:S01]  /*11f10*/  FMNMX.FTZ R109, R0, R5, !PT ;  /* 0x00000005006d7209 */ /* 0x002fe20007810000 */
[--C-:B------:R-:W-:Y:S02]  /*11f20*/  FFMA.FTZ R0, R25, c[0x0][0x2d0], -R2.reuse ;  /* 0x0000b40019007a23 */ /* 0x100fe40000010802 */
[----:B--2---:R-:W-:-:S04]  /*11f30*/  FFMA.FTZ R4, R23, c[0x0][0x2d0], -R2 ;  /* 0x0000b40017047a23 */ /* 0x004fc80000010802 */
[----:B------:R1:W-:Y:S01]  /*11f40*/  MUFU.EX2 R169, R4 ;  /* 0x0000000400a97308 */ /* 0x0003e20000000800 */
[----:B------:R-:W-:Y:S01]  /*11f50*/  IMAD.MOV.U32 R124, RZ, RZ, R171 ;  /* 0x000000ffff7c7224 */ /* 0x000fe200078e00ab */
[----:B------:R-:W-:Y:S01]  /*11f60*/  FSETP.NEU.FTZ.AND P0, PT, R109, -INF , PT ;  /* 0xff8000006d00780b */ /* 0x000fe20003f1d000 */
[----:B-1----:R-:W-:-:S05]  /*11f70*/  FFMA.FTZ R4, R22, c[0x0][0x2d0], -R2 ;  /* 0x0000b40016047a23 */ /* 0x002fca0000010802 */
        /* <DEDUP_REMOVED lines=22> */
[----:B------:R1:W-:Y:S02]  /*120e0*/  MUFU.EX2 R100, R4 ;  /* 0x0000000400647308 */ /* 0x0003e40000000800 */
[----:B-1----:R-:W-:Y:S01]  /*120f0*/  FFMA.FTZ R4, R11, c[0x0][0x2d0], -R0 ;  /* 0x0000b4000b047a23 */ /* 0x002fe20000010800 */
[----:B-----5:R-:W-:-:S05]  /*12100*/  F2FP.PACK_AB R11, R51, R50 ;  /* 0x00000032330b723e */ /* 0x020fca00000000ff */
[----:B------:R1:W2:Y:S02]  /*12110*/  MUFU.EX2 R101, R4 ;  /* 0x0000000400657308 */ /* 0x0002a40000000800 */
[----:B------:R-:W-:Y:S01]  /*12120*/  HMMA.16816.F32 R20, R8, R64, RZ ;  /* 0x000000400814723c */ /* 0x000fe200000018ff */
[----:B-1----:R-:W-:-:S05]  /*12130*/  FFMA.FTZ R4, R17, c[0x0][0x2d0], -R0 ;  /* 0x0000b40011047a23 */ /* 0x002fca0000010800 */
[----:B------:R1:W-:Y:S02]  /*12140*/  MUFU.EX2 R107, R4 ;  /* 0x00000004006b7308 */ /* 0x0003e40000000800 */
[----:B-1----:R-:W-:Y:S02]  /*12150*/  FFMA.FTZ R4, R19, c[0x0][0x2d0], -R0 ;  /* 0x0000b40013047a23 */ /* 0x002fe40000010800 */
[C---:B------:R-:W-:Y:S04]  /*12160*/  HMMA.16816.F32 R16, R8.reuse, R76, RZ ;  /* 0x0000004c0810723c */ /* 0x040fe800000018ff */
[----:B------:R1:W3:Y:S01]  /*12170*/  MUFU.EX2 R106, R4 ;  /* 0x00000004006a7308 */ /* 0x0002e20000000800 */
[----:B--2---:R-:W-:Y:S02]  /*12180*/  F2FP.PACK_AB R5, R101, R100 ;  /* 0x000000646505723e */ /* 0x004fe400000000ff */
[----:B------:R-:W-:Y:S01]  /*12190*/  F2FP.PACK_AB R6, R174, R173 ;  /* 0x000000adae06723e */ /* 0x000fe200000000ff */
[----:B------:R-:W-:Y:S01]  /*121a0*/  HMMA.16816.F32 R28, R8, R84, RZ ;  /* 0x00000054081c723c */ /* 0x000fe200000018ff */
[----:B-1----:R-:W-:-:S02]  /*121b0*/  F2FP.PACK_AB R4, R171, R172 ;  /* 0x000000acab04723e */ /* 0x002fc400000000ff */
[----:B---3--:R-:W-:-:S05]  /*121c0*/  F2FP.PACK_AB R7, R106, R107 ;  /* 0x0000006b6a07723e */ /* 0x008fca00000000ff */
[----:B------:R-:W-:Y:S08]  /*121d0*/  HMMA.16816.F32 R24, R8, R88, RZ ;  /* 0x000000580818723c */ /* 0x000ff000000018ff */
[C---:B------:R-:W-:Y:S08]  /*121e0*/  HMMA.16816.F32 R120, R4.reuse, R68, R20 ;  /* 0x000000440478723c */ /* 0x040ff00000001814 */
[----:B------:R-:W-:Y:S08]  /*121f0*/  HMMA.16816.F32 R132, R4, R72, R16 ;  /* 0x000000480484723c */ /* 0x000ff00000001810 */
[C---:B------:R-:W-:Y:S08]  /*12200*/  HMMA.16816.F32 R20, R8.reuse, R92, RZ ;  /* 0x0000005c0814723c */ /* 0x040ff000000018ff */
[----:B------:R-:W-:Y:S08]  /*12210*/  HMMA.16816.F32 R16, R8, R116, RZ ;  /* 0x000000740810723c */ /* 0x000ff000000018ff */
[C---:B------:R-:W-:Y:S08]  /*12220*/  HMMA.16816.F32 R148, R4.reuse, R60, R28 ;  /* 0x0000003c0494723c */ /* 0x040ff0000000181c */
[C---:B------:R-:W-:Y:S08]  /*12230*/  HMMA.16816.F32 R176, R4.reuse, R56, R24 ;  /* 0x0000003804b0723c */ /* 0x040ff00000001818 */
[C---:B------:R-:W-:Y:S08]  /*12240*/  HMMA.16816.F32 R180, R4.reuse, R52, R20 ;  /* 0x0000003404b4723c */ /* 0x040ff00000001814 */
[----:B------:R-:W-:Y:S08]  /*12250*/  HMMA.16816.F32 R184, R4, R40, R16 ;  /* 0x0000002804b8723c */ /* 0x000ff00000001810 */
[C---:B------:R-:W-:Y:S01]  /*12260*/  HMMA.16816.F32 R32, R8.reuse, R66, RZ ;  /* 0x000000420820723c */ /* 0x040fe200000018ff */
[----:B------:R-:W-:Y:S07]  /*12270*/  LDSM.16.MT88.4 R64, [R167+0x1400] ;  /* 0x00140000a740783b */ /* 0x000fee0000004200 */
[C---:B------:R-:W-:Y:S08]  /*12280*/  HMMA.16816.F32 R28, R8.reuse, R78, RZ ;  /* 0x0000004e081c723c */ /* 0x040ff000000018ff */
[C---:B------:R-:W-:Y:S08]  /*12290*/  HMMA.16816.F32 R24, R8.reuse, R86, RZ ;  /* 0x000000560818723c */ /* 0x040ff000000018ff */
[C---:B------:R-:W-:Y:S08]  /*122a0*/  HMMA.16816.F32 R20, R8.reuse, R90, RZ ;  /* 0x0000005a0814723c */ /* 0x040ff000000018ff */
[C---:B------:R-:W-:Y:S08]  /*122b0*/  HMMA.16816.F32 R16, R8.reuse, R94, RZ ;  /* 0x0000005e0810723c */ /* 0x040ff000000018ff */
[----:B------:R-:W-:Y:S08]  /*122c0*/  HMMA.16816.F32 R8, R8, R118, RZ ;  /* 0x000000760808723c */ /* 0x000ff000000018ff */
[C---:B------:R-:W-:Y:S08]  /*122d0*/  HMMA.16816.F32 R32, R4.reuse, R70, R32 ;  /* 0x000000460420723c */ /* 0x040ff00000001820 */
[C---:B------:R-:W-:Y:S08]  /*122e0*/  HMMA.16816.F32 R28, R4.reuse, R74, R28 ;  /* 0x0000004a041c723c */ /* 0x040ff0000000181c */
[C---:B------:R-:W-:Y:S08]  /*122f0*/  HMMA.16816.F32 R60, R4.reuse, R62, R24 ;  /* 0x0000003e043c723c */ /* 0x040ff00000001818 */
[C---:B------:R-:W-:Y:S08]  /*12300*/  HMMA.16816.F32 R36, R4.reuse, R58, R20 ;  /* 0x0000003a0424723c */ /* 0x040ff00000001814 */
[C---:B------:R-:W-:Y:S08]  /*12310*/  HMMA.16816.F32 R84, R4.reuse, R54, R16 ;  /* 0x000000360454723c */ /* 0x040ff00000001810 */
[----:B------:R-:W-:Y:S07]  /*12320*/  HMMA.16816.F32 R40, R4, R42, R8 ;  /* 0x0000002a0428723c */ /* 0x000fee0000001808 */
[----:B------:R-:W-:-:S04]  /*12330*/  FFMA.FTZ R4, R99, c[0x0][0x2d0], -R2 ;  /* 0x0000b40063047a23 */ /* 0x000fc80000010802 */
[----:B------:R1:W-:Y:S02]  /*12340*/  MUFU.EX2 R19, R4 ;  /* 0x0000000400137308 */ /* 0x0003e40000000800 */
[----:B-1----:R-:W-:-:S06]  /*12350*/  FFMA.FTZ R4, R96, c[0x0][0x2d0], -R2 ;  /* 0x0000b40060047a23 */ /* 0x002fcc0000010802 */
[----:B------:R1:W-:Y:S02]  /*12360*/  MUFU.EX2 R22, R4 ;  /* 0x0000000400167308 */ /* 0x0003e40000000800 */
[--C-:B-1----:R-:W-:Y:S02]  /*12370*/  FFMA.FTZ R4, R97, c[0x0][0x2d0], -R2.reuse ;  /* 0x0000b40061047a23 */ /* 0x102fe40000010802 */
[----:B------:R-:W-:-:S04]  /*12380*/  FFMA.FTZ R2, R98, c[0x0][0x2d0], -R2 ;  /* 0x0000b40062027a23 */ /* 0x000fc80000010802 */
[----:B------:R1:W-:Y:S02]  /*12390*/  MUFU.EX2 R24, R2 ;  /* 0x0000000200187308 */ /* 0x0003e40000000800 */
[----:B-1----:R-:W-:-:S06]  /*123a0*/  FFMA.FTZ R2, R47, c[0x0][0x2d0], -R0 ;  /* 0x0000b4002f027a23 */ /* 0x002fcc0000010800 */
        /* <DEDUP_REMOVED lines=9> */
[----:B------:R1:W2:Y:S02]  /*12440*/  MUFU.EX2 R10, R0 ;  /* 0x00000000000a7308 */ /* 0x0002a40000000800 */
[----:B-1----:R-:W-:-:S06]  /*12450*/  FFMA.FTZ R0, R144, c[0x0][0x2d0], -R12 ;  /* 0x0000b40090007a23 */ /* 0x002fcc000001080c */
[----:B------:R1:W-:Y:S02]  /*12460*/  MUFU.EX2 R15, R0 ;  /* 0x00000000000f7308 */ /* 0x0003e40000000800 */
[----:B-1----:R-:W-:Y:S02]  /*12470*/  FFMA.FTZ R0, R146, c[0x0][0x2d0], -R12 ;  /* 0x0000b40092007a23 */ /* 0x002fe4000001080c */
[----:B------:R-:W1:Y:S04]  /*12480*/  LDSM.16.MT88.4 R144, [R167+0x800] ;  /* 0x00080000a790783b */ /* 0x000e680000004200 */
[----:B------:R3:W-:Y:S02]  /*12490*/  MUFU.EX2 R18, R0 ;  /* 0x0000000000127308 */ /* 0x0007e40000000800 */
[----:B---3--:R-:W-:-:S06]  /*124a0*/  FFMA.FTZ R0, R140, c[0x0][0x2d0], -R3 ;  /* 0x0000b4008c007a23 */ /* 0x008fcc0000010803 */
[----:B------:R3:W-:Y:S02]  /*124b0*/  MUFU.EX2 R9, R0 ;  /* 0x0000000000097308 */ /* 0x0007e40000000800 */
[----:B---3--:R-:W-:-:S06]  /*124c0*/  FFMA.FTZ R0, R143, c[0x0][0x2d0], -R3 ;  /* 0x0000b4008f007a23 */ /* 0x008fcc0000010803 */
[----:B------:R3:W4:Y:S08]  /*124d0*/  MUFU.EX2 R8, R0 ;  /* 0x0000000000087308 */ /* 0x0007300000000800 */
[----:B------:R-:W-:Y:S01]  /*124e0*/  MUFU.EX2 R20, R2 ;  /* 0x0000000200147308 */ /* 0x000fe20000000800 */
[--C-:B---3--:R-:W-:Y:S02]  /*124f0*/  FFMA.FTZ R0, R142, c[0x0][0x2d0], -R3.reuse ;  /* 0x0000b4008e007a23 */ /* 0x108fe40000010803 */
[----:B------:R-:W-:-:S05]  /*12500*/  FFMA.FTZ R3, R141, c[0x0][0x2d0], -R3 ;  /* 0x0000b4008d037a23 */ /* 0x000fca0000010803 */
[----:B------:R-:W-:Y:S08]  /*12510*/  MUFU.EX2 R2, R0 ;  /* 0x0000000000027308 */ /* 0x000ff00000000800 */
[----:B------:R-:W3:Y:S01]  /*12520*/  MUFU.EX2 R3, R3 ;  /* 0x0000000300037308 */ /* 0x000ee20000000800 */
[----:B--2---:R-:W-:Y:S02]  /*12530*/  F2FP.PACK_AB R92, R10, R11 ;  /* 0x0000000b0a5c723e */ /* 0x004fe400000000ff */
[----:B----4-:R-:W-:-:S02]  /*12540*/  F2FP.PACK_AB R93, R8, R9 ;  /* 0x00000009085d723e */ /* 0x010fc400000000ff */
[----:B------:R-:W-:Y:S02]  /*12550*/  F2FP.PACK_AB R94, R18, R15 ;  /* 0x0000000f125e723e */ /* 0x000fe400000000ff */
[----:B---3--:R-:W-:Y:S01]  /*12560*/  F2FP.PACK_AB R95, R3, R2 ;  /* 0x00000002035f723e */ /* 0x008fe200000000ff */
[----:B------:R2:W3:Y:S06]  /*12570*/  MUFU.EX2 R23, R4 ;  /* 0x0000000400177308 */ /* 0x0004ec0000000800 */
[----:B-1----:R-:W-:Y:S01]  /*12580*/  HMMA.16816.F32 R140, R92, R146, R80 ;  /* 0x000000925c8c723c */ /* 0x002fe20000001850 */
[----:B------:R-:W1:Y:S01]  /*12590*/  LDSM.16.MT88.4 R80, [R166+0x2000] ;  /* 0x00200000a650783b */ /* 0x000e620000004200 */
[----:B------:R-:W-:-:S03]  /*125a0*/  IMAD.MOV.U32 R27, RZ, RZ, R160 ;  /* 0x000000ffff1b7224 */ /* 0x000fc600078e00a0 */
[----:B------:R-:W-:Y:S04]  /*125b0*/  LDSM.16.MT88.4 R160, [R166+0x1400] ;  /* 0x00140000a6a0783b */ /* 0x000fe80000004200 */
[----:B--2---:R-:W2:Y:S01]  /*125c0*/  LDSM.16.MT88.4 R4, [R167+0x2000] ;  /* 0x00200000a704783b */ /* 0x004ea20000004200 */
[----:B------:R-:W-:Y:S01]  /*125d0*/  @P4 IMAD.HI.U32 R12, R27, c[0x0][0x2c8], RZ ;  /* 0x0000b2001b0c4a27 */ /* 0x000fe200078e00ff */
[----:B------:R-:W-:-:S03]  /*125e0*/  F2FP.PACK_AB R96, R22, R19 ;  /* 0x000000131660723e */ /* 0x000fc600000000ff */
[----:B------:R-:W-:Y:S01]  /*125f0*/  IMAD.MOV.U32 R0, RZ, RZ, R27 ;  /* 0x000000ffff007224 */ /* 0x000fe200078e001b */
[----:B------:R-:W-:Y:S01]  /*12600*/  @P4 SHF.R.U32.HI R0, RZ, c[0x0][0x2cc], R12 ;  /* 0x0000b300ff004a19 */ /* 0x000fe2000001160c */
[----:B------:R-:W-:Y:S01]  /*12610*/  IMAD.MOV.U32 R76, RZ, RZ, R127 ;  /* 0x000000ffff4c7224 */ /* 0x000fe200078e007f */
[----:B------:R-:W-:Y:S01]  /*12620*/  F2FP.PACK_AB R97, R17, R16 ;  /* 0x000000101161723e */ /* 0x000fe200000000ff */
[----:B------:R-:W-:Y:S01]  /*12630*/  IMAD.MOV.U32 R77, RZ, RZ, R126 ;  /* 0x000000ffff4d7224 */ /* 0x000fe200078e007e */
[----:B---3--:R-:W-:Y:S01]  /*12640*/  F2FP.PACK_AB R98, R24, R23 ;  /* 0x000000171862723e */ /* 0x008fe200000000ff */
[----:B------:R-:W-:Y:S01]  /*12650*/  IMAD.MOV.U32 R78, RZ, RZ, R125 ;  /* 0x000000ffff4e7224 */ /* 0x000fe200078e007d */
[----:B------:R-:W-:Y:S01]  /*12660*/  F2FP.PACK_AB R99, R21, R20 ;  /* 0x000000141563723e */ /* 0x000fe200000000ff */
[----:B------:R-:W-:Y:S01]  /*12670*/  IMAD.MOV.U32 R79, RZ, RZ, R124 ;  /* 0x000000ffff4f7224 */ /* 0x000fe200078e007c */
[----:B------:R-:W-:Y:S01]  /*12680*/  IADD3 R0, R0, R247, -R250 ;  /* 0x000000f700007210 */ /* 0x000fe20007ffe8fa */
[----:B------:R-:W-:-:S02]  /*12690*/  FADD.FTZ R12, R168, R102 ;  /* 0x00000066a80c7221 */ /* 0x000fc40000010000 */
[----:B------:R-:W-:Y:S02]  /*126a0*/  FADD.FTZ R13, R49, R48 ;  /* 0x00000030310d7221 */ /* 0x000fe40000010000 */
[----:B------:R-:W-:Y:S01]  /*126b0*/  FADD.FTZ R14, R209, R205 ;  /* 0x000000cdd10e7221 */ /* 0x000fe20000010000 */
[----:B------:R-:W-:Y:S01]  /*126c0*/  HMMA.16816.F32 R56, R92, R64, R76 ;  /* 0x000000405c38723c */ /* 0x000fe2000000184c */
[----:B------:R-:W-:-:S04]  /*126d0*/  IMAD.HI R25, R0, 0x2aaaaaab, RZ ;  /* 0x2aaaaaab00197827 */ /* 0x000fc800078e02ff */
[----:B------:R-:W-:Y:S02]  /*126e0*/  FADD.FTZ R0, R191, R175 ;  /* 0x000000afbf007221 */ /* 0x000fe40000010000 */
[----:B------:R-:W-:Y:S01]  /*126f0*/  FADD.FTZ R12, R169, R12 ;  /* 0x0000000ca90c7221 */ /* 0x000fe20000010000 */
[----:B-1----:R-:W-:Y:S01]  /*12700*/  HMMA.16816.F32 R72, R92, R80, R240 ;  /* 0x000000505c48723c */ /* 0x002fe200000018f0 */
[----:B------:R-:W-:-:S07]  /*12710*/  FADD.FTZ R0, R206, R0 ;  /* 0x00000000ce007221 */ /* 0x000fce0000010000 */
[----:B------:R-:W-:Y:S08]  /*12720*/  HMMA.16816.F32 R76, R92, R82, R224 ;  /* 0x000000525c4c723c */ /* 0x000ff000000018e0 */
[----:B------:R-:W-:Y:S01]  /*12730*/  HMMA.16816.F32 R68, R96, R80, R180 ;  /* 0x000000506044723c */ /* 0x000fe200000018b4 */
[----:B------:R-:W-:-:S07]  /*12740*/  SHF.R.U32.HI R26, RZ, 0x1f, R25 ;  /* 0x0000001fff1a7819 */ /* 0x000fce0000011619 */
[----:B------:R-:W-:Y:S08]  /*12750*/  HMMA.16816.F32 R80, R96, R82, R84 ;  /* 0x000000526050723c */ /* 0x000ff00000001854 */
[-C--:B--2---:R-:W-:Y:S08]  /*12760*/  HMMA.16816.F32 R88, R92, R4.reuse, R236 ;  /* 0x000000045c58723c */ /* 0x084ff000000018ec */
[----:B------:R-:W-:Y:S07]  /*12770*/  HMMA.16816.F32 R84, R96, R4, R184 ;  /* 0x000000046054723c */ /* 0x000fee00000018b8 */
[----:B------:R-:W-:-:S02]  /*12780*/  FADD.FTZ R5, R50, R13 ;  /* 0x0000000d32057221 */ /* 0x000fc40000010000 */
[----:B------:R-:W-:Y:S01]  /*12790*/  FADD.FTZ R4, R213, R14 ;  /* 0x0000000ed5047221 */ /* 0x000fe20000010000 */
[----:B------:R-:W-:Y:S01]  /*127a0*/  HMMA.16816.F32 R116, R92, R128, R152 ;  /* 0x000000805c74723c */ /* 0x000fe20000001898 */
[----:B------:R-:W-:Y:S02]  /*127b0*/  FADD.FTZ R13, R170, R12 ;  /* 0x0000000caa0d7221 */ /* 0x000fe40000010000 */
[----:B------:R-:W-:Y:S02]  /*127c0*/  FADD.FTZ R5, R51, R5 ;  /* 0x0000000533057221 */ /* 0x000fe40000010000 */
[----:B------:R-:W-:-:S03]  /*127d0*/  FADD.FTZ R12, R214, R4 ;  /* 0x00000004d60c7221 */ /* 0x000fc60000010000 */
[----:B------:R-:W-:Y:S01]  /*127e0*/  HMMA.16816.F32 R148, R96, R160, R148 ;  /* 0x000000a06094723c */ /* 0x000fe20000001894 */
[----:B------:R-:W-:Y:S02]  /*127f0*/  FADD.FTZ R4, R207, R0 ;  /* 0x00000000cf047221 */ /* 0x000fe40000010000 */
[----:B------:R-:W-:-:S05]  /*12800*/  FADD.FTZ R0, R172, R13 ;  /* 0x0000000dac007221 */ /* 0x000fca0000010000 */
[----:B------:R-:W-:Y:S01]  /*12810*/  HMMA.16816.F32 R152, R92, R160, R232 ;  /* 0x000000a05c98723c */ /* 0x000fe200000018e8 */
[----:B------:R-:W-:Y:S01]  /*12820*/  FADD.FTZ R5, R100, R5 ;  /* 0x0000000564057221 */ /* 0x000fe20000010000 */
[----:B------:R-:W-:-:S06]  /*12830*/  LEA.HI.SX32 R26, R25, R26, 0x1d ;  /* 0x0000001a191a7211 */ /* 0x000fcc00078feaff */
[----:B------:R-:W-:Y:S01]  /*12840*/  HMMA.16816.F32 R156, R92, R162, R156 ;  /* 0x000000a25c9c723c */ /* 0x000fe2000000189c */
[----:B------:R-:W-:-:S07]  /*12850*/  FADD.FTZ R0, R171, R0 ;  /* 0x00000000ab007221 */ /* 0x000fce0000010000 */
[----:B------:R-:W-:Y:S01]  /*12860*/  HMMA.16816.F32 R124, R92, R130, R136 ;  /* 0x000000825c7c723c */ /* 0x000fe20000001888 */
[----:B------:R-:W-:-:S07]  /*12870*/  FADD.FTZ R5, R101, R5 ;  /* 0x0000000565057221 */ /* 0x000fce0000010000 */
[C---:B------:R-:W-:Y:S08]  /*12880*/  HMMA.16816.F32 R160, R96.reuse, R162, R60 ;  /* 0x000000a260a0723c */ /* 0x040ff0000000183c */
[C---:B------:R-:W-:Y:S08]  /*12890*/  HMMA.16816.F32 R120, R96.reuse, R128, R120 ;  /* 0x000000806078723c */ /* 0x040ff00000001878 */
[-C--:B------:R-:W-:Y:S08]  /*128a0*/  HMMA.16816.F32 R132, R96, R144.reuse, R132 ;  /* 0x000000906084723c */ /* 0x080ff00000001884 */
[C---:B------:R-:W-:Y:S08]  /*128b0*/  HMMA.16816.F32 R136, R92.reuse, R144, R220 ;  /* 0x000000905c88723c */ /* 0x040ff000000018dc */
[----:B------:R-:W-:Y:S08]  /*128c0*/  HMMA.16816.F32 R60, R92, R66, R228 ;  /* 0x000000425c3c723c */ /* 0x000ff000000018e4 */
[C---:B------:R-:W-:Y:S08]  /*128d0*/  HMMA.16816.F32 R52, R96.reuse, R64, R176 ;  /* 0x000000406034723c */ /* 0x040ff000000018b0 */
[C---:B------:R-:W-:Y:S08]  /*128e0*/  HMMA.16816.F32 R128, R96.reuse, R130, R32 ;  /* 0x000000826080723c */ /* 0x040ff00000001820 */
[C---:B------:R-:W-:Y:S08]  /*128f0*/  HMMA.16816.F32 R144, R96.reuse, R146, R28 ;  /* 0x000000926090723c */ /* 0x040ff0000000181c */
[----:B------:R-:W-:Y:S01]  /*12900*/  HMMA.16816.F32 R64, R96, R66, R36 ;  /* 0x000000426040723c */ /* 0x000fe20000001824 */
[----:B------:R-:W-:-:S07]  /*12910*/  IMNMX R28, R246, R26, !PT ;  /* 0x0000001af61c7217 */ /* 0x000fce0007800200 */
[-C--:B------:R-:W-:Y:S08]  /*12920*/  HMMA.16816.F32 R92, R92, R6.reuse, R216 ;  /* 0x000000065c5c723c */ /* 0x080ff000000018d8 */
[----:B------:R-:W-:Y:S07]  /*12930*/  HMMA.16816.F32 R96, R96, R6, R40 ;  /* 0x000000066060723c */ /* 0x000fee0000001828 */
[----:B------:R-:W-:-:S02]  /*12940*/  FADD.FTZ R6, R212, R12 ;  /* 0x0000000cd4067221 */ /* 0x000fc40000010000 */
[----:B------:R-:W-:Y:S02]  /*12950*/  FADD.FTZ R7, R189, R4 ;  /* 0x00000004bd077221 */ /* 0x000fe40000010000 */
[----:B------:R-:W-:Y:S02]  /*12960*/  FADD.FTZ R6, R208, R6 ;  /* 0x00000006d0067221 */ /* 0x000fe40000010000 */
[----:B------:R-:W-:Y:S02]  /*12970*/  FADD.FTZ R7, R204, R7 ;  /* 0x00000007cc077221 */ /* 0x000fe40000010000 */
[----:B------:R-:W-:Y:S02]  /*12980*/  FADD.FTZ R4, R173, R0 ;  /* 0x00000000ad047221 */ /* 0x000fe40000010000 */
[----:B------:R-:W-:Y:S01]  /*12990*/  FADD.FTZ R0, R107, R5 ;  /* 0x000000056b007221 */ /* 0x000fe20000010000 */
[----:B------:R1:W-:Y:S01]  /*129a0*/  STL [R1+0x10], R28 ;  /* 0x0000101c01007387 */ /* 0x0003e20000100800 */
[----:B------:R-:W-:Y:S01]  /*129b0*/  FADD.FTZ R6, R210, R6 ;  /* 0x00000006d2067221 */ /* 0x000fe20000010000 */
[----:B------:R-:W-:Y:S01]  /*129c0*/  IADD3 R204, R215, -0x2, RZ ;  /* 0xfffffffed7cc7810 */ /* 0x000fe20007ffe0ff */
[----:B------:R-:W-:-:S02]  /*129d0*/  FADD.FTZ R7, R190, R7 ;  /* 0x00000007be077221 */ /* 0x000fc40000010000 */
[----:B------:R-:W-:Y:S02]  /*129e0*/  FADD.FTZ R5, R174, R4 ;  /* 0x00000004ae057221 */ /* 0x000fe40000010000 */
[----:B------:R-:W-:Y:S02]  /*129f0*/  FADD.FTZ R4, R106, R0 ;  /* 0x000000006a047221 */ /* 0x000fe40000010000 */
[----:B------:R-:W-:Y:S01]  /*12a00*/  FADD.FTZ R0, R211, R6 ;  /* 0x00000006d3007221 */ /* 0x000fe20000010000 */
[----:B------:R-:W-:Y:S01]  /*12a10*/  ISETP.GE.AND P0, PT, R204, R28, PT ;  /* 0x0000001ccc00720c */ /* 0x000fe20003f06270 */
        /* <DEDUP_REMOVED lines=17> */
[----:B------:R-:W-:Y:S05]  /*12b30*/  @!P0 BRA `(.L_x_1305) ;  /* 0x0000369000008947 */ /* 0x000fea0003800000 */
[----:B-1----:R-:W-:Y:S01]  /*12b40*/  IADD3 R248, R248, R27, RZ ;  /* 0x0000001bf8f87210 */ /* 0x002fe20007ffe0ff */
[----:B------:R-:W-:Y:S01]  /*12b50*/  IMAD.MOV.U32 R3, RZ, RZ, R110 ;  /* 0x000000ffff037224 */ /* 0x000fe200078e006e */
[----:B------:R-:W-:Y:S01]  /*12b60*/  MOV R100, R109 ;  /* 0x0000006d00647202 */ /* 0x000fe20000000f00 */
[----:B------:R-:W-:Y:S01]  /*12b70*/  IMAD.MOV.U32 R106, RZ, RZ, R108 ;  /* 0x000000ffff6a7224 */ /* 0x000fe200078e006c */
[----:B------:R-:W-:Y:S01]  /*12b80*/  MOV R107, R103 ;  /* 0x00000067006b7202 */ /* 0x000fe20000000f00 */
[----:B------:R-:W-:-:S05]  /*12b90*/  @P4 IMAD.HI.U32 R0, R248, c[0x0][0x2c8], RZ ;  /* 0x0000b200f8004a27 */ /* 0x000fca00078e00ff */
[----:B------:R-:W-:-:S05]  /*12ba0*/  @P4 SHF.R.U32.HI R0, RZ, c[0x0][0x2cc], R0 ;  /* 0x0000b300ff004a19 */ /* 0x000fca0000011600 */
[----:B------:R1:W-:Y:S02]  /*12bb0*/  @P4 STL [R1+0x14], R0 ;  /* 0x0000140001004387 */ /* 0x0003e40000100800 */
.L_x_1310:
[----:B------:R-:W2:Y:S01]  /*12bc0*/  LDL R206, [R1+0x1c] ;  /* 0x00001c0001ce7983 */ /* 0x000ea20000100800 */
[----:B------:R-:W-:Y:S04]  /*12bd0*/  DEPBAR.LE SB0, 0x0 ;  /* 0x000080000000791a */ /* 0x000fe80000000000 */
[----:B-1----:R-:W3:Y:S01]  /*12be0*/  LDL R0, [R1+0x20] ;  /* 0x0000200001007983 */ /* 0x002ee20000100800 */
[----:B------:R-:W-:Y:S01]  /*12bf0*/  WARPSYNC 0xffffffff ;  /* 0xffffffff00007948 */ /* 0x000fe20003800000 */
[----:B------:R-:W-:Y:S02]  /*12c00*/  BSSY B0, `(.L_x_1306) ;  /* 0x000002e000007945 */ /* 0x000fe40003800000 */
[----:B------:R-:W-:Y:S06]  /*12c10*/  BAR.SYNC.DEFER_BLOCKING 0x0 ;  /* 0x0000000000007b1d */ /* 0x000fec0000010000 */
[----:B------:R-:W1:Y:S04]  /*12c20*/  S2R R205, SR_TID.X ;  /* 0x0000000000cd7919 */ /* 0x000e680000002100 */
        /* <DEDUP_REMOVED lines=10> */
[----:B--2---:R-:W-:Y:S02]  /*12cd0*/  ISETP.GT.AND P0, PT, R206, R204, PT ;  /* 0x000000ccce00720c */ /* 0x004fe40003f04270 */
[----:B---3--:R-:W-:Y:S11]  /*12ce0*/  LOP3.LUT P3, RZ, R0, 0x1, RZ, 0xc0, !PT ;  /* 0x0000000100ff7812 */ /* 0x008ff6000786c0ff */
[----:B------:R-:W-:-:S05]  /*12cf0*/  @P0 BRA `(.L_x_1307) ;  /* 0x000001e000000947 */ /* 0x000fca0003800000 */
[----:B-1--4-:R-:W-:Y:S01]  /*12d00*/  SHF.R.S32.HI R0, RZ, 0x1f, R204 ;  /* 0x0000001fff007819 */ /* 0x012fe200000114cc */
[----:B------:R-:W-:Y:S01]  /*12d10*/  IMAD.WIDE.U32 R4, R204, c[0x0][0x208], RZ ;  /* 0x00008200cc047a25 */ /* 0x000fe200078e00ff */
[----:B------:R-:W-:Y:S03]  /*12d20*/  ISETP.GT.AND P2, PT, R205, 0x3f, PT ;  /* 0x0000003fcd00780c */ /* 0x000fe60003f44270 */
[----:B------:R-:W-:Y:S04]  /*12d30*/  IMAD R0, R0, c[0x0][0x208], RZ ;  /* 0x0000820000007a24 */ /* 0x000fe800078e02ff */
[----:B------:R-:W-:Y:S04]  /*12d40*/  IMAD R0, R204, c[0x0][0x20c], R0 ;  /* 0x00008300cc007a24 */ /* 0x000fe800078e0200 */
[----:B------:R-:W-:Y:S02]  /*12d50*/  IMAD.IADD R0, R5, 0x1, R0 ;  /* 0x0000000105007824 */ /* 0x000fe400078e0200 */
[----:B------:R-:W-:Y:S04]  /*12d60*/  IMAD.WIDE.U32 R4, R4, 0x30, RZ ;  /* 0x0000003004047825 */ /* 0x000fe800078e00ff */
[----:B------:R-:W-:Y:S01]  /*12d70*/  IMAD R0, R0, 0x30, RZ ;  /* 0x0000003000007824 */ /* 0x000fe200078e02ff */
[----:B------:R-:W-:Y:S01]  /*12d80*/  IADD3 R2, P1, R244, R4, RZ ;  /* 0x00000004f4027210 */ /* 0x000fe20007f3e0ff */
[----:B------:R-:W-:Y:S02]  /*12d90*/  @!P2 IMAD.MOV.U32 R7, RZ, RZ, c[0x0][0x208] ;  /* 0x00008200ff07a624 */ /* 0x000fe400078e00ff */
[----:B------:R-:W-:Y:S01]  /*12da0*/  @!P2 IMAD.MOV.U32 R8, RZ, RZ, c[0x0][0x20c] ;  /* 0x00008300ff08a624 */ /* 0x000fe200078e00ff */
[----:B------:R-:W-:Y:S02]  /*12db0*/  IADD3 R0, R5, R0, RZ ;  /* 0x0000000005007210 */ /* 0x000fe40007ffe0ff */
        /* <DEDUP_REMOVED lines=18> */
.L_x_1307:
[----:B-1--4-:R-:W-:Y:S05]  /*12ee0*/  BSYNC B0 ;  /* 0x0000000000007941 */ /* 0x012fea0003800000 */
.L_x_1306:
        /* <DEDUP_REMOVED lines=197> */
[----:B------:R-:W2:Y:S03]  /*13b40*/  LDL.64 R206, [R1+0x8] ;  /* 0x0000080001ce7983 */ /* 0x000ea60000100a00 */
[----:B------:R-:W-:Y:S02]  /*13b50*/  LEA.HI R208, R208, R205, RZ, 0x2 ;  /* 0x000000cdd0d07211 */ /* 0x000fe400078f10ff */
[----:B------:R-:W3:Y:S02]  /*13b60*/  LDL R205, [R1+0x4] ;  /* 0x0000040001cd7983 */ /* 0x000ee40000100800 */
[----:B------:R-:W-:Y:S04]  /*13b70*/  SHF.R.S32.HI R208, RZ, 0x2, R208 ;  /* 0x00000002ffd07819 */ /* 0x000fe800000114d0 */
[----:B-1----:R-:W-:Y:S04]  /*13b80*/  IADD3 R0, -R208, 0x30, RZ ;  /* 0x00000030d0007810 */ /* 0x002fe80007ffe1ff */
        /* <DEDUP_REMOVED lines=9> */
[----:B------:R-:W-:Y:S02]  /*13c20*/  @P0 IMAD R4, R4, c[0x0][0x1e0], RZ ;  /* 0x0000780004040a24 */ /* 0x000fe400078e02ff */
[----:B------:R-:W-:Y:S02]  /*13c30*/  @P1 IMAD R8, R5, c[0x0][0x1e0], RZ ;  /* 0x0000780005081a24 */ /* 0x000fe400078e02ff */
[C---:B------:R-:W-:Y:S02]  /*13c40*/  @P0 IMAD R10, R0.reuse, c[0x0][0x1e4], R4 ;  /* 0x00007900000a0a24 */ /* 0x040fe400078e0204 */
[----:B------:R-:W-:Y:S04]  /*13c50*/  @P0 IMAD.WIDE.U32 R4, R0, c[0x0][0x1e0], RZ ;  /* 0x0000780000040a25 */ /* 0x000fe800078e00ff */
[C---:B------:R-:W-:Y:S02]  /*13c60*/  @P1 IMAD R0, R2.reuse, c[0x0][0x1e4], R8 ;  /* 0x0000790002001a24 */ /* 0x040fe400078e0208 */
[----:B------:R-:W-:Y:S04]  /*13c70*/  @P1 IMAD.WIDE.U32 R8, R2, c[0x0][0x1e0], RZ ;  /* 0x0000780002081a25 */ /* 0x000fe800078e00ff */
[----:B------:R-:W-:Y:S01]  /*13c80*/  @P0 IMAD.SHL.U32 R6, R6, 0x20, RZ ;  /* 0x0000002006060824 */ /* 0x000fe200078e00ff */
[----:B------:R-:W-:Y:S01]  /*13c90*/  @P1 IADD3 R9, R9, R0, RZ ;  /* 0x0000000009091210 */ /* 0x000fe20007ffe0ff */
[----:B------:R-:W-:Y:S02]  /*13ca0*/  @P0 IMAD.IADD R2, R5, 0x1, R10 ;  /* 0x0000000105020824 */ /* 0x000fe400078e020a */
[----:B------:R-:W-:Y:S04]  /*13cb0*/  @P0 IMAD.WIDE.U32 R6, R4, 0x30, R6 ;  /* 0x0000003004060825 */ /* 0x000fe800078e0006 */
[----:B------:R-:W-:Y:S02]  /*13cc0*/  @P0 IMAD R2, R2, 0x30, RZ ;  /* 0x0000003002020824 */ /* 0x000fe400078e02ff */
[----:B---3--:R-:W-:Y:S01]  /*13cd0*/  @P1 IMAD.MOV.U32 R5, RZ, RZ, R205 ;  /* 0x000000ffff051224 */ /* 0x008fe200078e00cd */
[----:B--2---:R-:W-:Y:S01]  /*13ce0*/  @P0 IADD3 R0, P2, R206, R6, RZ ;  /* 0x00000006ce000210 */ /* 0x004fe20007f5e0ff */
[----:B------:R-:W-:Y:S04]  /*13cf0*/  @P1 IMAD.MOV.U32 R4, RZ, RZ, R206 ;  /* 0x000000ffff041224 */ /* 0x000fe800078e00ce */
        /* <DEDUP_REMOVED lines=17> */
.L_x_1309:
[----:B--234-:R-:W-:Y:S05]  /*13e10*/  BSYNC B0 ;  /* 0x0000000000007941 */ /* 0x01cfea0003800000 */
.L_x_1308:
[----:B-1----:R-:W2:Y:S01]  /*13e20*/  LDL R0, [R1+0x14] ;  /* 0x0000140001007983 */ /* 0x002ea20000100800 */
[----:B------:R-:W-:Y:S02]  /*13e30*/  MOV R2, c[0x0][0x2c4] ;  /* 0x0000b10000027a02 */ /* 0x000fe40000000f00 */
[----:B------:R-:W-:Y:S01]  /*13e40*/  MOV R4, R248 ;  /* 0x000000f800047202 */ /* 0x000fe20000000f00 */
[----:B------:R-:W3:Y:S01]  /*13e50*/  LDL R7, [R1+0x24] ;  /* 0x0000240001077983 */ /* 0x000ee20000100800 */
[----:B------:R-:W-:Y:S03]  /*13e60*/  ISETP.NE.AND P0, PT, R2, 0x1, PT ;  /* 0x000000010200780c */ /* 0x000fe60003f05270 */
[----:B------:R-:W4:Y:S04]  /*13e70*/  LDL R6, [R1+0x3c] ;  /* 0x00003c0001067983 */ /* 0x000f280000100800 */
[----:B------:R-:W4:Y:S04]  /*13e80*/  LDL R5, [R1+0x4c] ;  /* 0x00004c0001057983 */ /* 0x000f280000100800 */
[----:B------:R-:W-:Y:S08]  /*13e90*/  LDSM.16.MT88.4 R36, [R167] ;  /* 0x00000000a724783b */ /* 0x000ff00000004200 */
[----:B------:R-:W0:Y:S01]  /*13ea0*/  LDGDEPBAR ;  /* 0x00000000000079af */ /* 0x000e220000000000 */
[----:B--2---:R-:W-:Y:S01]  /*13eb0*/  @P0 MOV R4, R0 ;  /* 0x0000000000040202 */ /* 0x004fe20000000f00 */
[----:B------:R-:W-:Y:S06]  /*13ec0*/  IMAD R0, R204, -0x30, RZ ;  /* 0xffffffd0cc007824 */ /* 0x000fec00078e02ff */
[----:B------:R-:W1:Y:S01]  /*13ed0*/  SHFL.IDX PT, R2, R4, RZ, 0x1c1f ;  /* 0x001c1fff04027589 */ /* 0x000e6200000e0000 */
[----:B---3--:R-:W-:Y:S04]  /*13ee0*/  IADD3 R0, -R7, 0x1, R0 ;  /* 0x0000000107007810 */ /* 0x008fe80007ffe100 */
[----:B----4-:R-:W-:Y:S03]  /*13ef0*/  IADD3 R5, -R5, R0, R6 ;  /* 0x0000000005057210 */ /* 0x010fe60007ffe106 */
        /* <DEDUP_REMOVED lines=8> */
[----:B------:R-:W-:Y:S02]  /*13f80*/  ISETP.GT.AND P1, PT, R0, 0x9, PT ;  /* 0x000000090000780c */ /* 0x000fe40003f24270 */
[----:B------:R-:W-:Y:S02]  /*13f90*/  FSEL R10, R103, -INF , P0 ;  /* 0xff800000670a7808 */ /* 0x000fe40000000000 */
[----:B------:R-:W-:Y:S02]  /*13fa0*/  FMNMX.FTZ R2, R8, R2, !PT ;  /* 0x0000000208027209 */ /* 0x000fe40007810000 */
[----:B------:R-:W-:Y:S02]  /*13fb0*/  ISETP.GT.AND P0, PT, R0, 0x10, PT ;  /* 0x000000100000780c */ /* 0x000fe40003f04270 */
[----:B------:R-:W-:Y:S02]  /*13fc0*/  FSEL R15, R15, -INF , P1 ;  /* 0xff8000000f0f7808 */ /* 0x000fe40000800000 */
[----:B------:R-:W-:Y:S02]  /*13fd0*/  FMNMX.FTZ R2, R10, R2, !PT ;  /* 0x000000020a027209 */ /* 0x000fe40007810000 */
[----:B------:R-:W-:Y:S02]  /*13fe0*/  ISETP.GT.AND P1, PT, R0, 0x11, PT ;  /* 0x000000110000780c */ /* 0x000fe40003f24270 */
[----:B------:R-:W-:Y:S02]  /*13ff0*/  FSEL R207, R102, -INF , P0 ;  /* 0xff80000066cf7808 */ /* 0x000fe40000000000 */
[----:B------:R-:W-:Y:S02]  /*14000*/  FMNMX.FTZ R2, R15, R2, !PT ;  /* 0x000000020f027209 */ /* 0x000fe40007810000 */
[C---:B------:R-:W-:Y:S02]  /*14010*/  ISETP.GT.AND P0, PT, R0.reuse, 0x18, PT ;  /* 0x000000180000780c */ /* 0x040fe40003f04270 */
[----:B------:R-:W-:Y:S02]  /*14020*/  FSEL R206, R101, -INF , P1 ;  /* 0xff80000065ce7808 */ /* 0x000fe40000800000 */
[----:B------:R-:W-:Y:S02]  /*14030*/  FMNMX.FTZ R2, R207, R2, !PT ;  /* 0x00000002cf027209 */ /* 0x000fe40007810000 */
[----:B------:R-:W-:Y:S02]  /*14040*/  ISETP.GT.AND P1, PT, R0, 0x19, PT ;  /* 0x000000190000780c */ /* 0x000fe40003f24270 */
[----:B------:R-:W-:Y:S02]  /*14050*/  FSEL R210, R18, -INF , P0 ;  /* 0xff80000012d27808 */ /* 0x000fe40000000000 */
[----:B------:R-:W-:Y:S02]  /*14060*/  FMNMX.FTZ R2, R206, R2, !PT ;  /* 0x00000002ce027209 */ /* 0x000fe40007810000 */
[----:B------:R-:W-:Y:S02]  /*14070*/  ISETP.GT.AND P0, PT, R0, 0x20, PT ;  /* 0x000000200000780c */ /* 0x000fe40003f04270 */
[----:B------:R-:W-:Y:S02]  /*14080*/  FSEL R208, R16, -INF , P1 ;  /* 0xff80000010d07808 */ /* 0x000fe40000800000 */
[----:B------:R-:W-:Y:S01]  /*14090*/  FMNMX.FTZ R2, R210, R2, !PT ;  /* 0x00000002d2027209 */ /* 0x000fe20007810000 */
[----:B------:R-:W-:Y:S01]  /*140a0*/  SHFL.IDX PT, R16, R4, 0x3, 0x1c1f ;  /* 0x007c1f0004107f89 */ /* 0x000fe200000e0000 */
[----:B------:R-:W-:Y:S02]  /*140b0*/  FSEL R234, R12, -INF , P0 ;  /* 0xff8000000cea7808 */ /* 0x000fe40000000000 */
[C---:B------:R-:W-:Y:S02]  /*140c0*/  ISETP.GT.AND P3, PT, R0.reuse, 0x21, PT ;  /* 0x000000210000780c */ /* 0x040fe40003f64270 */
[C---:B------:R-:W-:Y:S02]  /*140d0*/  ISETP.GT.AND P2, PT, R0.reuse, 0x28, PT ;  /* 0x000000280000780c */ /* 0x040fe40003f44270 */
        /* <DEDUP_REMOVED lines=15> */
[C---:B------:R-:W-:Y:S02]  /*141d0*/  ISETP.GT.AND P0, PT, R2.reuse, 0x8, PT ;  /* 0x000000080200780c */ /* 0x040fe40003f04270 */
[----:B-1----:R-:W-:Y:S02]  /*141e0*/  FMNMX.FTZ R4, R9, R100, !PT ;  /* 0x0000006409047209 */ /* 0x002fe40007810000 */
[----:B------:R-:W-:Y:S02]  /*141f0*/  FSEL R11, R187, -INF , P2 ;  /* 0xff800000bb0b7808 */ /* 0x000fe40001000000 */
        /* <DEDUP_REMOVED lines=8> */
[----:B------:R-:W-:Y:S02]  /*14280*/  ISETP.GT.AND P0, PT, R2, 0x18, PT ;  /* 0x000000180200780c */ /* 0x000fe40003f04270 */
[----:B------:R-:W-:Y:S02]  /*14290*/  FMNMX.FTZ R4, R18, R0, !PT ;  /* 0x0000000012047209 */ /* 0x000fe40007810000 */
[----:B------:R-:W-:Y:S02]  /*142a0*/  FSEL R189, R109, -INF , P1 ;  /* 0xff8000006dbd7808 */ /* 0x000fe40000800000 */
[----:B---3--:R-:W-:Y:S02]  /*142b0*/  IADD3 R0, R5, R12, RZ ;  /* 0x0000000c05007210 */ /* 0x008fe40007ffe0ff */
        /* <DEDUP_REMOVED lines=17> */
[----:B------:R-:W-:Y:S02]  /*143d0*/  FMNMX.FTZ R19, R6, R106, !PT ;  /* 0x0000006a06137209 */ /* 0x000fe40007810000 */
[----:B------:R-:W-:Y:S02]  /*143e0*/  FSEL R13, R214, -INF , P1 ;  /* 0xff800000d60d7808 */ /* 0x000fe40000800000 */
[----:B------:R-:W-:Y:S02]  /*143f0*/  ISETP.GT.AND P3, PT, R0, 0x9, PT ;  /* 0x000000090000780c */ /* 0x000fe40003f64270 */
[----:B------:R-:W-:Y:S02]  /*14400*/  FMNMX.FTZ R19, R13, R19, !PT ;  /* 0x000000130d137209 */ /* 0x000fe40007810000 */
[----:B------:R-:W-:Y:S02]  /*14410*/  FMNMX.FTZ R12, R205, R4, !PT ;  /* 0x00000004cd0c7209 */ /* 0x000fe40007810000 */
[----:B------:R-:W-:Y:S02]  /*14420*/  IADD3 R4, R5, R16, RZ ;  /* 0x0000001005047210 */ /* 0x000fe40007ffe0ff */
[----:B------:R-:W-:Y:S02]  /*14430*/  FSEL R16, R211, -INF , P0 ;  /* 0xff800000d3107808 */ /* 0x000fe40000000000 */
[----:B------:R-:W-:Y:S02]  /*14440*/  FSEL R17, R209, -INF , P3 ;  /* 0xff800000d1117808 */ /* 0x000fe40001800000 */
[----:B------:R-:W-:Y:S02]  /*14450*/  FMNMX.FTZ R21, R16, R19, !PT ;  /* 0x0000001310157209 */ /* 0x000fe40007810000 */
[----:B------:R-:W-:Y:S02]  /*14460*/  ISETP.GT.AND P2, PT, R0, 0x10, PT ;  /* 0x000000100000780c */ /* 0x000fe40003f44270 */
[----:B------:R-:W-:Y:S02]  /*14470*/  FMNMX.FTZ R5, R189, R12, !PT ;  /* 0x0000000cbd057209 */ /* 0x000fe40007810000 */
[----:B------:R-:W-:Y:S02]  /*14480*/  FSEL R182, R176, -INF , P2 ;  /* 0xff800000b0b67808 */ /* 0x000fe40001000000 */
[----:B------:R-:W-:Y:S02]  /*14490*/  ISETP.GT.AND P2, PT, R4, 0x1, PT ;  /* 0x000000010400780c */ /* 0x000fe40003f44270 */
[----:B------:R-:W-:Y:S02]  /*144a0*/  FMNMX.FTZ R21, R17, R21, !PT ;  /* 0x0000001511157209 */ /* 0x000fe40007810000 */
[----:B------:R-:W-:Y:S02]  /*144b0*/  ISETP.GT.AND P1, PT, R0, 0x11, PT ;  /* 0x000000110000780c */ /* 0x000fe40003f24270 */
[----:B------:R-:W-:Y:S02]  /*144c0*/  ISETP.GT.AND P0, PT, R4, RZ, PT ;  /* 0x000000ff0400720c */ /* 0x000fe40003f04270 */
[----:B------:R-:W-:Y:S02]  /*144d0*/  FMNMX.FTZ R5, R191, R5, !PT ;  /* 0x00000005bf057209 */ /* 0x000fe40007810000 */
[----:B------:R-:W-:Y:S02]  /*144e0*/  FSEL R20, R217, -INF , P2 ;  /* 0xff800000d9147808 */ /* 0x000fe40001000000 */
[----:B------:R-:W-:Y:S02]  /*144f0*/  FSEL R184, R171, -INF , P1 ;  /* 0xff800000abb87808 */ /* 0x000fe40000800000 */
[----:B------:R-:W-:Y:S02]  /*14500*/  FMNMX.FTZ R21, R182, R21, !PT ;  /* 0x00000015b6157209 */ /* 0x000fe40007810000 */
[----:B------:R-:W-:Y:S02]  /*14510*/  ISETP.GT.AND P3, PT, R0, 0x18, PT ;  /* 0x000000180000780c */ /* 0x000fe40003f64270 */
[----:B------:R-:W-:Y:S02]  /*14520*/  FSEL R12, R216, -INF , P0 ;  /* 0xff800000d80c7808 */ /* 0x000fe40000000000 */
[----:B------:R-:W-:Y:S02]  /*14530*/  ISETP.GT.AND P1, PT, R4, 0x8, PT ;  /* 0x000000080400780c */ /* 0x000fe40003f24270 */
[----:B------:R-:W-:Y:S02]  /*14540*/  ISETP.GT.AND P2, PT, R0, 0x20, PT ;  /* 0x000000200000780c */ /* 0x000fe40003f44270 */
[----:B------:R-:W-:Y:S02]  /*14550*/  FMNMX.FTZ R5, R190, R5, !PT ;  /* 0x00000005be057209 */ /* 0x000fe40007810000 */
[----:B------:R-:W-:Y:S02]  /*14560*/  FSEL R19, R212, -INF , P1 ;  /* 0xff800000d4137808 */ /* 0x000fe40000800000 */
[----:B------:R-:W-:Y:S02]  /*14570*/  ISETP.GT.AND P0, PT, R0, 0x19, PT ;  /* 0x000000190000780c */ /* 0x000fe40003f04270 */
[----:B------:R-:W-:Y:S02]  /*14580*/  FSEL R187, R168, -INF , P3 ;  /* 0xff800000a8bb7808 */ /* 0x000fe40001800000 */
[C---:B------:R-:W-:Y:S02]  /*14590*/  ISETP.GT.AND P1, PT, R0.reuse, 0x21, PT ;  /* 0x000000210000780c */ /* 0x040fe40003f24270 */
[----:B------:R-:W-:Y:S02]  /*145a0*/  ISETP.GT.AND P3, PT, R0, 0x29, PT ;  /* 0x000000290000780c */ /* 0x000fe40003f64270 */
[----:B------:R-:W-:Y:S02]  /*145b0*/  FSEL R226, R24, -INF , P2 ;  /* 0xff80000018e27808 */ /* 0x000fe40001000000 */
[----:B------:R-:W-:Y:S02]  /*145c0*/  ISETP.GT.AND P2, PT, R0, 0x28, PT ;  /* 0x000000280000780c */ /* 0x000fe40003f44270 */
[----:B------:R-:W-:Y:S02]  /*145d0*/  FMNMX.FTZ R0, R184, R21, !PT ;  /* 0x00000015b8007209 */ /* 0x000fe40007810000 */
[----:B------:R-:W-:Y:S02]  /*145e0*/  FMNMX.FTZ R21, R12, R107, !PT ;  /* 0x0000006b0c157209 */ /* 0x000fe40007810000 */
[----:B------:R-:W-:Y:S02]  /*145f0*/  FMNMX.FTZ R5, R230, R5, !PT ;  /* 0x00000005e6057209 */ /* 0x000fe40007810000 */
[----:B------:R-:W-:Y:S02]  /*14600*/  FSEL R185, R108, -INF , P0 ;  /* 0xff8000006cb97808 */ /* 0x000fe40000000000 */
[----:B-1----:R-:W-:Y:S02]  /*14610*/  FMNMX.FTZ R110, R2, R23, !PT ;  /* 0x00000017026e7209 */ /* 0x002fe40007810000 */
[----:B------:R-:W-:Y:S02]  /*14620*/  FMNMX.FTZ R2, R187, R0, !PT ;  /* 0x00000000bb027209 */ /* 0x000fe40007810000 */
[----:B------:R-:W-:Y:S02]  /*14630*/  FMNMX.FTZ R0, R20, R21, !PT ;  /* 0x0000001514007209 */ /* 0x000fe40007810000 */
[C---:B------:R-:W-:Y:S02]  /*14640*/  ISETP.GT.AND P0, PT, R4.reuse, 0x9, PT ;  /* 0x000000090400780c */ /* 0x040fe40003f04270 */
[----:B------:R-:W-:Y:S02]  /*14650*/  FMNMX.FTZ R5, R229, R5, !PT ;  /* 0x00000005e5057209 */ /* 0x000fe40007810000 */
[----:B------:R-:W-:Y:S02]  /*14660*/  FMNMX.FTZ R0, R19, R0, !PT ;  /* 0x0000000013007209 */ /* 0x000fe40007810000 */
[----:B------:R-:W-:Y:S02]  /*14670*/  FSEL R24, R213, -INF , P0 ;  /* 0xff800000d5187808 */ /* 0x000fe40000000000 */
[----:B------:R-:W-:Y:S02]  /*14680*/  ISETP.GT.AND P0, PT, R4, 0x10, PT ;  /* 0x000000100400780c */ /* 0x000fe40003f04270 */
[----:B------:R-:W-:Y:S02]  /*14690*/  FMNMX.FTZ R5, R228, R5, !PT ;  /* 0x00000005e4057209 */ /* 0x000fe40007810000 */
[----:B------:R-:W-:Y:S02]  /*146a0*/  FMNMX.FTZ R0, R24, R0, !PT ;  /* 0x0000000018007209 */ /* 0x000fe40007810000 */
[----:B------:R-:W-:Y:S02]  /*146b0*/  FSEL R181, R178, -INF , P0 ;  /* 0xff800000b2b57808 */ /* 0x000fe40000000000 */
[----:B------:R-:W-:Y:S02]  /*146c0*/  ISETP.GT.AND P0, PT, R4, 0x18, PT ;  /* 0x000000180400780c */ /* 0x000fe40003f04270 */
[----:B------:R-:W-:Y:S02]  /*146d0*/  FMNMX.FTZ R5, R227, R5, !PT ;  /* 0x00000005e3057209 */ /* 0x000fe40007810000 */
[----:B------:R-:W-:Y:S01]  /*146e0*/  FMNMX.FTZ R21, R181, R0, !PT ;  /* 0x00000000b5157209 */ /* 0x000fe20007810000 */
[C---:B------:R-:W-:Y:S01]  /*146f0*/  FMUL.FTZ R0, R110.reuse, c[0x0][0x2d0] ;  /* 0x0000b4006e007a20 */ /* 0x040fe20000410000 */
[----:B------:R-:W-:Y:S01]  /*14700*/  FSEL R183, R177, -INF , P0 ;  /* 0xff800000b1b77808 */ /* 0x000fe20000000000 */
[----:B------:R-:W1:Y:S01]  /*14710*/  SHFL.BFLY PT, R22, R5, 0x2, 0x1f ;  /* 0x0c401f0005167f89 */ /* 0x000e6200000e0000 */
[----:B------:R-:W-:Y:S02]  /*14720*/  FSETP.NEU.FTZ.AND P0, PT, R110, -INF , PT ;  /* 0xff8000006e00780b */ /* 0x000fe40003f1d000 */
[----:B------:R-:W-:Y:S02]  /*14730*/  FSEL R225, R26, -INF , P1 ;  /* 0xff8000001ae17808 */ /* 0x000fe40000800000 */
[----:B------:R-:W-:Y:S02]  /*14740*/  FSEL R174, R0, RZ, P0 ;  /* 0x000000ff00ae7208 */ /* 0x000fe40000000000 */
[----:B------:R-:W-:Y:S02]  /*14750*/  ISETP.GT.AND P1, PT, R4, 0x11, PT ;  /* 0x000000110400780c */ /* 0x000fe40003f24270 */
[----:B------:R-:W-:Y:S01]  /*14760*/  FMNMX.FTZ R2, R185, R2, !PT ;  /* 0x00000002b9027209 */ /* 0x000fe20007810000 */
[--C-:B------:R-:W-:Y:S01]  /*14770*/  FFMA.FTZ R0, R7, c[0x0][0x2d0], -R174.reuse ;  /* 0x0000b40007007a23 */ /* 0x100fe200000108ae */
[----:B------:R-:W-:Y:S02]  /*14780*/  FSEL R180, R186, -INF , P1 ;  /* 0xff800000bab47808 */ /* 0x000fe40000800000 */
[----:B------:R-:W-:Y:S01]  /*14790*/  FSEL R224, R27, -INF , P2 ;  /* 0xff8000001be07808 */ /* 0x000fe20001000000 */
[----:B------:R2:W-:Y:S01]  /*147a0*/  MUFU.EX2 R215, R0 ;  /* 0x0000000000d77308 */ /* 0x0005e20000000800 */
[----:B------:R-:W-:Y:S02]  /*147b0*/  FMNMX.FTZ R21, R180, R21, !PT ;  /* 0x00000015b4157209 */ /* 0x000fe40007810000 */
[----:B------:R-:W-:Y:S02]  /*147c0*/  ISETP.GT.AND P2, PT, R4, 0x19, PT ;  /* 0x000000190400780c */ /* 0x000fe40003f44270 */
[----:B------:R-:W-:Y:S02]  /*147d0*/  FMNMX.FTZ R2, R226, R2, !PT ;  /* 0x00000002e2027209 */ /* 0x000fe40007810000 */
[----:B------:R-:W-:Y:S02]  /*147e0*/  FMNMX.FTZ R21, R183, R21, !PT ;  /* 0x00000015b7157209 */ /* 0x000fe40007810000 */
[----:B------:R-:W-:Y:S02]  /*147f0*/  FSEL R188, R179, -INF , P2 ;  /* 0xff800000b3bc7808 */ /* 0x000fe40001000000 */
[----:B-1----:R-:W-:Y:S02]  /*14800*/  FMNMX.FTZ R5, R5, R22, !PT ;  /* 0x0000001605057209 */ /* 0x002fe40007810000 */
[----:B------:R-:W-:Y:S02]  /*14810*/  ISETP.GT.AND P1, PT, R4, 0x20, PT ;  /* 0x000000200400780c */ /* 0x000fe40003f24270 */
[----:B------:R-:W-:Y:S01]  /*14820*/  FMNMX.FTZ R2, R225, R2, !PT ;  /* 0x00000002e1027209 */ /* 0x000fe20007810000 */
[----:B------:R-:W1:Y:S01]  /*14830*/  SHFL.BFLY PT, R23, R5, 0x1, 0x1f ;  /* 0x0c201f0005177f89 */ /* 0x000e6200000e0000 */
[----:B------:R-:W-:Y:S02]  /*14840*/  FMNMX.FTZ R7, R188, R21, !PT ;  /* 0x00000015bc077209 */ /* 0x000fe40007810000 */
[----:B------:R-:W-:Y:S02]  /*14850*/  FSEL R220, R25, -INF , P3 ;  /* 0xff80000019dc7808 */ /* 0x000fe40001800000 */
[----:B------:R-:W-:Y:S02]  /*14860*/  ISETP.GT.AND P3, PT, R4, 0x21, PT ;  /* 0x000000210400780c */ /* 0x000fe40003f64270 */
[----:B------:R-:W-:Y:S01]  /*14870*/  FSEL R223, R31, -INF , P1 ;  /* 0xff8000001fdf7808 */ /* 0x000fe20000800000 */
[--C-:B--2---:R-:W-:Y:S01]  /*14880*/  FFMA.FTZ R0, R8, c[0x0][0x2d0], -R174.reuse ;  /* 0x0000b40008007a23 */ /* 0x104fe200000108ae */
[----:B------:R-:W-:Y:S02]  /*14890*/  FMNMX.FTZ R2, R224, R2, !PT ;  /* 0x00000002e0027209 */ /* 0x000fe40007810000 */
[----:B------:R-:W-:Y:S01]  /*148a0*/  FSEL R221, R30, -INF , P3 ;  /* 0xff8000001edd7808 */ /* 0x000fe20001800000 */
[----:B------:R2:W3:Y:S01]  /*148b0*/  MUFU.EX2 R222, R0 ;  /* 0x0000000000de7308 */ /* 0x0004e20000000800 */
[----:B------:R-:W-:Y:S02]  /*148c0*/  FMNMX.FTZ R7, R223, R7, !PT ;  /* 0x00000007df077209 */ /* 0x000fe40007810000 */
[----:B------:R-:W-:Y:S02]  /*148d0*/  FMNMX.FTZ R2, R220, R2, !PT ;  /* 0x00000002dc027209 */ /* 0x000fe40007810000 */
[C---:B------:R-:W-:Y:S02]  /*148e0*/  ISETP.GT.AND P2, PT, R4.reuse, 0x28, PT ;  /* 0x000000280400780c */ /* 0x040fe40003f44270 */
[----:B------:R-:W-:Y:S01]  /*148f0*/  ISETP.GT.AND P1, PT, R4, 0x29, PT ;  /* 0x000000290400780c */ /* 0x000fe20003f24270 */
[----:B------:R-:W4:Y:S01]  /*14900*/  SHFL.BFLY PT, R22, R2, 0x2, 0x1f ;  /* 0x0c401f0002167f89 */ /* 0x000f2200000e0000 */
[----:B------:R-:W-:Y:S01]  /*14910*/  FMNMX.FTZ R4, R221, R7, !PT ;  /* 0x00000007dd047209 */ /* 0x000fe20007810000 */
[--C-:B------:R-:W-:Y:S01]  /*14920*/  FFMA.FTZ R7, R10, c[0x0][0x2d0], -R174.reuse ;  /* 0x0000b4000a077a23 */ /* 0x100fe200000108ae */
[----:B------:R-:W-:Y:S02]  /*14930*/  FSEL R219, R29, -INF , P2 ;  /* 0xff8000001ddb7808 */ /* 0x000fe40001000000 */
[----:B-1----:R-:W-:Y:S01]  /*14940*/  FMNMX.FTZ R109, R5, R23, !PT ;  /* 0x00000017056d7209 */ /* 0x002fe20007810000 */
[----:B------:R1:W-:Y:S01]  /*14950*/  MUFU.EX2 R242, R7 ;  /* 0x0000000700f27308 */ /* 0x0003e20000000800 */
[----:B------:R-:W-:Y:S01]  /*14960*/  FFMA.FTZ R5, R15, c[0x0][0x2d0], -R174 ;  /* 0x0000b4000f057a23 */ /* 0x000fe200000108ae */
[----:B------:R-:W-:Y:S02]  /*14970*/  FSEL R103, R28, -INF , P1 ;  /* 0xff8000001c677808 */ /* 0x000fe40000800000 */
[----:B------:R-:W-:Y:S06]  /*14980*/  FSETP.NEU.FTZ.AND P2, PT, R109, -INF , PT ;  /* 0xff8000006d00780b */ /* 0x000fec0003f5d000 */
[----:B------:R5:W5:Y:S01]  /*14990*/  MUFU.EX2 R243, R5 ;  /* 0x0000000500f37308 */ /* 0x000b620000000800 */
[----:B--2---:R-:W-:Y:S02]  /*149a0*/  FMNMX.FTZ R0, R219, R4, !PT ;  /* 0x00000004db007209 */ /* 0x004fe40007810000 */
[----:B---3--:R-:W-:Y:S02]  /*149b0*/  F2FP.PACK_AB R168, R222, R215 ;  /* 0x000000d7dea8723e */ /* 0x008fe400000000ff */
[----:B------:R-:W-:Y:S02]  /*149c0*/  FMNMX.FTZ R0, R103, R0, !PT ;  /* 0x0000000067007209 */ /* 0x000fe40007810000 */
[----:B----4-:R-:W-:Y:S03]  /*149d0*/  FMNMX.FTZ R4, R2, R22, !PT ;  /* 0x0000001602047209 */ /* 0x010fe60007810000 */
[----:B------:R-:W2:Y:S01]  /*149e0*/  SHFL.BFLY PT, R2, R0, 0x2, 0x1f ;  /* 0x0c401f0000027f89 */ /* 0x000ea200000e0000 */
[----:B-1----:R-:W-:Y:S07]  /*149f0*/  FMUL.FTZ R7, R109, c[0x0][0x2d0] ;  /* 0x0000b4006d077a20 */ /* 0x002fee0000410000 */
[----:B------:R-:W1:Y:S01]  /*14a00*/  SHFL.BFLY PT, R8, R4, 0x1, 0x1f ;  /* 0x0c201f0004087f89 */ /* 0x000e6200000e0000 */
[----:B------:R-:W-:Y:S05]  /*14a10*/  FSEL R173, R7, RZ, P2 ;  /* 0x000000ff07ad7208 */ /* 0x000fea0001000000 */
[--C-:B-----5:R-:W-:Y:S01]  /*14a20*/  FFMA.FTZ R5, R9, c[0x0][0x2d0], -R173.reuse ;  /* 0x0000b40009057a23 */ /* 0x120fe200000108ad */
[----:B------:R-:W-:Y:S03]  /*14a30*/  F2FP.PACK_AB R170, R243, R242 ;  /* 0x000000f2f3aa723e */ /* 0x000fe600000000ff */
[----:B------:R3:W-:Y:S01]  /*14a40*/  MUFU.EX2 R178, R5 ;  /* 0x0000000500b27308 */ /* 0x0007e20000000800 */
[----:B--2---:R-:W-:Y:S01]  /*14a50*/  FMNMX.FTZ R0, R0, R2, !PT ;  /* 0x0000000200007209 */ /* 0x004fe20007810000 */
[--C-:B------:R-:W-:Y:S08]  /*14a60*/  FFMA.FTZ R2, R14, c[0x0][0x2d0], -R173.reuse ;  /* 0x0000b4000e027a23 */ /* 0x100ff000000108ad */
[----:B------:R2:W-:Y:S01]  /*14a70*/  MUFU.EX2 R240, R2 ;  /* 0x0000000200f07308 */ /* 0x0005e20000000800 */
[----:B-1----:R-:W-:Y:S01]  /*14a80*/  FMNMX.FTZ R108, R4, R8, !PT ;  /* 0x00000008046c7209 */ /* 0x002fe20007810000 */
[--C-:B------:R-:W-:Y:S03]  /*14a90*/  FFMA.FTZ R4, R18, c[0x0][0x2d0], -R173.reuse ;  /* 0x0000b40012047a23 */ /* 0x100fe600000108ad */
[C---:B------:R-:W-:Y:S05]  /*14aa0*/  FSETP.NEU.FTZ.AND P1, PT, R108.reuse, -INF , PT ;  /* 0xff8000006c00780b */ /* 0x040fea0003f3d000 */
[----:B------:R-:W1:Y:S01]  /*14ab0*/  MUFU.EX2 R241, R4 ;  /* 0x0000000400f17308 */ /* 0x000e620000000800 */
[----:B---3--:R-:W-:Y:S09]  /*14ac0*/  FFMA.FTZ R5, R11, c[0x0][0x2d0], -R173 ;  /* 0x0000b4000b057a23 */ /* 0x008ff200000108ad */
        /* <DEDUP_REMOVED lines=24> */
[C---:B-1----:R-:W-:Y:S02]  /*14c50*/  FMUL.FTZ R4, R101.reuse, R120 ;  /* 0x0000007865047220 */ /* 0x042fe40000410000 */
[C---:B------:R-:W-:Y:S02]  /*14c60*/  FMUL.FTZ R5, R101.reuse, R121 ;  /* 0x0000007965057220 */ /* 0x040fe40000410000 */
[C---:B------:R-:W-:Y:S02]  /*14c70*/  FMUL.FTZ R16, R101.reuse, R128 ;  /* 0x0000008065107220 */ /* 0x040fe40000410000 */
[C---:B------:R-:W-:Y:S02]  /*14c80*/  FMUL.FTZ R17, R101.reuse, R129 ;  /* 0x0000008165117220 */ /* 0x040fe40000410000 */
[C---:B------:R-:W-:Y:S02]  /*14c90*/  FMUL.FTZ R32, R101.reuse, R144 ;  /* 0x0000009065207220 */ /* 0x040fe40000410000 */
[--C-:B--2---:R-:W-:Y:S02]  /*14ca0*/  FFMA.FTZ R2, R20, c[0x0][0x2d0], -R175.reuse ;  /* 0x0000b40014027a23 */ /* 0x104fe400000108af */
[----:B------:R-:W1:Y:S01]  /*14cb0*/  LDSM.16.MT88.4 R20, [R166] ;  /* 0x00000000a614783b */ /* 0x000e620000004200 */
[C---:B------:R-:W-:Y:S01]  /*14cc0*/  FMUL.FTZ R33, R101.reuse, R145 ;  /* 0x0000009165217220 */ /* 0x040fe20000410000 */
[----:B------:R2:W-:Y:S01]  /*14cd0*/  MUFU.EX2 R235, R2 ;  /* 0x0000000200eb7308 */ /* 0x0005e20000000800 */
[C---:B------:R-:W-:Y:S02]  /*14ce0*/  FMUL.FTZ R48, R101.reuse, R160 ;  /* 0x000000a065307220 */ /* 0x040fe40000410000 */
[C---:B------:R-:W-:Y:S02]  /*14cf0*/  FMUL.FTZ R49, R101.reuse, R161 ;  /* 0x000000a165317220 */ /* 0x040fe40000410000 */
[C---:B------:R-:W-:Y:S02]  /*14d00*/  FMUL.FTZ R52, R101.reuse, R52 ;  /* 0x0000003465347220 */ /* 0x040fe40000410000 */
[----:B------:R-:W-:Y:S02]  /*14d10*/  FMUL.FTZ R53, R101, R53 ;  /* 0x0000003565357220 */ /* 0x000fe40000410000 */
[--C-:B------:R-:W-:Y:S02]  /*14d20*/  FFMA.FTZ R144, R219, c[0x0][0x2d0], -R175.reuse ;  /* 0x0000b400db907a23 */ /* 0x100fe400000108af */
[C---:B------:R-:W-:Y:S02]  /*14d30*/  FMUL.FTZ R64, R101.reuse, R64 ;  /* 0x0000004065407220 */ /* 0x040fe40000410000 */
[C---:B------:R-:W-:Y:S02]  /*14d40*/  FMUL.FTZ R65, R101.reuse, R65 ;  /* 0x0000004165417220 */ /* 0x040fe40000410000 */
[C---:B------:R-:W-:Y:S02]  /*14d50*/  FMUL.FTZ R68, R101.reuse, R68 ;  /* 0x0000004465447220 */ /* 0x040fe40000410000 */
[C---:B------:R-:W-:Y:S02]  /*14d60*/  FMUL.FTZ R69, R101.reuse, R69 ;  /* 0x0000004565457220 */ /* 0x040fe40000410000 */
[C---:B------:R-:W-:Y:S02]  /*14d70*/  FMUL.FTZ R80, R101.reuse, R80 ;  /* 0x0000005065507220 */ /* 0x040fe40000410000 */
[C---:B------:R-:W-:Y:S02]  /*14d80*/  FMUL.FTZ R81, R101.reuse, R81 ;  /* 0x0000005165517220 */ /* 0x040fe40000410000 */
[----:B------:R-:W-:Y:S02]  /*14d90*/  FMUL.FTZ R84, R101, R84 ;  /* 0x0000005465547220 */ /* 0x000fe40000410000 */
[----:B--2---:R-:W-:Y:S02]  /*14da0*/  FFMA.FTZ R2, R19, c[0x0][0x2d0], -R175 ;  /* 0x0000b40013027a23 */ /* 0x004fe400000108af */
[C---:B------:R-:W-:Y:S02]  /*14db0*/  FMUL.FTZ R85, R101.reuse, R85 ;  /* 0x0000005565557220 */ /* 0x040fe40000410000 */
[----:B------:R2:W-:Y:S01]  /*14dc0*/  MUFU.EX2 R236, R2 ;  /* 0x0000000200ec7308 */ /* 0x0005e20000000800 */
[C---:B------:R-:W-:Y:S02]  /*14dd0*/  FMUL.FTZ R96, R101.reuse, R96 ;  /* 0x0000006065607220 */ /* 0x040fe40000410000 */
        /* <DEDUP_REMOVED lines=8> */
[----:B---3--:R-:W-:Y:S02]  /*14e60*/  FMUL.FTZ R6, R100, R122 ;  /* 0x0000007a64067220 */ /* 0x008fe40000410000 */
[----:B------:R-:W-:Y:S02]  /*14e70*/  FMUL.FTZ R0, R0, c[0x0][0x2d0] ;  /* 0x0000b40000007a20 */ /* 0x000fe40000410000 */
[C---:B------:R-:W-:Y:S02]  /*14e80*/  FMUL.FTZ R7, R100.reuse, R123 ;  /* 0x0000007b64077220 */ /* 0x040fe40000410000 */
[----:B------:R2:W3:Y:S01]  /*14e90*/  MUFU.EX2 R3, R0 ;  /* 0x0000000000037308 */ /* 0x0004e20000000800 */
[----:B------:R-:W4:Y:S01]  /*14ea0*/  LDSM.16.MT88.4 R120, [R166+0xc00] ;  /* 0x000c0000a678783b */ /* 0x000f220000004200 */
[C---:B------:R-:W-:Y:S02]  /*14eb0*/  FMUL.FTZ R18, R100.reuse, R130 ;  /* 0x0000008264127220 */ /* 0x040fe40000410000 */
[C---:B------:R-:W-:Y:S01]  /*14ec0*/  FMUL.FTZ R19, R100.reuse, R131 ;  /* 0x0000008364137220 */ /* 0x040fe20000410000 */
[-C--:B-1----:R-:W-:Y:S01]  /*14ed0*/  HMMA.16816.F32 R4, R168, R20.reuse, R4 ;  /* 0x00000014a804723c */ /* 0x082fe20000001804 */
[C---:B------:R-:W-:Y:S02]  /*14ee0*/  FMUL.FTZ R35, R100.reuse, R147 ;  /* 0x0000009364237220 */ /* 0x040fe40000410000 */
[C---:B------:R-:W-:Y:S01]  /*14ef0*/  FMUL.FTZ R34, R100.reuse, R146 ;  /* 0x0000009264227220 */ /* 0x040fe20000410000 */
[----:B------:R-:W-:Y:S01]  /*14f00*/  LDSM.16.MT88.4 R128, [R167+0x400] ;  /* 0x00040000a780783b */ /* 0x000fe20000004200 */
[C---:B------:R-:W-:Y:S02]  /*14f10*/  FMUL.FTZ R50, R100.reuse, R162 ;  /* 0x000000a264327220 */ /* 0x040fe40000410000 */
[C---:B------:R-:W-:Y:S02]  /*14f20*/  FMUL.FTZ R51, R100.reuse, R163 ;  /* 0x000000a364337220 */ /* 0x040fe40000410000 */
[C---:B------:R-:W-:Y:S03]  /*14f30*/  FMUL.FTZ R54, R100.reuse, R54 ;  /* 0x0000003664367220 */ /* 0x040fe60000410000 */
[----:B------:R-:W-:Y:S01]  /*14f40*/  FMUL.FTZ R55, R100, R55 ;  /* 0x0000003764377220 */ /* 0x000fe20000410000 */
[----:B------:R-:W-:Y:S01]  /*14f50*/  LDSM.16.MT88.4 R160, [R166+0x1400] ;  /* 0x00140000a6a0783b */ /* 0x000fe20000004200 */
[--C-:B------:R-:W-:Y:S02]  /*14f60*/  FFMA.FTZ R106, R208, c[0x0][0x2d0], -R174.reuse ;  /* 0x0000b400d06a7a23 */ /* 0x100fe400000108ae */
[C---:B------:R-:W-:Y:S02]  /*14f70*/  FMUL.FTZ R66, R100.reuse, R66 ;  /* 0x0000004264427220 */ /* 0x040fe40000410000 */
[----:B------:R-:W-:Y:S01]  /*14f80*/  FMUL.FTZ R67, R100, R67 ;  /* 0x0000004364437220 */ /* 0x000fe20000410000 */
[----:B------:R-:W-:Y:S01]  /*14f90*/  MUFU.EX2 R218, R106 ;  /* 0x0000006a00da7308 */ /* 0x000fe20000000800 */
[----:B--2---:R-:W-:Y:S02]  /*14fa0*/  FADD.FTZ R0, -R2, R107 ;  /* 0x0000006b02007221 */ /* 0x004fe40000010100 */
[----:B------:R-:W-:Y:S02]  /*14fb0*/  FFMA.FTZ R2, R24, c[0x0][0x2d0], -R175 ;  /* 0x0000b40018027a23 */ /* 0x000fe400000108af */
[----:B------:R-:W-:Y:S02]  /*14fc0*/  FMUL.FTZ R0, R0, c[0x0][0x2d0] ;  /* 0x0000b40000007a20 */ /* 0x000fe40000410000 */
[----:B---3--:R-:W-:Y:S01]  /*14fd0*/  FMUL.FTZ R8, R3, R116 ;  /* 0x0000007403087220 */ /* 0x008fe20000410000 */
[----:B------:R-:W-:Y:S01]  /*14fe0*/  F2FP.PACK_AB R116, R179, R177 ;  /* 0x000000b1b374723e */ /* 0x000fe200000000ff */
[----:B------:R-:W-:Y:S01]  /*14ff0*/  FMUL.FTZ R9, R3, R117 ;  /* 0x0000007503097220 */ /* 0x000fe20000410000 */
[----:B------:R1:W-:Y:S01]  /*15000*/  MUFU.EX2 R238, R2 ;  /* 0x0000000200ee7308 */ /* 0x0003e20000000800 */
[----:B------:R-:W-:Y:S01]  /*15010*/  F2FP.PACK_AB R117, R235, R176 ;  /* 0x000000b0eb75723e */ /* 0x000fe200000000ff */
[C---:B------:R-:W-:Y:S02]  /*15020*/  FMUL.FTZ R12, R3.reuse, R124 ;  /* 0x0000007c030c7220 */ /* 0x040fe40000410000 */
[C---:B------:R-:W-:Y:S02]  /*15030*/  FMUL.FTZ R13, R3.reuse, R125 ;  /* 0x0000007d030d7220 */ /* 0x040fe40000410000 */
[C---:B------:R-:W-:Y:S02]  /*15040*/  FMUL.FTZ R24, R3.reuse, R136 ;  /* 0x0000008803187220 */ /* 0x040fe40000410000 */
[C---:B------:R-:W-:Y:S02]  /*15050*/  FMUL.FTZ R25, R3.reuse, R137 ;  /* 0x0000008903197220 */ /* 0x040fe40000410000 */
[----:B------:R-:W2:Y:S01]  /*15060*/  MUFU.EX2 R0, R0 ;  /* 0x0000000000007308 */ /* 0x000ea20000000800 */
[C---:B------:R-:W-:Y:S02]  /*15070*/  FMUL.FTZ R29, R3.reuse, R141 ;  /* 0x0000008d031d7220 */ /* 0x040fe40000410000 */
[C---:B------:R-:W-:Y:S02]  /*15080*/  FMUL.FTZ R28, R3.reuse, R140 ;  /* 0x0000008c031c7220 */ /* 0x040fe40000410000 */
[C---:B------:R-:W-:Y:S02]  /*15090*/  FMUL.FTZ R40, R3.reuse, R152 ;  /* 0x0000009803287220 */ /* 0x040fe40000410000 */
[C---:B------:R-:W-:Y:S02]  /*150a0*/  FMUL.FTZ R41, R3.reuse, R153 ;  /* 0x0000009903297220 */ /* 0x040fe40000410000 */
[C---:B------:R-:W-:Y:S02]  /*150b0*/  FMUL.FTZ R44, R3.reuse, R156 ;  /* 0x0000009c032c7220 */ /* 0x040fe40000410000 */
[C---:B------:R-:W-:Y:S02]  /*150c0*/  FMUL.FTZ R45, R3.reuse, R157 ;  /* 0x0000009d032d7220 */ /* 0x040fe40000410000 */
[----:B------:R-:W-:Y:S02]  /*150d0*/  FMUL.FTZ R56, R3, R56 ;  /* 0x0000003803387220 */ /* 0x000fe40000410000 */
[--C-:B-1----:R-:W-:Y:S02]  /*150e0*/  FFMA.FTZ R2, R207, c[0x0][0x2d0], -R174.reuse ;  /* 0x0000b400cf027a23 */ /* 0x102fe400000108ae */
[C---:B------:R-:W-:Y:S02]  /*150f0*/  FMUL.FTZ R57, R3.reuse, R57 ;  /* 0x0000003903397220 */ /* 0x040fe40000410000 */
[----:B------:R1:W-:Y:S01]  /*15100*/  MUFU.EX2 R209, R2 ;  /* 0x0000000200d17308 */ /* 0x0003e20000000800 */
[C---:B------:R-:W-:Y:S02]  /*15110*/  FMUL.FTZ R60, R3.reuse, R60 ;  /* 0x0000003c033c7220 */ /* 0x040fe40000410000 */
[----:B------:R-:W-:Y:S02]  /*15120*/  FMUL.FTZ R61, R3, R61 ;  /* 0x0000003d033d7220 */ /* 0x000fe40000410000 */
[C---:B--2---:R-:W-:Y:S01]  /*15130*/  FMUL.FTZ R10, R0.reuse, R118 ;  /* 0x00000076000a7220 */ /* 0x044fe20000410000 */
[----:B------:R-:W-:Y:S01]  /*15140*/  F2FP.PACK_AB R118, R239, R237 ;  /* 0x000000edef76723e */ /* 0x000fe200000000ff */
[----:B------:R-:W-:Y:S01]  /*15150*/  FMUL.FTZ R11, R0, R119 ;  /* 0x00000077000b7220 */ /* 0x000fe20000410000 */
[----:B------:R-:W-:Y:S01]  /*15160*/  F2FP.PACK_AB R119, R238, R236 ;  /* 0x000000ecee77723e */ /* 0x000fe200000000ff */
[--C-:B------:R-:W-:Y:S02]  /*15170*/  FFMA.FTZ R141, R234, c[0x0][0x2d0], -R174.reuse ;  /* 0x0000b400ea8d7a23 */ /* 0x100fe400000108ae */
[----:B------:R-:W2:Y:S01]  /*15180*/  LDL R234, [R1+0x10] ;  /* 0x0000100001ea7983 */ /* 0x000ea20000100800 */
[--C-:B------:R-:W-:Y:S02]  /*15190*/  FFMA.FTZ R137, R229, c[0x0][0x2d0], -R173.reuse ;  /* 0x0000b400e5897a23 */ /* 0x100fe400000108ad */
[--C-:B------:R-:W-:Y:S01]  /*151a0*/  FFMA.FTZ R136, R228, c[0x0][0x2d0], -R173.reuse ;  /* 0x0000b400e4887a23 */ /* 0x100fe200000108ad */
[C---:B------:R-:W-:Y:S01]  /*151b0*/  HMMA.16816.F32 R8, R116.reuse, R20, R8 ;  /* 0x000000147408723c */ /* 0x040fe20000001808 */
[C---:B------:R-:W-:Y:S02]  /*151c0*/  FMUL.FTZ R14, R0.reuse, R126 ;  /* 0x0000007e000e7220 */ /* 0x040fe40000410000 */
[C---:B------:R-:W-:Y:S02]  /*151d0*/  FMUL.FTZ R15, R0.reuse, R127 ;  /* 0x0000007f000f7220 */ /* 0x040fe40000410000 */
[----:B------:R-:W-:Y:S02]  /*151e0*/  FMUL.FTZ R26, R0, R138 ;  /* 0x0000008a001a7220 */ /* 0x000fe40000410000 */
[C---:B------:R-:W-:Y:S02]  /*151f0*/  FMUL.FTZ R20, R101.reuse, R132 ;  /* 0x0000008465147220 */ /* 0x040fe40000410000 */
[--C-:B-1----:R-:W-:Y:S01]  /*15200*/  FFMA.FTZ R2, R206, c[0x0][0x2d0], -R174.reuse ;  /* 0x0000b400ce027a23 */ /* 0x102fe200000108ae */
[-C--:B------:R-:W-:Y:S02]  /*15210*/  HMMA.16816.F32 R12, R116, R22.reuse, R12 ;  /* 0x00000016740c723c */ /* 0x080fe4000000180c */
[----:B------:R-:W-:Y:S01]  /*15220*/  FMUL.FTZ R21, R101, R133 ;  /* 0x0000008565157220 */ /* 0x000fe20000410000 */
[----:B------:R1:W-:Y:S01]  /*15230*/  MUFU.EX2 R213, R2 ;  /* 0x0000000200d57308 */ /* 0x0003e20000000800 */
[--C-:B------:R-:W-:Y:S02]  /*15240*/  FFMA.FTZ R138, R230, c[0x0][0x2d0], -R173.reuse ;  /* 0x0000b400e68a7a23 */ /* 0x100fe400000108ad */
        /* <DEDUP_REMOVED lines=8> */
[--C-:B------:R-:W-:Y:S02]  /*152d0*/  FFMA.FTZ R139, R232, c[0x0][0x2d0], -R174.reuse ;  /* 0x0000b400e88b7a23 */ /* 0x100fe400000108ae */
[C---:B------:R-:W-:Y:S02]  /*152e0*/  FMUL.FTZ R43, R0.reuse, R155 ;  /* 0x0000009b002b7220 */ /* 0x040fe40000410000 */
[-C--:B------:R-:W-:Y:S01]  /*152f0*/  HMMA.16816.F32 R20, R168, R36.reuse, R20 ;  /* 0x00000024a814723c */ /* 0x080fe20000001814 */
[--C-:B-1----:R-:W-:Y:S02]  /*15300*/  FFMA.FTZ R2, R205, c[0x0][0x2d0], -R173.reuse ;  /* 0x0000b400cd027a23 */ /* 0x102fe400000108ad */
[C---:B------:R-:W-:Y:S02]  /*15310*/  FMUL.FTZ R46, R0.reuse, R158 ;  /* 0x0000009e002e7220 */ /* 0x040fe40000410000 */
[----:B------:R1:W-:Y:S01]  /*15320*/  MUFU.EX2 R207, R2 ;  /* 0x0000000200cf7308 */ /* 0x0003e20000000800 */
[C---:B------:R-:W-:Y:S02]  /*15330*/  FMUL.FTZ R47, R0.reuse, R159 ;  /* 0x0000009f002f7220 */ /* 0x040fe40000410000 */
[C---:B------:R-:W-:Y:S01]  /*15340*/  HMMA.16816.F32 R24, R116.reuse, R36, R24 ;  /* 0x000000247418723c */ /* 0x040fe20000001818 */
[C---:B------:R-:W-:Y:S03]  /*15350*/  FMUL.FTZ R58, R0.reuse, R58 ;  /* 0x0000003a003a7220 */ /* 0x040fe60000410000 */
[C---:B------:R-:W-:Y:S02]  /*15360*/  FMUL.FTZ R59, R0.reuse, R59 ;  /* 0x0000003b003b7220 */ /* 0x040fe40000410000 */
[C---:B------:R-:W-:Y:S02]  /*15370*/  FMUL.FTZ R62, R0.reuse, R62 ;  /* 0x0000003e003e7220 */ /* 0x040fe40000410000 */
[-C--:B------:R-:W-:Y:S01]  /*15380*/  HMMA.16816.F32 R28, R116, R38.reuse, R28 ;  /* 0x00000026741c723c */ /* 0x080fe2000000181c */
[C---:B------:R-:W-:Y:S03]  /*15390*/  FMUL.FTZ R36, R101.reuse, R148 ;  /* 0x0000009465247220 */ /* 0x040fe60000410000 */
[----:B------:R-:W-:Y:S02]  /*153a0*/  FMUL.FTZ R37, R101, R149 ;  /* 0x0000009565257220 */ /* 0x000fe40000410000 */
[----:B------:R-:W-:Y:S02]  /*153b0*/  FMUL.FTZ R63, R0, R63 ;  /* 0x0000003f003f7220 */ /* 0x000fe40000410000 */
[C---:B------:R-:W-:Y:S01]  /*153c0*/  HMMA.16816.F32 R32, R168.reuse, R38, R32 ;  /* 0x00000026a820723c */ /* 0x040fe20000001820 */
[--C-:B------:R-:W-:Y:S03]  /*153d0*/  FFMA.FTZ R107, R210, c[0x0][0x2d0], -R174.reuse ;  /* 0x0000b400d26b7a23 */ /* 0x100fe600000108ae */
[C---:B------:R-:W-:Y:S01]  /*153e0*/  FMUL.FTZ R70, R100.reuse, R70 ;  /* 0x0000004664467220 */ /* 0x040fe20000410000 */
[----:B------:R-:W-:Y:S01]  /*153f0*/  MUFU.EX2 R214, R107 ;  /* 0x0000006b00d67308 */ /* 0x000fe20000000800 */
[--C-:B-1----:R-:W-:Y:S02]  /*15400*/  FFMA.FTZ R2, R189, c[0x0][0x2d0], -R173.reuse ;  /* 0x0000b400bd027a23 */ /* 0x102fe400000108ad */
[C---:B------:R-:W-:Y:S04]  /*15410*/  FMUL.FTZ R38, R100.reuse, R150 ;  /* 0x0000009664267220 */ /* 0x040fe80000410000 */
[C---:B------:R-:W-:Y:S02]  /*15420*/  FMUL.FTZ R39, R100.reuse, R151 ;  /* 0x0000009764277220 */ /* 0x040fe40000410000 */
[----:B------:R-:W-:Y:S01]  /*15430*/  FMUL.FTZ R71, R100, R71 ;  /* 0x0000004764477220 */ /* 0x000fe20000410000 */
[----:B------:R1:W-:Y:S01]  /*15440*/  MUFU.EX2 R211, R2 ;  /* 0x0000000200d37308 */ /* 0x0003e20000000800 */
[C---:B------:R-:W-:Y:S02]  /*15450*/  FMUL.FTZ R72, R3.reuse, R72 ;  /* 0x0000004803487220 */ /* 0x040fe40000410000 */
[C---:B------:R-:W-:Y:S01]  /*15460*/  FMUL.FTZ R73, R3.reuse, R73 ;  /* 0x0000004903497220 */ /* 0x040fe20000410000 */
[-C--:B----4-:R-:W-:Y:S01]  /*15470*/  HMMA.16816.F32 R36, R168, R120.reuse, R36 ;  /* 0x00000078a824723c */ /* 0x090fe20000001824 */
[C---:B------:R-:W-:Y:S02]  /*15480*/  FMUL.FTZ R74, R0.reuse, R74 ;  /* 0x0000004a004a7220 */ /* 0x040fe40000410000 */
[C---:B------:R-:W-:Y:S02]  /*15490*/  FMUL.FTZ R75, R0.reuse, R75 ;  /* 0x0000004b004b7220 */ /* 0x040fe40000410000 */
[C---:B------:R-:W-:Y:S02]  /*154a0*/  FMUL.FTZ R76, R3.reuse, R76 ;  /* 0x0000004c034c7220 */ /* 0x040fe40000410000 */
[----:B------:R-:W-:Y:S01]  /*154b0*/  FMUL.FTZ R77, R3, R77 ;  /* 0x0000004d034d7220 */ /* 0x000fe20000410000 */
[C---:B------:R-:W-:Y:S01]  /*154c0*/  HMMA.16816.F32 R40, R116.reuse, R120, R40 ;  /* 0x000000787428723c */ /* 0x040fe20000001828 */
[C---:B------:R-:W-:Y:S03]  /*154d0*/  FMUL.FTZ R78, R0.reuse, R78 ;  /* 0x0000004e004e7220 */ /* 0x040fe60000410000 */
[----:B------:R-:W-:Y:S02]  /*154e0*/  FMUL.FTZ R79, R0, R79 ;  /* 0x0000004f004f7220 */ /* 0x000fe40000410000 */
[C---:B------:R-:W-:Y:S02]  /*154f0*/  FMUL.FTZ R82, R100.reuse, R82 ;  /* 0x0000005264527220 */ /* 0x040fe40000410000 */
[-C--:B------:R-:W-:Y:S01]  /*15500*/  HMMA.16816.F32 R44, R116, R122.reuse, R44 ;  /* 0x0000007a742c723c */ /* 0x080fe2000000182c */
[C---:B------:R-:W-:Y:S03]  /*15510*/  FMUL.FTZ R83, R100.reuse, R83 ;  /* 0x0000005364537220 */ /* 0x040fe60000410000 */
[--C-:B-1----:R-:W-:Y:S02]  /*15520*/  FFMA.FTZ R2, R191, c[0x0][0x2d0], -R173.reuse ;  /* 0x0000b400bf027a23 */ /* 0x102fe400000108ad */
[C---:B------:R-:W-:Y:S02]  /*15530*/  FMUL.FTZ R86, R100.reuse, R86 ;  /* 0x0000005664567220 */ /* 0x040fe40000410000 */
[C---:B------:R-:W-:Y:S01]  /*15540*/  HMMA.16816.F32 R48, R168.reuse, R122, R48 ;  /* 0x0000007aa830723c */ /* 0x040fe20000001830 */
[----:B------:R1:W-:Y:S01]  /*15550*/  MUFU.EX2 R216, R2 ;  /* 0x0000000200d87308 */ /* 0x0003e20000000800 */
[----:B------:R-:W3:Y:S02]  /*15560*/  LDSM.16.MT88.4 R120, [R167+0xc00] ;  /* 0x000c0000a778783b */ /* 0x000ee40000004200 */
[----:B------:R-:W-:Y:S02]  /*15570*/  FMUL.FTZ R87, R100, R87 ;  /* 0x0000005764577220 */ /* 0x000fe40000410000 */
[C---:B------:R-:W-:Y:S02]  /*15580*/  FMUL.FTZ R88, R3.reuse, R88 ;  /* 0x0000005803587220 */ /* 0x040fe40000410000 */
[C---:B------:R-:W-:Y:S04]  /*15590*/  FMUL.FTZ R89, R3.reuse, R89 ;  /* 0x0000005903597220 */ /* 0x040fe80000410000 */
[C---:B------:R-:W-:Y:S02]  /*155a0*/  FMUL.FTZ R90, R0.reuse, R90 ;  /* 0x0000005a005a7220 */ /* 0x040fe40000410000 */
[C---:B------:R-:W-:Y:S02]  /*155b0*/  FMUL.FTZ R91, R0.reuse, R91 ;  /* 0x0000005b005b7220 */ /* 0x040fe40000410000 */
[C---:B------:R-:W-:Y:S02]  /*155c0*/  FMUL.FTZ R92, R3.reuse, R92 ;  /* 0x0000005c035c7220 */ /* 0x040fe40000410000 */
[C---:B------:R-:W-:Y:S02]  /*155d0*/  FMUL.FTZ R93, R3.reuse, R93 ;  /* 0x0000005d035d7220 */ /* 0x040fe40000410000 */
[C---:B------:R-:W-:Y:S02]  /*155e0*/  FMUL.FTZ R94, R0.reuse, R94 ;  /* 0x0000005e005e7220 */ /* 0x040fe40000410000 */
[----:B------:R-:W-:Y:S02]  /*155f0*/  FMUL.FTZ R95, R0, R95 ;  /* 0x0000005f005f7220 */ /* 0x000fe40000410000 */
[----:B------:R-:W-:Y:S02]  /*15600*/  FMUL.FTZ R98, R100, R98 ;  /* 0x0000006264627220 */ /* 0x000fe40000410000 */
[----:B-1----:R-:W-:Y:S02]  /*15610*/  FFMA.FTZ R2, R190, c[0x0][0x2d0], -R173 ;  /* 0x0000b400be027a23 */ /* 0x002fe400000108ad */
[----:B------:R-:W-:Y:S02]  /*15620*/  FMUL.FTZ R99, R100, R99 ;  /* 0x0000006364637220 */ /* 0x000fe40000410000 */
[----:B------:R1:W-:Y:S01]  /*15630*/  MUFU.EX2 R217, R2 ;  /* 0x0000000200d97308 */ /* 0x0003e20000000800 */
[----:B------:R-:W-:Y:S02]  /*15640*/  FFMA.FTZ R3, R3, R251, R177 ;  /* 0x000000fb03037223 */ /* 0x000fe400000100b1 */
[----:B------:R-:W-:Y:S02]  /*15650*/  FFMA.FTZ R101, R101, R247, R215 ;  /* 0x000000f765657223 */ /* 0x000fe400000100d7 */
[----:B------:R-:W-:Y:S02]  /*15660*/  FFMA.FTZ R173, R227, c[0x0][0x2d0], -R173 ;  /* 0x0000b400e3ad7a23 */ /* 0x000fe400000108ad */
[----:B------:R-:W-:Y:S02]  /*15670*/  FADD.FTZ R146, R222, R101 ;  /* 0x00000065de927221 */ /* 0x000fe40000010000 */
[--C-:B------:R-:W-:Y:S02]  /*15680*/  FFMA.FTZ R142, R221, c[0x0][0x2d0], -R175.reuse ;  /* 0x0000b400dd8e7a23 */ /* 0x100fe400000108af */
[--C-:B------:R-:W-:Y:S01]  /*15690*/  FFMA.FTZ R140, R233, c[0x0][0x2d0], -R174.reuse ;  /* 0x0000b400e98c7a23 */ /* 0x100fe200000108ae */
[-C--:B---3--:R-:W-:Y:S01]  /*156a0*/  HMMA.16816.F32 R52, R168, R120.reuse, R52 ;  /* 0x00000078a834723c */ /* 0x088fe20000001834 */
[----:B------:R-:W-:Y:S02]  /*156b0*/  FFMA.FTZ R174, R231, c[0x0][0x2d0], -R174 ;  /* 0x0000b400e7ae7a23 */ /* 0x000fe400000108ae */
[--C-:B------:R-:W-:Y:S02]  /*156c0*/  FFMA.FTZ R107, R226, c[0x0][0x2d0], -R172.reuse ;  /* 0x0000b400e26b7a23 */ /* 0x100fe400000108ac */
[--C-:B------:R-:W-:Y:S02]  /*156d0*/  FFMA.FTZ R106, R225, c[0x0][0x2d0], -R172.reuse ;  /* 0x0000b400e16a7a23 */ /* 0x100fe400000108ac */
[----:B------:R-:W-:Y:S01]  /*156e0*/  FFMA.FTZ R143, R224, c[0x0][0x2d0], -R172 ;  /* 0x0000b400e08f7a23 */ /* 0x000fe200000108ac */
[C---:B------:R-:W-:Y:S01]  /*156f0*/  HMMA.16816.F32 R56, R116.reuse, R120, R56 ;  /* 0x000000787438723c */ /* 0x040fe20000001838 */
[----:B------:R-:W-:Y:S02]  /*15700*/  FFMA.FTZ R0, R0, R250, R176 ;  /* 0x000000fa00007223 */ /* 0x000fe400000100b0 */
[----:B------:R-:W-:Y:S01]  /*15710*/  MUFU.EX2 R176, R142 ;  /* 0x0000008e00b07308 */ /* 0x000fe20000000800 */
[----:B-1----:R-:W-:Y:S02]  /*15720*/  FFMA.FTZ R2, R182, c[0x0][0x2d0], -R172 ;  /* 0x0000b400b6027a23 */ /* 0x002fe400000108ac */
[----:B------:R-:W-:Y:S02]  /*15730*/  FADD.FTZ R0, R235, R0 ;  /* 0x00000000eb007221 */ /* 0x000fe40000010000 */
[-C--:B------:R-:W-:Y:S05]  /*15740*/  HMMA.16816.F32 R60, R116, R122.reuse, R60 ;  /* 0x0000007a743c723c */ /* 0x080fea000000183c */
[----:B------:R1:W-:Y:S03]  /*15750*/  MUFU.EX2 R206, R2 ;  /* 0x0000000200ce7308 */ /* 0x0003e60000000800 */
[C---:B------:R-:W-:Y:S01]  /*15760*/  HMMA.16816.F32 R64, R168.reuse, R122, R64 ;  /* 0x0000007aa840723c */ /* 0x040fe20000001840 */
[----:B------:R-:W3:Y:S06]  /*15770*/  LDSM.16.MT88.4 R120, [R166+0x1800] ;  /* 0x00180000a678783b */ /* 0x000eec0000004200 */
[----:B------:R-:W-:Y:S01]  /*15780*/  MUFU.EX2 R182, R137 ;  /* 0x0000008900b67308 */ /* 0x000fe20000000800 */
[--C-:B-1----:R-:W-:Y:S09]  /*15790*/  FFMA.FTZ R2, R184, c[0x0][0x2d0], -R172.reuse ;  /* 0x0000b400b8027a23 */ /* 0x102ff200000108ac */
[----:B------:R-:W-:Y:S10]  /*157a0*/  MUFU.EX2 R184, R136 ;  /* 0x0000008800b87308 */ /* 0x000ff40000000800 */
[----:B------:R1:W4:Y:S01]  /*157b0*/  MUFU.EX2 R208, R2 ;  /* 0x0000000200d07308 */ /* 0x0003220000000800 */
[-C--:B---3--:R-:W-:Y:S08]  /*157c0*/  HMMA.16816.F32 R68, R168, R120.reuse, R68 ;  /* 0x00000078a844723c */ /* 0x088ff00000001844 */
[C---:B------:R-:W-:Y:S08]  /*157d0*/  HMMA.16816.F32 R72, R116.reuse, R120, R72 ;  /* 0x000000787448723c */ /* 0x040ff00000001848 */
[-C--:B------:R-:W-:Y:S01]  /*157e0*/  HMMA.16816.F32 R76, R116, R122.reuse, R76 ;  /* 0x0000007a744c723c */ /* 0x080fe2000000184c */
[--C-:B-1----:R-:W-:Y:S02]  /*157f0*/  FFMA.FTZ R2, R187, c[0x0][0x2d0], -R172.reuse ;  /* 0x0000b400bb027a23 */ /* 0x102fe400000108ac */
[----:B------:R-:W-:Y:S01]  /*15800*/  MUFU.EX2 R187, R174 ;  /* 0x000000ae00bb7308 */ /* 0x000fe20000000800 */
[----:B----4-:R-:W-:Y:S04]  /*15810*/  F2FP.PACK_AB R124, R208, R206 ;  /* 0x000000ced07c723e */ /* 0x010fe800000000ff */
[C---:B------:R-:W-:Y:S01]  /*15820*/  HMMA.16816.F32 R80, R168.reuse, R122, R80 ;  /* 0x0000007aa850723c */ /* 0x040fe20000001850 */
[----:B------:R-:W1:Y:S04]  /*15830*/  LDSM.16.MT88.4 R120, [R167+0x1800] ;  /* 0x00180000a778783b */ /* 0x000e680000004200 */
[----:B------:R3:W-:Y:S02]  /*15840*/  MUFU.EX2 R210, R2 ;  /* 0x0000000200d27308 */ /* 0x0007e40000000800 */
[--C-:B---3--:R-:W-:Y:S08]  /*15850*/  FFMA.FTZ R2, R185, c[0x0][0x2d0], -R172.reuse ;  /* 0x0000b400b9027a23 */ /* 0x108ff000000108ac */
[----:B------:R-:W-:Y:S01]  /*15860*/  MUFU.EX2 R185, R139 ;  /* 0x0000008b00b97308 */ /* 0x000fe20000000800 */
[----:B------:R-:W-:Y:S01]  /*15870*/  FFMA.FTZ R172, R220, c[0x0][0x2d0], -R172 ;  /* 0x0000b400dcac7a23 */ /* 0x000fe200000108ac */
[-C--:B-1----:R-:W-:Y:S08]  /*15880*/  HMMA.16816.F32 R84, R168, R120.reuse, R84 ;  /* 0x00000078a854723c */ /* 0x082ff00000001854 */
[----:B------:R1:W3:Y:S01]  /*15890*/  MUFU.EX2 R212, R2 ;  /* 0x0000000200d47308 */ /* 0x0002e20000000800 */
[C---:B------:R-:W-:Y:S08]  /*158a0*/  HMMA.16816.F32 R88, R116.reuse, R120, R88 ;  /* 0x000000787458723c */ /* 0x040ff00000001858 */
[-C--:B------:R-:W-:Y:S01]  /*158b0*/  HMMA.16816.F32 R92, R116, R122.reuse, R92 ;  /* 0x0000007a745c723c */ /* 0x080fe2000000185c */
[C---:B--2---:R-:W-:Y:S03]  /*158c0*/  ISETP.GT.AND P0, PT, R204.reuse, R234, PT ;  /* 0x000000eacc00720c */ /* 0x044fe60003f04270 */
[----:B------:R-:W-:Y:S04]  /*158d0*/  IADD3 R204, R204, -0x1, RZ ;  /* 0xffffffffcccc7810 */ /* 0x000fe80007ffe0ff */
[----:B------:R-:W-:Y:S01]  /*158e0*/  HMMA.16816.F32 R96, R168, R122, R96 ;  /* 0x0000007aa860723c */ /* 0x000fe20000001860 */
[--C-:B-1----:R-:W-:Y:S01]  /*158f0*/  FFMA.FTZ R2, R181, c[0x0][0x2d0], -R175.reuse ;  /* 0x0000b400b5027a23 */ /* 0x102fe200000108af */
[----:B------:R-:W1:Y:S01]  /*15900*/  LDSM.16.MT88.4 R120, [R166+0x400] ;  /* 0x00040000a678783b */ /* 0x000e620000004200 */
[----:B------:R-:W-:Y:S01]  /*15910*/  MUFU.EX2 R181, R141 ;  /* 0x0000008d00b57308 */ /* 0x000fe20000000800 */
[----:B------:R-:W-:Y:S02]  /*15920*/  F2FP.PACK_AB R116, R213, R209 ;  /* 0x000000d1d574723e */ /* 0x000fe400000000ff */
[----:B------:R-:W-:Y:S02]  /*15930*/  F2FP.PACK_AB R117, R211, R207 ;  /* 0x000000cfd375723e */ /* 0x000fe400000000ff */
[----:B------:R-:W-:Y:S04]  /*15940*/  F2FP.PACK_AB R118, R218, R214 ;  /* 0x000000d6da76723e */ /* 0x000fe800000000ff */
[----:B------:R-:W-:Y:S01]  /*15950*/  F2FP.PACK_AB R119, R217, R216 ;  /* 0x000000d8d977723e */ /* 0x000fe200000000ff */
[----:B------:R2:W-:Y:S01]  /*15960*/  MUFU.EX2 R205, R2 ;  /* 0x0000000200cd7308 */ /* 0x0005e20000000800 */
[----:B---3--:R-:W-:Y:S02]  /*15970*/  F2FP.PACK_AB R126, R212, R210 ;  /* 0x000000d2d47e723e */ /* 0x008fe400000000ff */
[----:B------:R-:W-:Y:S01]  /*15980*/  F2FP.PACK_AB R170, R187, R185 ;  /* 0x000000b9bbaa723e */ /* 0x000fe200000000ff */
[--C-:B--2---:R-:W-:Y:S06]  /*15990*/  FFMA.FTZ R2, R180, c[0x0][0x2d0], -R175.reuse ;  /* 0x0000b400b4027a23 */ /* 0x104fec00000108af */
[----:B------:R2:W3:Y:S01]  /*159a0*/  MUFU.EX2 R180, R138 ;  /* 0x0000008a00b47308 */ /* 0x0004e20000000800 */
[-C--:B-1----:R-:W-:Y:S09]  /*159b0*/  HMMA.16816.F32 R4, R116, R120.reuse, R4 ;  /* 0x000000787404723c */ /* 0x082ff20000001804 */
[----:B------:R1:W4:Y:S01]  /*159c0*/  MUFU.EX2 R191, R2 ;  /* 0x0000000200bf7308 */ /* 0x0003220000000800 */
[----:B--2---:R-:W-:Y:S02]  /*159d0*/  LDSM.16.MT88.4 R136, [R166+0x800] ;  /* 0x00080000a688783b */ /* 0x004fe40000004200 */
[----:B---3--:R-:W-:Y:S01]  /*159e0*/  F2FP.PACK_AB R169, R182, R180 ;  /* 0x000000b4b6a9723e */ /* 0x008fe200000000ff */
[--C-:B-1----:R-:W-:Y:S01]  /*159f0*/  FFMA.FTZ R2, R183, c[0x0][0x2d0], -R175.reuse ;  /* 0x0000b400b7027a23 */ /* 0x102fe200000108af */
[----:B----4-:R-:W-:Y:S05]  /*15a00*/  F2FP.PACK_AB R125, R191, R205 ;  /* 0x000000cdbf7d723e */ /* 0x010fea00000000ff */
[----:B------:R-:W1:Y:S10]  /*15a10*/  MUFU.EX2 R183, R140 ;  /* 0x0000008c00b77308 */ /* 0x000e740000000800 */
[----:B------:R2:W-:Y:S01]  /*15a20*/  MUFU.EX2 R189, R2 ;  /* 0x0000000200bd7308 */ /* 0x0005e20000000800 */
[----:B-1----:R-:W-:Y:S01]  /*15a30*/  F2FP.PACK_AB R168, R183, R181 ;  /* 0x000000b5b7a8723e */ /* 0x002fe200000000ff */
[--C-:B--2---:R-:W-:Y:S02]  /*15a40*/  FFMA.FTZ R2, R188, c[0x0][0x2d0], -R175.reuse ;  /* 0x0000b400bc027a23 */ /* 0x104fe400000108af */
[----:B------:R-:W-:Y:S06]  /*15a50*/  FADD.FTZ R188, R236, R0 ;  /* 0x00000000ecbc7221 */ /* 0x000fec0000010000 */
[----:B------:R-:W1:Y:S02]  /*15a60*/  MUFU.EX2 R190, R2 ;  /* 0x0000000200be7308 */ /* 0x000e640000000800 */
[----:B-1----:R-:W-:Y:S01]  /*15a70*/  F2FP.PACK_AB R127, R190, R189 ;  /* 0x000000bdbe7f723e */ /* 0x002fe200000000ff */
[----:B------:R-:W-:Y:S02]  /*15a80*/  FFMA.FTZ R2, R100, R246, R178 ;  /* 0x000000f664027223 */ /* 0x000fe400000100b2 */
[--C-:B------:R-:W-:Y:S05]  /*15a90*/  FFMA.FTZ R100, R223, c[0x0][0x2d0], -R175.reuse ;  /* 0x0000b400df647a23 */ /* 0x100fea00000108af */
[----:B------:R-:W-:Y:S01]  /*15aa0*/  MUFU.EX2 R178, R107 ;  /* 0x0000006b00b27308 */ /* 0x000fe20000000800 */
[----:B------:R-:W-:Y:S01]  /*15ab0*/  FADD.FTZ R145, R186, R2 ;  /* 0x00000002ba917221 */ /* 0x000fe20000010000 */
[C---:B------:R-:W-:Y:S01]  /*15ac0*/  HMMA.16816.F32 R8, R124.reuse, R120, R8 ;  /* 0x000000787c08723c */ /* 0x040fe20000001808 */
[----:B------:R-:W-:Y:S02]  /*15ad0*/  FFMA.FTZ R175, R103, c[0x0][0x2d0], -R175 ;  /* 0x0000b40067af7a23 */ /* 0x000fe400000108af */
[----:B------:R-:W-:Y:S02]  /*15ae0*/  FADD.FTZ R2, R179, R3 ;  /* 0x00000003b3027221 */ /* 0x000fe40000010000 */
[----:B------:R-:W-:Y:S03]  /*15af0*/  FADD.FTZ R3, R240, R145 ;  /* 0x00000091f0037221 */ /* 0x000fe60000010000 */
[----:B------:R-:W-:Y:S01]  /*15b00*/  MUFU.EX2 R103, R144 ;  /* 0x0000009000677308 */ /* 0x000fe20000000800 */
[-C--:B------:R-:W-:Y:S03]  /*15b10*/  HMMA.16816.F32 R12, R124, R122.reuse, R12 ;  /* 0x0000007a7c0c723c */ /* 0x080fe6000000180c */
[----:B------:R-:W-:Y:S02]  /*15b20*/  FADD.FTZ R2, R237, R2 ;  /* 0x00000002ed027221 */ /* 0x000fe40000010000 */
[----:B------:R-:W-:Y:S03]  /*15b30*/  FADD.FTZ R3, R241, R3 ;  /* 0x00000003f1037221 */ /* 0x000fe60000010000 */
[C---:B------:R-:W-:Y:S01]  /*15b40*/  HMMA.16816.F32 R16, R116.reuse, R122, R16 ;  /* 0x0000007a7410723c */ /* 0x040fe20000001810 */
[----:B------:R-:W1:Y:S01]  /*15b50*/  LDSM.16.MT88.4 R120, [R167+0x1000] ;  /* 0x00100000a778783b */ /* 0x000e620000004200 */
[----:B------:R2:W-:Y:S06]  /*15b60*/  MUFU.EX2 R177, R100 ;  /* 0x0000006400b17308 */ /* 0x0005ec0000000800 */
[-C--:B------:R-:W-:Y:S04]  /*15b70*/  HMMA.16816.F32 R20, R116, R128.reuse, R20 ;  /* 0x000000807414723c */ /* 0x080fe80000001814 */
[----:B------:R-:W3:Y:S04]  /*15b80*/  MUFU.EX2 R186, R173 ;  /* 0x000000ad00ba7308 */ /* 0x000ee80000000800 */
[C---:B------:R-:W-:Y:S06]  /*15b90*/  HMMA.16816.F32 R24, R124.reuse, R128, R24 ;  /* 0x000000807c18723c */ /* 0x040fec0000001818 */
[----:B------:R-:W4:Y:S02]  /*15ba0*/  MUFU.EX2 R179, R106 ;  /* 0x0000006a00b37308 */ /* 0x000f240000000800 */
[-C--:B------:R-:W-:Y:S01]  /*15bb0*/  HMMA.16816.F32 R28, R124, R130.reuse, R28 ;  /* 0x000000827c1c723c */ /* 0x080fe2000000181c */
[----:B--2---:R-:W-:Y:S02]  /*15bc0*/  FADD.FTZ R100, R242, R146 ;  /* 0x00000092f2647221 */ /* 0x004fe40000010000 */
[----:B------:R-:W-:Y:S05]  /*15bd0*/  LDSM.16.MT88.4 R144, [R167+0x800] ;  /* 0x00080000a790783b */ /* 0x000fea0000004200 */
[C---:B------:R-:W-:Y:S01]  /*15be0*/  HMMA.16816.F32 R32, R116.reuse, R130, R32 ;  /* 0x000000827420723c */ /* 0x040fe20000001820 */
[----:B------:R-:W-:Y:S03]  /*15bf0*/  MUFU.EX2 R107, R143 ;  /* 0x0000008f006b7308 */ /* 0x000fe60000000800 */
[----:B---3--:R-:W-:Y:S01]  /*15c00*/  F2FP.PACK_AB R171, R186, R184 ;  /* 0x000000b8baab723e */ /* 0x008fe200000000ff */
[----:B------:R-:W-:Y:S01]  /*15c10*/  FADD.FTZ R0, R243, R100 ;  /* 0x00000064f3007221 */ /* 0x000fe20000010000 */
[----:B------:R-:W2:Y:S01]  /*15c20*/  LDSM.16.MT88.4 R128, [R166+0x1c00] ;  /* 0x001c0000a680783b */ /* 0x000ea20000004200 */
[----:B------:R-:W-:Y:S01]  /*15c30*/  F2FP.PACK_AB R173, R176, R177 ;  /* 0x000000b1b0ad723e */ /* 0x000fe200000000ff */
[-C--:B------:R-:W-:Y:S01]  /*15c40*/  HMMA.16816.F32 R36, R116, R132.reuse, R36 ;  /* 0x000000847424723c */ /* 0x080fe20000001824 */
[----:B------:R-:W-:Y:S02]  /*15c50*/  FADD.FTZ R100, R239, R2 ;  /* 0x00000002ef647221 */ /* 0x000fe40000010000 */
[----:B------:R4:W3:Y:S01]  /*15c60*/  MUFU.EX2 R106, R172 ;  /* 0x000000ac006a7308 */ /* 0x0008e20000000800 */
[----:B------:R-:W-:Y:S02]  /*15c70*/  FADD.FTZ R2, R238, R188 ;  /* 0x000000bcee027221 */ /* 0x000fe40000010000 */
[----:B------:R-:W-:Y:S02]  /*15c80*/  FADD.FTZ R0, R209, R0 ;  /* 0x00000000d1007221 */ /* 0x000fe40000010000 */
[C---:B------:R-:W-:Y:S01]  /*15c90*/  HMMA.16816.F32 R40, R124.reuse, R132, R40 ;  /* 0x000000847c28723c */ /* 0x040fe20000001828 */
[----:B------:R-:W-:Y:S03]  /*15ca0*/  FADD.FTZ R2, R205, R2 ;  /* 0x00000002cd027221 */ /* 0x000fe60000010000 */
[----:B------:R-:W-:Y:S01]  /*15cb0*/  FADD.FTZ R0, R213, R0 ;  /* 0x00000000d5007221 */ /* 0x000fe20000010000 */
[----:B------:R-:W5:Y:S03]  /*15cc0*/  MUFU.EX2 R101, R175 ;  /* 0x000000af00657308 */ /* 0x000f660000000800 */
[-C--:B------:R-:W-:Y:S08]  /*15cd0*/  HMMA.16816.F32 R44, R124, R134.reuse, R44 ;  /* 0x000000867c2c723c */ /* 0x080ff0000000182c */
[C---:B------:R-:W-:Y:S01]  /*15ce0*/  HMMA.16816.F32 R48, R116.reuse, R134, R48 ;  /* 0x000000867430723c */ /* 0x040fe20000001830 */
[----:B------:R-:W2:Y:S03]  /*15cf0*/  LDSM.16.MT88.4 R132, [R167+0x1c00] ;  /* 0x001c0000a784783b */ /* 0x000ea60000004200 */
[----:B----4-:R-:W-:Y:S02]  /*15d00*/  F2FP.PACK_AB R172, R179, R178 ;  /* 0x000000b2b3ac723e */ /* 0x010fe400000000ff */
[----:B---3--:R-:W-:Y:S02]  /*15d10*/  F2FP.PACK_AB R174, R106, R107 ;  /* 0x0000006b6aae723e */ /* 0x008fe400000000ff */
[-C--:B-1----:R-:W-:Y:S01]  /*15d20*/  HMMA.16816.F32 R52, R116, R120.reuse, R52 ;  /* 0x000000787434723c */ /* 0x082fe20000001834 */
[----:B-----5:R-:W-:Y:S07]  /*15d30*/  F2FP.PACK_AB R175, R101, R103 ;  /* 0x0000006765af723e */ /* 0x020fee00000000ff */
        /* <DEDUP_REMOVED lines=31> */
[----:B------:R-:W-:Y:S01]  /*15f30*/  MOV R100, R109 ;  /* 0x0000006d00647202 */ /* 0x000fe20000000f00 */
[----:B------:R-:W-:Y:S03]  /*15f40*/  FADD.FTZ R5, R191, R2 ;  /* 0x00000002bf057221 */ /* 0x000fe60000010000 */
[C---:B------:R-:W-:Y:S07]  /*15f50*/  HMMA.16816.F32 R64, R168.reuse, R6, R64 ;  /* 0x00000006a840723c */ /* 0x040fee0000001840 */
        /* <DEDUP_REMOVED lines=28> */
[-C--:B------:R-:W-:Y:S01]  /*16120*/  MOV R107, R102.reuse ;  /* 0x00000066006b7202 */ /* 0x080fe20000000f00 */
[----:B------:R-:W-:Y:S01]  /*16130*/  FADD.FTZ R0, R103, R0 ;  /* 0x0000000067007221 */ /* 0x000fe20000010000 */
[----:B------:R-:W-:Y:S01]  /*16140*/  MOV R103, R102 ;  /* 0x0000006600677202 */ /* 0x000fe20000000f00 */
        /* <DEDUP_REMOVED lines=8> */
.L_x_1305:
[----:B-1----:R-:W2:Y:S02]  /*161d0*/  LDL R0, [R1+0x1c] ;  /* 0x00001c0001007983 */ /* 0x002ea40000100800 */
[----:B--2---:R-:W-:-:S13]  /*161e0*/  ISETP.GE.AND P0, PT, R204, R0, PT ;  /* 0x00000000cc00720c */ /* 0x004fda0003f06270 */
[----:B------:R-:W-:Y:S05]  /*161f0*/  @!P0 BRA `(.L_x_1311) ;  /* 0x0000301000008947 */ /* 0x000fea0003800000 */
.L_x_1314:
[----:B------:R-:W2:Y:S01]  /*16200*/  LDL R101, [R1+0x20] ;  /* 0x0000200001657983 */ /* 0x000ea20000100800 */
[----:B------:R-:W-:Y:S04]  /*16210*/  DEPBAR.LE SB0, 0x0 ;  /* 0x000080000000791a */ /* 0x000fe80000000000 */
[----:B------:R-:W-:Y:S01]  /*16220*/  WARPSYNC 0xffffffff ;  /* 0xffffffff00007948 */ /* 0x000fe20003800000 */
[----:B------:R-:W-:Y:S01]  /*16230*/  BAR.SYNC.DEFER_BLOCKING 0x0 ;  /* 0x0000000000007b1d */ /* 0x000fe20000010000 */
[----:B------:R-:W-:Y:S01]  /*16240*/  SHF.R.S32.HI R0, RZ, 0x1f, R204 ;  /* 0x0000001fff007819 */ /* 0x000fe200000114cc */
[----:B------:R-:W-:Y:S04]  /*16250*/  IMAD.WIDE.U32 R2, R204, c[0x0][0x208], RZ ;  /* 0x00008200cc027a25 */ /* 0x000fe800078e00ff */
[----:B------:R-:W-:Y:S04]  /*16260*/  IMAD R0, R0, c[0x0][0x208], RZ ;  /* 0x0000820000007a24 */ /* 0x000fe800078e02ff */
[----:B------:R-:W-:Y:S05]  /*16270*/  IMAD R0, R204, c[0x0][0x20c], R0 ;  /* 0x00008300cc007a24 */ /* 0x000fea00078e0200 */
[----:B------:R-:W-:Y:S01]  /*16280*/  IADD3 R0, R3, R0, RZ ;  /* 0x0000000003007210 */ /* 0x000fe20007ffe0ff */
[----:B------:R-:W-:Y:S04]  /*16290*/  IMAD.WIDE.U32 R2, R2, 0x30, RZ ;  /* 0x0000003002027825 */ /* 0x000fe800078e00ff */
[----:B------:R-:W-:Y:S01]  /*162a0*/  IMAD R0, R0, 0x30, RZ ;  /* 0x0000003000007824 */ /* 0x000fe200078e02ff */
[----:B------:R-:W-:Y:S01]  /*162b0*/  IADD3 R12, P2, R244, R2, RZ ;  /* 0x00000002f40c7210 */ /* 0x000fe20007f5e0ff */
[----:B------:R-:W-:Y:S03]  /*162c0*/  LDSM.16.M88.4 R48, [R192] ;  /* 0x00000000c030783b */ /* 0x000fe60000000200 */
[----:B------:R-:W-:Y:S01]  /*162d0*/  IADD3 R0, R3, R0, RZ ;  /* 0x0000000003007210 */ /* 0x000fe20007ffe0ff */
[----:B------:R-:W-:Y:S03]  /*162e0*/  BSSY B0, `(.L_x_1312) ;  /* 0x000013c000007945 */ /* 0x000fe60003800000 */
[-C--:B------:R-:W-:Y:S02]  /*162f0*/  IADD3.X R13, R0, R249.reuse, RZ, P2, !PT ;  /* 0x000000f9000d7210 */ /* 0x080fe400017fe4ff */
[C---:B------:R-:W-:Y:S01]  /*16300*/  LEA R26, P2, R12.reuse, c[0x0][0x1f8], 0x1 ;  /* 0x00007e000c1a7a11 */ /* 0x040fe200078408ff */
[----:B------:R-:W1:Y:S03]  /*16310*/  S2R R100, SR_TID.X ;  /* 0x0000000000647919 */ /* 0x000e660000002100 */
[----:B------:R-:W-:Y:S05]  /*16320*/  LEA.HI.X R27, R12, c[0x0][0x1fc], R13, 0x1, P2 ;  /* 0x00007f000c1b7a11 */ /* 0x000fea00010f0c0d */
[----:B------:R-:W3:Y:S08]  /*16330*/  LDSM.16.M88.4 R16, [R165] ;  /* 0x00000000a510783b */ /* 0x000ef00000000200 */
[----:B------:R-:W4:Y:S08]  /*16340*/  LDSM.16.M88.4 R44, [R192+0x1000] ;  /* 0x00100000c02c783b */ /* 0x000f300000000200 */
[----:B------:R-:W5:Y:S08]  /*16350*/  LDSM.16.M88.4 R32, [R165+0x400] ;  /* 0x00040000a520783b */ /* 0x000f700000000200 */
[----:B------:R-:W2:Y:S08]  /*16360*/  LDSM.16.M88.4 R168, [R165+0x800] ;  /* 0x00080000a5a8783b */ /* 0x000eb00000000200 */
[----:B------:R-:W-:Y:S01]  /*16370*/  LDSM.16.M88.4 R172, [R193] ;  /* 0x00000000c1ac783b */ /* 0x000fe20000000200 */
[-C--:B---3--:R-:W-:Y:S07]  /*16380*/  HMMA.16816.F32 R4, R48, R16.reuse, RZ ;  /* 0x000000103004723c */ /* 0x088fee00000018ff */
[----:B------:R-:W3:Y:S01]  /*16390*/  LDSM.16.M88.4 R176, [R194] ;  /* 0x00000000c2b0783b */ /* 0x000ee20000000200 */
[----:B-1----:R-:W-:Y:S07]  /*163a0*/  ISETP.GT.AND P4, PT, R100, 0x3f, PT ;  /* 0x0000003f6400780c */ /* 0x002fee0003f84270 */
[----:B------:R-:W1:Y:S06]  /*163b0*/  LDSM.16.M88.4 R180, [R193+0x1000] ;  /* 0x00100000c1b4783b */ /* 0x000e6c0000000200 */
[----:B------:R-:W-:Y:S02]  /*163c0*/  @!P4 MOV R8, c[0x0][0x208] ;  /* 0x000082000008ca02 */ /* 0x000fe40000000f00 */
[----:B------:R-:W1:Y:S01]  /*163d0*/  LDSM.16.M88.4 R184, [R202] ;  /* 0x00000000cab8783b */ /* 0x000e620000000200 */
[----:B------:R-:W-:Y:S02]  /*163e0*/  @!P4 MOV R9, c[0x0][0x20c] ;  /* 0x000083000009ca02 */ /* 0x000fe40000000f00 */
[C---:B------:R-:W-:Y:S04]  /*163f0*/  @!P4 LEA R28, P0, R8.reuse, R2, 0x5 ;  /* 0x00000002081cc211 */ /* 0x040fe800078028ff */
[----:B------:R-:W-:Y:S01]  /*16400*/  @!P4 LEA.HI.X R3, R8, R0, R9, 0x5, P0 ;  /* 0x000000000803c211 */ /* 0x000fe200000f2c09 */
[----:B------:R-:W1:Y:S01]  /*16410*/  LDSM.16.M88.4 R188, [R201] ;  /* 0x00000000c9bc783b */ /* 0x000e620000000200 */
[C---:B----4-:R-:W-:Y:S02]  /*16420*/  HMMA.16816.F32 R8, R44.reuse, R16, RZ ;  /* 0x000000102c08723c */ /* 0x050fe400000018ff */
[--C-:B------:R-:W-:Y:S04]  /*16430*/  IADD3 R21, P1, P0, R2, 0x20, R244.reuse ;  /* 0x0000002002157810 */ /* 0x100fe8000783e0f4 */
[C---:B------:R-:W-:Y:S01]  /*16440*/  LEA R24, P2, R21.reuse, c[0x0][0x1f8], 0x1 ;  /* 0x00007e0015187a11 */ /* 0x040fe200078408ff */
[----:B------:R-:W4:Y:S01]  /*16450*/  LDL R102, [R1+0x1c] ;  /* 0x00001c0001667983 */ /* 0x000f220000100800 */
[-C--:B------:R-:W-:Y:S01]  /*16460*/  HMMA.16816.F32 R12, R44, R18.reuse, RZ ;  /* 0x000000122c0c723c */ /* 0x080fe200000018ff */
[----:B------:R-:W-:Y:S03]  /*16470*/  IADD3.X R23, R0, RZ, R249, P1, P0 ;  /* 0x000000ff00177210 */ /* 0x000fe60000fe04f9 */
[----:B------:R-:W-:Y:S02]  /*16480*/  IADD3 R20, P1, P0, R2, 0x40, R244 ;  /* 0x0000004002147810 */ /* 0x000fe4000783e0f4 */
[----:B------:R-:W-:Y:S02]  /*16490*/  LEA.HI.X R25, R21, c[0x0][0x1fc], R23, 0x1, P2 ;  /* 0x00007f0015197a11 */ /* 0x000fe400010f0c17 */
[C---:B------:R-:W-:Y:S04]  /*164a0*/  HMMA.16816.F32 R16, R48.reuse, R18, RZ ;  /* 0x000000123010723c */ /* 0x040fe800000018ff */
[----:B------:R-:W-:Y:S02]  /*164b0*/  @!P4 IADD3 R2, P3, R28, R244, RZ ;  /* 0x000000f41c02c210 */ /* 0x000fe40007f7e0ff */
[--C-:B------:R-:W-:Y:S02]  /*164c0*/  IADD3.X R0, R0, RZ, R249.reuse, P1, P0 ;  /* 0x000000ff00007210 */ /* 0x100fe40000fe04f9 */
[----:B------:R-:W-:Y:S04]  /*164d0*/  LEA R30, P1, R20, c[0x0][0x1f8], 0x1 ;  /* 0x00007e00141e7a11 */ /* 0x000fe800078208ff */
[----:B------:R-:W-:Y:S02]  /*164e0*/  @!P4 LEA R36, P0, R2, c[0x0][0x1f8], 0x1 ;  /* 0x00007e000224ca11 */ /* 0x000fe400078008ff */
[----:B------:R-:W-:Y:S02]  /*164f0*/  @!P4 IADD3.X R22, R3, R249, RZ, P3, !PT ;  /* 0x000000f90316c210 */ /* 0x000fe40001ffe4ff */
[----:B------:R-:W-:Y:S02]  /*16500*/  LEA.HI.X R31, R20, c[0x0][0x1fc], R0, 0x1, P1 ;  /* 0x00007f00141f7a11 */ /* 0x000fe400008f0c00 */
[----:B------:R-:W-:Y:S02]  /*16510*/  @!P4 LEA.HI.X R37, R2, c[0x0][0x1fc], R22, 0x1, P0 ;  /* 0x00007f000225ca11 */ /* 0x000fe400000f0c16 */
[-C--:B-----5:R-:W-:Y:S01]  /*16520*/  HMMA.16816.F32 R20, R48, R32.reuse, RZ ;  /* 0x000000203014723c */ /* 0x0a0fe200000018ff */
[--C-:B------:R-:W-:Y:S02]  /*16530*/  @!P4 IADD3 R2, P1, P0, R28, 0x20, R244.reuse ;  /* 0x000000201c02c810 */ /* 0x100fe4000783e0f4 */
[----:B--2---:R-:W-:Y:S11]  /*16540*/  LOP3.LUT P2, RZ, R101, 0x1, RZ, 0xc0, !PT ;  /* 0x0000000165ff7812 */ /* 0x004ff6000784c0ff */
[----:B------:R-:W-:Y:S02]  /*16550*/  @!UPT UIADD3 URZ, URZ, URZ, URZ ;  /* 0x0000003f3f3ff290 */ /* 0x000fe4000fffe03f */
[----:B------:R-:W-:Y:S01]  /*16560*/  @!PT LDS RZ, [RZ] ;  /* 0x00000000fffff984 */ /* 0x000fe20000000800 */
[----:B------:R-:W-:Y:S01]  /*16570*/  @!PT LDS RZ, [RZ] ;  /* 0x00000000fffff984 */ /* 0x000fe20000000800 */
[----:B------:R-:W-:Y:S01]  /*16580*/  @!PT LDS RZ, [RZ] ;  /* 0x00000000fffff984 */ /* 0x000fe20000000800 */
[----:B------:R2:W-:Y:S08]  /*16590*/  LDGSTS.E.BYPASS.LTC128B.128 [R203+0x1880], [R26.64], !P2 ;  /* 0x018800001acb7fae */ /* 0x0005f0000d101d46 */
[----:B------:R2:W-:Y:S08]  /*165a0*/  LDGSTS.E.BYPASS.LTC128B.128 [R203+0x2480], [R24.64], !P6 ;  /* 0x0248000018cb7fae */ /* 0x0005f0000f101d46 */
[----:B------:R5:W-:Y:S08]  /*165b0*/  LDGSTS.E.BYPASS.LTC128B.128 [R203+0x3080], [R30.64], !P5 ;  /* 0x030800001ecb7fae */ /* 0x000bf0000e901d46 */
[----:B------:R1:W-:Y:S01]  /*165c0*/  @!P4 LDGSTS.E.BYPASS.LTC128B.128 [R203+0x2080], [R36.64], !P2 ;  /* 0x0208000024cbcfae */ /* 0x0003e2000d101d46 */
[C---:B--2---:R-:W-:Y:S07]  /*165d0*/  HMMA.16816.F32 R24, R44.reuse, R32, RZ ;  /* 0x000000202c18723c */ /* 0x044fee00000018ff */
[----:B------:R-:W-:Y:S02]  /*165e0*/  @!P4 LEA R32, P3, R2, c[0x0][0x1f8], 0x1 ;  /* 0x00007e000220ca11 */ /* 0x000fe400078608ff */
[C---:B------:R-:W-:Y:S03]  /*165f0*/  @!P4 IADD3.X R33, R3.reuse, RZ, R249, P1, P0 ;  /* 0x000000ff0321c210 */ /* 0x040fe60000fe04f9 */
[----:B------:R-:W-:Y:S02]  /*16600*/  @!P4 IADD3 R0, P2, P1, R28, 0x40, R244 ;  /* 0x000000401c00c810 */ /* 0x000fe4000795e0f4 */
[-C--:B-----5:R-:W-:Y:S01]  /*16610*/  HMMA.16816.F32 R28, R44, R34.reuse, RZ ;  /* 0x000000222c1c723c */ /* 0x0a0fe200000018ff */
[----:B------:R-:W-:Y:S02]  /*16620*/  @!P4 LEA.HI.X R33, R2, c[0x0][0x1fc], R33, 0x1, P3 ;  /* 0x00007f000221ca11 */ /* 0x000fe400018f0c21 */
[C---:B------:R-:W-:Y:S02]  /*16630*/  @!P4 LEA R2, P0, R0.reuse, c[0x0][0x1f8], 0x1 ;  /* 0x00007e000002ca11 */ /* 0x040fe400078008ff */
[----:B------:R-:W-:Y:S01]  /*16640*/  @!P4 IADD3.X R3, R3, RZ, R249, P2, P1 ;  /* 0x000000ff0303c210 */ /* 0x000fe200017e24f9 */
[----:B------:R2:W-:Y:S03]  /*16650*/  @!P4 LDGSTS.E.BYPASS.LTC128B.128 [R203+0x2c80], [R32.64], !P6 ;  /* 0x02c8000020cbcfae */ /* 0x0005e6000f101d46 */
[----:B------:R-:W-:Y:S05]  /*16660*/  @!P4 LEA.HI.X R3, R0, c[0x0][0x1fc], R3, 0x1, P0 ;  /* 0x00007f000003ca11 */ /* 0x000fea00000f0c03 */
[----:B------:R5:W-:Y:S08]  /*16670*/  @!P4 LDGSTS.E.BYPASS.LTC128B.128 [R203+0x3880], [R2.64], !P5 ;  /* 0x0388000002cbcfae */ /* 0x000bf0000e901d46 */
[----:B------:R-:W0:Y:S01]  /*16680*/  LDGDEPBAR ;  /* 0x00000000000079af */ /* 0x000e220000000000 */
[C---:B--2---:R-:W-:Y:S08]  /*16690*/  HMMA.16816.F32 R32, R48.reuse, R34, RZ ;  /* 0x000000223020723c */ /* 0x044ff000000018ff */
[-C--:B-1----:R-:W-:Y:S08]  /*166a0*/  HMMA.16816.F32 R36, R48, R168.reuse, RZ ;  /* 0x000000a83024723c */ /* 0x082ff000000018ff */
[C---:B------:R-:W-:Y:S08]  /*166b0*/  HMMA.16816.F32 R40, R44.reuse, R168, RZ ;  /* 0x000000a82c28723c */ /* 0x040ff000000018ff */
[-C--:B------:R-:W-:Y:S01]  /*166c0*/  HMMA.16816.F32 R44, R44, R170.reuse, RZ ;  /* 0x000000aa2c2c723c */ /* 0x080fe200000018ff */
[----:B----4-:R-:W-:Y:S07]  /*166d0*/  ISETP.GT.AND P4, PT, R204, R102, PT ;  /* 0x00000066cc00720c */ /* 0x010fee0003f84270 */
[----:B------:R-:W-:Y:S01]  /*166e0*/  HMMA.16816.F32 R48, R48, R170, RZ ;  /* 0x000000aa3030723c */ /* 0x000fe200000018ff */
[----:B------:R-:W-:Y:S07]  /*166f0*/  LDSM.16.M88.4 R168, [R192+0x2000] ;  /* 0x00200000c0a8783b */ /* 0x000fee0000000200 */
[-C--:B---3--:R-:W-:Y:S08]  /*16700*/  HMMA.16816.F32 R4, R172, R176.reuse, R4 ;  /* 0x000000b0ac04723c */ /* 0x088ff00000001804 */
        /* <DEDUP_REMOVED lines=72> */
[----:B-----5:R-:W-:Y:S04]  /*16b90*/  FMUL.FTZ R3, R10, c[0x0][0x320] ;  /* 0x0000c8000a037a20 */ /* 0x020fe80000410000 */
        /* <DEDUP_REMOVED lines=110> */
[----:B--234-:R-:W-:Y:S01]  /*17280*/  SHF.R.S32.HI R102, RZ, 0x1f, R100 ;  /* 0x0000001fff667819 */ /* 0x01cfe20000011464 */
[----:B------:R-:W2:Y:S03]  /*17290*/  LDL.64 R230, [R1+0x8] ;  /* 0x0000080001e67983 */ /* 0x000ea60000100a00 */
[----:B------:R-:W-:Y:S03]  /*172a0*/  LEA.HI R102, R102, R100, RZ, 0x2 ;  /* 0x0000006466667211 */ /* 0x000fe600078f10ff */
[----:B------:R-:W3:Y:S01]  /*172b0*/  LDL R100, [R1+0x4] ;  /* 0x0000040001647983 */ /* 0x000ee20000100800 */
[----:B------:R-:W-:Y:S04]  /*172c0*/  SHF.R.S32.HI R102, RZ, 0x2, R102 ;  /* 0x00000002ff667819 */ /* 0x000fe80000011466 */
[----:B------:R-:W-:Y:S04]  /*172d0*/  IADD3 R3, -R102, 0x30, RZ ;  /* 0x0000003066037810 */ /* 0x000fe80007ffe1ff */
        /* <DEDUP_REMOVED lines=13> */
[----:B------:R-:W-:Y:S04]  /*173b0*/  @P0 IMAD R5, R5, 0x30, RZ ;  /* 0x0000003005050824 */ /* 0x000fe800078e02ff */
[----:B------:R-:W-:Y:S01]  /*173c0*/  @P0 IMAD.IADD R7, R5, 0x1, R7 ;  /* 0x0000000105070824 */ /* 0x000fe200078e0207 */
[C---:B--2---:R-:W-:Y:S04]  /*173d0*/  @P0 IADD3 R18, P2, P1, R6.reuse, 0x20, R230 ;  /* 0x0000002006120810 */ /* 0x044fe8000795e0e6 */
[C---:B---3--:R-:W-:Y:S02]  /*173e0*/  @P0 IADD3.X R20, R7.reuse, RZ, R100, P2, P1 ;  /* 0x000000ff07140210 */ /* 0x048fe400017e2464 */
        /* <DEDUP_REMOVED lines=24> */
[----:B------:R-:W-:Y:S03]  /*17570*/  LOP3.LUT P3, RZ, R101, 0x1, RZ, 0xc0, !PT ;  /* 0x0000000165ff7812 */ /* 0x000fe6000786c0ff */
        /* <DEDUP_REMOVED lines=12> */
[----:B------:R-:W-:Y:S05]  /*17640*/  @P0 LEA.HI.X R7, R19, c[0x0][0x1cc], R21, 0x1, P2 ;  /* 0x0000730013070a11 */ /* 0x000fea00010f0c15 */
[----:B------:R1:W-:Y:S06]  /*17650*/  @P1 LDGSTS.E.BYPASS.LTC128B.128 [R203+0x4880], [R16.64], !P6 ;  /* 0x0488000010cb1fae */ /* 0x0003ec000f101d46 */
[----:B------:R1:W-:Y:S06]  /*17660*/  @P1 LDGSTS.E.BYPASS.LTC128B.128 [R203+0x5480], [R14.64], !P5 ;  /* 0x054800000ecb1fae */ /* 0x0003ec000e901d46 */
[----:B------:R1:W-:Y:S06]  /*17670*/  @P0 LDGSTS.E.BYPASS.LTC128B.128 [R203+0x4480], [R12.64], !P3 ;  /* 0x044800000ccb0fae */ /* 0x0003ec000d901d46 */
[----:B------:R1:W-:Y:S06]  /*17680*/  @P0 LDGSTS.E.BYPASS.LTC128B.128 [R203+0x5080], [R10.64], !P6 ;  /* 0x050800000acb0fae */ /* 0x0003ec000f101d46 */
[----:B------:R1:W-:Y:S02]  /*17690*/  @P0 LDGSTS.E.BYPASS.LTC128B.128 [R203+0x5c80], [R6.64], !P5 ;  /* 0x05c8000006cb0fae */ /* 0x0003e4000e901d46 */
.L_x_1313:
[----:B--234-:R-:W-:Y:S05]  /*176a0*/  BSYNC B0 ;  /* 0x0000000000007941 */ /* 0x01cfea0003800000 */
.L_x_1312:
        /* <DEDUP_REMOVED lines=55> */
[C---:B------:R-:W-:Y:S01]  /*17a20*/  FADD.FTZ R0, -R110.reuse, R0 ;  /* 0x000000006e007221 */ /* 0x040fe20000010100 */
[----:B------:R-:W-:Y:S01]  /*17a30*/  FMNMX.FTZ R3, R227, R3, !PT ;  /* 0x00000003e3037209 */ /* 0x000fe20007810000 */
[----:B------:R-:W-:Y:S01]  /*17a40*/  FMUL.FTZ R173, R110, c[0x0][0x2d0] ;  /* 0x0000b4006ead7a20 */ /* 0x000fe20000410000 */
[----:B--2---:R-:W-:Y:S02]  /*17a50*/  FMNMX.FTZ R109, R5, R8, !PT ;  /* 0x00000008056d7209 */ /* 0x004fe40007810000 */
[----:B------:R-:W-:Y:S01]  /*17a60*/  FMNMX.FTZ R5, R220, R3, !PT ;  /* 0x00000003dc057209 */ /* 0x000fe20007810000 */
[----:B------:R-:W-:Y:S02]  /*17a70*/  FMUL.FTZ R3, R0, c[0x0][0x2d0] ;  /* 0x0000b40000037a20 */ /* 0x000fe40000410000 */
[----:B------:R-:W-:Y:S01]  /*17a80*/  FADD.FTZ R2, -R109, R2 ;  /* 0x000000026d027221 */ /* 0x000fe20000010100 */
[----:B------:R-:W-:Y:S01]  /*17a90*/  FMNMX.FTZ R0, R216, R5, !PT ;  /* 0x00000005d8007209 */ /* 0x000fe20007810000 */
[----:B------:R1:W2:Y:S01]  /*17aa0*/  MUFU.EX2 R101, R3 ;  /* 0x0000000300657308 */ /* 0x0002a20000000800 */
[----:B---3--:R-:W-:Y:S01]  /*17ab0*/  FMNMX.FTZ R6, R6, R9, !PT ;  /* 0x0000000906067209 */ /* 0x008fe20007810000 */
[----:B------:R-:W-:Y:S01]  /*17ac0*/  FMUL.FTZ R2, R2, c[0x0][0x2d0] ;  /* 0x0000b40002027a20 */ /* 0x000fe20000410000 */
[----:B------:R-:W-:Y:S01]  /*17ad0*/  FMNMX.FTZ R0, R107, R0, !PT ;  /* 0x000000006b007209 */ /* 0x000fe20007810000 */
[----:B------:R-:W-:Y:S02]  /*17ae0*/  FMUL.FTZ R172, R109, c[0x0][0x2d0] ;  /* 0x0000b4006dac7a20 */ /* 0x000fe40000410000 */
[----:B------:R-:W3:Y:S01]  /*17af0*/  SHFL.BFLY PT, R9, R6, 0x1, 0x1f ;  /* 0x0c201f0006097f89 */ /* 0x000ee200000e0000 */
[----:B------:R-:W-:Y:S03]  /*17b00*/  FMNMX.FTZ R0, R106, R0, !PT ;  /* 0x000000006a007209 */ /* 0x000fe60007810000 */
[----:B------:R4:W5:Y:S04]  /*17b10*/  MUFU.EX2 R100, R2 ;  /* 0x0000000200647308 */ /* 0x0009680000000800 */
[----:B-1----:R-:W1:Y:S01]  /*17b20*/  SHFL.BFLY PT, R3, R0, 0x2, 0x1f ;  /* 0x0c401f0000037f89 */ /* 0x002e6200000e0000 */
[C---:B--2---:R-:W-:Y:S02]  /*17b30*/  FMUL.FTZ R5, R101.reuse, R121 ;  /* 0x0000007965057220 */ /* 0x044fe40000410000 */
[C---:B------:R-:W-:Y:S02]  /*17b40*/  FMUL.FTZ R17, R101.reuse, R129 ;  /* 0x0000008165117220 */ /* 0x040fe40000410000 */
[C---:B------:R-:W-:Y:S01]  /*17b50*/  FMUL.FTZ R16, R101.reuse, R128 ;  /* 0x0000008065107220 */ /* 0x040fe20000410000 */
[----:B---3--:R-:W-:Y:S01]  /*17b60*/  FMNMX.FTZ R108, R6, R9, !PT ;  /* 0x00000009066c7209 */ /* 0x008fe20007810000 */
[C---:B------:R-:W-:Y:S02]  /*17b70*/  FMUL.FTZ R32, R101.reuse, R144 ;  /* 0x0000009065207220 */ /* 0x040fe40000410000 */
[----:B------:R-:W-:Y:S02]  /*17b80*/  FMUL.FTZ R33, R101, R145 ;  /* 0x0000009165217220 */ /* 0x000fe40000410000 */
[----:B----4-:R-:W-:Y:S02]  /*17b90*/  FADD.FTZ R2, -R108, R4 ;  /* 0x000000046c027221 */ /* 0x010fe40000010100 */
[--C-:B------:R-:W-:Y:S02]  /*17ba0*/  FFMA.FTZ R4, R185, c[0x0][0x2d0], -R173.reuse ;  /* 0x0000b400b9047a23 */ /* 0x100fe400000108ad */
[----:B------:R-:W-:Y:S02]  /*17bb0*/  FMUL.FTZ R2, R2, c[0x0][0x2d0] ;  /* 0x0000b40002027a20 */ /* 0x000fe40000410000 */
[----:B------:R-:W-:Y:S01]  /*17bc0*/  MUFU.EX2 R185, R4 ;  /* 0x0000000400b97308 */ /* 0x000fe20000000800 */
[C---:B-----5:R-:W-:Y:S02]  /*17bd0*/  FMUL.FTZ R6, R100.reuse, R122 ;  /* 0x0000007a64067220 */ /* 0x060fe40000410000 */
[C---:B------:R-:W-:Y:S02]  /*17be0*/  FMUL.FTZ R7, R100.reuse, R123 ;  /* 0x0000007b64077220 */ /* 0x040fe40000410000 */
[----:B------:R-:W-:Y:S01]  /*17bf0*/  FMUL.FTZ R18, R100, R130 ;  /* 0x0000008264127220 */ /* 0x000fe20000410000 */
[----:B-1----:R-:W-:Y:S01]  /*17c00*/  FMNMX.FTZ R0, R0, R3, !PT ;  /* 0x0000000300007209 */ /* 0x002fe20007810000 */
[--C-:B------:R-:W-:Y:S03]  /*17c10*/  FFMA.FTZ R3, R188, c[0x0][0x2d0], -R172.reuse ;  /* 0x0000b400bc037a23 */ /* 0x100fe600000108ac */
[----:B------:R1:W2:Y:S01]  /*17c20*/  MUFU.EX2 R102, R2 ;  /* 0x0000000200667308 */ /* 0x0002a20000000800 */
[C---:B------:R-:W-:Y:S02]  /*17c30*/  FMUL.FTZ R19, R100.reuse, R131 ;  /* 0x0000008364137220 */ /* 0x040fe40000410000 */
[C---:B------:R-:W-:Y:S02]  /*17c40*/  FMUL.FTZ R34, R100.reuse, R146 ;  /* 0x0000009264227220 */ /* 0x040fe40000410000 */
[C---:B------:R-:W-:Y:S02]  /*17c50*/  FMUL.FTZ R35, R100.reuse, R147 ;  /* 0x0000009364237220 */ /* 0x040fe40000410000 */
[C---:B------:R-:W-:Y:S02]  /*17c60*/  FMUL.FTZ R48, R101.reuse, R160 ;  /* 0x000000a065307220 */ /* 0x040fe40000410000 */
[C---:B------:R-:W-:Y:S01]  /*17c70*/  FMUL.FTZ R49, R101.reuse, R161 ;  /* 0x000000a165317220 */ /* 0x040fe20000410000 */
[----:B------:R3:W-:Y:S01]  /*17c80*/  MUFU.EX2 R235, R3 ;  /* 0x0000000300eb7308 */ /* 0x0007e20000000800 */
[C---:B------:R-:W-:Y:S02]  /*17c90*/  FMUL.FTZ R50, R100.reuse, R162 ;  /* 0x000000a264327220 */ /* 0x040fe40000410000 */
[C---:B------:R-:W-:Y:S02]  /*17ca0*/  FMUL.FTZ R51, R100.reuse, R163 ;  /* 0x000000a364337220 */ /* 0x040fe40000410000 */
[C---:B------:R-:W-:Y:S01]  /*17cb0*/  FMUL.FTZ R52, R101.reuse, R52 ;  /* 0x0000003465347220 */ /* 0x040fe20000410000 */
[----:B------:R-:W-:Y:S01]  /*17cc0*/  LDSM.16.MT88.4 R160, [R166+0x1400] ;  /* 0x00140000a6a0783b */ /* 0x000fe20000004200 */
[----:B------:R-:W-:Y:S02]  /*17cd0*/  FMUL.FTZ R53, R101, R53 ;  /* 0x0000003565357220 */ /* 0x000fe40000410000 */
[C---:B------:R-:W-:Y:S02]  /*17ce0*/  FMUL.FTZ R54, R100.reuse, R54 ;  /* 0x0000003664367220 */ /* 0x040fe40000410000 */
[----:B------:R-:W-:Y:S02]  /*17cf0*/  FMUL.FTZ R55, R100, R55 ;  /* 0x0000003764377220 */ /* 0x000fe40000410000 */
[--C-:B------:R-:W-:Y:S02]  /*17d00*/  FFMA.FTZ R128, R210, c[0x0][0x2d0], -R172.reuse ;  /* 0x0000b400d2807a23 */ /* 0x100fe400000108ac */
[--C-:B-1----:R-:W-:Y:S02]  /*17d10*/  FFMA.FTZ R2, R184, c[0x0][0x2d0], -R173.reuse ;  /* 0x0000b400b8027a23 */ /* 0x102fe400000108ad */
[C---:B--2---:R-:W-:Y:S01]  /*17d20*/  FMUL.FTZ R8, R102.reuse, R116 ;  /* 0x0000007466087220 */ /* 0x044fe20000410000 */
[----:B------:R1:W-:Y:S01]  /*17d30*/  MUFU.EX2 R210, R128 ;  /* 0x0000008000d27308 */ /* 0x0003e20000000800 */
[C---:B------:R-:W-:Y:S02]  /*17d40*/  FMUL.FTZ R9, R102.reuse, R117 ;  /* 0x0000007566097220 */ /* 0x040fe40000410000 */
[C---:B------:R-:W-:Y:S02]  /*17d50*/  FMUL.FTZ R12, R102.reuse, R124 ;  /* 0x0000007c660c7220 */ /* 0x040fe40000410000 */
[C---:B------:R-:W-:Y:S02]  /*17d60*/  FMUL.FTZ R13, R102.reuse, R125 ;  /* 0x0000007d660d7220 */ /* 0x040fe40000410000 */
[--C-:B---3--:R-:W-:Y:S02]  /*17d70*/  FFMA.FTZ R3, R171, c[0x0][0x2d0], -R173.reuse ;  /* 0x0000b400ab037a23 */ /* 0x108fe400000108ad */
[C---:B------:R-:W-:Y:S01]  /*17d80*/  FMUL.FTZ R24, R102.reuse, R136 ;  /* 0x0000008866187220 */ /* 0x040fe20000410000 */
[----:B------:R2:W-:Y:S01]  /*17d90*/  MUFU.EX2 R236, R2 ;  /* 0x0000000200ec7308 */ /* 0x0005e20000000800 */
[C---:B------:R-:W-:Y:S02]  /*17da0*/  FMUL.FTZ R25, R102.reuse, R137 ;  /* 0x0000008966197220 */ /* 0x040fe40000410000 */
[C---:B------:R-:W-:Y:S02]  /*17db0*/  FMUL.FTZ R28, R102.reuse, R140 ;  /* 0x0000008c661c7220 */ /* 0x040fe40000410000 */
[C---:B------:R-:W-:Y:S02]  /*17dc0*/  FMUL.FTZ R29, R102.reuse, R141 ;  /* 0x0000008d661d7220 */ /* 0x040fe40000410000 */
[C---:B------:R-:W-:Y:S02]  /*17dd0*/  FMUL.FTZ R40, R102.reuse, R152 ;  /* 0x0000009866287220 */ /* 0x040fe40000410000 */
[C---:B------:R-:W-:Y:S01]  /*17de0*/  FMUL.FTZ R41, R102.reuse, R153 ;  /* 0x0000009966297220 */ /* 0x040fe20000410000 */
[----:B------:R3:W-:Y:S01]  /*17df0*/  MUFU.EX2 R238, R3 ;  /* 0x0000000300ee7308 */ /* 0x0007e20000000800 */
[C---:B------:R-:W-:Y:S02]  /*17e00*/  FMUL.FTZ R44, R102.reuse, R156 ;  /* 0x0000009c662c7220 */ /* 0x040fe40000410000 */
[C---:B------:R-:W-:Y:S01]  /*17e10*/  FMUL.FTZ R45, R102.reuse, R157 ;  /* 0x0000009d662d7220 */ /* 0x040fe20000410000 */
[----:B-1----:R-:W-:Y:S01]  /*17e20*/  LDSM.16.MT88.4 R128, [R166+0x400] ;  /* 0x00040000a680783b */ /* 0x002fe20000004200 */
[C---:B------:R-:W-:Y:S02]  /*17e30*/  FMUL.FTZ R56, R102.reuse, R56 ;  /* 0x0000003866387220 */ /* 0x040fe40000410000 */
[C---:B------:R-:W-:Y:S02]  /*17e40*/  FMUL.FTZ R57, R102.reuse, R57 ;  /* 0x0000003966397220 */ /* 0x040fe40000410000 */
[--C-:B------:R-:W-:Y:S02]  /*17e50*/  FFMA.FTZ R144, R223, c[0x0][0x2d0], -R173.reuse ;  /* 0x0000b400df907a23 */ /* 0x100fe400000108ad */
[C---:B------:R-:W-:Y:S02]  /*17e60*/  FMUL.FTZ R60, R102.reuse, R60 ;  /* 0x0000003c663c7220 */ /* 0x040fe40000410000 */
[----:B------:R-:W-:Y:S02]  /*17e70*/  FMUL.FTZ R61, R102, R61 ;  /* 0x0000003d663d7220 */ /* 0x000fe40000410000 */
[--C-:B--2---:R-:W-:Y:S02]  /*17e80*/  FFMA.FTZ R2, R187, c[0x0][0x2d0], -R172.reuse ;  /* 0x0000b400bb027a23 */ /* 0x104fe400000108ac */
[C---:B------:R-:W-:Y:S02]  /*17e90*/  FMUL.FTZ R64, R101.reuse, R64 ;  /* 0x0000004065407220 */ /* 0x040fe40000410000 */
[----:B------:R1:W2:Y:S01]  /*17ea0*/  MUFU.EX2 R184, R2 ;  /* 0x0000000200b87308 */ /* 0x0002a20000000800 */
[----:B------:R-:W-:Y:S02]  /*17eb0*/  FMUL.FTZ R65, R101, R65 ;  /* 0x0000004165417220 */ /* 0x000fe40000410000 */
[C---:B------:R-:W-:Y:S02]  /*17ec0*/  FMUL.FTZ R66, R100.reuse, R66 ;  /* 0x0000004264427220 */ /* 0x040fe40000410000 */
[--C-:B---3--:R-:W-:Y:S02]  /*17ed0*/  FFMA.FTZ R3, R169, c[0x0][0x2d0], -R173.reuse ;  /* 0x0000b400a9037a23 */ /* 0x108fe400000108ad */
[C---:B------:R-:W-:Y:S02]  /*17ee0*/  FMUL.FTZ R67, R100.reuse, R67 ;  /* 0x0000004364437220 */ /* 0x040fe40000410000 */
[C---:B------:R-:W-:Y:S01]  /*17ef0*/  FMUL.FTZ R68, R101.reuse, R68 ;  /* 0x0000004465447220 */ /* 0x040fe20000410000 */
[----:B------:R3:W4:Y:S01]  /*17f00*/  MUFU.EX2 R248, R3 ;  /* 0x0000000300f87308 */ /* 0x0007220000000800 */
[----:B------:R-:W-:Y:S02]  /*17f10*/  FMUL.FTZ R69, R101, R69 ;  /* 0x0000004565457220 */ /* 0x000fe40000410000 */
[C---:B------:R-:W-:Y:S02]  /*17f20*/  FMUL.FTZ R70, R100.reuse, R70 ;  /* 0x0000004664467220 */ /* 0x040fe40000410000 */
[----:B------:R-:W-:Y:S02]  /*17f30*/  FMUL.FTZ R71, R100, R71 ;  /* 0x0000004764477220 */ /* 0x000fe40000410000 */
[C---:B------:R-:W-:Y:S02]  /*17f40*/  FMUL.FTZ R72, R102.reuse, R72 ;  /* 0x0000004866487220 */ /* 0x040fe40000410000 */
[C---:B------:R-:W-:Y:S02]  /*17f50*/  FMUL.FTZ R73, R102.reuse, R73 ;  /* 0x0000004966497220 */ /* 0x040fe40000410000 */
[C---:B------:R-:W-:Y:S02]  /*17f60*/  FMUL.FTZ R76, R102.reuse, R76 ;  /* 0x0000004c664c7220 */ /* 0x040fe40000410000 */
[----:B------:R-:W-:Y:S01]  /*17f70*/  FMUL.FTZ R77, R102, R77 ;  /* 0x0000004d664d7220 */ /* 0x000fe20000410000 */
[----:B-1----:R-:W1:Y:S01]  /*17f80*/  SHFL.BFLY PT, R2, R0, 0x1, 0x1f ;  /* 0x0c201f0000027f89 */ /* 0x002e6200000e0000 */
[----:B--2---:R-:W-:Y:S01]  /*17f90*/  F2FP.PACK_AB R121, R235, R184 ;  /* 0x000000b8eb79723e */ /* 0x004fe200000000ff */
[C---:B------:R-:W-:Y:S02]  /*17fa0*/  FMUL.FTZ R80, R101.reuse, R80 ;  /* 0x0000005065507220 */ /* 0x040fe40000410000 */
[C---:B------:R-:W-:Y:S02]  /*17fb0*/  FMUL.FTZ R81, R101.reuse, R81 ;  /* 0x0000005165517220 */ /* 0x040fe40000410000 */
[C---:B------:R-:W-:Y:S02]  /*17fc0*/  FMUL.FTZ R82, R100.reuse, R82 ;  /* 0x0000005264527220 */ /* 0x040fe40000410000 */
[----:B------:R-:W-:Y:S02]  /*17fd0*/  FMUL.FTZ R83, R100, R83 ;  /* 0x0000005364537220 */ /* 0x000fe40000410000 */
[----:B---3--:R-:W-:Y:S01]  /*17fe0*/  FFMA.FTZ R3, R168, c[0x0][0x2d0], -R172 ;  /* 0x0000b400a8037a23 */ /* 0x008fe200000108ac */
[----:B----4-:R-:W-:Y:S01]  /*17ff0*/  F2FP.PACK_AB R122, R248, R238 ;  /* 0x000000eef87a723e */ /* 0x010fe200000000ff */
[----:B------:R-:W-:Y:S02]  /*18000*/  FMUL.FTZ R168, R108, c[0x0][0x2d0] ;  /* 0x0000b4006ca87a20 */ /* 0x000fe40000410000 */
[----:B------:R2:W-:Y:S01]  /*18010*/  MUFU.EX2 R237, R3 ;  /* 0x0000000300ed7308 */ /* 0x0005e20000000800 */
[C---:B------:R-:W-:Y:S02]  /*18020*/  FMUL.FTZ R84, R101.reuse, R84 ;  /* 0x0000005465547220 */ /* 0x040fe40000410000 */
[----:B------:R-:W-:Y:S02]  /*18030*/  FFMA.FTZ R147, R182, c[0x0][0x2d0], -R168 ;  /* 0x0000b400b6937a23 */ /* 0x000fe400000108a8 */
[C---:B------:R-:W-:Y:S02]  /*18040*/  FMUL.FTZ R85, R101.reuse, R85 ;  /* 0x0000005565557220 */ /* 0x040fe40000410000 */
[C---:B------:R-:W-:Y:S02]  /*18050*/  FMUL.FTZ R86, R100.reuse, R86 ;  /* 0x0000005664567220 */ /* 0x040fe40000410000 */
[----:B------:R-:W-:Y:S01]  /*18060*/  FMUL.FTZ R87, R100, R87 ;  /* 0x0000005764577220 */ /* 0x000fe20000410000 */
[----:B-1----:R-:W-:Y:S01]  /*18070*/  FMNMX.FTZ R2, R0, R2, !PT ;  /* 0x0000000200027209 */ /* 0x002fe20007810000 */
[----:B------:R-:W-:Y:S02]  /*18080*/  FFMA.FTZ R0, R170, c[0x0][0x2d0], -R172 ;  /* 0x0000b400aa007a23 */ /* 0x000fe400000108ac */
[C---:B------:R-:W-:Y:S02]  /*18090*/  FMUL.FTZ R88, R102.reuse, R88 ;  /* 0x0000005866587220 */ /* 0x040fe40000410000 */
[----:B------:R1:W3:Y:S01]  /*180a0*/  MUFU.EX2 R243, R0 ;  /* 0x0000000000f37308 */ /* 0x0002e20000000800 */
[C---:B------:R-:W-:Y:S02]  /*180b0*/  FMUL.FTZ R89, R102.reuse, R89 ;  /* 0x0000005966597220 */ /* 0x040fe40000410000 */
[C---:B------:R-:W-:Y:S02]  /*180c0*/  FMUL.FTZ R92, R102.reuse, R92 ;  /* 0x0000005c665c7220 */ /* 0x040fe40000410000 */
[----:B------:R-:W-:Y:S02]  /*180d0*/  FMUL.FTZ R93, R102, R93 ;  /* 0x0000005d665d7220 */ /* 0x000fe40000410000 */
[C---:B------:R-:W-:Y:S02]  /*180e0*/  FMUL.FTZ R96, R101.reuse, R96 ;  /* 0x0000006065607220 */ /* 0x040fe40000410000 */
[----:B--2---:R-:W-:Y:S02]  /*180f0*/  FFMA.FTZ R3, R190, c[0x0][0x2d0], -R168 ;  /* 0x0000b400be037a23 */ /* 0x004fe400000108a8 */
[----:B------:R-:W-:Y:S02]  /*18100*/  FMUL.FTZ R97, R101, R97 ;  /* 0x0000006165617220 */ /* 0x000fe40000410000 */
[----:B------:R2:W-:Y:S01]  /*18110*/  MUFU.EX2 R170, R3 ;  /* 0x0000000300aa7308 */ /* 0x0005e20000000800 */
[C---:B------:R-:W-:Y:S02]  /*18120*/  FMUL.FTZ R98, R100.reuse, R98 ;  /* 0x0000006264627220 */ /* 0x040fe40000410000 */
[----:B------:R-:W-:Y:S02]  /*18130*/  FMUL.FTZ R99, R100, R99 ;  /* 0x0000006364637220 */ /* 0x000fe40000410000 */
[----:B------:R-:W-:Y:S02]  /*18140*/  FFMA.FTZ R137, R175, c[0x0][0x2d0], -R172 ;  /* 0x0000b400af897a23 */ /* 0x000fe400000108ac */
[----:B------:R-:W-:Y:S02]  /*18150*/  FFMA.FTZ R136, R217, c[0x0][0x2d0], -R168 ;  /* 0x0000b400d9887a23 */ /* 0x000fe400000108a8 */
[----:B------:R-:W-:Y:S01]  /*18160*/  FFMA.FTZ R141, R180, c[0x0][0x2d0], -R173 ;  /* 0x0000b400b48d7a23 */ /* 0x000fe200000108ad */
[----:B------:R-:W-:Y:S01]  /*18170*/  MUFU.EX2 R187, R137 ;  /* 0x0000008900bb7308 */ /* 0x000fe20000000800 */
[----:B-1----:R-:W-:Y:S01]  /*18180*/  FADD.FTZ R0, -R2, R103 ;  /* 0x0000006702007221 */ /* 0x002fe20000010100 */
[----:B---3--:R-:W-:Y:S01]  /*18190*/  F2FP.PACK_AB R123, R243, R237 ;  /* 0x000000edf37b723e */ /* 0x008fe200000000ff */
[--C-:B------:R-:W-:Y:S02]  /*181a0*/  FFMA.FTZ R103, R211, c[0x0][0x2d0], -R173.reuse ;  /* 0x0000b400d3677a23 */ /* 0x100fe400000108ad */
[----:B------:R-:W-:Y:S02]  /*181b0*/  FMUL.FTZ R0, R0, c[0x0][0x2d0] ;  /* 0x0000b40000007a20 */ /* 0x000fe40000410000 */
[----:B------:R-:W-:Y:S03]  /*181c0*/  FFMA.FTZ R140, R222, c[0x0][0x2d0], -R172 ;  /* 0x0000b400de8c7a23 */ /* 0x000fe600000108ac */
[----:B------:R1:W-:Y:S01]  /*181d0*/  MUFU.EX2 R232, R103 ;  /* 0x0000006700e87308 */ /* 0x0003e20000000800 */
[--C-:B--2---:R-:W-:Y:S09]  /*181e0*/  FFMA.FTZ R3, R189, c[0x0][0x2d0], -R168.reuse ;  /* 0x0000b400bd037a23 */ /* 0x104ff200000108a8 */
[----:B------:R2:W3:Y:S10]  /*181f0*/  MUFU.EX2 R171, R3 ;  /* 0x0000000300ab7308 */ /* 0x0004f40000000800 */
[----:B------:R-:W4:Y:S01]  /*18200*/  MUFU.EX2 R0, R0 ;  /* 0x0000000000007308 */ /* 0x000f220000000800 */
[----:B-1----:R-:W-:Y:S09]  /*18210*/  FFMA.FTZ R103, R209, c[0x0][0x2d0], -R173 ;  /* 0x0000b400d1677a23 */ /* 0x002ff200000108ad */
[----:B------:R1:W-:Y:S01]  /*18220*/  MUFU.EX2 R233, R103 ;  /* 0x0000006700e97308 */ /* 0x0003e20000000800 */
[----:B--2---:R-:W-:Y:S01]  /*18230*/  FFMA.FTZ R3, R177, c[0x0][0x2d0], -R168 ;  /* 0x0000b400b1037a23 */ /* 0x004fe200000108a8 */
[----:B---3--:R-:W-:Y:S08]  /*18240*/  F2FP.PACK_AB R116, R171, R170 ;  /* 0x000000aaab74723e */ /* 0x008ff000000000ff */
[----:B------:R2:W-:Y:S01]  /*18250*/  MUFU.EX2 R241, R3 ;  /* 0x0000000300f17308 */ /* 0x0005e20000000800 */
[C---:B----4-:R-:W-:Y:S02]  /*18260*/  FMUL.FTZ R10, R0.reuse, R118 ;  /* 0x00000076000a7220 */ /* 0x050fe40000410000 */
[C---:B------:R-:W-:Y:S02]  /*18270*/  FMUL.FTZ R11, R0.reuse, R119 ;  /* 0x00000077000b7220 */ /* 0x040fe40000410000 */
[C---:B------:R-:W-:Y:S02]  /*18280*/  FMUL.FTZ R14, R0.reuse, R126 ;  /* 0x0000007e000e7220 */ /* 0x040fe40000410000 */
[C---:B------:R-:W-:Y:S03]  /*18290*/  FMUL.FTZ R15, R0.reuse, R127 ;  /* 0x0000007f000f7220 */ /* 0x040fe60000410000 */
[----:B------:R-:W-:Y:S01]  /*182a0*/  MUFU.EX2 R182, R140 ;  /* 0x0000008c00b67308 */ /* 0x000fe20000000800 */
[----:B------:R-:W3:Y:S01]  /*182b0*/  LDSM.16.MT88.4 R124, [R166+0xc00] ;  /* 0x000c0000a67c783b */ /* 0x000ee20000004200 */
[C---:B------:R-:W-:Y:S02]  /*182c0*/  FMUL.FTZ R26, R0.reuse, R138 ;  /* 0x0000008a001a7220 */ /* 0x040fe40000410000 */
[----:B-1----:R-:W-:Y:S02]  /*182d0*/  FFMA.FTZ R103, R207, c[0x0][0x2d0], -R172 ;  /* 0x0000b400cf677a23 */ /* 0x002fe400000108ac */
[C---:B------:R-:W-:Y:S02]  /*182e0*/  FMUL.FTZ R27, R0.reuse, R139 ;  /* 0x0000008b001b7220 */ /* 0x040fe40000410000 */
[C---:B------:R-:W-:Y:S02]  /*182f0*/  FMUL.FTZ R30, R0.reuse, R142 ;  /* 0x0000008e001e7220 */ /* 0x040fe40000410000 */
[----:B------:R1:W-:Y:S01]  /*18300*/  MUFU.EX2 R231, R103 ;  /* 0x0000006700e77308 */ /* 0x0003e20000000800 */
[----:B------:R-:W-:Y:S02]  /*18310*/  FMUL.FTZ R31, R0, R143 ;  /* 0x0000008f001f7220 */ /* 0x000fe40000410000 */
[----:B--2---:R-:W-:Y:S02]  /*18320*/  FFMA.FTZ R3, R176, c[0x0][0x2d0], -R168 ;  /* 0x0000b400b0037a23 */ /* 0x004fe400000108a8 */
        /* <DEDUP_REMOVED lines=12> */
[--C-:B-1----:R-:W-:Y:S02]  /*183f0*/  FFMA.FTZ R103, R212, c[0x0][0x2d0], -R172.reuse ;  /* 0x0000b400d4677a23 */ /* 0x102fe400000108ac */
[C---:B------:R-:W-:Y:S02]  /*18400*/  FMUL.FTZ R78, R0.reuse, R78 ;  /* 0x0000004e004e7220 */ /* 0x040fe40000410000 */
[C---:B------:R-:W-:Y:S01]  /*18410*/  FMUL.FTZ R79, R0.reuse, R79 ;  /* 0x0000004f004f7220 */ /* 0x040fe20000410000 */
[----:B------:R1:W-:Y:S01]  /*18420*/  MUFU.EX2 R230, R103 ;  /* 0x0000006700e67308 */ /* 0x0003e20000000800 */
[C---:B------:R-:W-:Y:S02]  /*18430*/  FMUL.FTZ R90, R0.reuse, R90 ;  /* 0x0000005a005a7220 */ /* 0x040fe40000410000 */
[----:B------:R-:W-:Y:S01]  /*18440*/  FMUL.FTZ R91, R0, R91 ;  /* 0x0000005b005b7220 */ /* 0x000fe20000410000 */
[----:B--2---:R-:W-:Y:S01]  /*18450*/  F2FP.PACK_AB R118, R242, R241 ;  /* 0x000000f1f276723e */ /* 0x004fe200000000ff */
[----:B------:R-:W-:Y:S02]  /*18460*/  FMUL.FTZ R3, R2, c[0x0][0x2d0] ;  /* 0x0000b40002037a20 */ /* 0x000fe40000410000 */
[----:B------:R-:W-:Y:S02]  /*18470*/  FMUL.FTZ R94, R0, R94 ;  /* 0x0000005e005e7220 */ /* 0x000fe40000410000 */
[--C-:B------:R-:W-:Y:S02]  /*18480*/  FFMA.FTZ R4, R186, c[0x0][0x2d0], -R3.reuse ;  /* 0x0000b400ba047a23 */ /* 0x100fe40000010803 */
[--C-:B------:R-:W-:Y:S02]  /*18490*/  FFMA.FTZ R145, R220, c[0x0][0x2d0], -R3.reuse ;  /* 0x0000b400dc917a23 */ /* 0x100fe40000010803 */
[----:B------:R2:W4:Y:S01]  /*184a0*/  MUFU.EX2 R169, R4 ;  /* 0x0000000400a97308 */ /* 0x0005220000000800 */
[----:B------:R-:W-:Y:S02]  /*184b0*/  FFMA.FTZ R146, R216, c[0x0][0x2d0], -R3 ;  /* 0x0000b400d8927a23 */ /* 0x000fe40000010803 */
[----:B------:R-:W-:Y:S02]  /*184c0*/  FMUL.FTZ R95, R0, R95 ;  /* 0x0000005f005f7220 */ /* 0x000fe40000410000 */
[--C-:B------:R-:W-:Y:S02]  /*184d0*/  FFMA.FTZ R138, R181, c[0x0][0x2d0], -R172.reuse ;  /* 0x0000b400b58a7a23 */ /* 0x100fe400000108ac */
[--C-:B------:R-:W-:Y:S02]  /*184e0*/  FFMA.FTZ R143, R213, c[0x0][0x2d0], -R173.reuse ;  /* 0x0000b400d58f7a23 */ /* 0x100fe400000108ad */
[--C-:B------:R-:W-:Y:S01]  /*184f0*/  FFMA.FTZ R142, R174, c[0x0][0x2d0], -R173.reuse ;  /* 0x0000b400ae8e7a23 */ /* 0x100fe200000108ad */
[----:B------:R-:W-:Y:S01]  /*18500*/  MUFU.EX2 R181, R144 ;  /* 0x0000009000b57308 */ /* 0x000fe20000000800 */
[----:B-1----:R-:W-:Y:S02]  /*18510*/  FFMA.FTZ R103, R205, c[0x0][0x2d0], -R173 ;  /* 0x0000b400cd677a23 */ /* 0x002fe400000108ad */
[----:B------:R-:W-:Y:S02]  /*18520*/  FFMA.FTZ R139, R218, c[0x0][0x2d0], -R172 ;  /* 0x0000b400da8b7a23 */ /* 0x000fe400000108ac */
[--C-:B------:R-:W-:Y:S05]  /*18530*/  FFMA.FTZ R107, R107, c[0x0][0x2d0], -R3.reuse ;  /* 0x0000b4006b6b7a23 */ /* 0x100fea0000010803 */
[----:B------:R1:W-:Y:S01]  /*18540*/  MUFU.EX2 R229, R103 ;  /* 0x0000006700e57308 */ /* 0x0003e20000000800 */
[----:B--2---:R-:W-:Y:S02]  /*18550*/  FFMA.FTZ R4, R191, c[0x0][0x2d0], -R3 ;  /* 0x0000b400bf047a23 */ /* 0x004fe40000010803 */
[----:B----4-:R-:W-:Y:S07]  /*18560*/  FFMA.FTZ R0, R0, R250, R169 ;  /* 0x000000fa00007223 */ /* 0x010fee00000100a9 */
[----:B------:R2:W4:Y:S10]  /*18570*/  MUFU.EX2 R234, R4 ;  /* 0x0000000400ea7308 */ /* 0x0005340000000800 */
[----:B------:R-:W-:Y:S01]  /*18580*/  MUFU.EX2 R175, R145 ;  /* 0x0000009100af7308 */ /* 0x000fe20000000800 */
[----:B-1----:R-:W-:Y:S09]  /*18590*/  FFMA.FTZ R103, R206, c[0x0][0x2d0], -R173 ;  /* 0x0000b400ce677a23 */ /* 0x002ff200000108ad */
[----:B------:R1:W-:Y:S01]  /*185a0*/  MUFU.EX2 R212, R103 ;  /* 0x0000006700d47308 */ /* 0x0003e20000000800 */
[--C-:B--2---:R-:W-:Y:S01]  /*185b0*/  FFMA.FTZ R4, R179, c[0x0][0x2d0], -R3.reuse ;  /* 0x0000b400b3047a23 */ /* 0x104fe20000010803 */
[C---:B----4-:R-:W-:Y:S01]  /*185c0*/  F2FP.PACK_AB R117, R234.reuse, R169 ;  /* 0x000000a9ea75723e */ /* 0x050fe200000000ff */
[----:B------:R-:W-:Y:S07]  /*185d0*/  FADD.FTZ R0, R234, R0 ;  /* 0x00000000ea007221 */ /* 0x000fee0000010000 */
[----:B------:R2:W4:Y:S10]  /*185e0*/  MUFU.EX2 R239, R4 ;  /* 0x0000000400ef7308 */ /* 0x0005340000000800 */
[----:B------:R-:W5:Y:S01]  /*185f0*/  MUFU.EX2 R176, R146 ;  /* 0x0000009200b07308 */ /* 0x000f620000000800 */
[----:B-1----:R-:W-:Y:S09]  /*18600*/  FFMA.FTZ R103, R208, c[0x0][0x2d0], -R172 ;  /* 0x0000b400d0677a23 */ /* 0x002ff200000108ac */
[----:B------:R1:W-:Y:S01]  /*18610*/  MUFU.EX2 R211, R103 ;  /* 0x0000006700d37308 */ /* 0x0003e20000000800 */
[--C-:B--2---:R-:W-:Y:S02]  /*18620*/  FFMA.FTZ R4, R178, c[0x0][0x2d0], -R3.reuse ;  /* 0x0000b400b2047a23 */ /* 0x104fe40000010803 */
[----:B----4-:R-:W-:Y:S07]  /*18630*/  FADD.FTZ R0, R239, R0 ;  /* 0x00000000ef007221 */ /* 0x010fee0000010000 */
[----:B------:R2:W4:Y:S01]  /*18640*/  MUFU.EX2 R240, R4 ;  /* 0x0000000400f07308 */ /* 0x0005220000000800 */
[----:B-----5:R-:W-:Y:S09]  /*18650*/  F2FP.PACK_AB R169, R176, R175 ;  /* 0x000000afb0a9723e */ /* 0x020ff200000000ff */
[----:B------:R5:W-:Y:S01]  /*18660*/  MUFU.EX2 R178, R147 ;  /* 0x0000009300b27308 */ /* 0x000be20000000800 */
[----:B-1----:R-:W-:Y:S09]  /*18670*/  FFMA.FTZ R103, R224, c[0x0][0x2d0], -R168 ;  /* 0x0000b400e0677a23 */ /* 0x002ff200000108a8 */
[----:B------:R1:W-:Y:S01]  /*18680*/  MUFU.EX2 R208, R103 ;  /* 0x0000006700d07308 */ /* 0x0003e20000000800 */
[----:B--2---:R-:W-:Y:S01]  /*18690*/  FMUL.FTZ R4, R101, R120 ;  /* 0x0000007865047220 */ /* 0x004fe20000410000 */
[----:B------:R-:W-:Y:S01]  /*186a0*/  F2FP.PACK_AB R120, R236, R185 ;  /* 0x000000b9ec78723e */ /* 0x000fe200000000ff */
[C---:B----4-:R-:W-:Y:S01]  /*186b0*/  FADD.FTZ R0, R240.reuse, R0 ;  /* 0x00000000f0007221 */ /* 0x050fe20000010000 */
[----:B------:R-:W-:Y:S06]  /*186c0*/  F2FP.PACK_AB R119, R240, R239 ;  /* 0x000000eff077723e */ /* 0x000fec00000000ff */
[----:B------:R-:W-:Y:S01]  /*186d0*/  MUFU.EX2 R186, R142 ;  /* 0x0000008e00ba7308 */ /* 0x000fe20000000800 */
[-C--:B------:R-:W-:Y:S01]  /*186e0*/  HMMA.16816.F32 R4, R120, R20.reuse, R4 ;  /* 0x000000147804723c */ /* 0x080fe20000001804 */
[----:B-----5:R-:W-:Y:S07]  /*186f0*/  LDSM.16.MT88.4 R144, [R167+0x800] ;  /* 0x00080000a790783b */ /* 0x020fee0000004200 */
[C---:B------:R-:W-:Y:S01]  /*18700*/  HMMA.16816.F32 R8, R116.reuse, R20, R8 ;  /* 0x000000147408723c */ /* 0x040fe20000001808 */
[----:B------:R-:W-:Y:S03]  /*18710*/  MUFU.EX2 R174, R107 ;  /* 0x0000006b00ae7308 */ /* 0x000fe60000000800 */
[--C-:B-1----:R-:W-:Y:S03]  /*18720*/  FFMA.FTZ R103, R219, c[0x0][0x2d0], -R168.reuse ;  /* 0x0000b400db677a23 */ /* 0x102fe600000108a8 */
[C---:B------:R-:W-:Y:S01]  /*18730*/  FMUL.FTZ R20, R101.reuse, R132 ;  /* 0x0000008465147220 */ /* 0x040fe20000410000 */
[-C--:B------:R-:W-:Y:S03]  /*18740*/  HMMA.16816.F32 R12, R116, R22.reuse, R12 ;  /* 0x00000016740c723c */ /* 0x080fe6000000180c */
[----:B------:R1:W-:Y:S01]  /*18750*/  MUFU.EX2 R209, R103 ;  /* 0x0000006700d17308 */ /* 0x0003e20000000800 */
[----:B------:R-:W-:Y:S04]  /*18760*/  FMUL.FTZ R21, R101, R133 ;  /* 0x0000008565157220 */ /* 0x000fe80000410000 */
[C---:B------:R-:W-:Y:S05]  /*18770*/  HMMA.16816.F32 R16, R120.reuse, R22, R16 ;  /* 0x000000167810723c */ /* 0x040fea0000001810 */
[----:B------:R-:W-:Y:S02]  /*18780*/  MUFU.EX2 R179, R136 ;  /* 0x0000008800b37308 */ /* 0x000fe40000000800 */
[C---:B------:R-:W-:Y:S02]  /*18790*/  FMUL.FTZ R22, R100.reuse, R134 ;  /* 0x0000008664167220 */ /* 0x040fe40000410000 */
[C---:B------:R-:W-:Y:S02]  /*187a0*/  FMUL.FTZ R23, R100.reuse, R135 ;  /* 0x0000008764177220 */ /* 0x040fe40000410000 */
[----:B------:R-:W-:Y:S05]  /*187b0*/  LDSM.16.MT88.4 R132, [R166+0x1000] ;  /* 0x00100000a684783b */ /* 0x000fea0000004200 */
[-C--:B------:R-:W-:Y:S03]  /*187c0*/  HMMA.16816.F32 R20, R120, R36.reuse, R20 ;  /* 0x000000247814723c */ /* 0x080fe60000001814 */
[----:B-1----:R-:W-:Y:S04]  /*187d0*/  FFMA.FTZ R103, R215, c[0x0][0x2d0], -R3 ;  /* 0x0000b400d7677a23 */ /* 0x002fe80000010803 */
[----:B------:R1:W-:Y:S01]  /*187e0*/  MUFU.EX2 R206, R103 ;  /* 0x0000006700ce7308 */ /* 0x0003e20000000800 */
[C---:B------:R-:W-:Y:S07]  /*187f0*/  HMMA.16816.F32 R24, R116.reuse, R36, R24 ;  /* 0x000000247418723c */ /* 0x040fee0000001818 */
[C---:B------:R-:W-:Y:S01]  /*18800*/  FMUL.FTZ R36, R101.reuse, R148 ;  /* 0x0000009465247220 */ /* 0x040fe20000410000 */
[-C--:B------:R-:W-:Y:S04]  /*18810*/  HMMA.16816.F32 R28, R116, R38.reuse, R28 ;  /* 0x00000026741c723c */ /* 0x080fe8000000181c */
[----:B------:R-:W-:Y:S02]  /*18820*/  FMUL.FTZ R37, R101, R149 ;  /* 0x0000009565257220 */ /* 0x000fe40000410000 */
[----:B------:R-:W-:Y:S02]  /*18830*/  FFMA.FTZ R148, R183, c[0x0][0x2d0], -R168 ;  /* 0x0000b400b7947a23 */ /* 0x000fe400000108a8 */
[C---:B------:R-:W-:Y:S01]  /*18840*/  HMMA.16816.F32 R32, R120.reuse, R38, R32 ;  /* 0x000000267820723c */ /* 0x040fe20000001820 */
[----:B------:R-:W2:Y:S03]  /*18850*/  MUFU.EX2 R183, R139 ;  /* 0x0000008b00b77308 */ /* 0x000ea60000000800 */
[----:B------:R-:W-:Y:S03]  /*18860*/  FFMA.FTZ R101, R101, R247, R185 ;  /* 0x000000f765657223 */ /* 0x000fe600000100b9 */
[C---:B------:R-:W-:Y:S02]  /*18870*/  FMUL.FTZ R38, R100.reuse, R150 ;  /* 0x0000009664267220 */ /* 0x040fe40000410000 */
[C---:B------:R-:W-:Y:S02]  /*18880*/  FMUL.FTZ R39, R100.reuse, R151 ;  /* 0x0000009764277220 */ /* 0x040fe40000410000 */
[----:B------:R-:W-:Y:S01]  /*18890*/  MUFU.EX2 R185, R143 ;  /* 0x0000008f00b97308 */ /* 0x000fe20000000800 */
[----:B------:R-:W-:Y:S02]  /*188a0*/  FFMA.FTZ R100, R100, R246, R184 ;  /* 0x000000f664647223 */ /* 0x000fe400000100b8 */
[----:B------:R-:W-:Y:S02]  /*188b0*/  FADD.FTZ R107, R236, R101 ;  /* 0x00000065ec6b7221 */ /* 0x000fe40000010000 */
[-C--:B---3--:R-:W-:Y:S03]  /*188c0*/  HMMA.16816.F32 R36, R120, R124.reuse, R36 ;  /* 0x0000007c7824723c */ /* 0x088fe60000001824 */
[--C-:B-1----:R-:W-:Y:S02]  /*188d0*/  FFMA.FTZ R103, R214, c[0x0][0x2d0], -R3.reuse ;  /* 0x0000b400d6677a23 */ /* 0x102fe40000010803 */
[----:B------:R-:W1:Y:S03]  /*188e0*/  MUFU.EX2 R184, R138 ;  /* 0x0000008a00b87308 */ /* 0x000e660000000800 */
[C---:B------:R-:W-:Y:S04]  /*188f0*/  HMMA.16816.F32 R40, R116.reuse, R124, R40 ;  /* 0x0000007c7428723c */ /* 0x040fe80000001828 */
[----:B--2---:R-:W-:Y:S03]  /*18900*/  F2FP.PACK_AB R101, R183, R182 ;  /* 0x000000b6b765723e */ /* 0x004fe600000000ff */
[----:B------:R2:W-:Y:S01]  /*18910*/  MUFU.EX2 R207, R103 ;  /* 0x0000006700cf7308 */ /* 0x0005e20000000800 */
[-C--:B------:R-:W-:Y:S08]  /*18920*/  HMMA.16816.F32 R44, R116, R126.reuse, R44 ;  /* 0x0000007e742c723c */ /* 0x080ff0000000182c */
[C---:B------:R-:W-:Y:S01]  /*18930*/  HMMA.16816.F32 R48, R120.reuse, R126, R48 ;  /* 0x0000007e7830723c */ /* 0x040fe20000001830 */
[----:B------:R-:W3:Y:S01]  /*18940*/  LDSM.16.MT88.4 R124, [R167+0xc00] ;  /* 0x000c0000a77c783b */ /* 0x000ee20000004200 */
[----:B------:R-:W-:Y:S02]  /*18950*/  MUFU.EX2 R177, R148 ;  /* 0x0000009400b17308 */ /* 0x000fe40000000800 */
[--C-:B--2---:R-:W-:Y:S08]  /*18960*/  FFMA.FTZ R103, R225, c[0x0][0x2d0], -R168.reuse ;  /* 0x0000b400e1677a23 */ /* 0x104ff000000108a8 */
[----:B------:R2:W-:Y:S01]  /*18970*/  MUFU.EX2 R191, R103 ;  /* 0x0000006700bf7308 */ /* 0x0005e20000000800 */
[-C--:B---3--:R-:W-:Y:S03]  /*18980*/  HMMA.16816.F32 R52, R120, R124.reuse, R52 ;  /* 0x0000007c7834723c */ /* 0x088fe60000001834 */
[--C-:B--2---:R-:W-:Y:S06]  /*18990*/  FFMA.FTZ R103, R226, c[0x0][0x2d0], -R168.reuse ;  /* 0x0000b400e2677a23 */ /* 0x104fec00000108a8 */
[----:B------:R2:W-:Y:S01]  /*189a0*/  MUFU.EX2 R205, R103 ;  /* 0x0000006700cd7308 */ /* 0x0005e20000000800 */
[C---:B------:R-:W-:Y:S08]  /*189b0*/  HMMA.16816.F32 R56, R116.reuse, R124, R56 ;  /* 0x0000007c7438723c */ /* 0x040ff00000001838 */
[-C--:B------:R-:W-:Y:S08]  /*189c0*/  HMMA.16816.F32 R60, R116, R126.reuse, R60 ;  /* 0x0000007e743c723c */ /* 0x080ff0000000183c */
[C---:B------:R-:W-:Y:S01]  /*189d0*/  HMMA.16816.F32 R64, R120.reuse, R126, R64 ;  /* 0x0000007e7840723c */ /* 0x040fe20000001840 */
[----:B------:R-:W3:Y:S03]  /*189e0*/  LDSM.16.MT88.4 R124, [R166+0x1800] ;  /* 0x00180000a67c783b */ /* 0x000ee60000004200 */
[--C-:B--2---:R-:W-:Y:S04]  /*189f0*/  FFMA.FTZ R103, R228, c[0x0][0x2d0], -R3.reuse ;  /* 0x0000b400e4677a23 */ /* 0x104fe80000010803 */
[----:B------:R2:W-:Y:S04]  /*18a00*/  MUFU.EX2 R190, R103 ;  /* 0x0000006700be7308 */ /* 0x0005e80000000800 */
[----:B--2---:R-:W-:Y:S06]  /*18a10*/  FFMA.FTZ R103, R221, c[0x0][0x2d0], -R168 ;  /* 0x0000b400dd677a23 */ /* 0x004fec00000108a8 */
[----:B------:R1:W2:Y:S01]  /*18a20*/  MUFU.EX2 R180, R103 ;  /* 0x0000006700b47308 */ /* 0x0002a20000000800 */
[-C--:B---3--:R-:W-:Y:S08]  /*18a30*/  HMMA.16816.F32 R68, R120, R124.reuse, R68 ;  /* 0x0000007c7844723c */ /* 0x088ff00000001844 */
[C---:B------:R-:W-:Y:S08]  /*18a40*/  HMMA.16816.F32 R72, R116.reuse, R124, R72 ;  /* 0x0000007c7448723c */ /* 0x040ff00000001848 */
[-C--:B------:R-:W-:Y:S04]  /*18a50*/  HMMA.16816.F32 R76, R116, R126.reuse, R76 ;  /* 0x0000007e744c723c */ /* 0x080fe8000000184c */
[----:B-1----:R-:W-:Y:S04]  /*18a60*/  F2FP.PACK_AB R103, R187, R184 ;  /* 0x000000b8bb67723e */ /* 0x002fe800000000ff */
[C---:B------:R-:W-:Y:S01]  /*18a70*/  HMMA.16816.F32 R80, R120.reuse, R126, R80 ;  /* 0x0000007e7850723c */ /* 0x040fe20000001850 */
[----:B------:R-:W1:Y:S03]  /*18a80*/  LDSM.16.MT88.4 R124, [R167+0x1800] ;  /* 0x00180000a77c783b */ /* 0x000e660000004200 */
[----:B--2---:R-:W-:Y:S04]  /*18a90*/  F2FP.PACK_AB R168, R179, R180 ;  /* 0x000000b4b3a8723e */ /* 0x004fe800000000ff */
[-C--:B-1----:R-:W-:Y:S08]  /*18aa0*/  HMMA.16816.F32 R84, R120, R124.reuse, R84 ;  /* 0x0000007c7854723c */ /* 0x082ff00000001854 */
[C---:B------:R-:W-:Y:S08]  /*18ab0*/  HMMA.16816.F32 R88, R116.reuse, R124, R88 ;  /* 0x0000007c7458723c */ /* 0x040ff00000001858 */
[-C--:B------:R-:W-:Y:S07]  /*18ac0*/  HMMA.16816.F32 R92, R116, R126.reuse, R92 ;  /* 0x0000007e745c723c */ /* 0x080fee000000185c */
[--C-:B------:R-:W-:Y:S01]  /*18ad0*/  FFMA.FTZ R116, R227, c[0x0][0x2d0], -R3.reuse ;  /* 0x0000b400e3747a23 */ /* 0x100fe20000010803 */
[----:B------:R-:W-:Y:S01]  /*18ae0*/  HMMA.16816.F32 R96, R120, R126, R96 ;  /* 0x0000007e7860723c */ /* 0x000fe20000001860 */
[----:B------:R-:W1:Y:S02]  /*18af0*/  LDSM.16.MT88.4 R124, [R167+0x400] ;  /* 0x00040000a77c783b */ /* 0x000e640000004200 */
[----:B------:R2:W3:Y:S01]  /*18b00*/  MUFU.EX2 R189, R116 ;  /* 0x0000007400bd7308 */ /* 0x0004e20000000800 */
[----:B------:R-:W-:Y:S01]  /*18b10*/  F2FP.PACK_AB R117, R230, R231 ;  /* 0x000000e7e675723e */ /* 0x000fe200000000ff */
[----:B------:R-:W-:Y:S01]  /*18b20*/  FFMA.FTZ R3, R106, c[0x0][0x2d0], -R3 ;  /* 0x0000b4006a037a23 */ /* 0x000fe20000010803 */
[----:B------:R-:W-:Y:S01]  /*18b30*/  F2FP.PACK_AB R118, R212, R229 ;  /* 0x000000e5d476723e */ /* 0x000fe200000000ff */
[----:B------:R-:W-:Y:S01]  /*18b40*/  FADD.FTZ R106, R235, R100 ;  /* 0x00000064eb6a7221 */ /* 0x000fe20000010000 */
[----:B------:R-:W-:Y:S04]  /*18b50*/  F2FP.PACK_AB R119, R211, R210 ;  /* 0x000000d2d377723e */ /* 0x000fe800000000ff */
[----:B------:R-:W-:Y:S01]  /*18b60*/  F2FP.PACK_AB R120, R209, R208 ;  /* 0x000000d0d178723e */ /* 0x000fe200000000ff */
[----:B------:R4:W5:Y:S01]  /*18b70*/  MUFU.EX2 R173, R3 ;  /* 0x0000000300ad7308 */ /* 0x0009620000000800 */
[----:B------:R-:W-:Y:S01]  /*18b80*/  F2FP.PACK_AB R121, R207, R206 ;  /* 0x000000cecf79723e */ /* 0x000fe200000000ff */
[----:B------:R-:W-:Y:S01]  /*18b90*/  FADD.FTZ R106, R237, R106 ;  /* 0x0000006aed6a7221 */ /* 0x000fe20000010000 */
[----:B------:R-:W-:Y:S02]  /*18ba0*/  F2FP.PACK_AB R122, R205, R191 ;  /* 0x000000bfcd7a723e */ /* 0x000fe400000000ff */
[----:B------:R-:W-:Y:S02]  /*18bb0*/  F2FP.PACK_AB R100, R185, R181 ;  /* 0x000000b5b964723e */ /* 0x000fe400000000ff */
[----:B--2---:R-:W-:Y:S02]  /*18bc0*/  F2FP.PACK_AB R116, R233, R232 ;  /* 0x000000e8e974723e */ /* 0x004fe400000000ff */
[----:B---3--:R-:W-:Y:S05]  /*18bd0*/  F2FP.PACK_AB R123, R189, R190 ;  /* 0x000000bebd7b723e */ /* 0x008fea00000000ff */
[-C--:B------:R-:W-:Y:S05]  /*18be0*/  HMMA.16816.F32 R4, R116, R128.reuse, R4 ;  /* 0x000000807404723c */ /* 0x080fea0000001804 */
[----:B----4-:R-:W-:Y:S01]  /*18bf0*/  FFMA.FTZ R3, R102, R251, R170 ;  /* 0x000000fb66037223 */ /* 0x010fe200000100aa */
[----:B------:R-:W-:Y:S02]  /*18c00*/  F2FP.PACK_AB R102, R188, R186 ;  /* 0x000000babc66723e */ /* 0x000fe400000000ff */
[C---:B------:R-:W-:Y:S04]  /*18c10*/  HMMA.16816.F32 R8, R120.reuse, R128, R8 ;  /* 0x000000807808723c */ /* 0x040fe80000001808 */
[----:B------:R-:W-:Y:S01]  /*18c20*/  F2FP.PACK_AB R170, R178, R177 ;  /* 0x000000b1b2aa723e */ /* 0x000fe200000000ff */
[----:B------:R-:W-:Y:S01]  /*18c30*/  FADD.FTZ R172, R171, R3 ;  /* 0x00000003abac7221 */ /* 0x000fe20000010000 */
[----:B-----5:R-:W-:Y:S01]  /*18c40*/  F2FP.PACK_AB R171, R173, R174 ;  /* 0x000000aeadab723e */ /* 0x020fe200000000ff */
[----:B------:R-:W-:Y:S01]  /*18c50*/  FADD.FTZ R3, R238, R107 ;  /* 0x0000006bee037221 */ /* 0x000fe20000010000 */
[-C--:B------:R-:W-:Y:S04]  /*18c60*/  HMMA.16816.F32 R12, R120, R130.reuse, R12 ;  /* 0x00000082780c723c */ /* 0x080fe8000000180c */
[----:B------:R-:W-:Y:S04]  /*18c70*/  FADD.FTZ R3, R248, R3 ;  /* 0x00000003f8037221 */ /* 0x000fe80000010000 */
[C---:B------:R-:W-:Y:S01]  /*18c80*/  HMMA.16816.F32 R16, R116.reuse, R130, R16 ;  /* 0x000000827410723c */ /* 0x040fe20000001810 */
[----:B------:R-:W2:Y:S03]  /*18c90*/  LDSM.16.MT88.4 R128, [R167+0x1000] ;  /* 0x00100000a780783b */ /* 0x000ea60000004200 */
[----:B------:R-:W-:Y:S04]  /*18ca0*/  FADD.FTZ R3, R232, R3 ;  /* 0x00000003e8037221 */ /* 0x000fe80000010000 */
[-C--:B-1----:R-:W-:Y:S04]  /*18cb0*/  HMMA.16816.F32 R20, R116, R124.reuse, R20 ;  /* 0x0000007c7414723c */ /* 0x082fe80000001814 */
[----:B------:R-:W-:Y:S04]  /*18cc0*/  FADD.FTZ R3, R233, R3 ;  /* 0x00000003e9037221 */ /* 0x000fe80000010000 */
        /* <DEDUP_REMOVED lines=44> */
[----:B------:R-:W-:Y:S02]  /*18f90*/  FADD.FTZ R0, R230, R5 ;  /* 0x00000005e6007221 */ /* 0x000fe40000010000 */
[----:B------:R-:W-:Y:S02]  /*18fa0*/  FADD.FTZ R5, R229, R3 ;  /* 0x00000003e5057221 */ /* 0x000fe40000010000 */
[-C--:B--2---:R-:W-:Y:S04]  /*18fb0*/  HMMA.16816.F32 R68, R100, R8.reuse, R68 ;  /* 0x000000086444723c */ /* 0x084fe80000001844 */
[----:B------:R-:W-:Y:S02]  /*18fc0*/  FADD.FTZ R6, R241, R172 ;  /* 0x000000acf1067221 */ /* 0x000fe40000010000 */
[----:B------:R-:W-:Y:S02]  /*18fd0*/  FADD.FTZ R7, R207, R4 ;  /* 0x00000004cf077221 */ /* 0x000fe40000010000 */
[C---:B------:R-:W-:Y:S04]  /*18fe0*/  HMMA.16816.F32 R72, R168.reuse, R8, R72 ;  /* 0x00000008a848723c */ /* 0x040fe80000001848 */
[----:B------:R-:W-:Y:S02]  /*18ff0*/  FADD.FTZ R6, R242, R6 ;  /* 0x00000006f2067221 */ /* 0x000fe40000010000 */
[----:B------:R-:W-:Y:S02]  /*19000*/  FADD.FTZ R3, R190, R7 ;  /* 0x00000007be037221 */ /* 0x000fe40000010000 */
[-C--:B------:R-:W-:Y:S04]  /*19010*/  HMMA.16816.F32 R76, R168, R10.reuse, R76 ;  /* 0x0000000aa84c723c */ /* 0x080fe8000000184c */
[----:B------:R-:W-:Y:S04]  /*19020*/  FADD.FTZ R6, R208, R6 ;  /* 0x00000006d0067221 */ /* 0x000fe80000010000 */
        /* <DEDUP_REMOVED lines=29> */
[----:B------:R-:W-:-:S05]  /*19200*/  @P4 BRA `(.L_x_1314) ;  /* 0xffffcff000004947 */ /* 0x000fca000383ffff */
.L_x_1311:
[----:B------:R-:W-:Y:S02]  /*19210*/  MOV R9, 0x1f ;  /* 0x0000001f00097802 */ /* 0x000fe40000000f00 */
[----:B------:R-:W-:Y:S01]  /*19220*/  MOV R8, 0xffffffff ;  /* 0xffffffff00087802 */ /* 0x000fe20000000f00 */
[----:B------:R-:W-:Y:S05]  /*19230*/  BRA.DIV ~URZ, `(.L_x_1315) ;  /* 0x000059a27f007947 */ /* 0x000fea000b800000 */
[----:B------:R1:W2:Y:S02]  /*19240*/  SHFL.BFLY PT, R0, R247, 0x2, 0x1f ;  /* 0x0c401f00f7007f89 */ /* 0x0002a400000e0000 */
.L_x_1395:
        /* <DEDUP_REMOVED lines=15> */
.L_x_1396:
        /* <DEDUP_REMOVED lines=11> */
[----:B------:R-:W-:Y:S02]  /*193f0*/  MOV R20, 0xff800000 ;  /* 0xff80000000147802 */ /* 0x000fe40000000f00 */
[----:B------:R-:W-:Y:S02]  /*19400*/  @P1 MOV R11, 0x3f317218 ;  /* 0x3f317218000b1802 */ /* 0x000fe40000000f00 */
[----:B------:R-:W-:Y:S01]  /*19410*/  @P2 MOV R10, 0x3f317218 ;  /* 0x3f317218000a2802 */ /* 0x000fe20000000f00 */
[----:B------:R-:W2:Y:S01]  /*19420*/  @P3 MUFU.LG2 R7, R7 ;  /* 0x0000000700073308 */ /* 0x000ea20000000c00 */
[----:B-1----:R-:W-:-:S07]  /*19430*/  FMUL.FTZ R168, R0, R120 ;  /* 0x0000007800a87220 */ /* 0x002fce0000410000 */
[----:B------:R-:W1:Y:S01]  /*19440*/  @P2 MUFU.RCP R3, R4 ;  /* 0x0000000400032308 */ /* 0x000e620000001000 */
        /* <DEDUP_REMOVED lines=25> */
[----:B------:R-:W3:Y:S01]  /*195e0*/  @P1 MUFU.LG2 R0, R6 ;  /* 0x0000000600001308 */ /* 0x000ee20000000c00 */
[----:B--2---:R-:W-:-:S02]  /*195f0*/  @P3 FMUL.FTZ R9, R7, 0.69314718246459960938 ;  /* 0x3f31721807093820 */ /* 0x004fc40000410000 */
[C---:B-1----:R-:W-:Y:S02]  /*19600*/  FMUL.FTZ R144, R3.reuse, R122 ;  /* 0x0000007a03907220 */ /* 0x042fe40000410000 */
[C---:B------:R-:W-:Y:S02]  /*19610*/  FMUL.FTZ R145, R3.reuse, R123 ;  /* 0x0000007b03917220 */ /* 0x040fe40000410000 */
[C---:B------:R-:W-:Y:S02]  /*19620*/  FMUL.FTZ R148, R3.reuse, R130 ;  /* 0x0000008203947220 */ /* 0x040fe40000410000 */
[C---:B------:R-:W-:Y:S02]  /*19630*/  FMUL.FTZ R149, R3.reuse, R131 ;  /* 0x0000008303957220 */ /* 0x040fe40000410000 */
[C---:B------:R-:W-:Y:S02]  /*19640*/  FMUL.FTZ R122, R3.reuse, R150 ;  /* 0x00000096037a7220 */ /* 0x040fe40000410000 */
[----:B------:R-:W-:-:S02]  /*19650*/  FMUL.FTZ R123, R3, R151 ;  /* 0x00000097037b7220 */ /* 0x000fc40000410000 */
[C---:B------:R-:W-:Y:S02]  /*19660*/  FMUL.FTZ R120, R3.reuse, R146 ;  /* 0x0000009203787220 */ /* 0x040fe40000410000 */
        /* <DEDUP_REMOVED lines=46> */
[----:B------:R-:W-:Y:S02]  /*19950*/  @P3 FMUL.FTZ R6, R3, c[0x0][0x2d0] ;  /* 0x0000b40003063a20 */ /* 0x000fe40000410000 */
[----:B------:R-:W-:Y:S02]  /*19960*/  @P1 FMUL.FTZ R3, R11, c[0x0][0x2d0] ;  /* 0x0000b4000b031a20 */ /* 0x000fe40000410000 */
[----:B------:R-:W-:Y:S02]  /*19970*/  @P2 FMUL.FTZ R8, R4, 0.69314718246459960938 ;  /* 0x3f31721804082820 */ /* 0x000fe40000410000 */
[----:B------:R-:W-:Y:S01]  /*19980*/  @P1 FFMA.FTZ R23, R3, R108, R7 ;  /* 0x0000006c03171223 */ /* 0x000fe20000010007 */
[----:B------:R-:W-:Y:S01]  /*19990*/  @P0 MOV R3, 0x3f317218 ;  /* 0x3f31721800030802 */ /* 0x000fe20000000f00 */
[----:B------:R-:W-:-:S02]  /*199a0*/  @P2 FMUL.FTZ R4, R10, c[0x0][0x2d0] ;  /* 0x0000b4000a042a20 */ /* 0x000fc40000410000 */
[----:B-1----:R-:W-:Y:S02]  /*199b0*/  FMUL.FTZ R84, R0, R58 ;  /* 0x0000003a00547220 */ /* 0x002fe40000410000 */
[----:B------:R-:W-:Y:S01]  /*199c0*/  @P2 FFMA.FTZ R22, R4, R109, R8 ;  /* 0x0000006d04162223 */ /* 0x000fe20000010008 */
[----:B------:R-:W-:Y:S01]  /*199d0*/  MOV R4, 0x1 ;  /* 0x0000000100047802 */ /* 0x000fe20000000f00 */
[----:B------:R-:W-:Y:S02]  /*199e0*/  @P0 FMUL.FTZ R3, R3, c[0x0][0x2d0] ;  /* 0x0000b40003030a20 */ /* 0x000fe40000410000 */
[----:B--2---:R-:W-:Y:S02]  /*199f0*/  @P0 FMUL.FTZ R2, R2, 0.69314718246459960938 ;  /* 0x3f31721802020820 */ /* 0x004fe40000410000 */
        /* <DEDUP_REMOVED lines=22> */
[----:B------:R-:W-:Y:S01]  /*19b60*/  FMUL.FTZ R39, R0, R95 ;  /* 0x0000005f00277220 */ /* 0x000fe20000410000 */
[----:B------:R-:W-:Y:S01]  /*19b70*/  PRMT R0, R4, 0x7610, R0 ;  /* 0x0000761004007816 */ /* 0x000fe20000000000 */
[----:B------:R-:W-:Y:S02]  /*19b80*/  @P3 FFMA.FTZ R21, R6, R110, R9 ;  /* 0x0000006e06153223 */ /* 0x000fe40000010009 */
[----:B------:R-:W-:Y:S02]  /*19b90*/  @P0 FFMA.FTZ R20, R3, R103, R2 ;  /* 0x0000006703140223 */ /* 0x000fe40000010002 */
.L_x_1246:
        /* <DEDUP_REMOVED lines=19> */
.L_x_1318:
[----:B--2---:R-:W-:Y:S05]  /*19cd0*/  BSYNC B0 ;  /* 0x0000000000007941 */ /* 0x004fea0003800000 */
.L_x_1317:
        /* <DEDUP_REMOVED lines=130> */
.L_x_1321:
        /* <DEDUP_REMOVED lines=24> */
[----:B---3--:R-:W-:-:S04]  /*1a680*/  IMAD.IADD R3, R3, 0x1, R78 ;  /* 0x0000000103037824 */ /* 0x008fc800078e024e */
        /* <DEDUP_REMOVED lines=42> */
[----:B---3--:R-:W-:-:S05]  /*1a930*/  IMAD.IADD R5, R26, 0x1, R78 ;  /* 0x000000011a057824 */ /* 0x008fca00078e024e */
        /* <DEDUP_REMOVED lines=22> */
[----:B------:R-:W3:Y:S04]  /*1aaa0*/  LDL R18, [R1+0x18] ;  /* 0x0000180001127983 */ /* 0x000ee80000100800 */
[----:B------:R-:W1:Y:S01]  /*1aab0*/  S2R R26, SR_TID.X ;  /* 0x00000000001a7919 */ /* 0x000e620000002100 */
[----:B------:R-:W-:Y:S02]  /*1aac0*/  IMAD R14, R14, c[0x0][0x3a0], RZ ;  /* 0x0000e8000e0e7a24 */ /* 0x000fe400078e02ff */
[----:B--2---:R-:W-:-:S04]  /*1aad0*/  IMAD.WIDE.U32 R6, R2, c[0x0][0x3a0], RZ ;  /* 0x0000e80002067a25 */ /* 0x004fc800078e00ff */
[----:B------:R-:W-:Y:S01]  /*1aae0*/  IMAD R2, R2, c[0x0][0x3a4], R14 ;  /* 0x0000e90002027a24 */ /* 0x000fe200078e020e */
[--C-:B-1----:R-:W-:Y:S02]  /*1aaf0*/  SHF.R.S32.HI R25, RZ, 0x1f, R26.reuse ;  /* 0x0000001fff197819 */ /* 0x102fe4000001141a */
        /* <DEDUP_REMOVED lines=26> */
[----:B---3--:R-:W-:-:S05]  /*1aca0*/  IMAD.SHL.U32 R3, R18, 0x2, RZ ;  /* 0x0000000212037824 */ /* 0x008fca00078e00ff */
        /* <DEDUP_REMOVED lines=23> */
.L_x_1397:
[----:B------:R-:W-:Y:S05]  /*1ae20*/  BRA.DIV ~URZ, `(.L_x_1324) ;  /* 0x000040b27f007947 */ /* 0x000fea000b800000 */
[----:B------:R3:W4:Y:S02]  /*1ae30*/  SHFL.IDX PT, R0, R13, RZ, 0x1c1f ;  /* 0x001c1fff0d007589 */ /* 0x00072400000e0000 */
.L_x_1398:
        /* <DEDUP_REMOVED lines=20> */
.L_x_1326:
[----:B------:R-:W-:Y:S05]  /*1af80*/  BSYNC B0 ;  /* 0x0000000000007941 */ /* 0x000fea0003800000 */
.L_x_1325:
[----:B------:R-:W-:Y:S05]  /*1af90*/  BRA.DIV ~URZ, `(.L_x_1327) ;  /* 0x00003fa27f007947 */ /* 0x000fea000b800000 */
[----:B--2---:R2:W1:Y:S04]  /*1afa0*/  SHFL.IDX PT, R10, R12, 0x1, 0x1c1f ;  /* 0x003c1f000c0a7f89 */ /* 0x00446800000e0000 */
[----:B----4-:R2:W4:Y:S02]  /*1afb0*/  SHFL.IDX PT, R0, R13, 0x1, 0x1c1f ;  /* 0x003c1f000d007f89 */ /* 0x01052400000e0000 */
.L_x_1399:
        /* <DEDUP_REMOVED lines=21> */
.L_x_1329:
[----:B------:R-:W-:Y:S05]  /*1b110*/  BSYNC B0 ;  /* 0x0000000000007941 */ /* 0x000fea0003800000 */
.L_x_1328:
[----:B------:R-:W-:Y:S05]  /*1b120*/  BRA.DIV ~URZ, `(.L_x_1330) ;  /* 0x00003ed27f007947 */ /* 0x000fea000b800000 */
[----:B-1----:R1:W2:Y:S02]  /*1b130*/  SHFL.IDX PT, R10, R12, 0x2, 0x1c1f ;  /* 0x005c1f000c0a7f89 */ /* 0x0022a400000e0000 */
.L_x_1400:
[----:B------:R-:W-:Y:S05]  /*1b140*/  BRA.DIV ~URZ, `(.L_x_1331) ;  /* 0x00003f227f007947 */ /* 0x000fea000b800000 */
[----:B----4-:R4:W1:Y:S02]  /*1b150*/  SHFL.IDX PT, R0, R13, 0x2, 0x1c1f ;  /* 0x005c1f000d007f89 */ /* 0x01086400000e0000 */
.L_x_1401:
        /* <DEDUP_REMOVED lines=21> */
.L_x_1333:
[----:B------:R-:W-:Y:S05]  /*1b2b0*/  BSYNC B0 ;  /* 0x0000000000007941 */ /* 0x000fea0003800000 */
.L_x_1332:
[----:B------:R-:W-:Y:S05]  /*1b2c0*/  BRA.DIV ~URZ, `(.L_x_1334) ;  /* 0x00003e027f007947 */ /* 0x000fea000b800000 */
[----:B-1----:R1:W3:Y:S04]  /*1b2d0*/  SHFL.IDX PT, R6, R12, 0x3, 0x1c1f ;  /* 0x007c1f000c067f89 */ /* 0x0022e800000e0000 */
[----:B------:R1:W4:Y:S02]  /*1b2e0*/  SHFL.IDX PT, R0, R13, 0x3, 0x1c1f ;  /* 0x007c1f000d007f89 */ /* 0x00032400000e0000 */
.L_x_1402:
        /* <DEDUP_REMOVED lines=22> */
.L_x_1322:
        /* <DEDUP_REMOVED lines=34> */
.L_x_1403:
[----:B------:R-:W-:Y:S05]  /*1b670*/  BRA.DIV ~URZ, `(.L_x_1337) ;  /* 0x00003b827f007947 */ /* 0x000fea000b800000 */
[----:B------:R3:W4:Y:S02]  /*1b680*/  SHFL.IDX PT, R0, R25, RZ, 0x1c1f ;  /* 0x001c1fff19007589 */ /* 0x00072400000e0000 */
.L_x_1404:
        /* <DEDUP_REMOVED lines=30> */
[----:B----4-:R-:W-:-:S04]  /*1b870*/  @!P1 LEA R2, P0, R5, R0, 0x2 ;  /* 0x0000000005029211 */ /* 0x010fc800078010ff */
        /* <DEDUP_REMOVED lines=12> */
[----:B------:R-:W-:-:S05]  /*1b940*/  @!P3 LEA.HI.X R19, R14, R4, R29, 0x2, P0 ;  /* 0x000000040e13b211 */ /* 0x000fca00000f141d */
        /* <DEDUP_REMOVED lines=20> */
[----:B------:R-:W-:-:S03]  /*1ba90*/  @!P3 LEA R20, P0, R8, R0, 0x2 ;  /* 0x000000000814b211 */ /* 0x000fc600078010ff */
[----:B------:R2:W-:Y:S01]  /*1baa0*/  @!P4 ST.E.64 [R2.64], R100 ;  /* 0x000000640200c985 */ /* 0x0005e2000c101b06 */
[----:B------:R-:W-:Y:S02]  /*1bab0*/  @!P3 LEA.HI.X R21, R8, R4, R34, 0x2, P0 ;  /* 0x000000040815b211 */ /* 0x000fe400000f1422 */
[----:B----4-:R-:W-:-:S03]  /*1bac0*/  @!P2 LEA R18, P0, R7, R0, 0x2 ;  /* 0x000000000712a211 */ /* 0x010fc600078010ff */
[----:B------:R4:W-:Y:S01]  /*1bad0*/  @!P3 ST.E.64 [R20.64], R184 ;  /* 0x000000b81400b985 */ /* 0x0009e2000c101b06 */
[----:B------:R-:W-:-:S05]  /*1bae0*/  @!P2 LEA.HI.X R19, R7, R4, R35, 0x2, P0 ;  /* 0x000000040713a211 */ /* 0x000fca00000f1423 */
[----:B------:R4:W-:Y:S01]  /*1baf0*/  @!P2 ST.E.64 [R18.64], R182 ;  /* 0x000000b61200a985 */ /* 0x0009e2000c101b06 */
[----:B--2---:R-:W-:-:S04]  /*1bb00*/  @!P1 LEA R2, P0, R6, R0, 0x2 ;  /* 0x0000000006029211 */ /* 0x004fc800078010ff */
[----:B------:R-:W-:-:S05]  /*1bb10*/  @!P1 LEA.HI.X R3, R6, R4, R36, 0x2, P0 ;  /* 0x0000000406039211 */ /* 0x000fca00000f1424 */
[----:B------:R4:W-:Y:S04]  /*1bb20*/  @!P1 ST.E.64 [R2.64], R96 ;  /* 0x0000006002009985 */ /* 0x0009e8000c101b06 */
.L_x_1339:
[----:B------:R-:W-:Y:S05]  /*1bb30*/  BSYNC B0 ;  /* 0x0000000000007941 */ /* 0x000fea0003800000 */
.L_x_1338:
[----:B------:R-:W-:Y:S05]  /*1bb40*/  BRA.DIV ~URZ, `(.L_x_1340) ;  /* 0x000037127f007947 */ /* 0x000fea000b800000 */
[----:B--2---:R2:W1:Y:S04]  /*1bb50*/  SHFL.IDX PT, R4, R17, 0x1, 0x1c1f ;  /* 0x003c1f0011047f89 */ /* 0x00446800000e0000 */
[----:B----4-:R2:W4:Y:S02]  /*1bb60*/  SHFL.IDX PT, R0, R25, 0x1, 0x1c1f ;  /* 0x003c1f0019007f89 */ /* 0x01052400000e0000 */
.L_x_1405:
[----:B------:R-:W-:Y:S01]  /*1bb70*/  BSSY B0, `(.L_x_1341) ;  /* 0x0000033000007945 */ /* 0x000fe20003800000 */
[----:B------:R-:W-:Y:S05]  /*1bb80*/  @P6 BRA `(.L_x_1342) ;  /* 0x0000031000006947 */ /* 0x000fea0003800000 */
[----:B------:R-:W5:Y:S01]  /*1bb90*/  LDL R5, [R1+0x24] ;  /* 0x0000240001057983 */ /* 0x000f620000100800 */
[----:B------:R-:W-:Y:S02]  /*1bba0*/  ISETP.GE.AND P0, PT, R16, c[0x0][0x3c8], PT ;  /* 0x0000f20010007a0c */ /* 0x000fe40003f06270 */
[----:B------:R-:W-:Y:S02]  /*1bbb0*/  ISETP.GE.AND P3, PT, R15, c[0x0][0x3c8], PT ;  /* 0x0000f2000f007a0c */ /* 0x000fe40003f66270 */
[----:B------:R-:W-:-:S02]  /*1bbc0*/  ISETP.GE.AND P5, PT, R14, c[0x0][0x3c8], PT ;  /* 0x0000f2000e007a0c */ /* 0x000fc40003fa6270 */
[----:B-----5:R-:W-:-:S13]  /*1bbd0*/  ISETP.GE.AND P1, PT, R5, c[0x0][0x3c8], PT ;  /* 0x0000f20005007a0c */ /* 0x020fda0003f26270 */
[----:B----4-:R-:W-:-:S04]  /*1bbe0*/  @!P1 LEA R2, P2, R5, R0, 0x2 ;  /* 0x0000000005029211 */ /* 0x010fc800078410ff */
[----:B-1----:R-:W-:Y:S02]  /*1bbf0*/  @!P1 LEA.HI.X R3, R5, R4, R27, 0x2, P2 ;  /* 0x0000000405039211 */ /* 0x002fe400010f141b */
[----:B------:R-:W-:-:S03]  /*1bc00*/  @!P0 LEA R18, P2, R16, R0, 0x2 ;  /* 0x0000000010128211 */ /* 0x000fc600078410ff */
[----:B------:R1:W-:Y:S01]  /*1bc10*/  @!P1 ST.E.64 [R2.64], R144 ;  /* 0x0000009002009985 */ /* 0x0003e2000c101b06 */
[----:B------:R-:W-:Y:S02]  /*1bc20*/  @!P0 LEA.HI.X R19, R16, R4, R24, 0x2, P2 ;  /* 0x0000000410138211 */ /* 0x000fe400010f1418 */
[----:B------:R-:W-:Y:S02]  /*1bc30*/  ISETP.GE.AND P2, PT, R13, c[0x0][0x3c8], PT ;  /* 0x0000f2000d007a0c */ /* 0x000fe40003f46270 */
[----:B------:R-:W-:Y:S01]  /*1bc40*/  ISETP.GE.AND P1, PT, R12, c[0x0][0x3c8], PT ;  /* 0x0000f2000c007a0c */ /* 0x000fe20003f26270 */
[----:B------:R4:W-:Y:S01]  /*1bc50*/  @!P0 ST.E.64 [R18.64], R148 ;  /* 0x0000009412008985 */ /* 0x0009e2000c101b06 */
[----:B-1----:R-:W-:-:S04]  /*1bc60*/  @!P3 LEA R2, P4, R15, R0, 0x2 ;  /* 0x000000000f02b211 */ /* 0x002fc800078810ff */
[----:B------:R-:W-:Y:S02]  /*1bc70*/  @!P3 LEA.HI.X R3, R15, R4, R26, 0x2, P4 ;  /* 0x000000040f03b211 */ /* 0x000fe400020f141a */
[----:B----4-:R-:W-:Y:S02]  /*1bc80*/  @!P5 LEA R18, P0, R14, R0, 0x2 ;  /* 0x000000000e12d211 */ /* 0x010fe400078010ff */
[----:B------:R-:W-:Y:S01]  /*1bc90*/  ISETP.GE.AND P4, PT, R10, c[0x0][0x3c8], PT ;  /* 0x0000f2000a007a0c */ /* 0x000fe20003f86270 */
        /* <DEDUP_REMOVED lines=9> */
[C---:B----4-:R-:W-:Y:S02]  /*1bd30*/  @!P0 LEA R18, P2, R11.reuse, R0, 0x2 ;  /* 0x000000000b128211 */ /* 0x050fe400078410ff */
        /* <DEDUP_REMOVED lines=10> */
[----:B------:R-:W-:Y:S02]  /*1bde0*/  ISETP.GE.AND P1, PT, R6, c[0x0][0x3c8], PT ;  /* 0x0000f20006007a0c */ /* 0x000fe40003f26270 */
[C---:B----4-:R-:W-:Y:S01]  /*1bdf0*/  @!P3 LEA R20, P0, R8.reuse, R0, 0x2 ;  /* 0x000000000814b211 */ /* 0x050fe200078010ff */
[----:B------:R1:W-:Y:S03]  /*1be00*/  @!P4 ST.E.64 [R2.64], R132 ;  /* 0x000000840200c985 */ /* 0x0003e6000c101b06 */
[----:B------:R-:W-:Y:S01]  /*1be10*/  @!P3 LEA.HI.X R21, R8, R4, R34, 0x2, P0 ;  /* 0x000000040815b211 */ /* 0x000fe200000f1422 */
[----:B------:R4:W-:Y:S01]  /*1be20*/  @!P5 ST.E.64 [R22.64], R150 ;  /* 0x000000961600d985 */ /* 0x0009e2000c101b06 */
[----:B-----5:R-:W-:-:S03]  /*1be30*/  @!P2 LEA R18, P0, R7, R0, 0x2 ;  /* 0x000000000712a211 */ /* 0x020fc600078010ff */
[----:B------:R4:W-:Y:S01]  /*1be40*/  @!P3 ST.E.64 [R20.64], R146 ;  /* 0x000000921400b985 */ /* 0x0009e2000c101b06 */
[----:B------:R-:W-:-:S05]  /*1be50*/  @!P2 LEA.HI.X R19, R7, R4, R35, 0x2, P0 ;  /* 0x000000040713a211 */ /* 0x000fca00000f1423 */
[----:B------:R4:W-:Y:S01]  /*1be60*/  @!P2 ST.E.64 [R18.64], R106 ;  /* 0x0000006a1200a985 */ /* 0x0009e2000c101b06 */
[----:B-1----:R-:W-:-:S04]  /*1be70*/  @!P1 LEA R2, P0, R6, R0, 0x2 ;  /* 0x0000000006029211 */ /* 0x002fc800078010ff */
[----:B------:R-:W-:-:S05]  /*1be80*/  @!P1 LEA.HI.X R3, R6, R4, R36, 0x2, P0 ;  /* 0x0000000406039211 */ /* 0x000fca00000f1424 */
[----:B------:R4:W-:Y:S04]  /*1be90*/  @!P1 ST.E.64 [R2.64], R98 ;  /* 0x0000006202009985 */ /* 0x0009e8000c101b06 */
.L_x_1342:
[----:B------:R-:W-:Y:S05]  /*1bea0*/  BSYNC B0 ;  /* 0x0000000000007941 */ /* 0x000fea0003800000 */
.L_x_1341:
[----:B------:R-:W-:Y:S05]  /*1beb0*/  BRA.DIV ~URZ, `(.L_x_1343) ;  /* 0x000034627f007947 */ /* 0x000fea000b800000 */
[----:B-1----:R1:W2:Y:S02]  /*1bec0*/  SHFL.IDX PT, R4, R17, 0x2, 0x1c1f ;  /* 0x005c1f0011047f89 */ /* 0x0022a400000e0000 */
.L_x_1406:
[----:B------:R-:W-:Y:S05]  /*1bed0*/  BRA.DIV ~URZ, `(.L_x_1344) ;  /* 0x000034b27f007947 */ /* 0x000fea000b800000 */
[----:B----4-:R4:W1:Y:S02]  /*1bee0*/  SHFL.IDX PT, R0, R25, 0x2, 0x1c1f ;  /* 0x005c1f0019007f89 */ /* 0x01086400000e0000 */
.L_x_1407:
[----:B------:R-:W5:Y:S01]  /*1bef0*/  LDL R2, [R1+0x20] ;  /* 0x0000200001027983 */ /* 0x000f620000100800 */
[----:B------:R-:W-:Y:S01]  /*1bf00*/  BSSY B0, `(.L_x_1345) ;  /* 0x0000034000007945 */ /* 0x000fe20003800000 */
[----:B-----5:R-:W-:-:S13]  /*1bf10*/  LOP3.LUT P0, RZ, R2, 0x1, RZ, 0xc0, !PT ;  /* 0x0000000102ff7812 */ /* 0x020fda000780c0ff */
[----:B------:R-:W-:Y:S05]  /*1bf20*/  @P0 BRA `(.L_x_1346) ;  /* 0x0000031000000947 */ /* 0x000fea0003800000 */
[----:B------:R-:W5:Y:S01]  /*1bf30*/  LDL R5, [R1+0x24] ;  /* 0x0000240001057983 */ /* 0x000f620000100800 */
[----:B------:R-:W-:Y:S02]  /*1bf40*/  ISETP.GE.AND P2, PT, R16, c[0x0][0x3c8], PT ;  /* 0x0000f20010007a0c */ /* 0x000fe40003f46270 */
[----:B------:R-:W-:Y:S02]  /*1bf50*/  ISETP.GE.AND P4, PT, R15, c[0x0][0x3c8], PT ;  /* 0x0000f2000f007a0c */ /* 0x000fe40003f86270 */
[----:B------:R-:W-:Y:S02]  /*1bf60*/  ISETP.GE.AND P3, PT, R14, c[0x0][0x3c8], PT ;  /* 0x0000f2000e007a0c */ /* 0x000fe40003f66270 */
[----:B------:R-:W-:-:S07]  /*1bf70*/  ISETP.GE.AND P6, PT, R11, c[0x0][0x3c8], PT ;  /* 0x0000f2000b007a0c */ /* 0x000fce0003fc6270 */
[----:B-1----:R-:W-:-:S04]  /*1bf80*/  @!P2 LEA R20, P1, R16, R0, 0x2 ;  /* 0x000000001014a211 */ /* 0x002fc800078210ff */
[----:B--2---:R-:W-:Y:S02]  /*1bf90*/  @!P2 LEA.HI.X R21, R16, R4, R24, 0x2, P1 ;  /* 0x000000041015a211 */ /* 0x004fe400008f1418 */
[----:B------:R-:W-:Y:S02]  /*1bfa0*/  ISETP.GE.AND P1, PT, R13, c[0x0][0x3c8], PT ;  /* 0x0000f2000d007a0c */ /* 0x000fe40003f26270 */
[----:B-----5:R-:W-:-:S13]  /*1bfb0*/  ISETP.GE.AND P0, PT, R5, c[0x0][0x3c8], PT ;  /* 0x0000f20005007a0c */ /* 0x020fda0003f06270 */
[----:B------:R-:W-:-:S04]  /*1bfc0*/  @!P0 LEA R2, P5, R5, R0, 0x2 ;  /* 0x0000000005028211 */ /* 0x000fc800078a10ff */
[----:B------:R-:W-:Y:S02]  /*1bfd0*/  @!P0 LEA.HI.X R3, R5, R4, R27, 0x2, P5 ;  /* 0x0000000405038211 */ /* 0x000fe400028f141b */
[----:B------:R-:W-:-:S03]  /*1bfe0*/  @!P4 LEA R18, P5, R15, R0, 0x2 ;  /* 0x000000000f12c211 */ /* 0x000fc600078a10ff */
[----:B------:R1:W-:Y:S01]  /*1bff0*/  @!P0 ST.E.64 [R2.64], R46 ;  /* 0x0000002e02008985 */ /* 0x0003e2000c101b06 */
[----:B------:R-:W-:Y:S02]  /*1c000*/  ISETP.GE.AND P0, PT, R12, c[0x0][0x3c8], PT ;  /* 0x0000f2000c007a0c */ /* 0x000fe40003f06270 */
[----:B------:R-:W-:Y:S01]  /*1c010*/  @!P4 LEA.HI.X R19, R15, R4, R26, 0x2, P5 ;  /* 0x000000040f13c211 */ /* 0x000fe200028f141a */
[----:B------:R2:W-:Y:S04]  /*1c020*/  @!P2 ST.E.64 [R20.64], R48 ;  /* 0x000000301400a985 */ /* 0x0005e8000c101b06 */
[----:B------:R5:W-:Y:S01]  /*1c030*/  @!P4 ST.E.64 [R18.64], R50 ;  /* 0x000000321200c985 */ /* 0x000be2000c101b06 */
[----:B------:R-:W-:Y:S02]  /*1c040*/  ISETP.GE.AND P4, PT, R10, c[0x0][0x3c8], PT ;  /* 0x0000f2000a007a0c */ /* 0x000fe40003f86270 */
[----:B-1----:R-:W-:-:S04]  /*1c050*/  @!P3 LEA R2, P2, R14, R0, 0x2 ;  /* 0x000000000e02b211 */ /* 0x002fc800078410ff */
[----:B------:R-:W-:Y:S02]  /*1c060*/  @!P3 LEA.HI.X R3, R14, R4, R29, 0x2, P2 ;  /* 0x000000040e03b211 */ /* 0x000fe400010f141d */
[----:B--2---:R-:W-:-:S03]  /*1c070*/  @!P1 LEA R20, P5, R13, R0, 0x2 ;  /* 0x000000000d149211 */ /* 0x004fc600078a10ff */
[----:B------:R1:W-:Y:S01]  /*1c080*/  @!P3 ST.E.64 [R2.64], R52 ;  /* 0x000000340200b985 */ /* 0x0003e2000c101b06 */
[----:B------:R-:W-:Y:S02]  /*1c090*/  @!P1 LEA.HI.X R21, R13, R4, R28, 0x2, P5 ;  /* 0x000000040d159211 */ /* 0x000fe400028f141c */
[----:B-----5:R-:W-:Y:S02]  /*1c0a0*/  @!P6 LEA R18, P5, R11, R0, 0x2 ;  /* 0x000000000b12e211 */ /* 0x020fe400078a10ff */
        /* <DEDUP_REMOVED lines=25> */
.L_x_1346:
[----:B------:R-:W-:Y:S05]  /*1c240*/  BSYNC B0 ;  /* 0x0000000000007941 */ /* 0x000fea0003800000 */
.L_x_1345:
[----:B------:R-:W-:Y:S05]  /*1c250*/  BRA.DIV ~URZ, `(.L_x_1347) ;  /* 0x000031927f007947 */ /* 0x000fea000b800000 */
[----:B--2---:R2:W3:Y:S04]  /*1c260*/  SHFL.IDX PT, R4, R17, 0x3, 0x1c1f ;  /* 0x007c1f0011047f89 */ /* 0x0044e800000e0000 */
[----:B-1----:R2:W1:Y:S02]  /*1c270*/  SHFL.IDX PT, R0, R25, 0x3, 0x1c1f ;  /* 0x007c1f0019007f89 */ /* 0x00246400000e0000 */
.L_x_1408:
[----:B------:R-:W5:Y:S02]  /*1c280*/  LDL R2, [R1+0x20] ;  /* 0x0000200001027983 */ /* 0x000f640000100800 */
        /* <DEDUP_REMOVED lines=8> */
[----:B---3--:R-:W-:Y:S02]  /*1c310*/  @!P3 LEA.HI.X R23, R16, R4, R24, 0x2, P5 ;  /* 0x000000041017b211 */ /* 0x008fe400028f1418 */
[----:B------:R-:W-:-:S04]  /*1c320*/  @!P2 LEA R18, P5, R15, R0, 0x2 ;  /* 0x000000000f12a211 */ /* 0x000fc800078a10ff */
[----:B------:R-:W-:Y:S02]  /*1c330*/  @!P2 LEA.HI.X R19, R15, R4, R26, 0x2, P5 ;  /* 0x000000040f13a211 */ /* 0x000fe400028f141a */
[----:B-----5:R-:W-:-:S13]  /*1c340*/  ISETP.GE.AND P4, PT, R2, c[0x0][0x3c8], PT ;  /* 0x0000f20002007a0c */ /* 0x020fda0003f86270 */
[----:B------:R-:W-:-:S04]  /*1c350*/  @!P4 LEA R20, P6, R2, R0, 0x2 ;  /* 0x000000000214c211 */ /* 0x000fc800078c10ff */
[----:B------:R-:W-:Y:S02]  /*1c360*/  @!P4 LEA.HI.X R21, R2, R4, R27, 0x2, P6 ;  /* 0x000000040215c211 */ /* 0x000fe400030f141b */
[CC--:B------:R-:W-:Y:S02]  /*1c370*/  @!P1 LEA R16, P6, R14.reuse, R0.reuse, 0x2 ;  /* 0x000000000e109211 */ /* 0x0c0fe400078c10ff */
[C---:B------:R-:W-:Y:S01]  /*1c380*/  @!P0 LEA R2, P5, R13.reuse, R0, 0x2 ;  /* 0x000000000d028211 */ /* 0x040fe200078a10ff */
[----:B------:R-:W-:Y:S01]  /*1c390*/  @!P4 ST.E.64 [R20.64], R86 ;  /* 0x000000561400c985 */ /* 0x000fe2000c101b06 */
[-C--:B--2---:R-:W-:Y:S02]  /*1c3a0*/  @!P1 LEA.HI.X R17, R14, R4.reuse, R29, 0x2, P6 ;  /* 0x000000040e119211 */ /* 0x084fe400030f141d */
[----:B------:R-:W-:Y:S01]  /*1c3b0*/  ISETP.GE.AND P6, PT, R12, c[0x0][0x3c8], PT ;  /* 0x0000f2000c007a0c */ /* 0x000fe20003fc6270 */
[----:B------:R-:W-:Y:S01]  /*1c3c0*/  @!P3 ST.E.64 [R22.64], R82 ;  /* 0x000000521600b985 */ /* 0x000fe2000c101b06 */
[----:B------:R-:W-:-:S02]  /*1c3d0*/  @!P0 LEA.HI.X R3, R13, R4, R28, 0x2, P5 ;  /* 0x000000040d038211 */ /* 0x000fc400028f141c */
[----:B------:R-:W-:Y:S01]  /*1c3e0*/  ISETP.GE.AND P5, PT, R11, c[0x0][0x3c8], PT ;  /* 0x0000f2000b007a0c */ /* 0x000fe20003fa6270 */
[----:B------:R1:W-:Y:S01]  /*1c3f0*/  @!P2 ST.E.64 [R18.64], R72 ;  /* 0x000000481200a985 */ /* 0x0003e2000c101b06 */
[----:B------:R-:W-:Y:S02]  /*1c400*/  ISETP.GE.AND P4, PT, R10, c[0x0][0x3c8], PT ;  /* 0x0000f2000a007a0c */ /* 0x000fe40003f86270 */
[----:B------:R-:W-:Y:S01]  /*1c410*/  ISETP.GE.AND P3, PT, R9, c[0x0][0x3c8], PT ;  /* 0x0000f20009007a0c */ /* 0x000fe20003f66270 */
[----:B------:R2:W-:Y:S01]  /*1c420*/  @!P1 ST.E.64 [R16.64], R66 ;  /* 0x0000004210009985 */ /* 0x0005e2000c101b06 */
[----:B------:R-:W-:-:S03]  /*1c430*/  ISETP.GE.AND P2, PT, R8, c[0x0][0x3c8], PT ;  /* 0x0000f20008007a0c */ /* 0x000fc60003f46270 */
[----:B------:R3:W-:Y:S01]  /*1c440*/  @!P0 ST.E.64 [R2.64], R42 ;  /* 0x0000002a02008985 */ /* 0x0007e2000c101b06 */
[----:B-1----:R-:W-:-:S03]  /*1c450*/  @!P6 LEA R18, P0, R12, R0, 0x2 ;  /* 0x000000000c12e211 */ /* 0x002fc600078010ff */
[C---:B--2---:R-:W-:Y:S02]  /*1c460*/  @!P5 LEA R16, P1, R11.reuse, R0, 0x2 ;  /* 0x000000000b10d211 */ /* 0x044fe400078210ff */
[----:B------:R-:W-:Y:S02]  /*1c470*/  @!P6 LEA.HI.X R19, R12, R4, R30, 0x2, P0 ;  /* 0x000000040c13e211 */ /* 0x000fe400000f141e */
[C---:B------:R-:W-:Y:S02]  /*1c480*/  @!P4 LEA R14, P0, R10.reuse, R0, 0x2 ;  /* 0x000000000a0ec211 */ /* 0x040fe400078010ff */
[-C--:B------:R-:W-:Y:S01]  /*1c490*/  @!P5 LEA.HI.X R17, R11, R4.reuse, R32, 0x2, P1 ;  /* 0x000000040b11d211 */ /* 0x080fe200008f1420 */
[----:B------:R1:W-:Y:S01]  /*1c4a0*/  @!P6 ST.E.64 [R18.64], R88 ;  /* 0x000000581200e985 */ /* 0x0003e2000c101b06 */
[----:B------:R-:W-:Y:S02]  /*1c4b0*/  ISETP.GE.AND P1, PT, R7, c[0x0][0x3c8], PT ;  /* 0x0000f20007007a0c */ /* 0x000fe40003f26270 */
[----:B------:R-:W-:Y:S01]  /*1c4c0*/  @!P4 LEA.HI.X R15, R10, R4, R31, 0x2, P0 ;  /* 0x000000040a0fc211 */ /* 0x000fe200000f141f */
[----:B------:R1:W-:Y:S01]  /*1c4d0*/  @!P5 ST.E.64 [R16.64], R84 ;  /* 0x000000541000d985 */ /* 0x0003e2000c101b06 */
[----:B------:R-:W-:-:S03]  /*1c4e0*/  @!P3 LEA R12, P0, R9, R0, 0x2 ;  /* 0x00000000090cb211 */ /* 0x000fc600078010ff */
[----:B------:R1:W-:Y:S01]  /*1c4f0*/  @!P4 ST.E.64 [R14.64], R76 ;  /* 0x0000004c0e00c985 */ /* 0x0003e2000c101b06 */
[----:B------:R-:W-:Y:S02]  /*1c500*/  @!P3 LEA.HI.X R13, R9, R4, R33, 0x2, P0 ;  /* 0x00000004090db211 */ /* 0x000fe400000f1421 */
[----:B------:R-:W-:-:S03]  /*1c510*/  @!P2 LEA R10, P0, R8, R0, 0x2 ;  /* 0x00000000080aa211 */ /* 0x000fc600078010ff */
        /* <DEDUP_REMOVED lines=12> */
.L_x_1320:
        /* <DEDUP_REMOVED lines=22> */
.L_x_1348:
        /* <DEDUP_REMOVED lines=57> */
.L_x_1350:
[----:B------:R-:W-:Y:S05]  /*1cad0*/  BSYNC B0 ;  /* 0x0000000000007941 */ /* 0x000fea0003800000 */
.L_x_1349:
        /* <DEDUP_REMOVED lines=47> */
.L_x_1409:
[----:B------:R-:W-:Y:S05]  /*1cdd0*/  BRA.DIV ~URZ, `(.L_x_1352) ;  /* 0x000027427f007947 */ /* 0x000fea000b800000 */
[----:B------:R3:W4:Y:S02]  /*1cde0*/  SHFL.IDX PT, R0, R12, RZ, 0x1c1f ;  /* 0x001c1fff0c007589 */ /* 0x00072400000e0000 */
.L_x_1410:
        /* <DEDUP_REMOVED lines=21> */
.L_x_1354:
[----:B------:R-:W-:Y:S05]  /*1cf40*/  BSYNC B0 ;  /* 0x0000000000007941 */ /* 0x000fea0003800000 */
.L_x_1353:
[----:B------:R-:W-:Y:S05]  /*1cf50*/  BRA.DIV ~URZ, `(.L_x_1355) ;  /* 0x000026227f007947 */ /* 0x000fea000b800000 */
[----:B--2---:R2:W1:Y:S04]  /*1cf60*/  SHFL.IDX PT, R8, R9, 0x1, 0x1c1f ;  /* 0x003c1f0009087f89 */ /* 0x00446800000e0000 */
[----:B----4-:R2:W4:Y:S02]  /*1cf70*/  SHFL.IDX PT, R0, R12, 0x1, 0x1c1f ;  /* 0x003c1f000c007f89 */ /* 0x01052400000e0000 */
.L_x_1411:
        /* <DEDUP_REMOVED lines=21> */
.L_x_1357:
[----:B------:R-:W-:Y:S05]  /*1d0d0*/  BSYNC B0 ;  /* 0x0000000000007941 */ /* 0x000fea0003800000 */
.L_x_1356:
[----:B------:R-:W-:Y:S05]  /*1d0e0*/  BRA.DIV ~URZ, `(.L_x_1358) ;  /* 0x000025527f007947 */ /* 0x000fea000b800000 */
[----:B-1----:R1:W2:Y:S02]  /*1d0f0*/  SHFL.IDX PT, R8, R9, 0x2, 0x1c1f ;  /* 0x005c1f0009087f89 */ /* 0x0022a400000e0000 */
.L_x_1412:
[----:B------:R-:W-:Y:S05]  /*1d100*/  BRA.DIV ~URZ, `(.L_x_1359) ;  /* 0x000025a27f007947 */ /* 0x000fea000b800000 */
[----:B----4-:R4:W1:Y:S02]  /*1d110*/  SHFL.IDX PT, R0, R12, 0x2, 0x1c1f ;  /* 0x005c1f000c007f89 */ /* 0x01086400000e0000 */
.L_x_1413:
        /* <DEDUP_REMOVED lines=21> */
.L_x_1361:
[----:B------:R-:W-:Y:S05]  /*1d270*/  BSYNC B0 ;  /* 0x0000000000007941 */ /* 0x000fea0003800000 */
.L_x_1360:
[----:B------:R-:W-:Y:S05]  /*1d280*/  BRA.DIV ~URZ, `(.L_x_1362) ;  /* 0x000024827f007947 */ /* 0x000fea000b800000 */
[----:B--2---:R2:W3:Y:S04]  /*1d290*/  SHFL.IDX PT, R8, R9, 0x3, 0x1c1f ;  /* 0x007c1f0009087f89 */ /* 0x0044e800000e0000 */
[----:B-1----:R2:W1:Y:S02]  /*1d2a0*/  SHFL.IDX PT, R0, R12, 0x3, 0x1c1f ;  /* 0x007c1f000c007f89 */ /* 0x00246400000e0000 */
.L_x_1414:
        /* <DEDUP_REMOVED lines=20> */
.L_x_1335:
[----:B------:R-:W-:Y:S05]  /*1d3f0*/  BSYNC B1 ;  /* 0x0000000000017941 */ /* 0x000fea0003800000 */
.L_x_1319:
        /* <DEDUP_REMOVED lines=15> */
.L_x_1415:
[----:B------:R-:W-:Y:S05]  /*1d4f0*/  BRA.DIV ~URZ, `(.L_x_1365) ;  /* 0x000023427f007947 */ /* 0x000fea000b800000 */
[----:B------:R3:W4:Y:S02]  /*1d500*/  SHFL.IDX PT, R8, R74, 0x1, 0x1f ;  /* 0x00201f004a087f89 */ /* 0x00072400000e0000 */
.L_x_1416:
        /* <DEDUP_REMOVED lines=19> */
.L_x_1417:
        /* <DEDUP_REMOVED lines=16> */
.L_x_1418:
[----:B---3--:R-:W-:Y:S01]  /*1d740*/  IMAD R0, R0, c[0x0][0x538], RZ ;  /* 0x00014e0000007a24 */ /* 0x008fe200078e02ff */
[----:B------:R-:W-:Y:S04]  /*1d750*/  BSSY B1, `(.L_x_1368) ;  /* 0x00000ce000017945 */ /* 0x000fe80003800000 */
[----:B----4-:R-:W-:-:S04]  /*1d760*/  IADD3 R8, R0, R8, RZ ;  /* 0x0000000800087210 */ /* 0x010fc80007ffe0ff */
[----:B--2---:R-:W-:-:S13]  /*1d770*/  ISETP.GT.AND P0, PT, R8, R9, PT ;  /* 0x000000090800720c */ /* 0x004fda0003f04270 */
[----:B------:R-:W-:Y:S05]  /*1d780*/  @P0 BRA `(.L_x_1369) ;  /* 0x0000025000000947 */ /* 0x000fea0003800000 */
.L_x_1373:
        /* <DEDUP_REMOVED lines=17> */
.L_x_1419:
        /* <DEDUP_REMOVED lines=16> */
.L_x_1420:
[----:B--2---:R-:W-:-:S05]  /*1d9a0*/  IMAD R0, R0, c[0x0][0x538], RZ ;  /* 0x00014e0000007a24 */ /* 0x004fca00078e02ff */
[----:B------:R-:W-:-:S04]  /*1d9b0*/  IADD3 R8, R0, R8, RZ ;  /* 0x0000000800087210 */ /* 0x000fc80007ffe0ff */
[----:B------:R-:W-:-:S13]  /*1d9c0*/  ISETP.GT.AND P0, PT, R8, R9, PT ;  /* 0x000000090800720c */ /* 0x000fda0003f04270 */
[----:B-1----:R-:W-:Y:S05]  /*1d9d0*/  @!P0 BRA `(.L_x_1373) ;  /* 0xfffffdb000008947 */ /* 0x002fea000383ffff */
.L_x_1369:
[----:B------:R-:W-:-:S05]  /*1d9e0*/  IADD3 R11, -R0, R8, RZ ;  /* 0x00000008000b7210 */ /* 0x000fca0007ffe1ff */
[----:B------:R-:W-:-:S05]  /*1d9f0*/  IMAD R0, R4, c[0x0][0x538], R11 ;  /* 0x00014e0004007a24 */ /* 0x000fca00078e020b */
[----:B------:R-:W-:Y:S01]  /*1da00*/  ISETP.GT.AND P0, PT, R0, R9, PT ;  /* 0x000000090000720c */ /* 0x000fe20003f04270 */
[----:B------:R-:W-:-:S12]  /*1da10*/  BRA.DIV ~URZ, `(.L_x_1374) ;  /* 0x000022627f007947 */ /* 0x000fd8000b800000 */
[----:B------:R-:W-:-:S03]  /*1da20*/  VOTE.ANY R12, PT, !P0 ;  /* 0x00000000000c7806 */ /* 0x000fc600040e0100 */
.L_x_1421:
[----:B------:R-:W2:Y:S01]  /*1da30*/  LDL.LU R0, [R1+0x44] ;  /* 0x0000440001007983 */ /* 0x000ea20000300800 */
[----:B------:R-:W2:Y:S02]  /*1da40*/  POPC R8, R12 ;  /* 0x0000000c00087309 */ /* 0x000ea40000000000 */
[----:B--2---:R-:W-:-:S05]  /*1da50*/  IADD3 R0, R8, R0, RZ ;  /* 0x0000000008007210 */ /* 0x004fca0007ffe0ff */
[----:B------:R2:W-:Y:S01]  /*1da60*/  STL [R1+0x44], R0 ;  /* 0x0000440001007387 */ /* 0x0005e20000100800 */
[----:B------:R-:W-:Y:S05]  /*1da70*/  BRA.DIV ~URZ, `(.L_x_1375) ;  /* 0x000022527f007947 */ /* 0x000fea000b800000 */
[----:B------:R3:W4:Y:S04]  /*1da80*/  SHFL.IDX PT, R10, R6, R8, 0x1f ;  /* 0x00001f08060a7589 */ /* 0x00072800000e0000 */
[----:B------:R3:W1:Y:S02]  /*1da90*/  SHFL.IDX PT, R7, R7, R8, 0x1f ;  /* 0x00001f0807077589 */ /* 0x00066400000e0000 */
.L_x_1422:
[----:B------:R-:W-:Y:S01]  /*1daa0*/  ISETP.NE.AND P0, PT, R12, RZ, PT ;  /* 0x000000ff0c00720c */ /* 0x000fe20003f05270 */
[----:B------:R-:W-:-:S12]  /*1dab0*/  BSSY B0, `(.L_x_1376) ;  /* 0x0000005000007945 */ /* 0x000fd80003800000 */
[----:B------:R-:W-:Y:S05]  /*1dac0*/  @!P0 BRA `(.L_x_1377) ;  /* 0x0000003000008947 */ /* 0x000fea0003800000 */
[----:B------:R-:W-:Y:S01]  /*1dad0*/  IADD3 R3, R8, -0x1, RZ ;  /* 0xffffffff08037810 */ /* 0x000fe20007ffe0ff */
[----:B------:R-:W-:Y:S05]  /*1dae0*/  BRA.DIV ~URZ, `(.L_x_1378) ;  /* 0x000022b27f007947 */ /* 0x000fea000b800000 */
[----:B------:R2:W3:Y:S02]  /*1daf0*/  SHFL.IDX PT, R13, R4, R3, 0x1f ;  /* 0x00001f03040d7589 */ /* 0x0004e400000e0000 */
.L_x_1377:
[----:B------:R-:W-:Y:S05]  /*1db00*/  BSYNC B0 ;  /* 0x0000000000007941 */ /* 0x000fea0003800000 */
.L_x_1376:
        /* <DEDUP_REMOVED lines=68> */
.L_x_1380:
        /* <DEDUP_REMOVED lines=68> */
.L_x_1381:
[----:B------:R-:W-:Y:S05]  /*1e390*/  BSYNC B0 ;  /* 0x0000000000007941 */ /* 0x000fea0003800000 */
.L_x_1379:
[----:B------:R-:W-:-:S04]  /*1e3a0*/  LOP3.LUT R2, RZ, R2, RZ, 0x33, !PT ;  /* 0x00000002ff027212 */ /* 0x000fc800078e33ff */
[----:B-1----:R-:W-:-:S05]  /*1e3b0*/  IADD3 R0, R2, R10, RZ ;  /* 0x0000000a02007210 */ /* 0x002fca0007ffe0ff */
[----:B------:R1:W-:Y:S01]  /*1e3c0*/  STL [R1+0x3c], R0 ;  /* 0x00003c0001007387 */ /* 0x0003e20000100800 */
[----:B------:R-:W-:Y:S05]  /*1e3d0*/  BRA `(.L_x_1382) ;  /* 0x0000005000007947 */ /* 0x000fea0003800000 */
.L_x_1370:
[----:B------:R-:W-:Y:S01]  /*1e3e0*/  MOV R0, c[0x0][0x53c] ;  /* 0x00014f0000007a02 */ /* 0x000fe20000000f00 */
[----:B------:R2:W-:Y:S04]  /*1e3f0*/  STL [R1+0x38], R9 ;  /* 0x0000380901007387 */ /* 0x0005e80000100800 */
[----:B------:R2:W-:Y:S04]  /*1e400*/  STL [R1+0x3c], RZ ;  /* 0x00003cff01007387 */ /* 0x0005e80000100800 */
[----:B------:R2:W-:Y:S04]  /*1e410*/  STL [R1+0x40], RZ ;  /* 0x000040ff01007387 */ /* 0x0005e80000100800 */
[----:B------:R2:W-:Y:S02]  /*1e420*/  STL [R1+0x44], R0 ;  /* 0x0000440001007387 */ /* 0x0005e40000100800 */
.L_x_1382:
[----:B------:R-:W-:Y:S05]  /*1e430*/  BSYNC B1 ;  /* 0x0000000000017941 */ /* 0x000fea0003800000 */
.L_x_1368:
        /* <DEDUP_REMOVED lines=9> */
.L_x_1363:
[----:B--2---:R-:W2:Y:S02]  /*1e4d0*/  LDL R0, [R1+0x44] ;  /* 0x0000440001007983 */ /* 0x004ea40000100800 */
[----:B--2---:R-:W-:-:S13]  /*1e4e0*/  ISETP.GE.AND P0, PT, R0, c[0x0][0x53c], PT ;  /* 0x00014f0000007a0c */ /* 0x004fda0003f06270 */
[----:B-1----:R-:W-:Y:S01]  /*1e4f0*/  @P0 CALL.REL.NOINC `(.L_x_1383) ;  /* 0x0000001000000944 */ /* 0x002fe20003c00000 */
[----:B------:R-:W-:Y:S05]  /*1e500*/  BRA `(.L_x_1384) ;  /* 0xfffe3ab000007947 */ /* 0x000fea000383ffff */
.L_x_1383:
[----:B------:R-:W-:Y:S05]  /*1e510*/  EXIT ;  /* 0x000000000000794d */ /* 0x000fea0003800000 */
.L_x_1199:
[----:B------:R-:W-:Y:S01]  /*1e520*/  IMAD.MOV.U32 R0, RZ, RZ, R5 ;  /* 0x000000ffff007224 */ /* 0x000fe200078e0005 */
[----:B------:R-:W-:Y:S02]  /*1e530*/  MOV R2, 0x1 ;  /* 0x0000000100027802 */ /* 0x000fe40000000f00 */
[----:B------:R-:W-:Y:S02]  /*1e540*/  MOV R3, 0x1e560 ;  /* 0x0001e56000037802 */ /* 0x000fe40000000f00 */
[----:B------:R-:W-:Y:S05]  /*1e550*/  CALL.REL.NOINC `($__internal_24_$__cuda_sm70_shflsync_up_p) ;  /* 0x0000193000007944 */ /* 0x000fea0003c00000 */
[----:B------:R-:W-:Y:S01]  /*1e560*/  MOV R0, R4 ;  /* 0x0000000400007202 */ /* 0x000fe20000000f00 */
[----:B------:R-:W-:Y:S05]  /*1e570*/  BRA `(.L_x_1385) ;  /* 0xfffe1ee000007947 */ /* 0x000fea000383ffff */
.L_x_1200:
[----:B------:R-:W-:Y:S01]  /*1e580*/  IMAD.MOV.U32 R0, RZ, RZ, R5 ;  /* 0x000000ffff007224 */ /* 0x000fe200078e0005 */
[----:B------:R-:W-:Y:S02]  /*1e590*/  MOV R2, 0x2 ;  /* 0x0000000200027802 */ /* 0x000fe40000000f00 */
[----:B------:R-:W-:Y:S02]  /*1e5a0*/  MOV R3, 0x1e5c0 ;  /* 0x0001e5c000037802 */ /* 0x000fe40000000f00 */
[----:B------:R-:W-:Y:S05]  /*1e5b0*/  CALL.REL.NOINC `($__internal_24_$__cuda_sm70_shflsync_up_p) ;  /* 0x000018d000007944 */ /* 0x000fea0003c00000 */
[----:B------:R-:W-:Y:S01]  /*1e5c0*/  SEL R0, R4, RZ, P4 ;  /* 0x000000ff04007207 */ /* 0x000fe20002000000 */
[----:B------:R-:W-:Y:S01]  /*1e5d0*/  IMAD.MOV.U32 R2, RZ, RZ, 0x4 ;  /* 0x00000004ff027424 */ /* 0x000fe200078e00ff */
[----:B------:R-:W-:-:S03]  /*1e5e0*/  MOV R3, 0x1e610 ;  /* 0x0001e61000037802 */ /* 0x000fc60000000f00 */
[----:B------:R-:W-:Y:S02]  /*1e5f0*/  IMAD.IADD R0, R5, 0x1, R0 ;  /* 0x0000000105007824 */ /* 0x000fe400078e0200 */
        /* <DEDUP_REMOVED lines=14> */
[----:B------:R-:W-:Y:S01]  /*1e6e0*/  IMAD.IADD R4, R0, 0x1, R4 ;  /* 0x0000000100047824 */ /* 0x000fe200078e0204 */
[----:B------:R-:W-:-:S03]  /*1e6f0*/  MOV R0, 0x1f ;  /* 0x0000001f00007802 */ /* 0x000fc60000000f00 */
[----:B------:R-:W-:Y:S02]  /*1e700*/  IMAD.MOV.U32 R5, RZ, RZ, R4 ;  /* 0x000000ffff057224 */ /* 0x000fe400078e0004 */
[----:B------:R-:W-:Y:S05]  /*1e710*/  CALL.REL.NOINC `($__internal_23_$__cuda_sm70_shflsync_idx_p) ;  /* 0x0000172000007944 */ /* 0x000fea0003c00000 */
[----:B------:R-:W-:Y:S05]  /*1e720*/  BRA `(.L_x_1386) ;  /* 0xfffe1e3000007947 */ /* 0x000fea000383ffff */
.L_x_1202:
[----:B------:R-:W-:Y:S02]  /*1e730*/  SEL R0, RZ, 0x1, P0 ;  /* 0x00000001ff007807 */ /* 0x000fe40000000000 */
[----:B------:R-:W-:Y:S02]  /*1e740*/  MOV R2, 0x1e760 ;  /* 0x0001e76000027802 */ /* 0x000fe40000000f00 */
[----:B------:R-:W-:Y:S05]  /*1e750*/  CALL.REL.NOINC `($__internal_25_$__cuda_sm70_votesync_ballot) ;  /* 0x000017a000007944 */ /* 0x000fea0003c00000 */
[----:B------:R-:W-:Y:S01]  /*1e760*/  MOV R10, R0 ;  /* 0x00000000000a7202 */ /* 0x000fe20000000f00 */
[----:B------:R-:W-:Y:S05]  /*1e770*/  BRA `(.L_x_1387) ;  /* 0xfffe1e7000007947 */ /* 0x000fea000383ffff */
.L_x_1203:
[----:B------:R-:W-:Y:S01]  /*1e780*/  IMAD.MOV.U32 R5, RZ, RZ, R9 ;  /* 0x000000ffff057224 */ /* 0x000fe200078e0009 */
[----:B------:R-:W-:Y:S01]  /*1e790*/  MOV R3, R7 ;  /* 0x0000000700037202 */ /* 0x000fe20000000f00 */
[----:B-1----:R-:W-:Y:S01]  /*1e7a0*/  IMAD.MOV.U32 R0, RZ, RZ, 0x1f ;  /* 0x0000001fff007424 */ /* 0x002fe200078e00ff */
[----:B------:R-:W-:Y:S02]  /*1e7b0*/  MOV R2, 0x1e7d0 ;  /* 0x0001e7d000027802 */ /* 0x000fe40000000f00 */
[----:B------:R-:W-:Y:S05]  /*1e7c0*/  CALL.REL.NOINC `($__internal_23_$__cuda_sm70_shflsync_idx_p) ;  /* 0x0000167000007944 */ /* 0x000fea0003c00000 */
[----:B------:R-:W-:Y:S01]  /*1e7d0*/  IMAD.MOV.U32 R12, RZ, RZ, R0 ;  /* 0x000000ffff0c7224 */ /* 0x000fe200078e0000 */
[----:B------:R-:W-:Y:S01]  /*1e7e0*/  MOV R5, R8 ;  /* 0x0000000800057202 */ /* 0x000fe20000000f00 */
[----:B------:R-:W-:Y:S01]  /*1e7f0*/  IMAD.MOV.U32 R6, RZ, RZ, RZ ;  /* 0x000000ffff067224 */ /* 0x000fe200078e00ff */
[----:B------:R-:W-:Y:S01]  /*1e800*/  MOV R3, R7 ;  /* 0x0000000700037202 */ /* 0x000fe20000000f00 */
[----:B------:R-:W-:Y:S01]  /*1e810*/  IMAD.MOV.U32 R0, RZ, RZ, 0x1f ;  /* 0x0000001fff007424 */ /* 0x000fe200078e00ff */
[----:B------:R-:W-:-:S02]  /*1e820*/  MOV R2, 0x1e840 ;  /* 0x0001e84000027802 */ /* 0x000fc40000000f00 */
[----:B------:R-:W-:Y:S05]  /*1e830*/  CALL.REL.NOINC `($__internal_23_$__cuda_sm70_shflsync_idx_p) ;  /* 0x0000160000007944 */ /* 0x000fea0003c00000 */
[----:B------:R-:W-:Y:S01]  /*1e840*/  MOV R9, R0 ;  /* 0x0000000000097202 */ /* 0x000fe20000000f00 */
[----:B------:R-:W-:Y:S05]  /*1e850*/  BRA `(.L_x_1388) ;  /* 0xfffe1e0000007947 */ /* 0x000fea000383ffff */
.L_x_1206:
[----:B------:R-:W-:Y:S01]  /*1e860*/  IMAD.MOV.U32 R5, RZ, RZ, R4 ;  /* 0x000000ffff057224 */ /* 0x000fe200078e0004 */
[----:B-1----:R-:W-:-:S02]  /*1e870*/  MOV R0, 0x1f ;  /* 0x0000001f00007802 */ /* 0x002fc40000000f00 */
[----:B------:R-:W-:Y:S02]  /*1e880*/  MOV R2, 0x1e8a0 ;  /* 0x0001e8a000027802 */ /* 0x000fe40000000f00 */
[----:B--234-:R-:W-:Y:S05]  /*1e890*/  CALL.REL.NOINC `($__internal_23_$__cuda_sm70_shflsync_idx_p) ;  /* 0x000015a000007944 */ /* 0x01cfea0003c00000 */
[----:B------:R-:W-:Y:S01]  /*1e8a0*/  MOV R6, R0 ;  /* 0x0000000000067202 */ /* 0x000fe20000000f00 */
[----:B------:R-:W-:Y:S05]  /*1e8b0*/  BRA `(.L_x_1205) ;  /* 0xfffe1e0000007947 */ /* 0x000fea000383ffff */
.L_x_1247:
[----:B------:R-:W-:Y:S01]  /*1e8c0*/  IMAD.MOV.U32 R5, RZ, RZ, R10 ;  /* 0x000000ffff057224 */ /* 0x000fe200078e000a */
[----:B------:R-:W-:Y:S01]  /*1e8d0*/  MOV R3, RZ ;  /* 0x000000ff00037202 */ /* 0x000fe20000000f00 */
[----:B------:R-:W-:Y:S01]  /*1e8e0*/  IMAD.MOV.U32 R0, RZ, RZ, 0x1c1f ;  /* 0x00001c1fff007424 */ /* 0x000fe200078e00ff */
[----:B-1----:R-:W-:Y:S02]  /*1e8f0*/  MOV R2, 0x1e910 ;  /* 0x0001e91000027802 */ /* 0x002fe40000000f00 */
[----:B-----5:R-:W-:Y:S05]  /*1e900*/  CALL.REL.NOINC `($__internal_23_$__cuda_sm70_shflsync_idx_p) ;  /* 0x0000153000007944 */ /* 0x020fea0003c00000 */
[----:B------:R-:W-:Y:S01]  /*1e910*/  MOV R8, R0 ;  /* 0x0000000000087202 */ /* 0x000fe20000000f00 */
[----:B------:R-:W-:Y:S05]  /*1e920*/  BRA `(.L_x_1389) ;  /* 0xfffe9fc000007947 */ /* 0x000fea000383ffff */
.L_x_1248:
[----:B------:R-:W-:Y:S01]  /*1e930*/  IMAD.MOV.U32 R5, RZ, RZ, R11 ;  /* 0x000000ffff057224 */ /* 0x000fe200078e000b */
[----:B------:R-:W-:Y:S01]  /*1e940*/  MOV R3, RZ ;  /* 0x000000ff00037202 */ /* 0x000fe20000000f00 */
[----:B------:R-:W-:Y:S01]  /*1e950*/  IMAD.MOV.U32 R0, RZ, RZ, 0x1c1f ;  /* 0x00001c1fff007424 */ /* 0x000fe200078e00ff */
[----:B-1----:R-:W-:Y:S02]  /*1e960*/  MOV R2, 0x1e980 ;  /* 0x0001e98000027802 */ /* 0x002fe40000000f00 */
[----:B--23-5:R-:W-:Y:S05]  /*1e970*/  CALL.REL.NOINC `($__internal_23_$__cuda_sm70_shflsync_idx_p) ;  /* 0x000014c000007944 */ /* 0x02cfea0003c00000 */
[----:B------:R-:W-:Y:S05]  /*1e980*/  BRA `(.L_x_1390) ;  /* 0xfffe9f8000007947 */ /* 0x000fea000383ffff */
.L_x_1251:
[----:B-1----:R-:W-:Y:S01]  /*1e990*/  IMAD.MOV.U32 R5, RZ, RZ, R10 ;  /* 0x000000ffff057224 */ /* 0x002fe200078e000a */
[----:B------:R-:W-:Y:S01]  /*1e9a0*/  MOV R3, 0x1 ;  /* 0x0000000100037802 */ /* 0x000fe20000000f00 */
[----:B------:R-:W-:Y:S01]  /*1e9b0*/  IMAD.MOV.U32 R0, RZ, RZ, 0x1c1f ;  /* 0x00001c1fff007424 */ /* 0x000fe200078e00ff */
[----:B------:R-:W-:-:S02]  /*1e9c0*/  MOV R2, 0x1e9e0 ;  /* 0x0001e9e000027802 */ /* 0x000fc40000000f00 */
[----:B---345:R-:W-:Y:S05]  /*1e9d0*/  CALL.REL.NOINC `($__internal_23_$__cuda_sm70_shflsync_idx_p) ;  /* 0x0000146000007944 */ /* 0x038fea0003c00000 */
[----:B------:R-:W-:Y:S01]  /*1e9e0*/  IMAD.MOV.U32 R8, RZ, RZ, R0 ;  /* 0x000000ffff087224 */ /* 0x000fe200078e0000 */
[----:B------:R-:W-:Y:S01]  /*1e9f0*/  MOV R3, 0x1 ;  /* 0x0000000100037802 */ /* 0x000fe20000000f00 */
[----:B------:R-:W-:Y:S01]  /*1ea00*/  IMAD.MOV.U32 R5, RZ, RZ, R11 ;  /* 0x000000ffff057224 */ /* 0x000fe200078e000b */
[----:B------:R-:W-:-:S02]  /*1ea10*/  MOV R0, 0x1c1f ;  /* 0x00001c1f00007802 */ /* 0x000fc40000000f00 */
[----:B------:R-:W-:Y:S02]  /*1ea20*/  MOV R2, 0x1ea40 ;  /* 0x0001ea4000027802 */ /* 0x000fe40000000f00 */
[----:B------:R-:W-:Y:S05]  /*1ea30*/  CALL.REL.NOINC `($__internal_23_$__cuda_sm70_shflsync_idx_p) ;  /* 0x0000140000007944 */ /* 0x000fea0003c00000 */
[----:B------:R-:W-:Y:S05]  /*1ea40*/  BRA `(.L_x_1391) ;  /* 0xfffea08000007947 */ /* 0x000fea000383ffff */
.L_x_1254:
[----:B-1----:R-:W-:Y:S01]  /*1ea50*/  IMAD.MOV.U32 R5, RZ, RZ, R10 ;  /* 0x000000ffff057224 */ /* 0x002fe200078e000a */
[----:B------:R-:W-:Y:S01]  /*1ea60*/  MOV R3, 0x2 ;  /* 0x0000000200037802 */ /* 0x000fe20000000f00 */
[----:B------:R-:W-:Y:S01]  /*1ea70*/  IMAD.MOV.U32 R0, RZ, RZ, 0x1c1f ;  /* 0x00001c1fff007424 */ /* 0x000fe200078e00ff */
[----:B------:R-:W-:Y:S02]  /*1ea80*/  MOV R2, 0x1eaa0 ;  /* 0x0001eaa000027802 */ /* 0x000fe40000000f00 */
[----:B--2345:R-:W-:Y:S05]  /*1ea90*/  CALL.REL.NOINC `($__internal_23_$__cuda_sm70_shflsync_idx_p) ;  /* 0x000013a000007944 */ /* 0x03cfea0003c00000 */
[----:B------:R-:W-:Y:S01]  /*1eaa0*/  MOV R8, R0 ;  /* 0x0000000000087202 */ /* 0x000fe20000000f00 */
[----:B------:R-:W-:Y:S05]  /*1eab0*/  BRA `(.L_x_1392) ;  /* 0xfffea1b000007947 */ /* 0x000fea000383ffff */
.L_x_1255:
[----:B-1----:R-:W-:Y:S01]  /*1eac0*/  IMAD.MOV.U32 R5, RZ, RZ, R11 ;  /* 0x000000ffff057224 */ /* 0x002fe200078e000b */
[----:B------:R-:W-:Y:S01]  /*1ead0*/  MOV R3, 0x2 ;  /* 0x0000000200037802 */ /* 0x000fe20000000f00 */
[----:B------:R-:W-:Y:S01]  /*1eae0*/  IMAD.MOV.U32 R0, RZ, RZ, 0x1c1f ;  /* 0x00001c1fff007424 */ /* 0x000fe200078e00ff */
[----:B------:R-:W-:Y:S02]  /*1eaf0*/  MOV R2, 0x1eb10 ;  /* 0x0001eb1000027802 */ /* 0x000fe40000000f00 */
[----:B--2345:R-:W-:Y:S05]  /*1eb00*/  CALL.REL.NOINC `($__internal_23_$__cuda_sm70_shflsync_idx_p) ;  /* 0x0000133000007944 */ /* 0x03cfea0003c00000 */
[----:B------:R-:W-:Y:S05]  /*1eb10*/  BRA `(.L_x_1393) ;  /* 0xfffea17000007947 */ /* 0x000fea000383ffff */
.L_x_1258:
[----:B--2---:R-:W-:Y:S01]  /*1eb20*/  IMAD.MOV.U32 R5, RZ, RZ, R10 ;  /* 0x000000ffff057224 */ /* 0x004fe200078e000a */
[----:B------:R-:W-:Y:S01]  /*1eb30*/  MOV R3, 0x3 ;  /* 0x0000000300037802 */ /* 0x000fe20000000f00 */
[----:B---3--:R-:W-:Y:S01]  /*1eb40*/  IMAD.MOV.U32 R0, RZ, RZ, 0x1c1f ;  /* 0x00001c1fff007424 */ /* 0x008fe200078e00ff */
[----:B------:R-:W-:-:S02]  /*1eb50*/  MOV R2, 0x1eb70 ;  /* 0x0001eb7000027802 */ /* 0x000fc40000000f00 */
[----:B-1--45:R-:W-:Y:S05]  /*1eb60*/  CALL.REL.NOINC `($__internal_23_$__cuda_sm70_shflsync_idx_p) ;  /* 0x000012d000007944 */ /* 0x032fea0003c00000 */
[----:B------:R-:W-:Y:S01]  /*1eb70*/  IMAD.MOV.U32 R6, RZ, RZ, R0 ;  /* 0x000000ffff067224 */ /* 0x000fe200078e0000 */
[----:B------:R-:W-:Y:S01]  /*1eb80*/  MOV R3, 0x3 ;  /* 0x0000000300037802 */ /* 0x000fe20000000f00 */
[----:B------:R-:W-:Y:S01]  /*1eb90*/  IMAD.MOV.U32 R5, RZ, RZ, R11 ;  /* 0x000000ffff057224 */ /* 0x000fe200078e000b */
[----:B------:R-:W-:-:S02]  /*1eba0*/  MOV R0, 0x1c1f ;  /* 0x00001c1f00007802 */ /* 0x000fc40000000f00 */
[----:B------:R-:W-:Y:S02]  /*1ebb0*/  MOV R2, 0x1ebd0 ;  /* 0x0001ebd000027802 */ /* 0x000fe40000000f00 */
[----:B------:R-:W-:Y:S05]  /*1ebc0*/  CALL.REL.NOINC `($__internal_23_$__cuda_sm70_shflsync_idx_p) ;  /* 0x0000127000007944 */ /* 0x000fea0003c00000 */
[----:B------:R-:W-:Y:S05]  /*1ebd0*/  BRA `(.L_x_1394) ;  /* 0xfffea26000007947 */ /* 0x000fea000383ffff */
.L_x_1315:
[----:B------:R-:W-:Y:S01]  /*1ebe0*/  IMAD.MOV.U32 R0, RZ, RZ, R247 ;  /* 0x000000ffff007224 */ /* 0x000fe200078e00f7 */
[----:B------:R-:W-:Y:S02]  /*1ebf0*/  MOV R3, 0x2 ;  /* 0x0000000200037802 */ /* 0x000fe40000000f00 */
[----:B------:R-:W-:Y:S02]  /*1ec00*/  MOV R2, 0x1ec20 ;  /* 0x0001ec2000027802 */ /* 0x000fe40000000f00 */
[----:B------:R-:W-:Y:S05]  /*1ec10*/  CALL.REL.NOINC `($__internal_22_$__cuda_sm70_shflsync_bfly_p) ;  /* 0x000011e000007944 */ /* 0x000fea0003c00000 */
[----:B------:R-:W-:Y:S05]  /*1ec20*/  BRA `(.L_x_1395) ;  /* 0xffffa62000007947 */ /* 0x000fea000383ffff */
.L_x_1316:
[----:B------:R-:W-:Y:S01]  /*1ec30*/  IMAD.MOV.U32 R0, RZ, RZ, R7 ;  /* 0x000000ffff007224 */ /* 0x000fe200078e0007 */
[----:B------:R-:W-:Y:S02]  /*1ec40*/  MOV R3, 0x1 ;  /* 0x0000000100037802 */ /* 0x000fe40000000f00 */
[----:B------:R-:W-:Y:S02]  /*1ec50*/  MOV R2, 0x1ec70 ;  /* 0x0001ec7000027802 */ /* 0x000fe40000000f00 */
[----:B-1----:R-:W-:Y:S05]  /*1ec60*/  CALL.REL.NOINC `($__internal_22_$__cuda_sm70_shflsync_bfly_p) ;  /* 0x0000119000007944 */ /* 0x002fea0003c00000 */
[----:B------:R-:W-:Y:S01]  /*1ec70*/  FADD.FTZ R7, R7, R0 ;  /* 0x0000000007077221 */ /* 0x000fe20000010000 */
[----:B------:R-:W-:Y:S02]  /*1ec80*/  MOV R0, R246 ;  /* 0x000000f600007202 */ /* 0x000fe40000000f00 */
[----:B------:R-:W-:Y:S02]  /*1ec90*/  MOV R3, 0x2 ;  /* 0x0000000200037802 */ /* 0x000fe40000000f00 */
[----:B------:R-:W-:-:S02]  /*1eca0*/  MOV R2, 0x1ecc0 ;  /* 0x0001ecc000027802 */ /* 0x000fc40000000f00 */
[----:B------:R-:W-:Y:S05]  /*1ecb0*/  CALL.REL.NOINC `($__internal_22_$__cuda_sm70_shflsync_bfly_p) ;  /* 0x0000114000007944 */ /* 0x000fea0003c00000 */
[----:B------:R-:W-:Y:S01]  /*1ecc0*/  FADD.FTZ R5, R246, R0 ;  /* 0x00000000f6057221 */ /* 0x000fe20000010000 */
[----:B------:R-:W-:-:S02]  /*1ecd0*/  MOV R3, 0x1 ;  /* 0x0000000100037802 */ /* 0x000fc40000000f00 */
[----:B------:R-:W-:Y:S02]  /*1ece0*/  MOV R2, 0x1ed10 ;  /* 0x0001ed1000027802 */ /* 0x000fe40000000f00 */
[----:B------:R-:W-:Y:S02]  /*1ecf0*/  MOV R0, R5 ;  /* 0x0000000500007202 */ /* 0x000fe40000000f00 */
[----:B------:R-:W-:Y:S05]  /*1ed00*/  CALL.REL.NOINC `($__internal_22_$__cuda_sm70_shflsync_bfly_p) ;  /* 0x000010f000007944 */ /* 0x000fea0003c00000 */
[----:B------:R-:W-:Y:S01]  /*1ed10*/  FADD.FTZ R4, R5, R0 ;  /* 0x0000000005047221 */ /* 0x000fe20000010000 */
[----:B------:R-:W-:Y:S02]  /*1ed20*/  MOV R0, R251 ;  /* 0x000000fb00007202 */ /* 0x000fe40000000f00 */
[----:B------:R-:W-:Y:S02]  /*1ed30*/  MOV R3, 0x2 ;  /* 0x0000000200037802 */ /* 0x000fe40000000f00 */
[----:B------:R-:W-:Y:S02]  /*1ed40*/  MOV R2, 0x1ed60 ;  /* 0x0001ed6000027802 */ /* 0x000fe40000000f00 */
[----:B------:R-:W-:Y:S05]  /*1ed50*/  CALL.REL.NOINC `($__internal_22_$__cuda_sm70_shflsync_bfly_p) ;  /* 0x000010a000007944 */ /* 0x000fea0003c00000 */
[----:B------:R-:W-:Y:S01]  /*1ed60*/  FADD.FTZ R6, R251, R0 ;  /* 0x00000000fb067221 */ /* 0x000fe20000010000 */
[----:B------:R-:W-:Y:S02]  /*1ed70*/  MOV R3, 0x1 ;  /* 0x0000000100037802 */ /* 0x000fe40000000f00 */
[----:B------:R-:W-:-:S02]  /*1ed80*/  MOV R2, 0x1edb0 ;  /* 0x0001edb000027802 */ /* 0x000fc40000000f00 */
        /* <DEDUP_REMOVED lines=9> */
[----:B------:R-:W-:Y:S02]  /*1ee20*/  MOV R2, 0x1ee50 ;  /* 0x0001ee5000027802 */ /* 0x000fe40000000f00 */
[----:B------:R-:W-:-:S02]  /*1ee30*/  MOV R0, R5 ;  /* 0x0000000500007202 */ /* 0x000fc40000000f00 */
[----:B------:R-:W-:Y:S05]  /*1ee40*/  CALL.REL.NOINC `($__internal_22_$__cuda_sm70_shflsync_bfly_p) ;  /* 0x00000fb000007944 */ /* 0x000fea0003c00000 */
[----:B------:R-:W-:Y:S01]  /*1ee50*/  MOV R8, R0 ;  /* 0x0000000000087202 */ /* 0x000fe20000000f00 */
[----:B------:R-:W-:Y:S05]  /*1ee60*/  BRA `(.L_x_1396) ;  /* 0xffffa4d000007947 */ /* 0x000fea000383ffff */
.L_x_1323:
[----:B-1234-:R-:W-:Y:S01]  /*1ee70*/  IMAD.MOV.U32 R5, RZ, RZ, R12 ;  /* 0x000000ffff057224 */ /* 0x01efe200078e000c */
[----:B------:R-:W-:Y:S01]  /*1ee80*/  MOV R3, RZ ;  /* 0x000000ff00037202 */ /* 0x000fe20000000f00 */
[----:B------:R-:W-:Y:S01]  /*1ee90*/  IMAD.MOV.U32 R0, RZ, RZ, 0x1c1f ;  /* 0x00001c1fff007424 */ /* 0x000fe200078e00ff */
[----:B------:R-:W-:-:S02]  /*1eea0*/  MOV R2, 0x1eec0 ;  /* 0x0001eec000027802 */ /* 0x000fc40000000f00 */
[----:B------:R-:W-:Y:S05]  /*1eeb0*/  CALL.REL.NOINC `($__internal_23_$__cuda_sm70_shflsync_idx_p) ;  /* 0x00000f8000007944 */ /* 0x000fea0003c00000 */
[----:B------:R-:W-:Y:S01]  /*1eec0*/  MOV R10, R0 ;  /* 0x00000000000a7202 */ /* 0x000fe20000000f00 */
[----:B------:R-:W-:Y:S05]  /*1eed0*/  BRA `(.L_x_1397) ;  /* 0xffffbf4000007947 */ /* 0x000fea000383ffff */
.L_x_1324:
[----:B------:R-:W-:Y:S01]  /*1eee0*/  IMAD.MOV.U32 R5, RZ, RZ, R13 ;  /* 0x000000ffff057224 */ /* 0x000fe200078e000d */
[----:B------:R-:W-:Y:S01]  /*1eef0*/  MOV R3, RZ ;  /* 0x000000ff00037202 */ /* 0x000fe20000000f00 */
[----:B------:R-:W-:Y:S01]  /*1ef00*/  IMAD.MOV.U32 R0, RZ, RZ, 0x1c1f ;  /* 0x00001c1fff007424 */ /* 0x000fe200078e00ff */
[----:B------:R-:W-:-:S02]  /*1ef10*/  MOV R2, 0x1ef30 ;  /* 0x0001ef3000027802 */ /* 0x000fc40000000f00 */
[----:B-12---:R-:W-:Y:S05]  /*1ef20*/  CALL.REL.NOINC `($__internal_23_$__cuda_sm70_shflsync_idx_p) ;  /* 0x00000f1000007944 */ /* 0x006fea0003c00000 */
[----:B------:R-:W-:Y:S05]  /*1ef30*/  BRA `(.L_x_1398) ;  /* 0xffffbf0000007947 */ /* 0x000fea000383ffff */
.L_x_1327:
[----:B------:R-:W-:Y:S01]  /*1ef40*/  IMAD.MOV.U32 R5, RZ, RZ, R12 ;  /* 0x000000ffff057224 */ /* 0x000fe200078e000c */
[----:B--2---:R-:W-:Y:S01]  /*1ef50*/  MOV R3, 0x1 ;  /* 0x0000000100037802 */ /* 0x004fe20000000f00 */
[----:B----4-:R-:W-:Y:S01]  /*1ef60*/  IMAD.MOV.U32 R0, RZ, RZ, 0x1c1f ;  /* 0x00001c1fff007424 */ /* 0x010fe200078e00ff */
[----:B------:R-:W-:-:S02]  /*1ef70*/  MOV R2, 0x1ef90 ;  /* 0x0001ef9000027802 */ /* 0x000fc40000000f00 */
[----:B-1-3--:R-:W-:Y:S05]  /*1ef80*/  CALL.REL.NOINC `($__internal_23_$__cuda_sm70_shflsync_idx_p) ;  /* 0x00000eb000007944 */ /* 0x00afea0003c00000 */
[----:B------:R-:W-:Y:S01]  /*1ef90*/  IMAD.MOV.U32 R10, RZ, RZ, R0 ;  /* 0x000000ffff0a7224 */ /* 0x000fe200078e0000 */
[----:B------:R-:W-:Y:S01]  /*1efa0*/  MOV R3, 0x1 ;  /* 0x0000000100037802 */ /* 0x000fe20000000f00 */
[----:B------:R-:W-:Y:S01]  /*1efb0*/  IMAD.MOV.U32 R5, RZ, RZ, R13 ;  /* 0x000000ffff057224 */ /* 0x000fe200078e000d */
[----:B------:R-:W-:-:S02]  /*1efc0*/  MOV R0, 0x1c1f ;  /* 0x00001c1f00007802 */ /* 0x000fc40000000f00 */
[----:B------:R-:W-:Y:S02]  /*1efd0*/  MOV R2, 0x1eff0 ;  /* 0x0001eff000027802 */ /* 0x000fe40000000f00 */
[----:B------:R-:W-:Y:S05]  /*1efe0*/  CALL.REL.NOINC `($__internal_23_$__cuda_sm70_shflsync_idx_p) ;  /* 0x00000e5000007944 */ /* 0x000fea0003c00000 */
[----:B------:R-:W-:Y:S05]  /*1eff0*/  BRA `(.L_x_1399) ;  /* 0xffffbfc000007947 */ /* 0x000fea000383ffff */
.L_x_1330:
[----:B------:R-:W-:Y:S01]  /*1f000*/  IMAD.MOV.U32 R5, RZ, RZ, R12 ;  /* 0x000000ffff057224 */ /* 0x000fe200078e000c */
[----:B-1----:R-:W-:Y:S01]  /*1f010*/  MOV R3, 0x2 ;  /* 0x0000000200037802 */ /* 0x002fe20000000f00 */
[----:B----4-:R-:W-:Y:S01]  /*1f020*/  IMAD.MOV.U32 R0, RZ, RZ, 0x1c1f ;  /* 0x00001c1fff007424 */ /* 0x010fe200078e00ff */
[----:B------:R-:W-:Y:S02]  /*1f030*/  MOV R2, 0x1f050 ;  /* 0x0001f05000027802 */ /* 0x000fe40000000f00 */
[----:B--23--:R-:W-:Y:S05]  /*1f040*/  CALL.REL.NOINC `($__internal_23_$__cuda_sm70_shflsync_idx_p) ;  /* 0x00000df000007944 */ /* 0x00cfea0003c00000 */
[----:B------:R-:W-:Y:S01]  /*1f050*/  MOV R10, R0 ;  /* 0x00000000000a7202 */ /* 0x000fe20000000f00 */
[----:B------:R-:W-:Y:S05]  /*1f060*/  BRA `(.L_x_1400) ;  /* 0xffffc0d000007947 */ /* 0x000fea000383ffff */
.L_x_1331:
[----:B------:R-:W-:Y:S01]  /*1f070*/  IMAD.MOV.U32 R5, RZ, RZ, R13 ;  /* 0x000000ffff057224 */ /* 0x000fe200078e000d */
[----:B------:R-:W-:Y:S01]  /*1f080*/  MOV R3, 0x2 ;  /* 0x0000000200037802 */ /* 0x000fe20000000f00 */
[----:B----4-:R-:W-:Y:S01]  /*1f090*/  IMAD.MOV.U32 R0, RZ, RZ, 0x1c1f ;  /* 0x00001c1fff007424 */ /* 0x010fe200078e00ff */
[----:B------:R-:W-:Y:S02]  /*1f0a0*/  MOV R2, 0x1f0c0 ;  /* 0x0001f0c000027802 */ /* 0x000fe40000000f00 */
[----:B-123--:R-:W-:Y:S05]  /*1f0b0*/  CALL.REL.NOINC `($__internal_23_$__cuda_sm70_shflsync_idx_p) ;  /* 0x00000d8000007944 */ /* 0x00efea0003c00000 */
[----:B------:R-:W-:Y:S05]  /*1f0c0*/  BRA `(.L_x_1401) ;  /* 0xffffc09000007947 */ /* 0x000fea000383ffff */
.L_x_1334:
[----:B------:R-:W-:Y:S01]  /*1f0d0*/  IMAD.MOV.U32 R5, RZ, RZ, R12 ;  /* 0x000000ffff057224 */ /* 0x000fe200078e000c */
[----:B-1----:R-:W-:Y:S01]  /*1f0e0*/  MOV R3, 0x3 ;  /* 0x0000000300037802 */ /* 0x002fe20000000f00 */
[----:B------:R-:W-:Y:S01]  /*1f0f0*/  IMAD.MOV.U32 R0, RZ, RZ, 0x1c1f ;  /* 0x00001c1fff007424 */ /* 0x000fe200078e00ff */
[----:B------:R-:W-:-:S02]  /*1f100*/  MOV R2, 0x1f120 ;  /* 0x0001f12000027802 */ /* 0x000fc40000000f00 */
[----:B--234-:R-:W-:Y:S05]  /*1f110*/  CALL.REL.NOINC `($__internal_23_$__cuda_sm70_shflsync_idx_p) ;  /* 0x00000d2000007944 */ /* 0x01cfea0003c00000 */
[----:B------:R-:W-:Y:S01]  /*1f120*/  IMAD.MOV.U32 R6, RZ, RZ, R0 ;  /* 0x000000ffff067224 */ /* 0x000fe200078e0000 */
[----:B------:R-:W-:Y:S01]  /*1f130*/  MOV R3, 0x3 ;  /* 0x0000000300037802 */ /* 0x000fe20000000f00 */
[----:B------:R-:W-:Y:S01]  /*1f140*/  IMAD.MOV.U32 R5, RZ, RZ, R13 ;  /* 0x000000ffff057224 */ /* 0x000fe200078e000d */
[----:B------:R-:W-:-:S02]  /*1f150*/  MOV R0, 0x1c1f ;  /* 0x00001c1f00007802 */ /* 0x000fc40000000f00 */
[----:B------:R-:W-:Y:S02]  /*1f160*/  MOV R2, 0x1f180 ;  /* 0x0001f18000027802 */ /* 0x000fe40000000f00 */
[----:B------:R-:W-:Y:S05]  /*1f170*/  CALL.REL.NOINC `($__internal_23_$__cuda_sm70_shflsync_idx_p) ;  /* 0x00000cc000007944 */ /* 0x000fea0003c00000 */
[----:B------:R-:W-:Y:S05]  /*1f180*/  BRA `(.L_x_1402) ;  /* 0xffffc16000007947 */ /* 0x000fea000383ffff */
.L_x_1336:
[----:B------:R-:W-:Y:S01]  /*1f190*/  IMAD.MOV.U32 R5, RZ, RZ, R17 ;  /* 0x000000ffff057224 */ /* 0x000fe200078e0011 */
[----:B------:R-:W-:Y:S01]  /*1f1a0*/  MOV R3, RZ ;  /* 0x000000ff00037202 */ /* 0x000fe20000000f00 */
[----:B------:R-:W-:Y:S01]  /*1f1b0*/  IMAD.MOV.U32 R0, RZ, RZ, 0x1c1f ;  /* 0x00001c1fff007424 */ /* 0x000fe200078e00ff */
[----:B------:R-:W-:Y:S02]  /*1f1c0*/  MOV R2, 0x1f1e0 ;  /* 0x0001f1e000027802 */ /* 0x000fe40000000f00 */
[----:B------:R-:W-:Y:S05]  /*1f1d0*/  CALL.REL.NOINC `($__internal_23_$__cuda_sm70_shflsync_idx_p) ;  /* 0x00000c6000007944 */ /* 0x000fea0003c00000 */
[----:B------:R-:W-:Y:S01]  /*1f1e0*/  MOV R4, R0 ;  /* 0x0000000000047202 */ /* 0x000fe20000000f00 */
[----:B------:R-:W-:Y:S05]  /*1f1f0*/  BRA `(.L_x_1403) ;  /* 0xffffc47000007947 */ /* 0x000fea000383ffff */
.L_x_1337:
[----:B------:R-:W-:Y:S01]  /*1f200*/  IMAD.MOV.U32 R5, RZ, RZ, R25 ;  /* 0x000000ffff057224 */ /* 0x000fe200078e0019 */
[----:B------:R-:W-:Y:S01]  /*1f210*/  MOV R3, RZ ;  /* 0x000000ff00037202 */ /* 0x000fe20000000f00 */
[----:B------:R-:W-:Y:S01]  /*1f220*/  IMAD.MOV.U32 R0, RZ, RZ, 0x1c1f ;  /* 0x00001c1fff007424 */ /* 0x000fe200078e00ff */
[----:B------:R-:W-:Y:S02]  /*1f230*/  MOV R2, 0x1f250 ;  /* 0x0001f25000027802 */ /* 0x000fe40000000f00 */
[----:B-12---:R-:W-:Y:S05]  /*1f240*/  CALL.REL.NOINC `($__internal_23_$__cuda_sm70_shflsync_idx_p) ;  /* 0x00000bf000007944 */ /* 0x006fea0003c00000 */
[----:B------:R-:W-:Y:S05]  /*1f250*/  BRA `(.L_x_1404) ;  /* 0xffffc43000007947 */ /* 0x000fea000383ffff */
.L_x_1340:
[----:B------:R-:W-:Y:S01]  /*1f260*/  IMAD.MOV.U32 R5, RZ, RZ, R17 ;  /* 0x000000ffff057224 */ /* 0x000fe200078e0011 */
[----:B----4-:R-:W-:Y:S01]  /*1f270*/  MOV R3, 0x1 ;  /* 0x0000000100037802 */ /* 0x010fe20000000f00 */
[----:B------:R-:W-:Y:S01]  /*1f280*/  IMAD.MOV.U32 R0, RZ, RZ, 0x1c1f ;  /* 0x00001c1fff007424 */ /* 0x000fe200078e00ff */
[----:B------:R-:W-:-:S02]  /*1f290*/  MOV R2, 0x1f2b0 ;  /* 0x0001f2b000027802 */ /* 0x000fc40000000f00 */
[----:B-123--:R-:W-:Y:S05]  /*1f2a0*/  CALL.REL.NOINC `($__internal_23_$__cuda_sm70_shflsync_idx_p) ;  /* 0x00000b9000007944 */ /* 0x00efea0003c00000 */
[----:B------:R-:W-:Y:S01]  /*1f2b0*/  IMAD.MOV.U32 R4, RZ, RZ, R0 ;  /* 0x000000ffff047224 */ /* 0x000fe200078e0000 */
[----:B------:R-:W-:Y:S01]  /*1f2c0*/  MOV R3, 0x1 ;  /* 0x0000000100037802 */ /* 0x000fe20000000f00 */
[----:B------:R-:W-:Y:S01]  /*1f2d0*/  IMAD.MOV.U32 R5, RZ, RZ, R25 ;  /* 0x000000ffff057224 */ /* 0x000fe200078e0019 */
[----:B------:R-:W-:-:S02]  /*1f2e0*/  MOV R0, 0x1c1f ;  /* 0x00001c1f00007802 */ /* 0x000fc40000000f00 */
[----:B------:R-:W-:Y:S02]  /*1f2f0*/  MOV R2, 0x1f310 ;  /* 0x0001f31000027802 */ /* 0x000fe40000000f00 */
[----:B------:R-:W-:Y:S05]  /*1f300*/  CALL.REL.NOINC `($__internal_23_$__cuda_sm70_shflsync_idx_p) ;  /* 0x00000b3000007944 */ /* 0x000fea0003c00000 */
[----:B------:R-:W-:Y:S05]  /*1f310*/  BRA `(.L_x_1405) ;  /* 0xffffc85000007947 */ /* 0x000fea000383ffff */
.L_x_1343:
[----:B------:R-:W-:Y:S01]  /*1f320*/  IMAD.MOV.U32 R5, RZ, RZ, R17 ;  /* 0x000000ffff057224 */ /* 0x000fe200078e0011 */
[----:B----4-:R-:W-:Y:S01]  /*1f330*/  MOV R3, 0x2 ;  /* 0x0000000200037802 */ /* 0x010fe20000000f00 */
[----:B------:R-:W-:Y:S01]  /*1f340*/  IMAD.MOV.U32 R0, RZ, RZ, 0x1c1f ;  /* 0x00001c1fff007424 */ /* 0x000fe200078e00ff */
[----:B------:R-:W-:Y:S02]  /*1f350*/  MOV R2, 0x1f370 ;  /* 0x0001f37000027802 */ /* 0x000fe40000000f00 */
[----:B-123--:R-:W-:Y:S05]  /*1f360*/  CALL.REL.NOINC `($__internal_23_$__cuda_sm70_shflsync_idx_p) ;  /* 0x00000ad000007944 */ /* 0x00efea0003c00000 */
[----:B------:R-:W-:Y:S01]  /*1f370*/  MOV R4, R0 ;  /* 0x0000000000047202 */ /* 0x000fe20000000f00 */
[----:B------:R-:W-:Y:S05]  /*1f380*/  BRA `(.L_x_1406) ;  /* 0xffffcb4000007947 */ /* 0x000fea000383ffff */
.L_x_1344:
[----:B------:R-:W-:Y:S01]  /*1f390*/  IMAD.MOV.U32 R5, RZ, RZ, R25 ;  /* 0x000000ffff057224 */ /* 0x000fe200078e0019 */
[----:B----4-:R-:W-:Y:S01]  /*1f3a0*/  MOV R3, 0x2 ;  /* 0x0000000200037802 */ /* 0x010fe20000000f00 */
[----:B------:R-:W-:Y:S01]  /*1f3b0*/  IMAD.MOV.U32 R0, RZ, RZ, 0x1c1f ;  /* 0x00001c1fff007424 */ /* 0x000fe200078e00ff */
[----:B------:R-:W-:Y:S02]  /*1f3c0*/  MOV R2, 0x1f3e0 ;  /* 0x0001f3e000027802 */ /* 0x000fe40000000f00 */
[----:B-123--:R-:W-:Y:S05]  /*1f3d0*/  CALL.REL.NOINC `($__internal_23_$__cuda_sm70_shflsync_idx_p) ;  /* 0x00000a6000007944 */ /* 0x00efea0003c00000 */
[----:B------:R-:W-:Y:S05]  /*1f3e0*/  BRA `(.L_x_1407) ;  /* 0xffffcb0000007947 */ /* 0x000fea000383ffff */
.L_x_1347:
[----:B------:R-:W-:Y:S01]  /*1f3f0*/  IMAD.MOV.U32 R5, RZ, RZ, R17 ;  /* 0x000000ffff057224 */ /* 0x000fe200078e0011 */
[----:B--2---:R-:W-:Y:S01]  /*1f400*/  MOV R3, 0x3 ;  /* 0x0000000300037802 */ /* 0x004fe20000000f00 */
[----:B-1----:R-:W-:Y:S01]  /*1f410*/  IMAD.MOV.U32 R0, RZ, RZ, 0x1c1f ;  /* 0x00001c1fff007424 */ /* 0x002fe200078e00ff */
[----:B------:R-:W-:-:S02]  /*1f420*/  MOV R2, 0x1f440 ;  /* 0x0001f44000027802 */ /* 0x000fc40000000f00 */
[----:B---34-:R-:W-:Y:S05]  /*1f430*/  CALL.REL.NOINC `($__internal_23_$__cuda_sm70_shflsync_idx_p) ;  /* 0x00000a0000007944 */ /* 0x018fea0003c00000 */
[----:B------:R-:W-:Y:S01]  /*1f440*/  IMAD.MOV.U32 R4, RZ, RZ, R0 ;  /* 0x000000ffff047224 */ /* 0x000fe200078e0000 */
[----:B------:R-:W-:Y:S01]  /*1f450*/  MOV R3, 0x3 ;  /* 0x0000000300037802 */ /* 0x000fe20000000f00 */
[----:B------:R-:W-:Y:S01]  /*1f460*/  IMAD.MOV.U32 R5, RZ, RZ, R25 ;  /* 0x000000ffff057224 */ /* 0x000fe200078e0019 */
[----:B------:R-:W-:-:S02]  /*1f470*/  MOV R0, 0x1c1f ;  /* 0x00001c1f00007802 */ /* 0x000fc40000000f00 */
[----:B------:R-:W-:Y:S02]  /*1f480*/  MOV R2, 0x1f4a0 ;  /* 0x0001f4a000027802 */ /* 0x000fe40000000f00 */
[----:B------:R-:W-:Y:S05]  /*1f490*/  CALL.REL.NOINC `($__internal_23_$__cuda_sm70_shflsync_idx_p) ;  /* 0x000009a000007944 */ /* 0x000fea0003c00000 */
[----:B------:R-:W-:Y:S05]  /*1f4a0*/  BRA `(.L_x_1408) ;  /* 0xffffcdd000007947 */ /* 0x000fea000383ffff */
.L_x_1351:
[----:B------:R-:W-:Y:S01]  /*1f4b0*/  IMAD.MOV.U32 R5, RZ, RZ, R9 ;  /* 0x000000ffff057224 */ /* 0x000fe200078e0009 */
[----:B------:R-:W-:Y:S01]  /*1f4c0*/  MOV R3, RZ ;  /* 0x000000ff00037202 */ /* 0x000fe20000000f00 */
[----:B------:R-:W-:Y:S01]  /*1f4d0*/  IMAD.MOV.U32 R0, RZ, RZ, 0x1c1f ;  /* 0x00001c1fff007424 */ /* 0x000fe200078e00ff */
[----:B------:R-:W-:Y:S02]  /*1f4e0*/  MOV R2, 0x1f500 ;  /* 0x0001f50000027802 */ /* 0x000fe40000000f00 */
[----:B------:R-:W-:Y:S05]  /*1f4f0*/  CALL.REL.NOINC `($__internal_23_$__cuda_sm70_shflsync_idx_p) ;  /* 0x0000094000007944 */ /* 0x000fea0003c00000 */
[----:B------:R-:W-:Y:S01]  /*1f500*/  MOV R8, R0 ;  /* 0x0000000000087202 */ /* 0x000fe20000000f00 */
[----:B------:R-:W-:Y:S05]  /*1f510*/  BRA `(.L_x_1409) ;  /* 0xffffd8b000007947 */ /* 0x000fea000383ffff */
.L_x_1352:
[----:B------:R-:W-:Y:S01]  /*1f520*/  IMAD.MOV.U32 R5, RZ, RZ, R12 ;  /* 0x000000ffff057224 */ /* 0x000fe200078e000c */
[----:B------:R-:W-:Y:S01]  /*1f530*/  MOV R3, RZ ;  /* 0x000000ff00037202 */ /* 0x000fe20000000f00 */
[----:B------:R-:W-:Y:S01]  /*1f540*/  IMAD.MOV.U32 R0, RZ, RZ, 0x1c1f ;  /* 0x00001c1fff007424 */ /* 0x000fe200078e00ff */
[----:B------:R-:W-:Y:S02]  /*1f550*/  MOV R2, 0x1f570 ;  /* 0x0001f57000027802 */ /* 0x000fe40000000f00 */
[----:B-12---:R-:W-:Y:S05]  /*1f560*/  CALL.REL.NOINC `($__internal_23_$__cuda_sm70_shflsync_idx_p) ;  /* 0x000008d000007944 */ /* 0x006fea0003c00000 */
[----:B------:R-:W-:Y:S05]  /*1f570*/  BRA `(.L_x_1410) ;  /* 0xffffd87000007947 */ /* 0x000fea000383ffff */
.L_x_1355:
[----:B--2---:R-:W-:Y:S01]  /*1f580*/  IMAD.MOV.U32 R5, RZ, RZ, R9 ;  /* 0x000000ffff057224 */ /* 0x004fe200078e0009 */
[----:B------:R-:W-:Y:S01]  /*1f590*/  MOV R3, 0x1 ;  /* 0x0000000100037802 */ /* 0x000fe20000000f00 */
        /* <DEDUP_REMOVED lines=10> */
.L_x_1358:
[----:B-1----:R-:W-:Y:S01]  /*1f640*/  IMAD.MOV.U32 R5, RZ, RZ, R9 ;  /* 0x000000ffff057224 */ /* 0x002fe200078e0009 */
[----:B------:R-:W-:Y:S01]  /*1f650*/  MOV R3, 0x2 ;  /* 0x0000000200037802 */ /* 0x000fe20000000f00 */
[----:B----4-:R-:W-:Y:S01]  /*1f660*/  IMAD.MOV.U32 R0, RZ, RZ, 0x1c1f ;  /* 0x00001c1fff007424 */ /* 0x010fe200078e00ff */
[----:B------:R-:W-:Y:S02]  /*1f670*/  MOV R2, 0x1f690 ;  /* 0x0001f69000027802 */ /* 0x000fe40000000f00 */
[----:B--23--:R-:W-:Y:S05]  /*1f680*/  CALL.REL.NOINC `($__internal_23_$__cuda_sm70_shflsync_idx_p) ;  /* 0x000007b000007944 */ /* 0x00cfea0003c00000 */
[----:B------:R-:W-:Y:S01]  /*1f690*/  MOV R8, R0 ;  /* 0x0000000000087202 */ /* 0x000fe20000000f00 */
[----:B------:R-:W-:Y:S05]  /*1f6a0*/  BRA `(.L_x_1412) ;  /* 0xffffda5000007947 */ /* 0x000fea000383ffff */
.L_x_1359:
[----:B------:R-:W-:Y:S01]  /*1f6b0*/  IMAD.MOV.U32 R5, RZ, RZ, R12 ;  /* 0x000000ffff057224 */ /* 0x000fe200078e000c */
[----:B------:R-:W-:Y:S01]  /*1f6c0*/  MOV R3, 0x2 ;  /* 0x0000000200037802 */ /* 0x000fe20000000f00 */
[----:B----4-:R-:W-:Y:S01]  /*1f6d0*/  IMAD.MOV.U32 R0, RZ, RZ, 0x1c1f ;  /* 0x00001c1fff007424 */ /* 0x010fe200078e00ff */
[----:B------:R-:W-:Y:S02]  /*1f6e0*/  MOV R2, 0x1f700 ;  /* 0x0001f70000027802 */ /* 0x000fe40000000f00 */
[----:B-123--:R-:W-:Y:S05]  /*1f6f0*/  CALL.REL.NOINC `($__internal_23_$__cuda_sm70_shflsync_idx_p) ;  /* 0x0000074000007944 */ /* 0x00efea0003c00000 */
[----:B------:R-:W-:Y:S05]  /*1f700*/  BRA `(.L_x_1413) ;  /* 0xffffda1000007947 */ /* 0x000fea000383ffff */
.L_x_1362:
[----:B-1----:R-:W-:Y:S01]  /*1f710*/  IMAD.MOV.U32 R5, RZ, RZ, R9 ;  /* 0x000000ffff057224 */ /* 0x002fe200078e0009 */
[----:B------:R-:W-:Y:S01]  /*1f720*/  MOV R3, 0x3 ;  /* 0x0000000300037802 */ /* 0x000fe20000000f00 */
        /* <DEDUP_REMOVED lines=10> */
.L_x_1364:
[----:B------:R-:W-:Y:S01]  /*1f7d0*/  IMAD.MOV.U32 R5, RZ, RZ, R74 ;  /* 0x000000ffff057224 */ /* 0x000fe200078e004a */
[----:B------:R-:W-:Y:S01]  /*1f7e0*/  MOV R3, RZ ;  /* 0x000000ff00037202 */ /* 0x000fe20000000f00 */
[----:B------:R-:W-:Y:S01]  /*1f7f0*/  IMAD.MOV.U32 R0, RZ, RZ, 0x1f ;  /* 0x0000001fff007424 */ /* 0x000fe200078e00ff */
[----:B------:R-:W-:Y:S02]  /*1f800*/  MOV R2, 0x1f820 ;  /* 0x0001f82000027802 */ /* 0x000fe40000000f00 */
[----:B--2---:R-:W-:Y:S05]  /*1f810*/  CALL.REL.NOINC `($__internal_23_$__cuda_sm70_shflsync_idx_p) ;  /* 0x0000062000007944 */ /* 0x004fea0003c00000 */
[----:B------:R-:W-:Y:S01]  /*1f820*/  MOV R9, R0 ;  /* 0x0000000000097202 */ /* 0x000fe20000000f00 */
[----:B------:R-:W-:Y:S05]  /*1f830*/  BRA `(.L_x_1415) ;  /* 0xffffdcb000007947 */ /* 0x000fea000383ffff */
.L_x_1365:
[----:B------:R-:W-:Y:S01]  /*1f840*/  IMAD.MOV.U32 R5, RZ, RZ, R74 ;  /* 0x000000ffff057224 */ /* 0x000fe200078e004a */
[----:B------:R-:W-:Y:S01]  /*1f850*/  MOV R3, 0x1 ;  /* 0x0000000100037802 */ /* 0x000fe20000000f00 */
[----:B------:R-:W-:Y:S01]  /*1f860*/  IMAD.MOV.U32 R0, RZ, RZ, 0x1f ;  /* 0x0000001fff007424 */ /* 0x000fe200078e00ff */
[----:B------:R-:W-:Y:S02]  /*1f870*/  MOV R2, 0x1f890 ;  /* 0x0001f89000027802 */ /* 0x000fe40000000f00 */
[----:B-12---:R-:W-:Y:S05]  /*1f880*/  CALL.REL.NOINC `($__internal_23_$__cuda_sm70_shflsync_idx_p) ;  /* 0x000005b000007944 */ /* 0x006fea0003c00000 */
[----:B------:R-:W-:Y:S01]  /*1f890*/  MOV R8, R0 ;  /* 0x0000000000087202 */ /* 0x000fe20000000f00 */
[----:B------:R-:W-:Y:S05]  /*1f8a0*/  BRA `(.L_x_1416) ;  /* 0xffffdc6000007947 */ /* 0x000fea000383ffff */
.L_x_1366:
[----:B------:R-:W-:Y:S02]  /*1f8b0*/  MOV R2, 0x1 ;  /* 0x0000000100027802 */ /* 0x000fe40000000f00 */
[----:B------:R-:W-:-:S02]  /*1f8c0*/  MOV R3, 0x1f8e0 ;  /* 0x0001f8e000037802 */ /* 0x000fc40000000f00 */
[----:B-1234-:R-:W-:Y:S05]  /*1f8d0*/  CALL.REL.NOINC `($__internal_24_$__cuda_sm70_shflsync_up_p) ;  /* 0x000005b000007944 */ /* 0x01efea0003c00000 */
[----:B------:R-:W-:Y:S05]  /*1f8e0*/  BRA `(.L_x_1417) ;  /* 0xffffdd5000007947 */ /* 0x000fea000383ffff */
.L_x_1367:
[----:B------:R-:W-:Y:S02]  /*1f8f0*/  MOV R2, 0x2 ;  /* 0x0000000200027802 */ /* 0x000fe40000000f00 */
[----:B------:R-:W-:-:S02]  /*1f900*/  MOV R3, 0x1f920 ;  /* 0x0001f92000037802 */ /* 0x000fc40000000f00 */
[----:B--2-4-:R-:W-:Y:S05]  /*1f910*/  CALL.REL.NOINC `($__internal_24_$__cuda_sm70_shflsync_up_p) ;  /* 0x0000057000007944 */ /* 0x014fea0003c00000 */
        /* <DEDUP_REMOVED lines=23> */
.L_x_1371:
[----:B------:R-:W-:Y:S02]  /*1fa90*/  MOV R2, 0x1 ;  /* 0x0000000100027802 */ /* 0x000fe40000000f00 */
[----:B------:R-:W-:Y:S02]  /*1faa0*/  MOV R3, 0x1fac0 ;  /* 0x0001fac000037802 */ /* 0x000fe40000000f00 */
[----:B------:R-:W-:Y:S05]  /*1fab0*/  CALL.REL.NOINC `($__internal_24_$__cuda_sm70_shflsync_up_p) ;  /* 0x000003d000007944 */ /* 0x000fea0003c00000 */
[----:B------:R-:W-:Y:S01]  /*1fac0*/  MOV R2, R4 ;  /* 0x0000000400027202 */ /* 0x000fe20000000f00 */
[----:B------:R-:W-:Y:S05]  /*1fad0*/  BRA `(.L_x_1419) ;  /* 0xffffddc000007947 */ /* 0x000fea000383ffff */
.L_x_1372:
        /* <DEDUP_REMOVED lines=26> */
.L_x_1374:
[----:B------:R-:W-:Y:S02]  /*1fc80*/  SEL R0, RZ, 0x1, P0 ;  /* 0x00000001ff007807 */ /* 0x000fe40000000000 */
[----:B------:R-:W-:Y:S02]  /*1fc90*/  MOV R2, 0x1fcb0 ;  /* 0x0001fcb000027802 */ /* 0x000fe40000000f00 */
[----:B-1----:R-:W-:Y:S05]  /*1fca0*/  CALL.REL.NOINC `($__internal_25_$__cuda_sm70_votesync_ballot) ;  /* 0x0000025000007944 */ /* 0x002fea0003c00000 */
[----:B------:R-:W-:Y:S01]  /*1fcb0*/  MOV R12, R0 ;  /* 0x00000000000c7202 */ /* 0x000fe20000000f00 */
[----:B------:R-:W-:Y:S05]  /*1fcc0*/  BRA `(.L_x_1421) ;  /* 0xffffdd6000007947 */ /* 0x000fea000383ffff */
.L_x_1375:
[----:B------:R-:W-:Y:S01]  /*1fcd0*/  IMAD.MOV.U32 R5, RZ, RZ, R6 ;  /* 0x000000ffff057224 */ /* 0x000fe200078e0006 */
[----:B------:R-:W-:Y:S01]  /*1fce0*/  MOV R3, R8 ;  /* 0x0000000800037202 */ /* 0x000fe20000000f00 */
[----:B--2---:R-:W-:Y:S01]  /*1fcf0*/  IMAD.MOV.U32 R0, RZ, RZ, 0x1f ;  /* 0x0000001fff007424 */ /* 0x004fe200078e00ff */
[----:B------:R-:W-:Y:S02]  /*1fd00*/  MOV R2, 0x1fd20 ;  /* 0x0001fd2000027802 */ /* 0x000fe40000000f00 */
[----:B-1----:R-:W-:Y:S05]  /*1fd10*/  CALL.REL.NOINC `($__internal_23_$__cuda_sm70_shflsync_idx_p) ;  /* 0x0000012000007944 */ /* 0x002fea0003c00000 */
[----:B------:R-:W-:Y:S01]  /*1fd20*/  IMAD.MOV.U32 R10, RZ, RZ, R0 ;  /* 0x000000ffff0a7224 */ /* 0x000fe200078e0000 */
[----:B------:R-:W-:Y:S01]  /*1fd30*/  MOV R3, R8 ;  /* 0x0000000800037202 */ /* 0x000fe20000000f00 */
[----:B------:R-:W-:Y:S01]  /*1fd40*/  IMAD.MOV.U32 R5, RZ, RZ, R7 ;  /* 0x000000ffff057224 */ /* 0x000fe200078e0007 */
[----:B------:R-:W-:Y:S02]  /*1fd50*/  MOV R0, 0x1f ;  /* 0x0000001f00007802 */ /* 0x000fe40000000f00 */
[----:B------:R-:W-:-:S02]  /*1fd60*/  MOV R2, 0x1fd80 ;  /* 0x0001fd8000027802 */ /* 0x000fc40000000f00 */
[----:B------:R-:W-:Y:S05]  /*1fd70*/  CALL.REL.NOINC `($__internal_23_$__cuda_sm70_shflsync_idx_p) ;  /* 0x000000c000007944 */ /* 0x000fea0003c00000 */
[----:B------:R-:W-:Y:S01]  /*1fd80*/  MOV R7, R0 ;  /* 0x0000000000077202 */ /* 0x000fe20000000f00 */
[----:B------:R-:W-:Y:S05]  /*1fd90*/  BRA `(.L_x_1422) ;  /* 0xffffdd0000007947 */ /* 0x000fea000383ffff */
.L_x_1378:
[----:B------:R-:W-:Y:S01]  /*1fda0*/  IMAD.MOV.U32 R5, RZ, RZ, R4 ;  /* 0x000000ffff057224 */ /* 0x000fe200078e0004 */
[----:B--2---:R-:W-:-:S02]  /*1fdb0*/  MOV R0, 0x1f ;  /* 0x0000001f00007802 */ /* 0x004fc40000000f00 */
[----:B------:R-:W-:Y:S02]  /*1fdc0*/  MOV R2, 0x1fde0 ;  /* 0x0001fde000027802 */ /* 0x000fe40000000f00 */
[----:B-1-34-:R-:W-:Y:S05]  /*1fdd0*/  CALL.REL.NOINC `($__internal_23_$__cuda_sm70_shflsync_idx_p) ;  /* 0x0000006000007944 */ /* 0x01afea0003c00000 */
[----:B------:R-:W-:Y:S01]  /*1fde0*/  MOV R13, R0 ;  /* 0x00000000000d7202 */ /* 0x000fe20000000f00 */
[----:B------:R-:W-:Y:S05]  /*1fdf0*/  BRA `(.L_x_1377) ;  /* 0xffffdd0000007947 */ /* 0x000fea000383ffff */
        .weak           $__internal_22_$__cuda_sm70_shflsync_bfly_p
        .type           $__internal_22_$__cuda_sm70_shflsync_bfly_p,@function
        .size           $__internal_22_$__cuda_sm70_shflsync_bfly_p,($__internal_23_$__cuda_sm70_shflsync_idx_p - $__internal_22_$__cuda_sm70_shflsync_bfly_p)
$__internal_22_$__cuda_sm70_shflsync_bfly_p:
[----:B------:R-:W-:Y:S04]  /*1fe00*/  WARPSYNC R8 ;  /* 0x0000000800007348 */ /* 0x000fe80003800000 */
[----:B------:R1:W2:Y:S02]  /*1fe10*/  SHFL.BFLY PT, R0, R0, R3, R9 ;  /* 0x0c00000300007389 */ /* 0x0002a400000e0009 */
[----:B-1----:R-:W-:-:S04]  /*1fe20*/  MOV R3, 0x0 ;  /* 0x0000000000037802 */ /* 0x002fc80000000f00 */
[----:B--2---:R-:W-:Y:S05]  /*1fe30*/  RET.REL.NODEC R2 `(_ZN7cutlass13device_kernelIN5flash19enable_sm80_to_sm89INS1_16FlashAttnFwdSm80INS1_25CollectiveMainloopFwdSm80ILi4ELi1ELb0EN4cute5tupleIJNS5_1CILi128EEENS7_ILi48EEENS7_ILi96EEEEEELi96ENS_6half_tEfNS_4arch4Sm80ELb1ELb0ELb1ELb1ELb0ELb1ELb1ELb1EEENS1_21CollectiveEpilogueFwdINS6_IJS8_SA_S9_EEENS6_IJNS7_ILi1EEESI_SI_EEESC_SE_Li128ELb1ELb1ELb1ELb0EEENS1_36VarlenDynamicPersistentTileSchedulerILi128ELi48ELi128ELi128ELb1ELb1ELb0ELb1ELb1ELb1EEEEEEEEEvNT_6ParamsE) ;  /* 0xfffe01c002007950 */ /* 0x004fea0003c3ffff */
        .weak           $__internal_23_$__cuda_sm70_shflsync_idx_p
        .type           $__internal_23_$__cuda_sm70_shflsync_idx_p,@function
        .size           $__internal_23_$__cuda_sm70_shflsync_idx_p,($__internal_24_$__cuda_sm70_shflsync_up_p - $__internal_23_$__cuda_sm70_shflsync_idx_p)
$__internal_23_$__cuda_sm70_shflsync_idx_p:
[----:B------:R-:W-:-:S04]  /*1fe40*/  MOV R75, 0xffffffff ;  /* 0xffffffff004b7802 */ /* 0x000fc80000000f00 */
[----:B------:R-:W-:Y:S04]  /*1fe50*/  WARPSYNC R75 ;  /* 0x0000004b00007348 */ /* 0x000fe80003800000 */
[----:B------:R1:W2:Y:S02]  /*1fe60*/  SHFL.IDX PT, R0, R5, R3, R0 ;  /* 0x0000000305007389 */ /* 0x0002a400000e0000 */
[----:B-1----:R-:W-:-:S04]  /*1fe70*/  MOV R3, 0x0 ;  /* 0x0000000000037802 */ /* 0x002fc80000000f00 */
[----:B--2---:R-:W-:Y:S05]  /*1fe80*/  RET.REL.NODEC R2 `(_ZN7cutlass13device_kernelIN5flash19enable_sm80_to_sm89INS1_16FlashAttnFwdSm80INS1_25CollectiveMainloopFwdSm80ILi4ELi1ELb0EN4cute5tupleIJNS5_1CILi128EEENS7_ILi48EEENS7_ILi96EEEEEELi96ENS_6half_tEfNS_4arch4Sm80ELb1ELb0ELb1ELb1ELb0ELb1ELb1ELb1EEENS1_21CollectiveEpilogueFwdINS6_IJS8_SA_S9_EEENS6_IJNS7_ILi1EEESI_SI_EEESC_SE_Li128ELb1ELb1ELb1ELb0EEENS1_36VarlenDynamicPersistentTileSchedulerILi128ELi48ELi128ELi128ELb1ELb1ELb0ELb1ELb1ELb1EEEEEEEEEvNT_6ParamsE) ;  /* 0xfffe017002007950 */ /* 0x004fea0003c3ffff */
        .weak           $__internal_24_$__cuda_sm70_shflsync_up_p
        .type           $__internal_24_$__cuda_sm70_shflsync_up_p,@function
        .size           $__internal_24_$__cuda_sm70_shflsync_up_p,($__internal_25_$__cuda_sm70_votesync_ballot - $__internal_24_$__cuda_sm70_shflsync_up_p)
$__internal_24_$__cuda_sm70_shflsync_up_p:
[----:B------:R-:W-:Y:S02]  /*1fe90*/  IMAD.MOV.U32 R4, RZ, RZ, RZ ;  /* 0x000000ffff047224 */ /* 0x000fe400078e00ff */
[----:B------:R-:W-:-:S04]  /*1fea0*/  IMAD.MOV.U32 R10, RZ, RZ, -0x1 ;  /* 0xffffffffff0a7424 */ /* 0x000fc800078e00ff */
[----:B------:R-:W-:Y:S04]  /*1feb0*/  WARPSYNC R10 ;  /* 0x0000000a00007348 */ /* 0x000fe80003800000 */
[----:B------:R1:W2:Y:S02]  /*1fec0*/  SHFL.UP PT, R4, R0, R2, R4 ;  /* 0x0400000200047389 */ /* 0x0002a400000e0004 */
[----:B-1----:R-:W-:Y:S02]  /*1fed0*/  MOV R2, R3 ;  /* 0x0000000300027202 */ /* 0x002fe40000000f00 */
[----:B------:R-:W-:-:S04]  /*1fee0*/  MOV R3, 0x0 ;  /* 0x0000000000037802 */ /* 0x000fc80000000f00 */
[----:B--2---:R-:W-:Y:S05]  /*1fef0*/  RET.REL.NODEC R2 `(_ZN7cutlass13device_kernelIN5flash19enable_sm80_to_sm89INS1_16FlashAttnFwdSm80INS1_25CollectiveMainloopFwdSm80ILi4ELi1ELb0EN4cute5tupleIJNS5_1CILi128EEENS7_ILi48EEENS7_ILi96EEEEEELi96ENS_6half_tEfNS_4arch4Sm80ELb1ELb0ELb1ELb1ELb0ELb1ELb1ELb1EEENS1_21CollectiveEpilogueFwdINS6_IJS8_SA_S9_EEENS6_IJNS7_ILi1EEESI_SI_EEESC_SE_Li128ELb1ELb1ELb1ELb0EEENS1_36VarlenDynamicPersistentTileSchedulerILi128ELi48ELi128ELi128ELb1ELb1ELb0ELb1ELb1ELb1EEEEEEEEEvNT_6ParamsE) ;  /* 0xfffe010002007950 */ /* 0x004fea0003c3ffff */
        .weak           $__internal_25_$__cuda_sm70_votesync_ballot
        .type           $__internal_25_$__cuda_sm70_votesync_ballot,@function
        .size           $__internal_25_$__cuda_sm70_votesync_ballot,(.L_x_1454 - $__internal_25_$__cuda_sm70_votesync_ballot)
$__internal_25_$__cuda_sm70_votesync_ballot:
[----:B------:R-:W-:Y:S01]  /*1ff00*/  ISETP.NE.U32.AND P0, PT, R0, 0x1, PT ;  /* 0x000000010000780c */ /* 0x000fe20003f05070 */
[----:B------:R-:W-:-:S04]  /*1ff10*/  IMAD.MOV.U32 R3, RZ, RZ, -0x1 ;  /* 0xffffffffff037424 */ /* 0x000fc800078e00ff */
[----:B------:R-:W-:Y:S08]  /*1ff20*/  WARPSYNC R3 ;  /* 0x0000000300007348 */ /* 0x000ff00003800000 */
[----:B------:R-:W-:-:S04]  /*1ff30*/  VOTE.ANY R0, PT, !P0 ;  /* 0x0000000000007806 */ /* 0x000fc800040e0100 */
[----:B------:R-:W-:Y:S01]  /*1ff40*/  LOP3.LUT R0, R0, R3, RZ, 0xc0, !PT ;  /* 0x0000000300007212 */ /* 0x000fe200078ec0ff */
[----:B------:R-:W-:-:S04]  /*1ff50*/  IMAD.MOV.U32 R3, RZ, RZ, 0x0 ;  /* 0x00000000ff037424 */ /* 0x000fc800078e00ff */
[----:B------:R-:W-:Y:S05]  /*1ff60*/  RET.REL.NODEC R2 `(_ZN7cutlass13device_kernelIN5flash19enable_sm80_to_sm89INS1_16FlashAttnFwdSm80INS1_25CollectiveMainloopFwdSm80ILi4ELi1ELb0EN4cute5tupleIJNS5_1CILi128EEENS7_ILi48EEENS7_ILi96EEEEEELi96ENS_6half_tEfNS_4arch4Sm80ELb1ELb0ELb1ELb1ELb0ELb1ELb1ELb1EEENS1_21CollectiveEpilogueFwdINS6_IJS8_SA_S9_EEENS6_IJNS7_ILi1EEESI_SI_EEESC_SE_Li128ELb1ELb1ELb1ELb0EEENS1_36VarlenDynamicPersistentTileSchedulerILi128ELi48ELi128ELi128ELb1ELb1ELb0ELb1ELb1ELb1EEEEEEEEEvNT_6ParamsE) ;  /* 0xfffe009002007950 */ /* 0x000fea0003c3ffff */
.L_x_1423:
        /* <DEDUP_REMOVED lines=9> */
.L_x_1454:


//--------------------- .nv.shared._ZN7cutlass13device_kernelIN5flash19enable_sm80_to_sm89INS1_16FlashAttnFwdSm80INS1_25CollectiveMainloopFwdSm80ILi4ELi1ELb0EN4cute5tupleIJNS5_1CILi128EEENS7_ILi64EEENS7_ILi96EEEEEELi96ENS_6half_tEfNS_4arch4Sm80ELb0ELb0ELb1ELb0ELb0ELb0ELb1ELb1EEENS1_21CollectiveEpilogueFwdINS6_IJS8_SA_S9_EEENS6_IJNS7_ILi1EEESI_SI_EEESC_SE_Li128ELb0ELb1ELb1ELb0EEENS1_19SingleTileSchedulerILb0ELb1ELb1ELi128EEEEEEEEEvNT_6ParamsE --------------------------
	.section	.nv.shared._ZN7cutlass13device_kernelIN5flash19enable_sm80_to_sm89INS1_16FlashAttnFwdSm80INS1_25CollectiveMainloopFwdSm80ILi4ELi1ELb0EN4cute5tupleIJNS5_1CILi128EEENS7_ILi64EEENS7_ILi96EEEEEELi96ENS_6half_tEfNS_4arch4Sm80ELb0ELb0ELb1ELb0ELb0ELb0ELb1ELb1EEENS1_21CollectiveEpilogueFwdINS6_IJS8_SA_S9_EEENS6_IJNS7_ILi1EEESI_SI_EEESC_SE_Li128ELb0ELb1ELb1ELb0EEENS1_19SingleTileSchedulerILb0ELb1ELb1ELi128EEEEEEEEEvNT_6ParamsE,"aw",@nobits
	.sectionflags	@""
	.align	16


//--------------------- .nv.global                --------------------------
	.section	.nv.global,"aw",@nobits
.nv.global:
	.type		_ZN79_INTERNAL_f7b72895_43_flash_fwd_hdim96_fp16_split_softcap_sm80_cu_cf07d2ef_48674cute1_E,@object
	.size		_ZN79_INTERNAL_f7b72895_43_flash_fwd_hdim96_fp16_split_softcap_sm80_cu_cf07d2ef_48674cute1_E,(_ZN79_INTERNAL_f7b72895_43_flash_fwd_hdim96_fp16_split_softcap_sm80_cu_cf07d2ef_48674cuda3std3__45__cpo6cbeginE - _ZN79_INTERNAL_f7b72895_43_flash_fwd_hdim96_fp16_split_softcap_sm80_cu_cf07d2ef_48674cute1_E)
_ZN79_INTERNAL_f7b72895_43_flash_fwd_hdim96_fp16_split_softcap_sm80_cu_cf07d2ef_48674cute1_E:
	.zero		1
	.type		_ZN79_INTERNAL_f7b72895_43_flash_fwd_hdim96_fp16_split_softcap_sm80_cu_cf07d2ef_48674cuda3std3__45__cpo6cbeginE,@object
	.size		_ZN79_INTERNAL_f7b72895_43_flash_fwd_hdim96_fp16_split_softcap_sm80_cu_cf07d2ef_48674cuda3std3__45__cpo6cbeginE,(_ZN79_INTERNAL_f7b72895_43_flash_fwd_hdim96_fp16_split_softcap_sm80_cu_cf07d2ef_48674cuda3std3__48in_placeE - _ZN79_INTERNAL_f7b72895_43_flash_fwd_hdim96_fp16_split_softcap_sm80_cu_cf07d2ef_48674cuda3std3__45__cpo6cbeginE)
_ZN79_INTERNAL_f7b72895_43_flash_fwd_hdim96_fp16_split_softcap_sm80_cu_cf07d2ef_48674cuda3std3__45__cpo6cbeginE:
	.zero		1
	.type		_ZN79_INTERNAL_f7b72895_43_flash_fwd_hdim96_fp16_split_softcap_sm80_cu_cf07d2ef_48674cuda3std3__48in_placeE,@object
	.size		_ZN79_INTERNAL_f7b72895_43_flash_fwd_hdim96_fp16_split_softcap_sm80_cu_cf07d2ef_48674cuda3std3__48in_placeE,(_ZN79_INTERNAL_f7b72895_43_flash_fwd_hdim96_fp16_split_softcap_sm80_cu_cf07d2ef_48674cuda3std6ranges3__45__cpo9iter_moveE - _ZN79_INTERNAL_f7b72895_43_flash_fwd_hdim96_fp16_split_softcap_sm80_cu_cf07d2ef_48674cuda3std3__48in_placeE)
_ZN79_INTERNAL_f7b72895_43_flash_fwd_hdim96_fp16_split_softcap_sm80_cu_cf07d2ef_48674cuda3std3__48in_placeE:
	.zero		1
	.type		_ZN79_INTERNAL_f7b72895_43_flash_fwd_hdim96_fp16_split_softcap_sm80_cu_cf07d2ef_48674cuda3std6ranges3__45__cpo9iter_moveE,@object
	.size		_ZN79_INTERNAL_f7b72895_43_flash_fwd_hdim96_fp16_split_softcap_sm80_cu_cf07d2ef_48674cuda3std6ranges3__45__cpo9iter_moveE,(_ZN79_INTERNAL_f7b72895_43_flash_fwd_hdim96_fp16_split_softcap_sm80_cu_cf07d2ef_48674cuda3std3__45__cpo5beginE - _ZN79_INTERNAL_f7b72895_43_flash_fwd_hdim96_fp16_split_softcap_sm80_cu_cf07d2ef_48674cuda3std6ranges3__45__cpo9iter_moveE)
_ZN79_INTERNAL_f7b72895_43_flash_fwd_hdim96_fp16_split_softcap_sm80_cu_cf07d2ef_48674cuda3std6ranges3__45__cpo9iter_moveE:
	.zero		1
	.type		_ZN79_INTERNAL_f7b72895_43_flash_fwd_hdim96_fp16_split_softcap_sm80_cu_cf07d2ef_48674cuda3std3__45__cpo5beginE,@object
	.size		_ZN79_INTERNAL_f7b72895_43_flash_fwd_hdim96_fp16_split_softcap_sm80_cu_cf07d2ef_48674cuda3std3__45__cpo5beginE,(_ZN79_INTERNAL_f7b72895_43_flash_fwd_hdim96_fp16_split_softcap_sm80_cu_cf07d2ef_48674cuda3std3__481_GLOBAL__N__f7b72895_43_flash_fwd_hdim96_fp16_split_softcap_sm80_cu_cf07d2ef_48676ignoreE - _ZN79_INTERNAL_f7b72895_43_flash_fwd_hdim96_fp16_split_softcap_sm80_cu_cf07d2ef_48674cuda3std3__45__cpo5beginE)
_ZN79_INTERNAL_f7b72895_43_flash_fwd_hdim96_fp16_split_softcap_sm80_cu_cf07d2ef_48674cuda3std3__45__cpo5beginE:
	.zero		1
	.type		_ZN79_INTERNAL_f7b72895_43_flash_fwd_hdim96_fp16_split_softcap_sm80_cu_cf07d2ef_48674cuda3std3__481_GLOBAL__N__f7b72895_43_flash_fwd_hdim96_fp16_split_softcap_sm80_cu_cf07d2ef_48676ignoreE,@object
	.size		_ZN79_INTERNAL_f7b72895_43_flash_fwd_hdim96_fp16_split_softcap_sm80_cu_cf07d2ef_48674cuda3std3__481_GLOBAL__N__f7b72895_43_flash_fwd_hdim96_fp16_split_softcap_sm80_cu_cf07d2ef_48676ignoreE,(_ZN79_INTERNAL_f7b72895_43_flash_fwd_hdim96_fp16_split_softcap_sm80_cu_cf07d2ef_48674cute7productE - _ZN79_INTERNAL_f7b72895_43_flash_fwd_hdim96_fp16_split_softcap_sm80_cu_cf07d2ef_48674cuda3std3__481_GLOBAL__N__f7b72895_43_flash_fwd_hdim96_fp16_split_softcap_sm80_cu_cf07d2ef_48676ignoreE)
_ZN79_INTERNAL_f7b72895_43_flash_fwd_hdim96_fp16_split_softcap_sm80_cu_cf07d2ef_48674cuda3std3__481_GLOBAL__N__f7b72895_43_flash_fwd_hdim96_fp16_split_softcap_sm80_cu_cf07d2ef_48676ignoreE:
	.zero		1
	.type		_ZN79_INTERNAL_f7b72895_43_flash_fwd_hdim96_fp16_split_softcap_sm80_cu_cf07d2ef_48674cute7productE,@object
	.size		_ZN79_INTERNAL_f7b72895_43_flash_fwd_hdim96_fp16_split_softcap_sm80_cu_cf07d2ef_48674cute7productE,(_ZN79_INTERNAL_f7b72895_43_flash_fwd_hdim96_fp16_split_softcap_sm80_cu_cf07d2ef_48674cuda3std3__45__cpo3endE - _ZN79_INTERNAL_f7b72895_43_flash_fwd_hdim96_fp16_split_softcap_sm80_cu_cf07d2ef_48674cute7productE)
_ZN79_INTERNAL_f7b72895_43_flash_fwd_hdim96_fp16_split_softcap_sm80_cu_cf07d2ef_48674cute7productE:
	.zero		1
	.type		_ZN79_INTERNAL_f7b72895_43_flash_fwd_hdim96_fp16_split_softcap_sm80_cu_cf07d2ef_48674cuda3std3__45__cpo3endE,@object
	.size		_ZN79_INTERNAL_f7b72895_43_flash_fwd_hdim96_fp16_split_softcap_sm80_cu_cf07d2ef_48674cuda3std3__45__cpo3endE,(_ZN79_INTERNAL_f7b72895_43_flash_fwd_hdim96_fp16_split_softcap_sm80_cu_cf07d2ef_48674cuda3std3__419piecewise_constructE - _ZN79_INTERNAL_f7b72895_43_flash_fwd_hdim96_fp16_split_softcap_sm80_cu_cf07d2ef_48674cuda3std3__45__cpo3endE)
_ZN79_INTERNAL_f7b72895_43_flash_fwd_hdim96_fp16_split_softcap_sm80_cu_cf07d2ef_48674cuda3std3__45__cpo3endE:
	.zero		1
	.type		_ZN79_INTERNAL_f7b72895_43_flash_fwd_hdim96_fp16_split_softcap_sm80_cu_cf07d2ef_48674cuda3std3__419piecewise_constructE,@object
	.size		_ZN79_INTERNAL_f7b72895_43_flash_fwd_hdim96_fp16_split_softcap_sm80_cu_cf07d2ef_48674cuda3std3__419piecewise_constructE,(_ZN79_INTERNAL_f7b72895_43_flash_fwd_hdim96_fp16_split_softcap_sm80_cu_cf07d2ef_48674cuda3std3__45__cpo4cendE - _ZN79_INTERNAL_f7b72895_43_flash_fwd_hdim96_fp16_split_softcap_sm80_cu_cf07d2ef_48674cuda3std3__419piecewise_constructE)
_ZN79_INTERNAL_f7b72895_43_flash_fwd_hdim96_fp16_split_softcap_sm80_cu_cf07d2ef_48674cuda3std3__419piecewise_constructE:
	.zero		1
	.type		_ZN79_INTERNAL_f7b72895_43_flash_fwd_hdim96_fp16_split_softcap_sm80_cu_cf07d2ef_48674cuda3std3__45__cpo4cendE,@object
	.size		_ZN79_INTERNAL_f7b72895_43_flash_fwd_hdim96_fp16_split_softcap_sm80_cu_cf07d2ef_48674cuda3std3__45__cpo4cendE,(_ZN79_INTERNAL_f7b72895_43_flash_fwd_hdim96_fp16_split_softcap_sm80_cu_cf07d2ef_48674cuda3std6ranges3__45__cpo4swapE - _ZN79_INTERNAL_f7b72895_43_flash_fwd_hdim96_fp16_split_softcap_sm80_cu_cf07d2ef_48674cuda3std3__45__cpo4cendE)
_ZN79_INTERNAL_f7b72895_43_flash_fwd_hdim96_fp16_split_softcap_sm80_cu_cf07d2ef_48674cuda3std3__45__cpo4cendE:
	.zero		1
	.type		_ZN79_INTERNAL_f7b72895_43_flash_fwd_hdim96_fp16_split_softcap_sm80_cu_cf07d2ef_48674cuda3std6ranges3__45__cpo4swapE,@object
	.size		_ZN79_INTERNAL_f7b72895_43_flash_fwd_hdim96_fp16_split_softcap_sm80_cu_cf07d2ef_48674cuda3std6ranges3__45__cpo4swapE,(.L_7 - _ZN79_INTERNAL_f7b72895_43_flash_fwd_hdim96_fp16_split_softcap_sm80_cu_cf07d2ef_48674cuda3std6ranges3__45__cpo4swapE)
_ZN79_INTERNAL_f7b72895_43_flash_fwd_hdim96_fp16_split_softcap_sm80_cu_cf07d2ef_48674cuda3std6ranges3__45__cpo4swapE:
	.zero		1
.L_7:


//--------------------- .nv.shared._ZN7cutlass13device_kernelIN5flash19enable_sm80_to_sm89INS1_16FlashAttnFwdSm80INS1_25CollectiveMainloopFwdSm80ILi4ELi1ELb0EN4cute5tupleIJNS5_1CILi128EEENS7_ILi48EEENS7_ILi96EEEEEELi96ENS_6half_tEfNS_4arch4Sm80ELb0ELb0ELb1ELb1ELb0ELb0ELb1ELb1EEENS1_21CollectiveEpilogueFwdINS6_IJS8_SA_S9_EEENS6_IJNS7_ILi1EEESI_SI_EEESC_SE_Li128ELb1ELb1ELb1ELb0EEENS1_36VarlenDynamicPersistentTileSchedulerILi128ELi48ELi128ELi128ELb1ELb1ELb0ELb0ELb1ELb1EEEEEEEEEvNT_6ParamsE --------------------------
	.section	.nv.shared._ZN7cutlass13device_kernelIN5flash19enable_sm80_to_sm89INS1_16FlashAttnFwdSm80INS1_25CollectiveMainloopFwdSm80ILi4ELi1ELb0EN4cute5tupleIJNS5_1CILi128EEENS7_ILi48EEENS7_ILi96EEEEEELi96ENS_6half_tEfNS_4arch4Sm80ELb0ELb0ELb1ELb1ELb0ELb0ELb1ELb1EEENS1_21CollectiveEpilogueFwdINS6_IJS8_SA_S9_EEENS6_IJNS7_ILi1EEESI_SI_EEESC_SE_Li128ELb1ELb1ELb1ELb0EEENS1_36VarlenDynamicPersistentTileSchedulerILi128ELi48ELi128ELi128ELb1ELb1ELb0ELb0ELb1ELb1EEEEEEEEEvNT_6ParamsE,"aw",@nobits
	.sectionflags	@""
	.align	16


//--------------------- .nv.shared._ZN7cutlass13device_kernelIN5flash19enable_sm80_to_sm89INS1_16FlashAttnFwdSm80INS1_25CollectiveMainloopFwdSm80ILi4ELi1ELb0EN4cute5tupleIJNS5_1CILi128EEENS7_ILi48EEENS7_ILi96EEEEEELi96ENS_6half_tEfNS_4arch4Sm80ELb0ELb0ELb1ELb1ELb0ELb1ELb1ELb1EEENS1_21CollectiveEpilogueFwdINS6_IJS8_SA_S9_EEENS6_IJNS7_ILi1EEESI_SI_EEESC_SE_Li128ELb1ELb1ELb1ELb0EEENS1_36VarlenDynamicPersistentTileSchedulerILi128ELi48ELi128ELi128ELb1ELb1ELb0ELb0ELb1ELb1EEEEEEEEEvNT_6ParamsE --------------------------
	.section	.nv.shared._ZN7cutlass13device_kernelIN5flash19enable_sm80_to_sm89INS1_16FlashAttnFwdSm80INS1_25CollectiveMainloopFwdSm80ILi4ELi1ELb0EN4cute5tupleIJNS5_1CILi128EEENS7_ILi48EEENS7_ILi96EEEEEELi96ENS_6half_tEfNS_4arch4Sm80ELb0ELb0ELb1ELb1ELb0ELb1ELb1ELb1EEENS1_21CollectiveEpilogueFwdINS6_IJS8_SA_S9_EEENS6_IJNS7_ILi1EEESI_SI_EEESC_SE_Li128ELb1ELb1ELb1ELb0EEENS1_36VarlenDynamicPersistentTileSchedulerILi128ELi48ELi128ELi128ELb1ELb1ELb0ELb0ELb1ELb1EEEEEEEEEvNT_6ParamsE,"aw",@nobits
	.sectionflags	@""
	.align	16


//--------------------- .nv.shared._ZN7cutlass13device_kernelIN5flash19enable_sm80_to_sm89INS1_16FlashAttnFwdSm80INS1_25CollectiveMainloopFwdSm80ILi4ELi1ELb0EN4cute5tupleIJNS5_1CILi128EEENS7_ILi48EEENS7_ILi96EEEEEELi96ENS_6half_tEfNS_4arch4Sm80ELb0ELb1ELb1ELb0ELb0ELb0ELb1ELb1EEENS1_21CollectiveEpilogueFwdINS6_IJS8_SA_S9_EEENS6_IJNS7_ILi1EEESI_SI_EEESC_SE_Li128ELb0ELb1ELb1ELb0EEENS1_19SingleTileSchedulerILb0ELb1ELb1ELi128EEEEEEEEEvNT_6ParamsE --------------------------
	.section	.nv.shared._ZN7cutlass13device_kernelIN5flash19enable_sm80_to_sm89INS1_16FlashAttnFwdSm80INS1_25CollectiveMainloopFwdSm80ILi4ELi1ELb0EN4cute5tupleIJNS5_1CILi128EEENS7_ILi48EEENS7_ILi96EEEEEELi96ENS_6half_tEfNS_4arch4Sm80ELb0ELb1ELb1ELb0ELb0ELb0ELb1ELb1EEENS1_21CollectiveEpilogueFwdINS6_IJS8_SA_S9_EEENS6_IJNS7_ILi1EEESI_SI_EEESC_SE_Li128ELb0ELb1ELb1ELb0EEENS1_19SingleTileSchedulerILb0ELb1ELb1ELi128EEEEEEEEEvNT_6ParamsE,"aw",@nobits
	.sectionflags	@""
	.align	16


//--------------------- .nv.shared._ZN7cutlass13device_kernelIN5flash19enable_sm80_to_sm89INS1_16FlashAttnFwdSm80INS1_25CollectiveMainloopFwdSm80ILi4ELi1ELb0EN4cute5tupleIJNS5_1CILi128EEENS7_ILi48EEENS7_ILi96EEEEEELi96ENS_6half_tEfNS_4arch4Sm80ELb0ELb1ELb1ELb1ELb0ELb0ELb1ELb1EEENS1_21CollectiveEpilogueFwdINS6_IJS8_SA_S9_EEENS6_IJNS7_ILi1EEESI_SI_EEESC_SE_Li128ELb1ELb1ELb1ELb0EEENS1_36VarlenDynamicPersistentTileSchedulerILi128ELi48ELi128ELi128ELb1ELb1ELb0ELb1ELb0ELb1EEEEEEEEEvNT_6ParamsE --------------------------
	.section	.nv.shared._ZN7cutlass13device_kernelIN5flash19enable_sm80_to_sm89INS1_16FlashAttnFwdSm80INS1_25CollectiveMainloopFwdSm80ILi4ELi1ELb0EN4cute5tupleIJNS5_1CILi128EEENS7_ILi48EEENS7_ILi96EEEEEELi96ENS_6half_tEfNS_4arch4Sm80ELb0ELb1ELb1ELb1ELb0ELb0ELb1ELb1EEENS1_21CollectiveEpilogueFwdINS6_IJS8_SA_S9_EEENS6_IJNS7_ILi1EEESI_SI_EEESC_SE_Li128ELb1ELb1ELb1ELb0EEENS1_36VarlenDynamicPersistentTileSchedulerILi128ELi48ELi128ELi128ELb1ELb1ELb0ELb1ELb0ELb1EEEEEEEEEvNT_6ParamsE,"aw",@nobits
	.sectionflags	@""
	.align	16


//--------------------- .nv.shared._ZN7cutlass13device_kernelIN5flash19enable_sm80_to_sm89INS1_16FlashAttnFwdSm80INS1_25CollectiveMainloopFwdSm80ILi4ELi1ELb0EN4cute5tupleIJNS5_1CILi128EEENS7_ILi48EEENS7_ILi96EEEEEELi96ENS_6half_tEfNS_4arch4Sm80ELb0ELb1ELb1ELb1ELb0ELb1ELb1ELb1EEENS1_21CollectiveEpilogueFwdINS6_IJS8_SA_S9_EEENS6_IJNS7_ILi1EEESI_SI_EEESC_SE_Li128ELb1ELb1ELb1ELb0EEENS1_36VarlenDynamicPersistentTileSchedulerILi128ELi48ELi128ELi128ELb1ELb1ELb0ELb1ELb0ELb1EEEEEEEEEvNT_6ParamsE --------------------------
	.section	.nv.shared._ZN7cutlass13device_kernelIN5flash19enable_sm80_to_sm89INS1_16FlashAttnFwdSm80INS1_25CollectiveMainloopFwdSm80ILi4ELi1ELb0EN4cute5tupleIJNS5_1CILi128EEENS7_ILi48EEENS7_ILi96EEEEEELi96ENS_6half_tEfNS_4arch4Sm80ELb0ELb1ELb1ELb1ELb0ELb1ELb1ELb1EEENS1_21CollectiveEpilogueFwdINS6_IJS8_SA_S9_EEENS6_IJNS7_ILi1EEESI_SI_EEESC_SE_Li128ELb1ELb1ELb1ELb0EEENS1_36VarlenDynamicPersistentTileSchedulerILi128ELi48ELi128ELi128ELb1ELb1ELb0ELb1ELb0ELb1EEEEEEEEEvNT_6ParamsE,"aw",@nobits
	.sectionflags	@""
	.align	16


//--------------------- .nv.shared._ZN7cutlass13device_kernelIN5flash19enable_sm80_to_sm89INS1_16FlashAttnFwdSm80INS1_25CollectiveMainloopFwdSm80ILi4ELi1ELb0EN4cute5tupleIJNS5_1CILi128EEENS7_ILi64EEENS7_ILi96EEEEEELi96ENS_6half_tEfNS_4arch4Sm80ELb1ELb0ELb1ELb0ELb0ELb0ELb1ELb1EEENS1_21CollectiveEpilogueFwdINS6_IJS8_SA_S9_EEENS6_IJNS7_ILi1EEESI_SI_EEESC_SE_Li128ELb0ELb1ELb1ELb0EEENS1_30DynamicPersistentTileSchedulerILi128ELi128ELb1ELb1ELb0EEEEEEEEEvNT_6ParamsE --------------------------
	.section	.nv.shared._ZN7cutlass13device_kernelIN5flash19enable_sm80_to_sm89INS1_16FlashAttnFwdSm80INS1_25CollectiveMainloopFwdSm80ILi4ELi1ELb0EN4cute5tupleIJNS5_1CILi128EEENS7_ILi64EEENS7_ILi96EEEEEELi96ENS_6half_tEfNS_4arch4Sm80ELb1ELb0ELb1ELb0ELb0ELb0ELb1ELb1EEENS1_21CollectiveEpilogueFwdINS6_IJS8_SA_S9_EEENS6_IJNS7_ILi1EEESI_SI_EEESC_SE_Li128ELb0ELb1ELb1ELb0EEENS1_30DynamicPersistentTileSchedulerILi128ELi128ELb1ELb1ELb0EEEEEEEEEvNT_6ParamsE,"aw",@nobits
	.sectionflags	@""
	.align	16


//--------------------- .nv.shared._ZN7cutlass13device_kernelIN5flash19enable_sm80_to_sm89INS1_16FlashAttnFwdSm80INS1_25CollectiveMainloopFwdSm80ILi4ELi1ELb0EN4cute5tupleIJNS5_1CILi128EEENS7_ILi48EEENS7_ILi96EEEEEELi96ENS_6half_tEfNS_4arch4Sm80ELb1ELb0ELb1ELb1ELb0ELb0ELb1ELb1EEENS1_21CollectiveEpilogueFwdINS6_IJS8_SA_S9_EEENS6_IJNS7_ILi1EEESI_SI_EEESC_SE_Li128ELb1ELb1ELb1ELb0EEENS1_36VarlenDynamicPersistentTileSchedulerILi128ELi48ELi128ELi128ELb1ELb1ELb0ELb1ELb1ELb1EEEEEEEEEvNT_6ParamsE --------------------------
	.section	.nv.shared._ZN7cutlass13device_kernelIN5flash19enable_sm80_to_sm89INS1_16FlashAttnFwdSm80INS1_25CollectiveMainloopFwdSm80ILi4ELi1ELb0EN4cute5tupleIJNS5_1CILi128EEENS7_ILi48EEENS7_ILi96EEEEEELi96ENS_6half_tEfNS_4arch4Sm80ELb1ELb0ELb1ELb1ELb0ELb0ELb1ELb1EEENS1_21CollectiveEpilogueFwdINS6_IJS8_SA_S9_EEENS6_IJNS7_ILi1EEESI_SI_EEESC_SE_Li128ELb1ELb1ELb1ELb0EEENS1_36VarlenDynamicPersistentTileSchedulerILi128ELi48ELi128ELi128ELb1ELb1ELb0ELb1ELb1ELb1EEEEEEEEEvNT_6ParamsE,"aw",@nobits
	.sectionflags	@""
	.align	16


//--------------------- .nv.shared._ZN7cutlass13device_kernelIN5flash19enable_sm80_to_sm89INS1_16FlashAttnFwdSm80INS1_25CollectiveMainloopFwdSm80ILi4ELi1ELb0EN4cute5tupleIJNS5_1CILi128EEENS7_ILi48EEENS7_ILi96EEEEEELi96ENS_6half_tEfNS_4arch4Sm80ELb1ELb0ELb1ELb1ELb0ELb1ELb1ELb1EEENS1_21CollectiveEpilogueFwdINS6_IJS8_SA_S9_EEENS6_IJNS7_ILi1EEESI_SI_EEESC_SE_Li128ELb1ELb1ELb1ELb0EEENS1_36VarlenDynamicPersistentTileSchedulerILi128ELi48ELi128ELi128ELb1ELb1ELb0ELb1ELb1ELb1EEEEEEEEEvNT_6ParamsE --------------------------
	.section	.nv.shared._ZN7cutlass13device_kernelIN5flash19enable_sm80_to_sm89INS1_16FlashAttnFwdSm80INS1_25CollectiveMainloopFwdSm80ILi4ELi1ELb0EN4cute5tupleIJNS5_1CILi128EEENS7_ILi48EEENS7_ILi96EEEEEELi96ENS_6half_tEfNS_4arch4Sm80ELb1ELb0ELb1ELb1ELb0ELb1ELb1ELb1EEENS1_21CollectiveEpilogueFwdINS6_IJS8_SA_S9_EEENS6_IJNS7_ILi1EEESI_SI_EEESC_SE_Li128ELb1ELb1ELb1ELb0EEENS1_36VarlenDynamicPersistentTileSchedulerILi128ELi48ELi128ELi128ELb1ELb1ELb0ELb1ELb1ELb1EEEEEEEEEvNT_6ParamsE,"aw",@nobits
	.sectionflags	@""
	.align	16
